	.target	sm_90a

	.elftype	@"ET_EXEC"


//--------------------- .note.nv.tkinfo           --------------------------
	.section	.note.nv.tkinfo,"",@"SHT_NOTE"
	.sectionflags	@"SHF_NOTE_NV_TKINFO"
	.tkinfo
        /*0018*/ 	.word	0x00000002
        /*0030*/ 	.string	""
        /*0030*/ 	.string	"ptxas"
        /*0030*/ 	.string	"Cuda compilation tools, release 13.0, V13.0.88"
        /*0030*/ 	.string	"Build cuda_13.0.r13.0/compiler.36424714_0"
        /*0030*/ 	.string	"-arch sm_90a -m 64 "



//--------------------- .note.nv.cuinfo           --------------------------
	.section	.note.nv.cuinfo,"",@"SHT_NOTE"
	.sectionflags	@"SHF_NOTE_NV_CUINFO"
        /*0018*/ 	.short	0x0002
        /*001a*/ 	.short	0x005a
        /*001c*/ 	.short	0x0082
	.zero		2


//--------------------- .nv.info                  --------------------------
	.section	.nv.info,"",@"SHT_CUDA_INFO"
	.align	4


	//----- nvinfo : EIATTR_REGCOUNT
	.align		4
        /*0000*/ 	.byte	0x04, 0x2f
        /*0002*/ 	.short	(.L_22 - .L_21)
	.align		4
.L_21:
        /*0004*/ 	.word	index@(_ZN7cutlass13device_kernelIN5flash11enable_sm90INS1_16FlashAttnFwdSm90INS1_25CollectiveMainloopFwdSm90ILi2EN4cute5tupleIJNS5_1CILi1EEES8_S8_EEENS6_IJNS7_ILi128EEESA_SA_EEELi128ENS_6half_tEfNS_4arch4Sm90ELb1ELb0ELb1ELb1ELb0ELb1ELb0ELb1ELb1ELb1ELb1ELb0EEENS1_21CollectiveEpilogueFwdISB_S9_SC_SE_Li256ELb1ELb1ELb1ELb0EEENS1_36VarlenDynamicPersistentTileSchedulerILi128ELi128ELi256ELi128ELb1ELb1ELb1ELb1ELb1ELb1EEEEEEEEEvNT_6ParamsE)
        /*0008*/ 	.word	0x000000a8


	//----- nvinfo : EIATTR_FRAME_SIZE
	.align		4
.L_22:
        /*000c*/ 	.byte	0x04, 0x11
        /*000e*/ 	.short	(.L_24 - .L_23)
	.align		4
.L_23:
        /*0010*/ 	.word	index@(_ZN7cutlass13device_kernelIN5flash11enable_sm90INS1_16FlashAttnFwdSm90INS1_25CollectiveMainloopFwdSm90ILi2EN4cute5tupleIJNS5_1CILi1EEES8_S8_EEENS6_IJNS7_ILi128EEESA_SA_EEELi128ENS_6half_tEfNS_4arch4Sm90ELb1ELb0ELb1ELb1ELb0ELb1ELb0ELb1ELb1ELb1ELb1ELb0EEENS1_21CollectiveEpilogueFwdISB_S9_SC_SE_Li256ELb1ELb1ELb1ELb0EEENS1_36VarlenDynamicPersistentTileSchedulerILi128ELi128ELi256ELi128ELb1ELb1ELb1ELb1ELb1ELb1EEEEEEEEEvNT_6ParamsE)
        /*0014*/ 	.word	0x00000068


	//----- nvinfo : EIATTR_REGCOUNT
	.align		4
.L_24:
        /*0018*/ 	.byte	0x04, 0x2f
        /*001a*/ 	.short	(.L_26 - .L_25)
	.align		4
.L_25:
        /*001c*/ 	.word	index@(_ZN7cutlass13device_kernelIN5flash11enable_sm90INS1_16FlashAttnFwdSm90INS1_25CollectiveMainloopFwdSm90ILi2EN4cute5tupleIJNS5_1CILi1EEES8_S8_EEENS6_IJNS7_ILi128EEESA_SA_EEELi128ENS_6half_tEfNS_4arch4Sm90ELb1ELb0ELb1ELb1ELb0ELb0ELb0ELb1ELb1ELb1ELb1ELb0EEENS1_21CollectiveEpilogueFwdISB_S9_SC_SE_Li256ELb1ELb1ELb1ELb0EEENS1_36VarlenDynamicPersistentTileSchedulerILi128ELi128ELi256ELi128ELb1ELb1ELb1ELb1ELb1ELb1EEEEEEEEEvNT_6ParamsE)
        /*0020*/ 	.word	0x000000a8


	//----- nvinfo : EIATTR_FRAME_SIZE
	.align		4
.L_26:
        /*0024*/ 	.byte	0x04, 0x11
        /*0026*/ 	.short	(.L_28 - .L_27)
	.align		4
.L_27:
        /*0028*/ 	.word	index@(_ZN7cutlass13device_kernelIN5flash11enable_sm90INS1_16FlashAttnFwdSm90INS1_25CollectiveMainloopFwdSm90ILi2EN4cute5tupleIJNS5_1CILi1EEES8_S8_EEENS6_IJNS7_ILi128EEESA_SA_EEELi128ENS_6half_tEfNS_4arch4Sm90ELb1ELb0ELb1ELb1ELb0ELb0ELb0ELb1ELb1ELb1ELb1ELb0EEENS1_21CollectiveEpilogueFwdISB_S9_SC_SE_Li256ELb1ELb1ELb1ELb0EEENS1_36VarlenDynamicPersistentTileSchedulerILi128ELi128ELi256ELi128ELb1ELb1ELb1ELb1ELb1ELb1EEEEEEEEEvNT_6ParamsE)
        /*002c*/ 	.word	0x00000060


	//----- nvinfo : EIATTR_REGCOUNT
	.align		4
.L_28:
        /*0030*/ 	.byte	0x04, 0x2f
        /*0032*/ 	.short	(.L_30 - .L_29)
	.align		4
.L_29:
        /*0034*/ 	.word	index@(_ZN7cutlass13device_kernelIN5flash11enable_sm90INS1_16FlashAttnFwdSm90INS1_25CollectiveMainloopFwdSm90ILi2EN4cute5tupleIJNS5_1CILi1EEES8_S8_EEENS6_IJNS7_ILi128EEESA_SA_EEELi128ENS_6half_tEfNS_4arch4Sm90ELb1ELb0ELb1ELb0ELb0ELb0ELb0ELb1ELb1ELb1ELb1ELb0EEENS1_21CollectiveEpilogueFwdISB_S9_SC_SE_Li256ELb0ELb1ELb1ELb0EEENS1_19SingleTileSchedulerILb0ELb1ELb1ELi128EEEEEEEEEvNT_6ParamsE)
        /*0038*/ 	.word	0x000000a8


	//----- nvinfo : EIATTR_FRAME_SIZE
	.align		4
.L_30:
        /*003c*/ 	.byte	0x04, 0x11
        /*003e*/ 	.short	(.L_32 - .L_31)
	.align		4
.L_31:
        /*0040*/ 	.word	index@(_ZN7cutlass13device_kernelIN5flash11enable_sm90INS1_16FlashAttnFwdSm90INS1_25CollectiveMainloopFwdSm90ILi2EN4cute5tupleIJNS5_1CILi1EEES8_S8_EEENS6_IJNS7_ILi128EEESA_SA_EEELi128ENS_6half_tEfNS_4arch4Sm90ELb1ELb0ELb1ELb0ELb0ELb0ELb0ELb1ELb1ELb1ELb1ELb0EEENS1_21CollectiveEpilogueFwdISB_S9_SC_SE_Li256ELb0ELb1ELb1ELb0EEENS1_19SingleTileSchedulerILb0ELb1ELb1ELi128EEEEEEEEEvNT_6ParamsE)
        /*0044*/ 	.word	0x00000018


	//----- nvinfo : EIATTR_REGCOUNT
	.align		4
.L_32:
        /*0048*/ 	.byte	0x04, 0x2f
        /*004a*/ 	.short	(.L_34 - .L_33)
	.align		4
.L_33:
        /*004c*/ 	.word	index@(_ZN7cutlass13device_kernelIN5flash11enable_sm90INS1_16FlashAttnFwdSm90INS1_25CollectiveMainloopFwdSm90ILi2EN4cute5tupleIJNS5_1CILi1EEES8_S8_EEENS6_IJNS7_ILi128EEESA_SA_EEELi128ENS_6half_tEfNS_4arch4Sm90ELb0ELb1ELb1ELb1ELb0ELb1ELb0ELb1ELb1ELb1ELb1ELb0EEENS1_21CollectiveEpilogueFwdISB_S9_SC_SE_Li256ELb1ELb1ELb1ELb0EEENS1_36VarlenDynamicPersistentTileSchedulerILi128ELi128ELi256ELi128ELb1ELb1ELb1ELb1ELb0ELb1EEEEEEEEEvNT_6ParamsE)
        /*0050*/ 	.word	0x000000a8


	//----- nvinfo : EIATTR_FRAME_SIZE
	.align		4
.L_34:
        /*0054*/ 	.byte	0x04, 0x11
        /*0056*/ 	.short	(.L_36 - .L_35)
	.align		4
.L_35:
        /*0058*/ 	.word	index@(_ZN7cutlass13device_kernelIN5flash11enable_sm90INS1_16FlashAttnFwdSm90INS1_25CollectiveMainloopFwdSm90ILi2EN4cute5tupleIJNS5_1CILi1EEES8_S8_EEENS6_IJNS7_ILi128EEESA_SA_EEELi128ENS_6half_tEfNS_4arch4Sm90ELb0ELb1ELb1ELb1ELb0ELb1ELb0ELb1ELb1ELb1ELb1ELb0EEENS1_21CollectiveEpilogueFwdISB_S9_SC_SE_Li256ELb1ELb1ELb1ELb0EEENS1_36VarlenDynamicPersistentTileSchedulerILi128ELi128ELi256ELi128ELb1ELb1ELb1ELb1ELb0ELb1EEEEEEEEEvNT_6ParamsE)
        /*005c*/ 	.word	0x00000068


	//----- nvinfo : EIATTR_REGCOUNT
	.align		4
.L_36:
        /*0060*/ 	.byte	0x04, 0x2f
        /*0062*/ 	.short	(.L_38 - .L_37)
	.align		4
.L_37:
        /*0064*/ 	.word	index@(_ZN7cutlass13device_kernelIN5flash11enable_sm90INS1_16FlashAttnFwdSm90INS1_25CollectiveMainloopFwdSm90ILi2EN4cute5tupleIJNS5_1CILi1EEES8_S8_EEENS6_IJNS7_ILi128EEESA_SA_EEELi128ENS_6half_tEfNS_4arch4Sm90ELb0ELb1ELb1ELb1ELb0ELb0ELb0ELb1ELb1ELb1ELb1ELb0EEENS1_21CollectiveEpilogueFwdISB_S9_SC_SE_Li256ELb1ELb1ELb1ELb0EEENS1_36VarlenDynamicPersistentTileSchedulerILi128ELi128ELi256ELi128ELb1ELb1ELb1ELb1ELb0ELb1EEEEEEEEEvNT_6ParamsE)
        /*0068*/ 	.word	0x000000a8


	//----- nvinfo : EIATTR_FRAME_SIZE
	.align		4
.L_38:
        /*006c*/ 	.byte	0x04, 0x11
        /*006e*/ 	.short	(.L_40 - .L_39)
	.align		4
.L_39:
        /*0070*/ 	.word	index@(_ZN7cutlass13device_kernelIN5flash11enable_sm90INS1_16FlashAttnFwdSm90INS1_25CollectiveMainloopFwdSm90ILi2EN4cute5tupleIJNS5_1CILi1EEES8_S8_EEENS6_IJNS7_ILi128EEESA_SA_EEELi128ENS_6half_tEfNS_4arch4Sm90ELb0ELb1ELb1ELb1ELb0ELb0ELb0ELb1ELb1ELb1ELb1ELb0EEENS1_21CollectiveEpilogueFwdISB_S9_SC_SE_Li256ELb1ELb1ELb1ELb0EEENS1_36VarlenDynamicPersistentTileSchedulerILi128ELi128ELi256ELi128ELb1ELb1ELb1ELb1ELb0ELb1EEEEEEEEEvNT_6ParamsE)
        /*0074*/ 	.word	0x00000060


	//----- nvinfo : EIATTR_REGCOUNT
	.align		4
.L_40:
        /*0078*/ 	.byte	0x04, 0x2f
        /*007a*/ 	.short	(.L_42 - .L_41)
	.align		4
.L_41:
        /*007c*/ 	.word	index@(_ZN7cutlass13device_kernelIN5flash11enable_sm90INS1_16FlashAttnFwdSm90INS1_25CollectiveMainloopFwdSm90ILi2EN4cute5tupleIJNS5_1CILi1EEES8_S8_EEENS6_IJNS7_ILi128EEESA_SA_EEELi128ENS_6half_tEfNS_4arch4Sm90ELb0ELb1ELb1ELb0ELb0ELb0ELb0ELb1ELb1ELb1ELb1ELb0EEENS1_21CollectiveEpilogueFwdISB_S9_SC_SE_Li256ELb0ELb1ELb1ELb0EEENS1_19SingleTileSchedulerILb0ELb1ELb1ELi128EEEEEEEEEvNT_6ParamsE)
        /*0080*/ 	.word	0x000000a8


	//----- nvinfo : EIATTR_FRAME_SIZE
	.align		4
.L_42:
        /*0084*/ 	.byte	0x04, 0x11
        /*0086*/ 	.short	(.L_44 - .L_43)
	.align		4
.L_43:
        /*0088*/ 	.word	index@(_ZN7cutlass13device_kernelIN5flash11enable_sm90INS1_16FlashAttnFwdSm90INS1_25CollectiveMainloopFwdSm90ILi2EN4cute5tupleIJNS5_1CILi1EEES8_S8_EEENS6_IJNS7_ILi128EEESA_SA_EEELi128ENS_6half_tEfNS_4arch4Sm90ELb0ELb1ELb1ELb0ELb0ELb0ELb0ELb1ELb1ELb1ELb1ELb0EEENS1_21CollectiveEpilogueFwdISB_S9_SC_SE_Li256ELb0ELb1ELb1ELb0EEENS1_19SingleTileSchedulerILb0ELb1ELb1ELi128EEEEEEEEEvNT_6ParamsE)
        /*008c*/ 	.word	0x00000018


	//----- nvinfo : EIATTR_REGCOUNT
	.align		4
.L_44:
        /*0090*/ 	.byte	0x04, 0x2f
        /*0092*/ 	.short	(.L_46 - .L_45)
	.align		4
.L_45:
        /*0094*/ 	.word	index@(_ZN7cutlass13device_kernelIN5flash11enable_sm90INS1_16FlashAttnFwdSm90INS1_25CollectiveMainloopFwdSm90ILi2EN4cute5tupleIJNS5_1CILi1EEES8_S8_EEENS6_IJNS7_ILi128EEENS7_ILi176EEESA_EEELi128ENS_6half_tEfNS_4arch4Sm90ELb0ELb0ELb1ELb1ELb0ELb1ELb0ELb1ELb1ELb1ELb1ELb0EEENS1_21CollectiveEpilogueFwdINS6_IJSA_SA_SB_EEES9_SD_SF_Li256ELb1ELb1ELb1ELb0EEENS1_36VarlenDynamicPersistentTileSchedulerILi128ELi176ELi256ELi128ELb1ELb1ELb1ELb0ELb1ELb1EEEEEEEEEvNT_6ParamsE)
        /*0098*/ 	.word	0x000000a8


	//----- nvinfo : EIATTR_FRAME_SIZE
	.align		4
.L_46:
        /*009c*/ 	.byte	0x04, 0x11
        /*009e*/ 	.short	(.L_48 - .L_47)
	.align		4
.L_47:
        /*00a0*/ 	.word	index@(_ZN7cutlass13device_kernelIN5flash11enable_sm90INS1_16FlashAttnFwdSm90INS1_25CollectiveMainloopFwdSm90ILi2EN4cute5tupleIJNS5_1CILi1EEES8_S8_EEENS6_IJNS7_ILi128EEENS7_ILi176EEESA_EEELi128ENS_6half_tEfNS_4arch4Sm90ELb0ELb0ELb1ELb1ELb0ELb1ELb0ELb1ELb1ELb1ELb1ELb0EEENS1_21CollectiveEpilogueFwdINS6_IJSA_SA_SB_EEES9_SD_SF_Li256ELb1ELb1ELb1ELb0EEENS1_36VarlenDynamicPersistentTileSchedulerILi128ELi176ELi256ELi128ELb1ELb1ELb1ELb0ELb1ELb1EEEEEEEEEvNT_6ParamsE)
        /*00a4*/ 	.word	0x00000090


	//----- nvinfo : EIATTR_REGCOUNT
	.align		4
.L_48:
        /*00a8*/ 	.byte	0x04, 0x2f
        /*00aa*/ 	.short	(.L_50 - .L_49)
	.align		4
.L_49:
        /*00ac*/ 	.word	index@(_ZN7cutlass13device_kernelIN5flash11enable_sm90INS1_16FlashAttnFwdSm90INS1_25CollectiveMainloopFwdSm90ILi2EN4cute5tupleIJNS5_1CILi1EEES8_S8_EEENS6_IJNS7_ILi128EEENS7_ILi176EEESA_EEELi128ENS_6half_tEfNS_4arch4Sm90ELb0ELb0ELb1ELb1ELb0ELb0ELb0ELb1ELb1ELb1ELb1ELb0EEENS1_21CollectiveEpilogueFwdINS6_IJSA_SA_SB_EEES9_SD_SF_Li256ELb1ELb1ELb1ELb0EEENS1_36VarlenDynamicPersistentTileSchedulerILi128ELi176ELi256ELi128ELb1ELb1ELb1ELb0ELb1ELb1EEEEEEEEEvNT_6ParamsE)
        /*00b0*/ 	.word	0x000000a8


	//----- nvinfo : EIATTR_FRAME_SIZE
	.align		4
.L_50:
        /*00b4*/ 	.byte	0x04, 0x11
        /*00b6*/ 	.short	(.L_52 - .L_51)
	.align		4
.L_51:
        /*00b8*/ 	.word	index@(_ZN7cutlass13device_kernelIN5flash11enable_sm90INS1_16FlashAttnFwdSm90INS1_25CollectiveMainloopFwdSm90ILi2EN4cute5tupleIJNS5_1CILi1EEES8_S8_EEENS6_IJNS7_ILi128EEENS7_ILi176EEESA_EEELi128ENS_6half_tEfNS_4arch4Sm90ELb0ELb0ELb1ELb1ELb0ELb0ELb0ELb1ELb1ELb1ELb1ELb0EEENS1_21CollectiveEpilogueFwdINS6_IJSA_SA_SB_EEES9_SD_SF_Li256ELb1ELb1ELb1ELb0EEENS1_36VarlenDynamicPersistentTileSchedulerILi128ELi176ELi256ELi128ELb1ELb1ELb1ELb0ELb1ELb1EEEEEEEEEvNT_6ParamsE)
        /*00bc*/ 	.word	0x00000070


	//----- nvinfo : EIATTR_REGCOUNT
	.align		4
.L_52:
        /*00c0*/ 	.byte	0x04, 0x2f
        /*00c2*/ 	.short	(.L_54 - .L_53)
	.align		4
.L_53:
        /*00c4*/ 	.word	index@(_ZN7cutlass13device_kernelIN5flash11enable_sm90INS1_16FlashAttnFwdSm90INS1_25CollectiveMainloopFwdSm90ILi2EN4cute5tupleIJNS5_1CILi1EEES8_S8_EEENS6_IJNS7_ILi128EEENS7_ILi176EEESA_EEELi128ENS_6half_tEfNS_4arch4Sm90ELb0ELb0ELb1ELb0ELb0ELb0ELb0ELb1ELb1ELb1ELb1ELb0EEENS1_21CollectiveEpilogueFwdINS6_IJSA_SA_SB_EEES9_SD_SF_Li256ELb0ELb1ELb1ELb0EEENS1_19SingleTileSchedulerILb0ELb1ELb1ELi128EEEEEEEEEvNT_6ParamsE)
        /*00c8*/ 	.word	0x000000a8


	//----- nvinfo : EIATTR_FRAME_SIZE
	.align		4
.L_54:
        /*00cc*/ 	.byte	0x04, 0x11
        /*00ce*/ 	.short	(.L_56 - .L_55)
	.align		4
.L_55:
        /*00d0*/ 	.word	index@(_ZN7cutlass13device_kernelIN5flash11enable_sm90INS1_16FlashAttnFwdSm90INS1_25CollectiveMainloopFwdSm90ILi2EN4cute5tupleIJNS5_1CILi1EEES8_S8_EEENS6_IJNS7_ILi128EEENS7_ILi176EEESA_EEELi128ENS_6half_tEfNS_4arch4Sm90ELb0ELb0ELb1ELb0ELb0ELb0ELb0ELb1ELb1ELb1ELb1ELb0EEENS1_21CollectiveEpilogueFwdINS6_IJSA_SA_SB_EEES9_SD_SF_Li256ELb0ELb1ELb1ELb0EEENS1_19SingleTileSchedulerILb0ELb1ELb1ELi128EEEEEEEEEvNT_6ParamsE)
        /*00d4*/ 	.word	0x00000010


	//----- nvinfo : EIATTR_MIN_STACK_SIZE
	.align		4
.L_56:
        /*00d8*/ 	.byte	0x04, 0x12
        /*00da*/ 	.short	(.L_58 - .L_57)
	.align		4
.L_57:
        /*00dc*/ 	.word	index@(_ZN7cutlass13device_kernelIN5flash11enable_sm90INS1_16FlashAttnFwdSm90INS1_25CollectiveMainloopFwdSm90ILi2EN4cute5tupleIJNS5_1CILi1EEES8_S8_EEENS6_IJNS7_ILi128EEENS7_ILi176EEESA_EEELi128ENS_6half_tEfNS_4arch4Sm90ELb0ELb0ELb1ELb0ELb0ELb0ELb0ELb1ELb1ELb1ELb1ELb0EEENS1_21CollectiveEpilogueFwdINS6_IJSA_SA_SB_EEES9_SD_SF_Li256ELb0ELb1ELb1ELb0EEENS1_19SingleTileSchedulerILb0ELb1ELb1ELi128EEEEEEEEEvNT_6ParamsE)
        /*00e0*/ 	.word	0x00000010


	//----- nvinfo : EIATTR_MIN_STACK_SIZE
	.align		4
.L_58:
        /*00e4*/ 	.byte	0x04, 0x12
        /*00e6*/ 	.short	(.L_60 - .L_59)
	.align		4
.L_59:
        /*00e8*/ 	.word	index@(_ZN7cutlass13device_kernelIN5flash11enable_sm90INS1_16FlashAttnFwdSm90INS1_25CollectiveMainloopFwdSm90ILi2EN4cute5tupleIJNS5_1CILi1EEES8_S8_EEENS6_IJNS7_ILi128EEENS7_ILi176EEESA_EEELi128ENS_6half_tEfNS_4arch4Sm90ELb0ELb0ELb1ELb1ELb0ELb0ELb0ELb1ELb1ELb1ELb1ELb0EEENS1_21CollectiveEpilogueFwdINS6_IJSA_SA_SB_EEES9_SD_SF_Li256ELb1ELb1ELb1ELb0EEENS1_36VarlenDynamicPersistentTileSchedulerILi128ELi176ELi256ELi128ELb1ELb1ELb1ELb0ELb1ELb1EEEEEEEEEvNT_6ParamsE)
        /*00ec*/ 	.word	0x00000070


	//----- nvinfo : EIATTR_MIN_STACK_SIZE
	.align		4
.L_60:
        /*00f0*/ 	.byte	0x04, 0x12
        /*00f2*/ 	.short	(.L_62 - .L_61)
	.align		4
.L_61:
        /*00f4*/ 	.word	index@(_ZN7cutlass13device_kernelIN5flash11enable_sm90INS1_16FlashAttnFwdSm90INS1_25CollectiveMainloopFwdSm90ILi2EN4cute5tupleIJNS5_1CILi1EEES8_S8_EEENS6_IJNS7_ILi128EEENS7_ILi176EEESA_EEELi128ENS_6half_tEfNS_4arch4Sm90ELb0ELb0ELb1ELb1ELb0ELb1ELb0ELb1ELb1ELb1ELb1ELb0EEENS1_21CollectiveEpilogueFwdINS6_IJSA_SA_SB_EEES9_SD_SF_Li256ELb1ELb1ELb1ELb0EEENS1_36VarlenDynamicPersistentTileSchedulerILi128ELi176ELi256ELi128ELb1ELb1ELb1ELb0ELb1ELb1EEEEEEEEEvNT_6ParamsE)
        /*00f8*/ 	.word	0x00000090


	//----- nvinfo : EIATTR_MIN_STACK_SIZE
	.align		4
.L_62:
        /*00fc*/ 	.byte	0x04, 0x12
        /*00fe*/ 	.short	(.L_64 - .L_63)
	.align		4
.L_63:
        /*0100*/ 	.word	index@(_ZN7cutlass13device_kernelIN5flash11enable_sm90INS1_16FlashAttnFwdSm90INS1_25CollectiveMainloopFwdSm90ILi2EN4cute5tupleIJNS5_1CILi1EEES8_S8_EEENS6_IJNS7_ILi128EEESA_SA_EEELi128ENS_6half_tEfNS_4arch4Sm90ELb0ELb1ELb1ELb0ELb0ELb0ELb0ELb1ELb1ELb1ELb1ELb0EEENS1_21CollectiveEpilogueFwdISB_S9_SC_SE_Li256ELb0ELb1ELb1ELb0EEENS1_19SingleTileSchedulerILb0ELb1ELb1ELi128EEEEEEEEEvNT_6ParamsE)
        /*0104*/ 	.word	0x00000018


	//----- nvinfo : EIATTR_MIN_STACK_SIZE
	.align		4
.L_64:
        /*0108*/ 	.byte	0x04, 0x12
        /*010a*/ 	.short	(.L_66 - .L_65)
	.align		4
.L_65:
        /*010c*/ 	.word	index@(_ZN7cutlass13device_kernelIN5flash11enable_sm90INS1_16FlashAttnFwdSm90INS1_25CollectiveMainloopFwdSm90ILi2EN4cute5tupleIJNS5_1CILi1EEES8_S8_EEENS6_IJNS7_ILi128EEESA_SA_EEELi128ENS_6half_tEfNS_4arch4Sm90ELb0ELb1ELb1ELb1ELb0ELb0ELb0ELb1ELb1ELb1ELb1ELb0EEENS1_21CollectiveEpilogueFwdISB_S9_SC_SE_Li256ELb1ELb1ELb1ELb0EEENS1_36VarlenDynamicPersistentTileSchedulerILi128ELi128ELi256ELi128ELb1ELb1ELb1ELb1ELb0ELb1EEEEEEEEEvNT_6ParamsE)
        /*0110*/ 	.word	0x00000060


	//----- nvinfo : EIATTR_MIN_STACK_SIZE
	.align		4
.L_66:
        /*0114*/ 	.byte	0x04, 0x12
        /*0116*/ 	.short	(.L_68 - .L_67)
	.align		4
.L_67:
        /*0118*/ 	.word	index@(_ZN7cutlass13device_kernelIN5flash11enable_sm90INS1_16FlashAttnFwdSm90INS1_25CollectiveMainloopFwdSm90ILi2EN4cute5tupleIJNS5_1CILi1EEES8_S8_EEENS6_IJNS7_ILi128EEESA_SA_EEELi128ENS_6half_tEfNS_4arch4Sm90ELb0ELb1ELb1ELb1ELb0ELb1ELb0ELb1ELb1ELb1ELb1ELb0EEENS1_21CollectiveEpilogueFwdISB_S9_SC_SE_Li256ELb1ELb1ELb1ELb0EEENS1_36VarlenDynamicPersistentTileSchedulerILi128ELi128ELi256ELi128ELb1ELb1ELb1ELb1ELb0ELb1EEEEEEEEEvNT_6ParamsE)
        /*011c*/ 	.word	0x00000068


	//----- nvinfo : EIATTR_MIN_STACK_SIZE
	.align		4
.L_68:
        /*0120*/ 	.byte	0x04, 0x12
        /*0122*/ 	.short	(.L_70 - .L_69)
	.align		4
.L_69:
        /*0124*/ 	.word	index@(_ZN7cutlass13device_kernelIN5flash11enable_sm90INS1_16FlashAttnFwdSm90INS1_25CollectiveMainloopFwdSm90ILi2EN4cute5tupleIJNS5_1CILi1EEES8_S8_EEENS6_IJNS7_ILi128EEESA_SA_EEELi128ENS_6half_tEfNS_4arch4Sm90ELb1ELb0ELb1ELb0ELb0ELb0ELb0ELb1ELb1ELb1ELb1ELb0EEENS1_21CollectiveEpilogueFwdISB_S9_SC_SE_Li256ELb0ELb1ELb1ELb0EEENS1_19SingleTileSchedulerILb0ELb1ELb1ELi128EEEEEEEEEvNT_6ParamsE)
        /*0128*/ 	.word	0x00000018


	//----- nvinfo : EIATTR_MIN_STACK_SIZE
	.align		4
.L_70:
        /*012c*/ 	.byte	0x04, 0x12
        /*012e*/ 	.short	(.L_72 - .L_71)
	.align		4
.L_71:
        /*0130*/ 	.word	index@(_ZN7cutlass13device_kernelIN5flash11enable_sm90INS1_16FlashAttnFwdSm90INS1_25CollectiveMainloopFwdSm90ILi2EN4cute5tupleIJNS5_1CILi1EEES8_S8_EEENS6_IJNS7_ILi128EEESA_SA_EEELi128ENS_6half_tEfNS_4arch4Sm90ELb1ELb0ELb1ELb1ELb0ELb0ELb0ELb1ELb1ELb1ELb1ELb0EEENS1_21CollectiveEpilogueFwdISB_S9_SC_SE_Li256ELb1ELb1ELb1ELb0EEENS1_36VarlenDynamicPersistentTileSchedulerILi128ELi128ELi256ELi128ELb1ELb1ELb1ELb1ELb1ELb1EEEEEEEEEvNT_6ParamsE)
        /*0134*/ 	.word	0x00000060


	//----- nvinfo : EIATTR_MIN_STACK_SIZE
	.align		4
.L_72:
        /*0138*/ 	.byte	0x04, 0x12
        /*013a*/ 	.short	(.L_74 - .L_73)
	.align		4
.L_73:
        /*013c*/ 	.word	index@(_ZN7cutlass13device_kernelIN5flash11enable_sm90INS1_16FlashAttnFwdSm90INS1_25CollectiveMainloopFwdSm90ILi2EN4cute5tupleIJNS5_1CILi1EEES8_S8_EEENS6_IJNS7_ILi128EEESA_SA_EEELi128ENS_6half_tEfNS_4arch4Sm90ELb1ELb0ELb1ELb1ELb0ELb1ELb0ELb1ELb1ELb1ELb1ELb0EEENS1_21CollectiveEpilogueFwdISB_S9_SC_SE_Li256ELb1ELb1ELb1ELb0EEENS1_36VarlenDynamicPersistentTileSchedulerILi128ELi128ELi256ELi128ELb1ELb1ELb1ELb1ELb1ELb1EEEEEEEEEvNT_6ParamsE)
        /*0140*/ 	.word	0x00000068
.L_74:


//--------------------- .nv.compat                --------------------------
	.section	.nv.compat,"",@"SHT_CUDA_COMPAT_INFO"
	.align	4
        /*0000*/ 	.byte	0x02, 0x09, 0x01, 0x00, 0x02, 0x02, 0x04, 0x00, 0x02, 0x05, 0x05, 0x00, 0x03, 0x07, 0x01, 0x01
        /*0010*/ 	.byte	0x02, 0x03, 0x01, 0x00, 0x02, 0x06, 0x01, 0x00, 0x04, 0x0b, 0x08, 0x00, 0x00, 0x00, 0x00, 0x00
        /*0020*/ 	.byte	0x00, 0x00, 0x00, 0x00


//--------------------- .nv.info._ZN7cutlass13device_kernelIN5flash11enable_sm90INS1_16FlashAttnFwdSm90INS1_25CollectiveMainloopFwdSm90ILi2EN4cute5tupleIJNS5_1CILi1EEES8_S8_EEENS6_IJNS7_ILi128EEENS7_ILi176EEESA_EEELi128ENS_6half_tEfNS_4arch4Sm90ELb0ELb0ELb1ELb0ELb0ELb0ELb0ELb1ELb1ELb1ELb1ELb0EEENS1_21CollectiveEpilogueFwdINS6_IJSA_SA_SB_EEES9_SD_SF_Li256ELb0ELb1ELb1ELb0EEENS1_19SingleTileSchedulerILb0ELb1ELb1ELi128EEEEEEEEEvNT_6ParamsE --------------------------
	.section	.nv.info._ZN7cutlass13device_kernelIN5flash11enable_sm90INS1_16FlashAttnFwdSm90INS1_25CollectiveMainloopFwdSm90ILi2EN4cute5tupleIJNS5_1CILi1EEES8_S8_EEENS6_IJNS7_ILi128EEENS7_ILi176EEESA_EEELi128ENS_6half_tEfNS_4arch4Sm90ELb0ELb0ELb1ELb0ELb0ELb0ELb0ELb1ELb1ELb1ELb1ELb0EEENS1_21CollectiveEpilogueFwdINS6_IJSA_SA_SB_EEES9_SD_SF_Li256ELb0ELb1ELb1ELb0EEENS1_19SingleTileSchedulerILb0ELb1ELb1ELi128EEEEEEEEEvNT_6ParamsE,"",@"SHT_CUDA_INFO"
	.sectionflags	@""
	.align	4


	//----- nvinfo : EIATTR_CUDA_API_VERSION
	.align		4
        /*0000*/ 	.byte	0x04, 0x37
        /*0002*/ 	.short	(.L_76 - .L_75)
.L_75:
        /*0004*/ 	.word	0x00000082


	//----- nvinfo : EIATTR_KPARAM_INFO
	.align		4
.L_76:
        /*0008*/ 	.byte	0x04, 0x17
        /*000a*/ 	.short	(.L_78 - .L_77)
.L_77:
        /*000c*/ 	.word	0x00000000
        /*0010*/ 	.short	0x0000
        /*0012*/ 	.short	0x0070
        /*0014*/ 	.byte	0x00, 0xf0, 0x01, 0x28


	//----- nvinfo : EIATTR_SPARSE_MMA_MASK
	.align		4
.L_78:
        /*0018*/ 	.byte	0x03, 0x50
        /*001a*/ 	.short	0x0000


	//----- nvinfo : EIATTR_MAXREG_COUNT
	.align		4
        /*001c*/ 	.byte	0x03, 0x1b
        /*001e*/ 	.short	0x00a8


	//----- nvinfo : EIATTR_NUM_BARRIERS
	.align		4
        /*0020*/ 	.byte	0x02, 0x4c
        /*0022*/ 	.byte	0x10
	.zero		1


	//----- nvinfo : EIATTR_EXTERNS
	.align		4
        /*0024*/ 	.byte	0x04, 0x0f
        /*0026*/ 	.short	(.L_80 - .L_79)


	//   ....[0]....
	.align		4
.L_79:
        /*0028*/ 	.word	index@(__assertfail)


	//----- nvinfo : EIATTR_ANNOTATIONS
	.align		4
.L_80:
        /*002c*/ 	.byte	0x04, 0x55
        /*002e*/ 	.short	(.L_82 - .L_81)


	//   ....[0]....
.L_81:
        /*0030*/ 	.word	0x00000001
        /*0034*/ 	.byte	0x60, 0x09, 0x00, 0x00, 0x01, 0x00, 0x00, 0x00, 0x90, 0x13, 0x00, 0x00, 0x01, 0x00, 0x00, 0x00
        /*0044*/ 	.byte	0x50, 0xed, 0x00, 0x00, 0x01, 0x00, 0x00, 0x00, 0x10, 0xf2, 0x00, 0x00, 0x01, 0x00, 0x00, 0x00
        /*0054*/ 	.byte	0x90, 0xf2, 0x00, 0x00, 0x01, 0x00, 0x00, 0x00, 0xd0, 0xf5, 0x00, 0x00, 0x01, 0x00, 0x00, 0x00
        /*0064*/ 	.byte	0xa0, 0x01, 0x01, 0x00, 0x01, 0x00, 0x00, 0x00, 0xc0, 0x03, 0x01, 0x00, 0x01, 0x00, 0x00, 0x00
        /*0074*/ 	.byte	0x20, 0x04, 0x01, 0x00, 0x01, 0x00, 0x00, 0x00, 0xa0, 0x0b, 0x01, 0x00, 0x01, 0x00, 0x00, 0x00
        /*0084*/ 	.byte	0xf0, 0x0b, 0x01, 0x00, 0x01, 0x00, 0x00, 0x00, 0xf0, 0x13, 0x01, 0x00, 0x01, 0x00, 0x00, 0x00
        /*0094*/ 	.byte	0x30, 0x14, 0x01, 0x00, 0x01, 0x00, 0x00, 0x00, 0xb0, 0x1b, 0x01, 0x00, 0x01, 0x00, 0x00, 0x00
        /*00a4*/ 	.byte	0xc0, 0x20, 0x01, 0x00


	//----- nvinfo : EIATTR_MERCURY_ISA_VERSION
	.align		4
.L_82:
        /*00a8*/ 	.byte	0x03, 0x5f
        /*00aa*/ 	.short	0x0101


	//----- nvinfo : EIATTR_INT_WARP_WIDE_INSTR_OFFSETS
	.align		4
        /*00ac*/ 	.byte	0x04, 0x31
        /*00ae*/ 	.short	(.L_84 - .L_83)


	//   ....[0]....
.L_83:
        /*00b0*/ 	.word	0x00000130


	//   ....[1]....
        /*00b4*/ 	.word	0x00000170


	//   ....[2]....
        /*00b8*/ 	.word	0x000001e0


	//----- nvinfo : EIATTR_COOP_GROUP_MASK_REGIDS
	.align		4
.L_84:
        /*00bc*/ 	.byte	0x04, 0x29
        /*00be*/ 	.short	(.L_86 - .L_85)


	//   ....[0]....
.L_85:
        /*00c0*/ 	.word	0xffffffff


	//   ....[1]....
        /*00c4*/ 	.word	0xffffffff


	//   ....[2]....
        /*00c8*/ 	.word	0xffffffff


	//   ....[3]....
        /*00cc*/ 	.word	0xffffffff


	//   ....[4]....
        /*00d0*/ 	.word	0xffffffff


	//   ....[5]....
        /*00d4*/ 	.word	0xffffffff


	//   ....[6]....
        /*00d8*/ 	.word	0xffffffff


	//   ....[7]....
        /*00dc*/ 	.word	0xffffffff


	//   ....[8]....
        /*00e0*/ 	.word	0xffffffff


	//   ....[9]....
        /*00e4*/ 	.word	0xffffffff


	//   ....[10]....
        /*00e8*/ 	.word	0xffffffff


	//   ....[11]....
        /*00ec*/ 	.word	0xffffffff


	//   ....[12]....
        /*00f0*/ 	.word	0xffffffff


	//   ....[13]....
        /*00f4*/ 	.word	0xffffffff


	//   ....[14]....
        /*00f8*/ 	.word	0xffffffff


	//   ....[15]....
        /*00fc*/ 	.word	0xffffffff


	//   ....[16]....
        /*0100*/ 	.word	0xffffffff


	//   ....[17]....
        /*0104*/ 	.word	0xffffffff


	//   ....[18]....
        /*0108*/ 	.word	0xffffffff


	//   ....[19]....
        /*010c*/ 	.word	0xffffffff


	//   ....[20]....
        /*0110*/ 	.word	0xffffffff


	//   ....[21]....
        /*0114*/ 	.word	0xffffffff


	//   ....[22]....
        /*0118*/ 	.word	0xffffffff


	//   ....[23]....
        /*011c*/ 	.word	0xffffffff


	//   ....[24]....
        /*0120*/ 	.word	0xffffffff


	//   ....[25]....
        /*0124*/ 	.word	0xffffffff


	//   ....[26]....
        /*0128*/ 	.word	0xffffffff


	//   ....[27]....
        /*012c*/ 	.word	0xffffffff


	//   ....[28]....
        /*0130*/ 	.word	0xffffffff


	//   ....[29]....
        /*0134*/ 	.word	0xffffffff


	//   ....[30]....
        /*0138*/ 	.word	0xffffffff


	//   ....[31]....
        /*013c*/ 	.word	0xffffffff


	//   ....[32]....
        /*0140*/ 	.word	0xffffffff


	//   ....[33]....
        /*0144*/ 	.word	0xffffffff


	//   ....[34]....
        /*0148*/ 	.word	0xffffffff


	//   ....[35]....
        /*014c*/ 	.word	0xffffffff


	//   ....[36]....
        /*0150*/ 	.word	0xffffffff


	//   ....[37]....
        /*0154*/ 	.word	0xffffffff


	//   ....[38]....
        /*0158*/ 	.word	0xffffffff


	//   ....[39]....
        /*015c*/ 	.word	0xffffffff


	//   ....[40]....
        /*0160*/ 	.word	0xffffffff


	//   ....[41]....
        /*0164*/ 	.word	0xffffffff


	//   ....[42]....
        /*0168*/ 	.word	0xffffffff


	//   ....[43]....
        /*016c*/ 	.word	0xffffffff


	//   ....[44]....
        /*0170*/ 	.word	0xffffffff


	//   ....[45]....
        /*0174*/ 	.word	0xffffffff


	//   ....[46]....
        /*0178*/ 	.word	0xffffffff


	//   ....[47]....
        /*017c*/ 	.word	0x0500000f


	//   ....[48]....
        /*0180*/ 	.word	0x0500000f


	//   ....[49]....
        /*0184*/ 	.word	0x0500000f


	//   ....[50]....
        /*0188*/ 	.word	0x0500000f


	//   ....[51]....
        /*018c*/ 	.word	0x0500000f


	//   ....[52]....
        /*0190*/ 	.word	0x0500000f


	//   ....[53]....
        /*0194*/ 	.word	0x0500000f


	//   ....[54]....
        /*0198*/ 	.word	0x0500000f


	//   ....[55]....
        /*019c*/ 	.word	0x0500000f


	//   ....[56]....
        /*01a0*/ 	.word	0x0500000f


	//   ....[57]....
        /*01a4*/ 	.word	0x0500000f


	//   ....[58]....
        /*01a8*/ 	.word	0x0500000f


	//   ....[59]....
        /*01ac*/ 	.word	0x0500000f


	//   ....[60]....
        /*01b0*/ 	.word	0x0500000f


	//   ....[61]....
        /*01b4*/ 	.word	0x0500000f


	//   ....[62]....
        /*01b8*/ 	.word	0x0500000f


	//   ....[63]....
        /*01bc*/ 	.word	0x0500000f


	//   ....[64]....
        /*01c0*/ 	.word	0x0500000f


	//----- nvinfo : EIATTR_COOP_GROUP_INSTR_OFFSETS
	.align		4
.L_86:
        /*01c4*/ 	.byte	0x04, 0x28
        /*01c6*/ 	.short	(.L_88 - .L_87)


	//   ....[0]....
.L_87:
        /*01c8*/ 	.word	0x00000070


	//   ....[1]....
        /*01cc*/ 	.word	0x00000140


	//   ....[2]....
        /*01d0*/ 	.word	0x00000190


	//   ....[3]....
        /*01d4*/ 	.word	0x000003c0


	//   ....[4]....
        /*01d8*/ 	.word	0x00000520


	//   ....[5]....
        /*01dc*/ 	.word	0x00000640


	//   ....[6]....
        /*01e0*/ 	.word	0x000007a0


	//   ....[7]....
        /*01e4*/ 	.word	0x00001160


	//   ....[8]....
        /*01e8*/ 	.word	0x000050a0


	//   ....[9]....
        /*01ec*/ 	.word	0x000050e0


	//   ....[10]....
        /*01f0*/ 	.word	0x000058a0


	//   ....[11]....
        /*01f4*/ 	.word	0x000058f0


	//   ....[12]....
        /*01f8*/ 	.word	0x0000a240


	//   ....[13]....
        /*01fc*/ 	.word	0x0000a2a0


	//   ....[14]....
        /*0200*/ 	.word	0x0000ad70


	//   ....[15]....
        /*0204*/ 	.word	0x0000add0


	//   ....[16]....
        /*0208*/ 	.word	0x0000c4c0


	//   ....[17]....
        /*020c*/ 	.word	0x0000c500


	//   ....[18]....
        /*0210*/ 	.word	0x0000c580


	//   ....[19]....
        /*0214*/ 	.word	0x0000c5c0


	//   ....[20]....
        /*0218*/ 	.word	0x0000d630


	//   ....[21]....
        /*021c*/ 	.word	0x0000d670


	//   ....[22]....
        /*0220*/ 	.word	0x0000d6b0


	//   ....[23]....
        /*0224*/ 	.word	0x0000d6e0


	//   ....[24]....
        /*0228*/ 	.word	0x0000d710


	//   ....[25]....
        /*022c*/ 	.word	0x0000d720


	//   ....[26]....
        /*0230*/ 	.word	0x0000dd70


	//   ....[27]....
        /*0234*/ 	.word	0x0000dd80


	//   ....[28]....
        /*0238*/ 	.word	0x0000e7f0


	//   ....[29]....
        /*023c*/ 	.word	0x0000f250


	//   ....[30]....
        /*0240*/ 	.word	0x0000fbd0


	//   ....[31]....
        /*0244*/ 	.word	0x0000fbe0


	//   ....[32]....
        /*0248*/ 	.word	0x0000fbf0


	//   ....[33]....
        /*024c*/ 	.word	0x0000fc40


	//   ....[34]....
        /*0250*/ 	.word	0x0000fcd0


	//   ....[35]....
        /*0254*/ 	.word	0x0000fce0


	//   ....[36]....
        /*0258*/ 	.word	0x0000fd70


	//   ....[37]....
        /*025c*/ 	.word	0x0000fda0


	//   ....[38]....
        /*0260*/ 	.word	0x0000fe00


	//   ....[39]....
        /*0264*/ 	.word	0x0000fe30


	//   ....[40]....
        /*0268*/ 	.word	0x0000feb0


	//   ....[41]....
        /*026c*/ 	.word	0x0000fee0


	//   ....[42]....
        /*0270*/ 	.word	0x0000ff40


	//   ....[43]....
        /*0274*/ 	.word	0x0000ff80


	//   ....[44]....
        /*0278*/ 	.word	0x00010000


	//   ....[45]....
        /*027c*/ 	.word	0x00010040


	//   ....[46]....
        /*0280*/ 	.word	0x00012050


	//   ....[47]....
        /*0284*/ 	.word	0x00012510


	//   ....[48]....
        /*0288*/ 	.word	0x00012690


	//   ....[49]....
        /*028c*/ 	.word	0x000126e0


	//   ....[50]....
        /*0290*/ 	.word	0x00012810


	//   ....[51]....
        /*0294*/ 	.word	0x00012880


	//   ....[52]....
        /*0298*/ 	.word	0x00012970


	//   ....[53]....
        /*029c*/ 	.word	0x000129e0


	//   ....[54]....
        /*02a0*/ 	.word	0x00012ad0


	//   ....[55]....
        /*02a4*/ 	.word	0x00012b40


	//   ....[56]....
        /*02a8*/ 	.word	0x00012c30


	//   ....[57]....
        /*02ac*/ 	.word	0x00012ca0


	//   ....[58]....
        /*02b0*/ 	.word	0x00012d90


	//   ....[59]....
        /*02b4*/ 	.word	0x00012e00


	//   ....[60]....
        /*02b8*/ 	.word	0x00012ef0


	//   ....[61]....
        /*02bc*/ 	.word	0x00012f50


	//   ....[62]....
        /*02c0*/ 	.word	0x00013030


	//   ....[63]....
        /*02c4*/ 	.word	0x00013080


	//   ....[64]....
        /*02c8*/ 	.word	0x00013480


	//----- nvinfo : EIATTR_REG_RECONFIG
	.align		4
.L_88:
        /*02cc*/ 	.byte	0x01, 0x54
	.zero		2


	//----- nvinfo : EIATTR_SYSCALL_OFFSETS
	.align		4
        /*02d0*/ 	.byte	0x04, 0x46
        /*02d2*/ 	.short	(.L_90 - .L_89)


	//   ....[0]....
.L_89:
        /*02d4*/ 	.word	0x00001340


	//   ....[1]....
        /*02d8*/ 	.word	0x0000eed0


	//   ....[2]....
        /*02dc*/ 	.word	0x0000f010


	//   ....[3]....
        /*02e0*/ 	.word	0x0000f100


	//   ....[4]....
        /*02e4*/ 	.word	0x0000f7f0


	//----- nvinfo : EIATTR_MBARRIER_INSTR_OFFSETS
	.align		4
.L_90:
        /*02e8*/ 	.byte	0x04, 0x39
        /*02ea*/ 	.short	(.L_92 - .L_91)


	//   ....[0]....
.L_91:
        /*02ec*/ 	.word	0x00000270
        /*02f0*/ 	.word	0x000000ff
        /*02f4*/ 	.word	0x00034800
        /*02f8*/ 	.short	0x0100
        /*02fa*/ 	.byte	0x08
	.zero		1


	//   ....[1]....
        /*02fc*/ 	.word	0x00000280
        /*0300*/ 	.word	0x000000ff
        /*0304*/ 	.word	0x00034820
        /*0308*/ 	.short	0x0100
        /*030a*/ 	.byte	0x08
	.zero		1


	//   ....[2]....
        /*030c*/ 	.word	0x00000370
        /*0310*/ 	.word	0x000000ff
        /*0314*/ 	.word	0x00034830
        /*0318*/ 	.short	0x0100
        /*031a*/ 	.byte	0x08
	.zero		1


	//   ....[3]....
        /*031c*/ 	.word	0x00000380
        /*0320*/ 	.word	0x000000ff
        /*0324*/ 	.word	0x00034840
        /*0328*/ 	.short	0x0100
        /*032a*/ 	.byte	0x08
	.zero		1


	//   ....[4]....
        /*032c*/ 	.word	0x00000390
        /*0330*/ 	.word	0x000000ff
        /*0334*/ 	.word	0x00034838
        /*0338*/ 	.short	0x0100
        /*033a*/ 	.byte	0x08
	.zero		1


	//   ....[5]....
        /*033c*/ 	.word	0x000003a0
        /*0340*/ 	.word	0x000000ff
        /*0344*/ 	.word	0x00034848
        /*0348*/ 	.short	0x0100
        /*034a*/ 	.byte	0x08
	.zero		1


	//   ....[6]....
        /*034c*/ 	.word	0x000004d0
        /*0350*/ 	.word	0x000000ff
        /*0354*/ 	.word	0x00034850
        /*0358*/ 	.short	0x0100
        /*035a*/ 	.byte	0x08
	.zero		1


	//   ....[7]....
        /*035c*/ 	.word	0x000004e0
        /*0360*/ 	.word	0x000000ff
        /*0364*/ 	.word	0x00034860
        /*0368*/ 	.short	0x0100
        /*036a*/ 	.byte	0x08
	.zero		1


	//   ....[8]....
        /*036c*/ 	.word	0x000004f0
        /*0370*/ 	.word	0x000000ff
        /*0374*/ 	.word	0x00034858
        /*0378*/ 	.short	0x0100
        /*037a*/ 	.byte	0x08
	.zero		1


	//   ....[9]....
        /*037c*/ 	.word	0x00000500
        /*0380*/ 	.word	0x000000ff
        /*0384*/ 	.word	0x00034868
        /*0388*/ 	.short	0x0100
        /*038a*/ 	.byte	0x08
	.zero		1


	//   ....[10]....
        /*038c*/ 	.word	0x000005f0
        /*0390*/ 	.word	0x000000ff
        /*0394*/ 	.word	0x00034870
        /*0398*/ 	.short	0x0100
        /*039a*/ 	.byte	0x06
	.zero		1


	//   ....[11]....
        /*039c*/ 	.word	0x00000600
        /*03a0*/ 	.word	0x000000ff
        /*03a4*/ 	.word	0x00034880
        /*03a8*/ 	.short	0x0100
        /*03aa*/ 	.byte	0x06
	.zero		1


	//   ....[12]....
        /*03ac*/ 	.word	0x00000610
        /*03b0*/ 	.word	0x000000ff
        /*03b4*/ 	.word	0x00034878
        /*03b8*/ 	.short	0x0100
        /*03ba*/ 	.byte	0x06
	.zero		1


	//   ....[13]....
        /*03bc*/ 	.word	0x00000620
        /*03c0*/ 	.word	0x000000ff
        /*03c4*/ 	.word	0x00034888
        /*03c8*/ 	.short	0x0100
        /*03ca*/ 	.byte	0x06
	.zero		1


	//   ....[14]....
        /*03cc*/ 	.word	0x00000750
        /*03d0*/ 	.word	0x000000ff
        /*03d4*/ 	.word	0x00034890
        /*03d8*/ 	.short	0x0100
        /*03da*/ 	.byte	0x08
	.zero		1


	//   ....[15]....
        /*03dc*/ 	.word	0x00000760
        /*03e0*/ 	.word	0x000000ff
        /*03e4*/ 	.word	0x000348a0
        /*03e8*/ 	.short	0x0100
        /*03ea*/ 	.byte	0x08
	.zero		1


	//   ....[16]....
        /*03ec*/ 	.word	0x00000770
        /*03f0*/ 	.word	0x000000ff
        /*03f4*/ 	.word	0x00034898
        /*03f8*/ 	.short	0x0100
        /*03fa*/ 	.byte	0x08
	.zero		1


	//   ....[17]....
        /*03fc*/ 	.word	0x00000780
        /*0400*/ 	.word	0x000000ff
        /*0404*/ 	.word	0x000348a8
        /*0408*/ 	.short	0x0100
        /*040a*/ 	.byte	0x08
	.zero		1


	//   ....[18]....
        /*040c*/ 	.word	0x000008b0
        /*0410*/ 	.word	0x000000ff
        /*0414*/ 	.word	0x000348b0
        /*0418*/ 	.short	0x0100
        /*041a*/ 	.byte	0x08
	.zero		1


	//   ....[19]....
        /*041c*/ 	.word	0x000008c0
        /*0420*/ 	.word	0x000000ff
        /*0424*/ 	.word	0x000348c0
        /*0428*/ 	.short	0x0100
        /*042a*/ 	.byte	0x08
	.zero		1


	//   ....[20]....
        /*042c*/ 	.word	0x000008d0
        /*0430*/ 	.word	0x000000ff
        /*0434*/ 	.word	0x000348b8
        /*0438*/ 	.short	0x0100
        /*043a*/ 	.byte	0x08
	.zero		1


	//   ....[21]....
        /*043c*/ 	.word	0x000008e0
        /*0440*/ 	.word	0x000000ff
        /*0444*/ 	.word	0x000348c8
        /*0448*/ 	.short	0x0100
        /*044a*/ 	.byte	0x08
	.zero		1


	//   ....[22]....
        /*044c*/ 	.word	0x00001370
        /*0450*/ 	.word	0x000000ff
        /*0454*/ 	.word	0x00034800
        /*0458*/ 	.short	0x010a
        /*045a*/ 	.byte	0x04
	.zero		1


	//   ....[23]....
        /*045c*/ 	.word	0x00001410
        /*0460*/ 	.word	0x000000ff
        /*0464*/ 	.word	0x00034830
        /*0468*/ 	.short	0x010a
        /*046a*/ 	.byte	0x04
	.zero		1


	//   ....[24]....
        /*046c*/ 	.word	0x000014a0
        /*0470*/ 	.word	0x000000ff
        /*0474*/ 	.word	0x00034830
        /*0478*/ 	.short	0x010a
        /*047a*/ 	.byte	0x04
	.zero		1


	//   ....[25]....
        /*047c*/ 	.word	0x00006030
        /*0480*/ 	.word	0x00000005
        /*0484*/ 	.word	0x00000000
        /*0488*/ 	.short	0x0101
        /*048a*/ 	.byte	0x3f
	.zero		1


	//   ....[26]....
        /*048c*/ 	.word	0x00006f20
        /*0490*/ 	.word	0x00000009
        /*0494*/ 	.word	0x00034830
        /*0498*/ 	.short	0x010a
        /*049a*/ 	.byte	0x3f
	.zero		1


	//   ....[27]....
        /*049c*/ 	.word	0x00006f60
        /*04a0*/ 	.word	0x00000009
        /*04a4*/ 	.word	0x00034830
        /*04a8*/ 	.short	0x010a
        /*04aa*/ 	.byte	0x3f
	.zero		1


	//   ....[28]....
        /*04ac*/ 	.word	0x00009520
        /*04b0*/ 	.word	0x000000ff
        /*04b4*/ 	.word	0x00034850
        /*04b8*/ 	.short	0x010a
        /*04ba*/ 	.byte	0x06
	.zero		1


	//   ....[29]....
        /*04bc*/ 	.word	0x00009560
        /*04c0*/ 	.word	0x000000ff
        /*04c4*/ 	.word	0x00034850
        /*04c8*/ 	.short	0x010a
        /*04ca*/ 	.byte	0x06
	.zero		1


	//   ....[30]....
        /*04cc*/ 	.word	0x0000b610
        /*04d0*/ 	.word	0x00000074
        /*04d4*/ 	.word	0x00000000
        /*04d8*/ 	.short	0x0101
        /*04da*/ 	.byte	0x3f
	.zero		1


	//   ....[31]....
        /*04dc*/ 	.word	0x0000b6c0
        /*04e0*/ 	.word	0x00000076
        /*04e4*/ 	.word	0x00000000
        /*04e8*/ 	.short	0x0101
        /*04ea*/ 	.byte	0x3f
	.zero		1


	//   ....[32]....
        /*04ec*/ 	.word	0x0000c420
        /*04f0*/ 	.word	0x0000000b
        /*04f4*/ 	.word	0x00034850
        /*04f8*/ 	.short	0x010a
        /*04fa*/ 	.byte	0x3f
	.zero		1


	//   ....[33]....
        /*04fc*/ 	.word	0x0000c460
        /*0500*/ 	.word	0x0000000b
        /*0504*/ 	.word	0x00034850
        /*0508*/ 	.short	0x010a
        /*050a*/ 	.byte	0x3f
	.zero		1


	//   ....[34]....
        /*050c*/ 	.word	0x0000cb00
        /*0510*/ 	.word	0x00000005
        /*0514*/ 	.word	0x00000000
        /*0518*/ 	.short	0x0101
        /*051a*/ 	.byte	0x3f
	.zero		1


	//   ....[35]....
        /*051c*/ 	.word	0x0000d700
        /*0520*/ 	.word	0x000000ff
        /*0524*/ 	.word	0x00000000
        /*0528*/ 	.short	0x0101
        /*052a*/ 	.byte	0x04
	.zero		1


	//   ....[36]....
        /*052c*/ 	.word	0x0000f470
        /*0530*/ 	.word	0x000000ff
        /*0534*/ 	.word	0x00034840
        /*0538*/ 	.short	0x010a
        /*053a*/ 	.byte	0x26
	.zero		1


	//   ....[37]....
        /*053c*/ 	.word	0x00010140
        /*0540*/ 	.word	0x000000ff
        /*0544*/ 	.word	0x00034800
        /*0548*/ 	.short	0x0107
        /*054a*/ 	.byte	0x26
	.zero		1


	//   ....[38]....
        /*054c*/ 	.word	0x000101b0
        /*0550*/ 	.word	0x000000ff
        /*0554*/ 	.word	0x00034800
        /*0558*/ 	.short	0x0101
        /*055a*/ 	.byte	0x26
	.zero		1


	//   ....[39]....
        /*055c*/ 	.word	0x000101c0
        /*0560*/ 	.word	0x000000ff
        /*0564*/ 	.word	0x00034820
        /*0568*/ 	.short	0x010a
        /*056a*/ 	.byte	0x26
	.zero		1


	//   ....[40]....
        /*056c*/ 	.word	0x000105e0
        /*0570*/ 	.word	0x000000ff
        /*0574*/ 	.word	0x00034848
        /*0578*/ 	.short	0x010a
        /*057a*/ 	.byte	0x26
	.zero		1


	//   ....[41]....
        /*057c*/ 	.word	0x000108a0
        /*0580*/ 	.word	0x000000ff
        /*0584*/ 	.word	0x00034860
        /*0588*/ 	.short	0x010a
        /*058a*/ 	.byte	0x26
	.zero		1


	//   ....[42]....
        /*058c*/ 	.word	0x00010db0
        /*0590*/ 	.word	0x000000ff
        /*0594*/ 	.word	0x00034840
        /*0598*/ 	.short	0x010a
        /*059a*/ 	.byte	0x26
	.zero		1


	//   ....[43]....
        /*059c*/ 	.word	0x00011090
        /*05a0*/ 	.word	0x000000ff
        /*05a4*/ 	.word	0x00034868
        /*05a8*/ 	.short	0x010a
        /*05aa*/ 	.byte	0x26
	.zero		1


	//   ....[44]....
        /*05ac*/ 	.word	0x000115f0
        /*05b0*/ 	.word	0x000000ff
        /*05b4*/ 	.word	0x00034848
        /*05b8*/ 	.short	0x010a
        /*05ba*/ 	.byte	0x26
	.zero		1


	//   ....[45]....
        /*05bc*/ 	.word	0x000118b0
        /*05c0*/ 	.word	0x000000ff
        /*05c4*/ 	.word	0x00034860
        /*05c8*/ 	.short	0x010a
        /*05ca*/ 	.byte	0x26
	.zero		1


	//   ....[46]....
        /*05cc*/ 	.word	0x00011c50
        /*05d0*/ 	.word	0x00000003
        /*05d4*/ 	.word	0x00034860
        /*05d8*/ 	.short	0x010a
        /*05da*/ 	.byte	0x3f
	.zero		1


	//   ....[47]....
        /*05dc*/ 	.word	0x00011fe0
        /*05e0*/ 	.word	0x00000002
        /*05e4*/ 	.word	0x00034820
        /*05e8*/ 	.short	0x010a
        /*05ea*/ 	.byte	0x3f
	.zero		1


	//   ....[48]....
        /*05ec*/ 	.word	0x00012180
        /*05f0*/ 	.word	0x00000006
        /*05f4*/ 	.word	0x00000000
        /*05f8*/ 	.short	0x010a
        /*05fa*/ 	.byte	0x3f
	.zero		1


	//   ....[49]....
        /*05fc*/ 	.word	0x000121f0
        /*0600*/ 	.word	0x00000003
        /*0604*/ 	.word	0x00000000
        /*0608*/ 	.short	0x010a
        /*060a*/ 	.byte	0x3f
	.zero		1


	//   ....[50]....
        /*060c*/ 	.word	0x00012250
        /*0610*/ 	.word	0x00000000
        /*0614*/ 	.word	0x00000000
        /*0618*/ 	.short	0x010a
        /*061a*/ 	.byte	0x3f
	.zero		1


	//   ....[51]....
        /*061c*/ 	.word	0x00012280
        /*0620*/ 	.word	0x00000003
        /*0624*/ 	.word	0x00000000
        /*0628*/ 	.short	0x010a
        /*062a*/ 	.byte	0x3f
	.zero		1


	//   ....[52]....
        /*062c*/ 	.word	0x00012300
        /*0630*/ 	.word	0x00000003
        /*0634*/ 	.word	0x00034800
        /*0638*/ 	.short	0x010a
        /*063a*/ 	.byte	0x3f
	.zero		1


	//   ....[53]....
        /*063c*/ 	.word	0x00012370
        /*0640*/ 	.word	0x00000003
        /*0644*/ 	.word	0x00034830
        /*0648*/ 	.short	0x010a
        /*064a*/ 	.byte	0x3f
	.zero		1


	//   ....[54]....
        /*064c*/ 	.word	0x000123c0
        /*0650*/ 	.word	0x00000009
        /*0654*/ 	.word	0x00034830
        /*0658*/ 	.short	0x010a
        /*065a*/ 	.byte	0x3f
	.zero		1


	//   ....[55]....
        /*065c*/ 	.word	0x00012420
        /*0660*/ 	.word	0x00000009
        /*0664*/ 	.word	0x00034850
        /*0668*/ 	.short	0x010a
        /*066a*/ 	.byte	0x3f
	.zero		1


	//   ....[56]....
        /*066c*/ 	.word	0x00012470
        /*0670*/ 	.word	0x0000000b
        /*0674*/ 	.word	0x00034850
        /*0678*/ 	.short	0x010a
        /*067a*/ 	.byte	0x3f
	.zero		1


	//   ....[57]....
        /*067c*/ 	.word	0x000125d0
        /*0680*/ 	.word	0x00000003
        /*0684*/ 	.word	0x00034840
        /*0688*/ 	.short	0x010a
        /*068a*/ 	.byte	0x3f
	.zero		1


	//   ....[58]....
        /*068c*/ 	.word	0x000130c0
        /*0690*/ 	.word	0x00000003
        /*0694*/ 	.word	0x00034820
        /*0698*/ 	.short	0x010a
        /*069a*/ 	.byte	0x3f
	.zero		1


	//   ....[59]....
        /*069c*/ 	.word	0x00013120
        /*06a0*/ 	.word	0x00000003
        /*06a4*/ 	.word	0x00034848
        /*06a8*/ 	.short	0x010a
        /*06aa*/ 	.byte	0x3f
	.zero		1


	//   ....[60]....
        /*06ac*/ 	.word	0x00013180
        /*06b0*/ 	.word	0x00000003
        /*06b4*/ 	.word	0x00034860
        /*06b8*/ 	.short	0x010a
        /*06ba*/ 	.byte	0x3f
	.zero		1


	//   ....[61]....
        /*06bc*/ 	.word	0x000131e0
        /*06c0*/ 	.word	0x00000003
        /*06c4*/ 	.word	0x00034840
        /*06c8*/ 	.short	0x010a
        /*06ca*/ 	.byte	0x3f
	.zero		1


	//   ....[62]....
        /*06cc*/ 	.word	0x00013240
        /*06d0*/ 	.word	0x00000003
        /*06d4*/ 	.word	0x00034868
        /*06d8*/ 	.short	0x010a
        /*06da*/ 	.byte	0x3f
	.zero		1


	//   ....[63]....
        /*06dc*/ 	.word	0x000132a0
        /*06e0*/ 	.word	0x00000003
        /*06e4*/ 	.word	0x00034848
        /*06e8*/ 	.short	0x010a
        /*06ea*/ 	.byte	0x3f
	.zero		1


	//   ....[64]....
        /*06ec*/ 	.word	0x00013300
        /*06f0*/ 	.word	0x00000003
        /*06f4*/ 	.word	0x00034860
        /*06f8*/ 	.short	0x010a
        /*06fa*/ 	.byte	0x3f
	.zero		1


	//   ....[65]....
        /*06fc*/ 	.word	0x00013350
        /*0700*/ 	.word	0x00000003
        /*0704*/ 	.word	0x00034860
        /*0708*/ 	.short	0x010a
        /*070a*/ 	.byte	0x3f
	.zero		1


	//   ....[66]....
        /*070c*/ 	.word	0x000133a0
        /*0710*/ 	.word	0x00000002
        /*0714*/ 	.word	0x00034820
        /*0718*/ 	.short	0x010a
        /*071a*/ 	.byte	0x3f
	.zero		1


	//   ....[67]....
        /*071c*/ 	.word	0x00013540
        /*0720*/ 	.word	0x00000006
        /*0724*/ 	.word	0x00000000
        /*0728*/ 	.short	0x010a
        /*072a*/ 	.byte	0x3f
	.zero		1


	//   ....[68]....
        /*072c*/ 	.word	0x00013590
        /*0730*/ 	.word	0x00000003
        /*0734*/ 	.word	0x00000000
        /*0738*/ 	.short	0x010a
        /*073a*/ 	.byte	0x3f
	.zero		1


	//   ....[69]....
        /*073c*/ 	.word	0x000135e0
        /*0740*/ 	.word	0x00000000
        /*0744*/ 	.word	0x00000000
        /*0748*/ 	.short	0x010a
        /*074a*/ 	.byte	0x3f
	.zero		1


	//----- nvinfo : EIATTR_NUM_MBARRIERS
	.align		4
.L_92:
        /*074c*/ 	.byte	0x03, 0x38
        /*074e*/ 	.short	0x0016


	//----- nvinfo : EIATTR_EXIT_INSTR_OFFSETS
	.align		4
        /*0750*/ 	.byte	0x04, 0x1c
        /*0752*/ 	.short	(.L_94 - .L_93)


	//   ....[0]....
.L_93:
        /*0754*/ 	.word	0x000122d0


	//----- nvinfo : EIATTR_MAX_THREADS
	.align		4
.L_94:
        /*0758*/ 	.byte	0x04, 0x05
        /*075a*/ 	.short	(.L_96 - .L_95)
.L_95:
        /*075c*/ 	.word	0x00000180
        /*0760*/ 	.word	0x00000001
        /*0764*/ 	.word	0x00000001


	//----- nvinfo : EIATTR_CRS_STACK_SIZE
	.align		4
.L_96:
        /*0768*/ 	.byte	0x04, 0x1e
        /*076a*/ 	.short	(.L_98 - .L_97)
.L_97:
        /*076c*/ 	.word	0x00000000


	//----- nvinfo : EIATTR_CBANK_PARAM_SIZE
	.align		4
.L_98:
        /*0770*/ 	.byte	0x03, 0x19
        /*0772*/ 	.short	0x0a70


	//----- nvinfo : EIATTR_PARAM_CBANK
	.align		4
        /*0774*/ 	.byte	0x04, 0x0a
        /*0776*/ 	.short	(.L_100 - .L_99)
	.align		4
.L_99:
        /*0778*/ 	.word	index@(.nv.constant0._ZN7cutlass13device_kernelIN5flash11enable_sm90INS1_16FlashAttnFwdSm90INS1_25CollectiveMainloopFwdSm90ILi2EN4cute5tupleIJNS5_1CILi1EEES8_S8_EEENS6_IJNS7_ILi128EEENS7_ILi176EEESA_EEELi128ENS_6half_tEfNS_4arch4Sm90ELb0ELb0ELb1ELb0ELb0ELb0ELb0ELb1ELb1ELb1ELb1ELb0EEENS1_21CollectiveEpilogueFwdINS6_IJSA_SA_SB_EEES9_SD_SF_Li256ELb0ELb1ELb1ELb0EEENS1_19SingleTileSchedulerILb0ELb1ELb1ELi128EEEEEEEEEvNT_6ParamsE)
        /*077c*/ 	.short	0x0210
        /*077e*/ 	.short	0x0a70


	//----- nvinfo : EIATTR_SW_WAR
	.align		4
.L_100:
        /*0780*/ 	.byte	0x04, 0x36
        /*0782*/ 	.short	(.L_102 - .L_101)
.L_101:
        /*0784*/ 	.word	0x00000008
.L_102:


//--------------------- .nv.info._ZN7cutlass13device_kernelIN5flash11enable_sm90INS1_16FlashAttnFwdSm90INS1_25CollectiveMainloopFwdSm90ILi2EN4cute5tupleIJNS5_1CILi1EEES8_S8_EEENS6_IJNS7_ILi128EEENS7_ILi176EEESA_EEELi128ENS_6half_tEfNS_4arch4Sm90ELb0ELb0ELb1ELb1ELb0ELb0ELb0ELb1ELb1ELb1ELb1ELb0EEENS1_21CollectiveEpilogueFwdINS6_IJSA_SA_SB_EEES9_SD_SF_Li256ELb1ELb1ELb1ELb0EEENS1_36VarlenDynamicPersistentTileSchedulerILi128ELi176ELi256ELi128ELb1ELb1ELb1ELb0ELb1ELb1EEEEEEEEEvNT_6ParamsE --------------------------
	.section	.nv.info._ZN7cutlass13device_kernelIN5flash11enable_sm90INS1_16FlashAttnFwdSm90INS1_25CollectiveMainloopFwdSm90ILi2EN4cute5tupleIJNS5_1CILi1EEES8_S8_EEENS6_IJNS7_ILi128EEENS7_ILi176EEESA_EEELi128ENS_6half_tEfNS_4arch4Sm90ELb0ELb0ELb1ELb1ELb0ELb0ELb0ELb1ELb1ELb1ELb1ELb0EEENS1_21CollectiveEpilogueFwdINS6_IJSA_SA_SB_EEES9_SD_SF_Li256ELb1ELb1ELb1ELb0EEENS1_36VarlenDynamicPersistentTileSchedulerILi128ELi176ELi256ELi128ELb1ELb1ELb1ELb0ELb1ELb1EEEEEEEEEvNT_6ParamsE,"",@"SHT_CUDA_INFO"
	.sectionflags	@""
	.align	4


	//----- nvinfo : EIATTR_CUDA_API_VERSION
	.align		4
        /*0000*/ 	.byte	0x04, 0x37
        /*0002*/ 	.short	(.L_104 - .L_103)
.L_103:
        /*0004*/ 	.word	0x00000082


	//----- nvinfo : EIATTR_KPARAM_INFO
	.align		4
.L_104:
        /*0008*/ 	.byte	0x04, 0x17
        /*000a*/ 	.short	(.L_106 - .L_105)
.L_105:
        /*000c*/ 	.word	0x00000000
        /*0010*/ 	.short	0x0000
        /*0012*/ 	.short	0x0070
        /*0014*/ 	.byte	0x00, 0xf0, 0x01, 0x2a


	//----- nvinfo : EIATTR_SPARSE_MMA_MASK
	.align		4
.L_106:
        /*0018*/ 	.byte	0x03, 0x50
        /*001a*/ 	.short	0x0000


	//----- nvinfo : EIATTR_MAXREG_COUNT
	.align		4
        /*001c*/ 	.byte	0x03, 0x1b
        /*001e*/ 	.short	0x00a8


	//----- nvinfo : EIATTR_NUM_BARRIERS
	.align		4
        /*0020*/ 	.byte	0x02, 0x4c
        /*0022*/ 	.byte	0x10
	.zero		1


	//----- nvinfo : EIATTR_EXTERNS
	.align		4
        /*0024*/ 	.byte	0x04, 0x0f
        /*0026*/ 	.short	(.L_108 - .L_107)


	//   ....[0]....
	.align		4
.L_107:
        /*0028*/ 	.word	index@(__assertfail)


	//----- nvinfo : EIATTR_ANNOTATIONS
	.align		4
.L_108:
        /*002c*/ 	.byte	0x04, 0x55
        /*002e*/ 	.short	(.L_110 - .L_109)


	//   ....[0]....
.L_109:
        /* <DEDUP_REMOVED lines=82> */


	//----- nvinfo : EIATTR_MERCURY_ISA_VERSION
	.align		4
.L_110:
        /*0538*/ 	.byte	0x03, 0x5f
        /*053a*/ 	.short	0x0101


	//----- nvinfo : EIATTR_UNUSED_LOAD_BYTE_OFFSET
	.align		4
        /*053c*/ 	.byte	0x04, 0x44
        /*053e*/ 	.short	(.L_112 - .L_111)


	//   ....[0]....
.L_111:
        /*0540*/ 	.word	0x00000a50
        /*0544*/ 	.word	0x0000fff0


	//   ....[1]....
        /*0548*/ 	.word	0x0000dc30
        /*054c*/ 	.word	0x0000fff0


	//----- nvinfo : EIATTR_INT_WARP_WIDE_INSTR_OFFSETS
	.align		4
.L_112:
        /*0550*/ 	.byte	0x04, 0x31
        /*0552*/ 	.short	(.L_114 - .L_113)


	//   ....[0]....
.L_113:
        /*0554*/ 	.word	0x00000130


	//   ....[1]....
        /*0558*/ 	.word	0x00000170


	//   ....[2]....
        /*055c*/ 	.word	0x000001e0


	//   ....[3]....
        /*0560*/ 	.word	0x00012740


	//   ....[4]....
        /*0564*/ 	.word	0x000127e0


	//   ....[5]....
        /*0568*/ 	.word	0x00015ea0


	//   ....[6]....
        /*056c*/ 	.word	0x00015f10


	//----- nvinfo : EIATTR_COOP_GROUP_MASK_REGIDS
	.align		4
.L_114:
        /*0570*/ 	.byte	0x04, 0x29
        /*0572*/ 	.short	(.L_116 - .L_115)


	//   ....[0]....
.L_115:
        /*0574*/ 	.word	0xffffffff


	//   ....[1]....
        /*0578*/ 	.word	0xffffffff


	//   ....[2]....
        /*057c*/ 	.word	0xffffffff


	//   ....[3]....
        /*0580*/ 	.word	0xffffffff


	//   ....[4]....
        /*0584*/ 	.word	0xffffffff


	//   ....[5]....
        /*0588*/ 	.word	0xffffffff


	//   ....[6]....
        /*058c*/ 	.word	0xffffffff


	//   ....[7]....
        /*0590*/ 	.word	0xffffffff


	//   ....[8]....
        /*0594*/ 	.word	0xffffffff


	//   ....[9]....
        /*0598*/ 	.word	0xffffffff


	//   ....[10]....
        /*059c*/ 	.word	0xffffffff


	//   ....[11]....
        /*05a0*/ 	.word	0xffffffff


	//   ....[12]....
        /*05a4*/ 	.word	0xffffffff


	//   ....[13]....
        /*05a8*/ 	.word	0xffffffff


	//   ....[14]....
        /*05ac*/ 	.word	0xffffffff


	//   ....[15]....
        /*05b0*/ 	.word	0xffffffff


	//   ....[16]....
        /*05b4*/ 	.word	0xffffffff


	//   ....[17]....
        /*05b8*/ 	.word	0xffffffff


	//   ....[18]....
        /*05bc*/ 	.word	0xffffffff


	//   ....[19]....
        /*05c0*/ 	.word	0xffffffff


	//   ....[20]....
        /*05c4*/ 	.word	0xffffffff


	//   ....[21]....
        /*05c8*/ 	.word	0xffffffff


	//   ....[22]....
        /*05cc*/ 	.word	0xffffffff


	//   ....[23]....
        /*05d0*/ 	.word	0xffffffff


	//   ....[24]....
        /*05d4*/ 	.word	0xffffffff


	//   ....[25]....
        /*05d8*/ 	.word	0xffffffff


	//   ....[26]....
        /*05dc*/ 	.word	0xffffffff


	//   ....[27]....
        /*05e0*/ 	.word	0xffffffff


	//   ....[28]....
        /*05e4*/ 	.word	0xffffffff


	//   ....[29]....
        /*05e8*/ 	.word	0xffffffff


	//   ....[30]....
        /*05ec*/ 	.word	0xffffffff


	//   ....[31]....
        /*05f0*/ 	.word	0xffffffff


	//   ....[32]....
        /*05f4*/ 	.word	0xffffffff


	//   ....[33]....
        /*05f8*/ 	.word	0xffffffff


	//   ....[34]....
        /*05fc*/ 	.word	0xffffffff


	//   ....[35]....
        /*0600*/ 	.word	0xffffffff


	//   ....[36]....
        /*0604*/ 	.word	0xffffffff


	//   ....[37]....
        /*0608*/ 	.word	0xffffffff


	//   ....[38]....
        /*060c*/ 	.word	0xffffffff


	//   ....[39]....
        /*0610*/ 	.word	0xffffffff


	//   ....[40]....
        /*0614*/ 	.word	0xffffffff


	//   ....[41]....
        /*0618*/ 	.word	0xffffffff


	//   ....[42]....
        /*061c*/ 	.word	0xffffffff


	//   ....[43]....
        /*0620*/ 	.word	0xffffffff


	//   ....[44]....
        /*0624*/ 	.word	0xffffffff


	//   ....[45]....
        /*0628*/ 	.word	0xffffffff


	//   ....[46]....
        /*062c*/ 	.word	0xffffffff


	//   ....[47]....
        /*0630*/ 	.word	0xffffffff


	//   ....[48]....
        /*0634*/ 	.word	0xffffffff


	//   ....[49]....
        /*0638*/ 	.word	0xffffffff


	//   ....[50]....
        /*063c*/ 	.word	0xffffffff


	//   ....[51]....
        /*0640*/ 	.word	0xffffffff


	//   ....[52]....
        /*0644*/ 	.word	0xffffffff


	//   ....[53]....
        /*0648*/ 	.word	0xffffffff


	//   ....[54]....
        /*064c*/ 	.word	0xffffffff


	//   ....[55]....
        /*0650*/ 	.word	0xffffffff


	//   ....[56]....
        /*0654*/ 	.word	0xffffffff


	//   ....[57]....
        /*0658*/ 	.word	0xffffffff


	//   ....[58]....
        /*065c*/ 	.word	0xffffffff


	//   ....[59]....
        /*0660*/ 	.word	0xffffffff


	//   ....[60]....
        /*0664*/ 	.word	0xffffffff


	//   ....[61]....
        /*0668*/ 	.word	0xffffffff


	//   ....[62]....
        /*066c*/ 	.word	0xffffffff


	//   ....[63]....
        /*0670*/ 	.word	0xffffffff


	//   ....[64]....
        /*0674*/ 	.word	0xffffffff


	//   ....[65]....
        /*0678*/ 	.word	0xffffffff


	//   ....[66]....
        /*067c*/ 	.word	0xffffffff


	//   ....[67]....
        /*0680*/ 	.word	0xffffffff


	//   ....[68]....
        /*0684*/ 	.word	0xffffffff


	//   ....[69]....
        /*0688*/ 	.word	0xffffffff


	//   ....[70]....
        /*068c*/ 	.word	0xffffffff


	//   ....[71]....
        /*0690*/ 	.word	0xffffffff


	//   ....[72]....
        /*0694*/ 	.word	0xffffffff


	//   ....[73]....
        /*0698*/ 	.word	0xffffffff


	//   ....[74]....
        /*069c*/ 	.word	0xffffffff


	//   ....[75]....
        /*06a0*/ 	.word	0xffffffff


	//   ....[76]....
        /*06a4*/ 	.word	0xffffffff


	//   ....[77]....
        /*06a8*/ 	.word	0xffffffff


	//   ....[78]....
        /*06ac*/ 	.word	0xffffffff


	//   ....[79]....
        /*06b0*/ 	.word	0xffffffff


	//   ....[80]....
        /*06b4*/ 	.word	0xffffffff


	//   ....[81]....
        /*06b8*/ 	.word	0xffffffff


	//   ....[82]....
        /*06bc*/ 	.word	0xffffffff


	//   ....[83]....
        /*06c0*/ 	.word	0xffffffff


	//   ....[84]....
        /*06c4*/ 	.word	0xffffffff


	//   ....[85]....
        /*06c8*/ 	.word	0xffffffff


	//   ....[86]....
        /*06cc*/ 	.word	0xffffffff


	//   ....[87]....
        /*06d0*/ 	.word	0xffffffff


	//   ....[88]....
        /*06d4*/ 	.word	0xffffffff


	//   ....[89]....
        /*06d8*/ 	.word	0xffffffff


	//   ....[90]....
        /*06dc*/ 	.word	0xffffffff


	//   ....[91]....
        /*06e0*/ 	.word	0xffffffff


	//   ....[92]....
        /*06e4*/ 	.word	0xffffffff


	//   ....[93]....
        /*06e8*/ 	.word	0xffffffff


	//   ....[94]....
        /*06ec*/ 	.word	0xffffffff


	//   ....[95]....
        /*06f0*/ 	.word	0xffffffff


	//   ....[96]....
        /*06f4*/ 	.word	0xffffffff


	//   ....[97]....
        /*06f8*/ 	.word	0x0500000f


	//   ....[98]....
        /*06fc*/ 	.word	0x0500000f


	//   ....[99]....
        /*0700*/ 	.word	0x0500000f


	//   ....[100]....
        /*0704*/ 	.word	0x0500000f


	//   ....[101]....
        /*0708*/ 	.word	0x0500000f


	//   ....[102]....
        /*070c*/ 	.word	0x0500000f


	//   ....[103]....
        /*0710*/ 	.word	0x0500000f


	//   ....[104]....
        /*0714*/ 	.word	0x0500000f


	//   ....[105]....
        /*0718*/ 	.word	0x0500000f


	//   ....[106]....
        /*071c*/ 	.word	0x0500000f


	//   ....[107]....
        /*0720*/ 	.word	0x0500000f


	//   ....[108]....
        /*0724*/ 	.word	0x0500000f


	//   ....[109]....
        /*0728*/ 	.word	0x0500000f


	//   ....[110]....
        /*072c*/ 	.word	0x0500000f


	//   ....[111]....
        /*0730*/ 	.word	0x0500000f


	//   ....[112]....
        /*0734*/ 	.word	0x0500000f


	//   ....[113]....
        /*0738*/ 	.word	0x0500000f


	//   ....[114]....
        /*073c*/ 	.word	0x0500000f


	//   ....[115]....
        /*0740*/ 	.word	0x0500000f


	//   ....[116]....
        /*0744*/ 	.word	0x0500000f


	//   ....[117]....
        /*0748*/ 	.word	0x0500000f


	//   ....[118]....
        /*074c*/ 	.word	0x0500000f


	//   ....[119]....
        /*0750*/ 	.word	0x0500000f


	//   ....[120]....
        /*0754*/ 	.word	0x0500000f


	//   ....[121]....
        /*0758*/ 	.word	0x0500000f


	//   ....[122]....
        /*075c*/ 	.word	0x0500000f


	//   ....[123]....
        /*0760*/ 	.word	0x0500000f


	//   ....[124]....
        /*0764*/ 	.word	0x0500000f


	//   ....[125]....
        /*0768*/ 	.word	0x0500000f


	//   ....[126]....
        /*076c*/ 	.word	0x0500000f


	//   ....[127]....
        /*0770*/ 	.word	0x0500000f


	//   ....[128]....
        /*0774*/ 	.word	0x0500000f


	//   ....[129]....
        /*0778*/ 	.word	0x0500000f


	//   ....[130]....
        /*077c*/ 	.word	0x0500000f


	//   ....[131]....
        /*0780*/ 	.word	0x0500000f


	//   ....[132]....
        /*0784*/ 	.word	0x0500000f


	//----- nvinfo : EIATTR_COOP_GROUP_INSTR_OFFSETS
	.align		4
.L_116:
        /*0788*/ 	.byte	0x04, 0x28
        /*078a*/ 	.short	(.L_118 - .L_117)


	//   ....[0]....
.L_117:
        /*078c*/ 	.word	0x00000070


	//   ....[1]....
        /*0790*/ 	.word	0x00000140


	//   ....[2]....
        /*0794*/ 	.word	0x00000190


	//   ....[3]....
        /*0798*/ 	.word	0x000003c0


	//   ....[4]....
        /*079c*/ 	.word	0x00000520


	//   ....[5]....
        /*07a0*/ 	.word	0x00000640


	//   ....[6]....
        /*07a4*/ 	.word	0x000007a0


	//   ....[7]....
        /*07a8*/ 	.word	0x00001b10


	//   ....[8]....
        /*07ac*/ 	.word	0x00005b20


	//   ....[9]....
        /*07b0*/ 	.word	0x00005b90


	//   ....[10]....
        /*07b4*/ 	.word	0x00006380


	//   ....[11]....
        /*07b8*/ 	.word	0x000063e0


	//   ....[12]....
        /*07bc*/ 	.word	0x0000ae80


	//   ....[13]....
        /*07c0*/ 	.word	0x0000aee0


	//   ....[14]....
        /*07c4*/ 	.word	0x0000bad0


	//   ....[15]....
        /*07c8*/ 	.word	0x0000bb20


	//   ....[16]....
        /*07cc*/ 	.word	0x0000d0c0


	//   ....[17]....
        /*07d0*/ 	.word	0x0000d120


	//   ....[18]....
        /*07d4*/ 	.word	0x0000d600


	//   ....[19]....
        /*07d8*/ 	.word	0x0000d620


	//   ....[20]....
        /*07dc*/ 	.word	0x0000e870


	//   ....[21]....
        /*07e0*/ 	.word	0x0000e880


	//   ....[22]....
        /*07e4*/ 	.word	0x0000e8d0


	//   ....[23]....
        /*07e8*/ 	.word	0x0000e900


	//   ....[24]....
        /*07ec*/ 	.word	0x0000f0f0


	//   ....[25]....
        /*07f0*/ 	.word	0x0000f120


	//   ....[26]....
        /*07f4*/ 	.word	0x0000f1f0


	//   ....[27]....
        /*07f8*/ 	.word	0x0000f210


	//   ....[28]....
        /*07fc*/ 	.word	0x0000f2e0


	//   ....[29]....
        /*0800*/ 	.word	0x0000f300


	//   ....[30]....
        /*0804*/ 	.word	0x0000f3e0


	//   ....[31]....
        /*0808*/ 	.word	0x0000f400


	//   ....[32]....
        /*080c*/ 	.word	0x0000f900


	//   ....[33]....
        /*0810*/ 	.word	0x0000f910


	//   ....[34]....
        /*0814*/ 	.word	0x0000fd60


	//   ....[35]....
        /*0818*/ 	.word	0x0000fd70


	//   ....[36]....
        /*081c*/ 	.word	0x00010c60


	//   ....[37]....
        /*0820*/ 	.word	0x00010c80


	//   ....[38]....
        /*0824*/ 	.word	0x00010d50


	//   ....[39]....
        /*0828*/ 	.word	0x00010d70


	//   ....[40]....
        /*082c*/ 	.word	0x00010e40


	//   ....[41]....
        /*0830*/ 	.word	0x00010e60


	//   ....[42]....
        /*0834*/ 	.word	0x00010f40


	//   ....[43]....
        /*0838*/ 	.word	0x00010f60


	//   ....[44]....
        /*083c*/ 	.word	0x000110b0


	//   ....[45]....
        /*0840*/ 	.word	0x000112f0


	//   ....[46]....
        /*0844*/ 	.word	0x00011320


	//   ....[47]....
        /*0848*/ 	.word	0x00011350


	//   ....[48]....
        /*084c*/ 	.word	0x00011380


	//   ....[49]....
        /*0850*/ 	.word	0x000113b0


	//   ....[50]....
        /*0854*/ 	.word	0x000113e0


	//   ....[51]....
        /*0858*/ 	.word	0x00011590


	//   ....[52]....
        /*085c*/ 	.word	0x000115c0


	//   ....[53]....
        /*0860*/ 	.word	0x000115f0


	//   ....[54]....
        /*0864*/ 	.word	0x00011620


	//   ....[55]....
        /*0868*/ 	.word	0x00011650


	//   ....[56]....
        /*086c*/ 	.word	0x00011680


	//   ....[57]....
        /*0870*/ 	.word	0x00011710


	//   ....[58]....
        /*0874*/ 	.word	0x00011740


	//   ....[59]....
        /*0878*/ 	.word	0x00011750


	//   ....[60]....
        /*087c*/ 	.word	0x00011800


	//   ....[61]....
        /*0880*/ 	.word	0x00012d40


	//   ....[62]....
        /*0884*/ 	.word	0x000138b0


	//   ....[63]....
        /*0888*/ 	.word	0x000138e0


	//   ....[64]....
        /*088c*/ 	.word	0x00013900


	//   ....[65]....
        /*0890*/ 	.word	0x00013920


	//   ....[66]....
        /*0894*/ 	.word	0x00013a30


	//   ....[67]....
        /*0898*/ 	.word	0x00013a40


	//   ....[68]....
        /*089c*/ 	.word	0x00013ad0


	//   ....[69]....
        /*08a0*/ 	.word	0x00013ae0


	//   ....[70]....
        /*08a4*/ 	.word	0x00013b70


	//   ....[71]....
        /*08a8*/ 	.word	0x00013b80


	//   ....[72]....
        /*08ac*/ 	.word	0x00013c10


	//   ....[73]....
        /*08b0*/ 	.word	0x00013c20


	//   ....[74]....
        /*08b4*/ 	.word	0x00013cb0


	//   ....[75]....
        /*08b8*/ 	.word	0x00013cc0


	//   ....[76]....
        /*08bc*/ 	.word	0x00013d10


	//   ....[77]....
        /*08c0*/ 	.word	0x00013d40


	//   ....[78]....
        /*08c4*/ 	.word	0x00016600


	//   ....[79]....
        /*08c8*/ 	.word	0x00016630


	//   ....[80]....
        /*08cc*/ 	.word	0x00016690


	//   ....[81]....
        /*08d0*/ 	.word	0x000166c0


	//   ....[82]....
        /*08d4*/ 	.word	0x000166f0


	//   ....[83]....
        /*08d8*/ 	.word	0x00016720


	//   ....[84]....
        /*08dc*/ 	.word	0x00016750


	//   ....[85]....
        /*08e0*/ 	.word	0x00016780


	//   ....[86]....
        /*08e4*/ 	.word	0x00016950


	//   ....[87]....
        /*08e8*/ 	.word	0x00016980


	//   ....[88]....
        /*08ec*/ 	.word	0x000169b0


	//   ....[89]....
        /*08f0*/ 	.word	0x000169e0


	//   ....[90]....
        /*08f4*/ 	.word	0x00016a10


	//   ....[91]....
        /*08f8*/ 	.word	0x00016a40


	//   ....[92]....
        /*08fc*/ 	.word	0x00016b00


	//   ....[93]....
        /*0900*/ 	.word	0x00016b20


	//   ....[94]....
        /*0904*/ 	.word	0x00016b30


	//   ....[95]....
        /*0908*/ 	.word	0x00016b90


	//   ....[96]....
        /*090c*/ 	.word	0x000172b0


	//   ....[97]....
        /*0910*/ 	.word	0x00017790


	//   ....[98]....
        /*0914*/ 	.word	0x00017960


	//   ....[99]....
        /*0918*/ 	.word	0x000179b0


	//   ....[100]....
        /*091c*/ 	.word	0x00017ad0


	//   ....[101]....
        /*0920*/ 	.word	0x00017b20


	//   ....[102]....
        /*0924*/ 	.word	0x00017c50


	//   ....[103]....
        /*0928*/ 	.word	0x00017ca0


	//   ....[104]....
        /*092c*/ 	.word	0x00017dc0


	//   ....[105]....
        /*0930*/ 	.word	0x00017e10


	//   ....[106]....
        /*0934*/ 	.word	0x00017f30


	//   ....[107]....
        /*0938*/ 	.word	0x00017f80


	//   ....[108]....
        /*093c*/ 	.word	0x000180a0


	//   ....[109]....
        /*0940*/ 	.word	0x000180f0


	//   ....[110]....
        /*0944*/ 	.word	0x000181f0


	//   ....[111]....
        /*0948*/ 	.word	0x00018260


	//   ....[112]....
        /*094c*/ 	.word	0x00018360


	//   ....[113]....
        /*0950*/ 	.word	0x000183b0


	//   ....[114]....
        /*0954*/ 	.word	0x000186e0


	//   ....[115]....
        /*0958*/ 	.word	0x00018780


	//   ....[116]....
        /*095c*/ 	.word	0x00018930


	//   ....[117]....
        /*0960*/ 	.word	0x000189b0


	//   ....[118]....
        /*0964*/ 	.word	0x00018a30


	//   ....[119]....
        /*0968*/ 	.word	0x00018ab0


	//   ....[120]....
        /*096c*/ 	.word	0x00018b30


	//   ....[121]....
        /*0970*/ 	.word	0x00018bc0


	//   ....[122]....
        /*0974*/ 	.word	0x00018c60


	//   ....[123]....
        /*0978*/ 	.word	0x00018d10


	//   ....[124]....
        /*097c*/ 	.word	0x00018d90


	//   ....[125]....
        /*0980*/ 	.word	0x00018e10


	//   ....[126]....
        /*0984*/ 	.word	0x00018e90


	//   ....[127]....
        /*0988*/ 	.word	0x00018f20


	//   ....[128]....
        /*098c*/ 	.word	0x00018fa0


	//   ....[129]....
        /*0990*/ 	.word	0x00019040


	//   ....[130]....
        /*0994*/ 	.word	0x00019090


	//   ....[131]....
        /*0998*/ 	.word	0x00019120


	//   ....[132]....
        /*099c*/ 	.word	0x00019250


	//----- nvinfo : EIATTR_REG_RECONFIG
	.align		4
.L_118:
        /*09a0*/ 	.byte	0x01, 0x54
	.zero		2


	//----- nvinfo : EIATTR_SYSCALL_OFFSETS
	.align		4
        /*09a4*/ 	.byte	0x04, 0x46
        /*09a6*/ 	.short	(.L_120 - .L_119)


	//   ....[0]....
.L_119:
        /*09a8*/ 	.word	0x00001ca0


	//   ....[1]....
        /*09ac*/ 	.word	0x00012950


	//   ....[2]....
        /*09b0*/ 	.word	0x00012aa0


	//   ....[3]....
        /*09b4*/ 	.word	0x00012ba0


	//   ....[4]....
        /*09b8*/ 	.word	0x00013490


	//----- nvinfo : EIATTR_MBARRIER_INSTR_OFFSETS
	.align		4
.L_120:
        /*09bc*/ 	.byte	0x04, 0x39
        /*09be*/ 	.short	(.L_122 - .L_121)


	//   ....[0]....
.L_121:
        /*09c0*/ 	.word	0x00000270
        /*09c4*/ 	.word	0x000000ff
        /*09c8*/ 	.word	0x00034800
        /*09cc*/ 	.short	0x0100
        /*09ce*/ 	.byte	0x08
	.zero		1


	//   ....[1]....
        /*09d0*/ 	.word	0x00000280
        /*09d4*/ 	.word	0x000000ff
        /*09d8*/ 	.word	0x00034820
        /*09dc*/ 	.short	0x0100
        /*09de*/ 	.byte	0x08
	.zero		1


	//   ....[2]....
        /*09e0*/ 	.word	0x00000370
        /*09e4*/ 	.word	0x000000ff
        /*09e8*/ 	.word	0x00034830
        /*09ec*/ 	.short	0x0100
        /*09ee*/ 	.byte	0x08
	.zero		1


	//   ....[3]....
        /*09f0*/ 	.word	0x00000380
        /*09f4*/ 	.word	0x000000ff
        /*09f8*/ 	.word	0x00034840
        /*09fc*/ 	.short	0x0100
        /*09fe*/ 	.byte	0x08
	.zero		1


	//   ....[4]....
        /*0a00*/ 	.word	0x00000390
        /*0a04*/ 	.word	0x000000ff
        /*0a08*/ 	.word	0x00034838
        /*0a0c*/ 	.short	0x0100
        /*0a0e*/ 	.byte	0x08
	.zero		1


	//   ....[5]....
        /*0a10*/ 	.word	0x000003a0
        /*0a14*/ 	.word	0x000000ff
        /*0a18*/ 	.word	0x00034848
        /*0a1c*/ 	.short	0x0100
        /*0a1e*/ 	.byte	0x08
	.zero		1


	//   ....[6]....
        /*0a20*/ 	.word	0x000004d0
        /*0a24*/ 	.word	0x000000ff
        /*0a28*/ 	.word	0x00034850
        /*0a2c*/ 	.short	0x0100
        /*0a2e*/ 	.byte	0x08
	.zero		1


	//   ....[7]....
        /*0a30*/ 	.word	0x000004e0
        /*0a34*/ 	.word	0x000000ff
        /*0a38*/ 	.word	0x00034860
        /*0a3c*/ 	.short	0x0100
        /*0a3e*/ 	.byte	0x08
	.zero		1


	//   ....[8]....
        /*0a40*/ 	.word	0x000004f0
        /*0a44*/ 	.word	0x000000ff
        /*0a48*/ 	.word	0x00034858
        /*0a4c*/ 	.short	0x0100
        /*0a4e*/ 	.byte	0x08
	.zero		1


	//   ....[9]....
        /*0a50*/ 	.word	0x00000500
        /*0a54*/ 	.word	0x000000ff
        /*0a58*/ 	.word	0x00034868
        /*0a5c*/ 	.short	0x0100
        /*0a5e*/ 	.byte	0x08
	.zero		1


	//   ....[10]....
        /*0a60*/ 	.word	0x000005f0
        /*0a64*/ 	.word	0x000000ff
        /*0a68*/ 	.word	0x00034870
        /*0a6c*/ 	.short	0x0100
        /*0a6e*/ 	.byte	0x06
	.zero		1


	//   ....[11]....
        /*0a70*/ 	.word	0x00000600
        /*0a74*/ 	.word	0x000000ff
        /*0a78*/ 	.word	0x00034880
        /*0a7c*/ 	.short	0x0100
        /*0a7e*/ 	.byte	0x06
	.zero		1


	//   ....[12]....
        /*0a80*/ 	.word	0x00000610
        /*0a84*/ 	.word	0x000000ff
        /*0a88*/ 	.word	0x00034878
        /*0a8c*/ 	.short	0x0100
        /*0a8e*/ 	.byte	0x06
	.zero		1


	//   ....[13]....
        /*0a90*/ 	.word	0x00000620
        /*0a94*/ 	.word	0x000000ff
        /*0a98*/ 	.word	0x00034888
        /*0a9c*/ 	.short	0x0100
        /*0a9e*/ 	.byte	0x06
	.zero		1


	//   ....[14]....
        /*0aa0*/ 	.word	0x00000750
        /*0aa4*/ 	.word	0x000000ff
        /*0aa8*/ 	.word	0x00034890
        /*0aac*/ 	.short	0x0100
        /*0aae*/ 	.byte	0x08
	.zero		1


	//   ....[15]....
        /*0ab0*/ 	.word	0x00000760
        /*0ab4*/ 	.word	0x000000ff
        /*0ab8*/ 	.word	0x000348a0
        /*0abc*/ 	.short	0x0100
        /*0abe*/ 	.byte	0x08
	.zero		1


	//   ....[16]....
        /*0ac0*/ 	.word	0x00000770
        /*0ac4*/ 	.word	0x000000ff
        /*0ac8*/ 	.word	0x00034898
        /*0acc*/ 	.short	0x0100
        /*0ace*/ 	.byte	0x08
	.zero		1


	//   ....[17]....
        /*0ad0*/ 	.word	0x00000780
        /*0ad4*/ 	.word	0x000000ff
        /*0ad8*/ 	.word	0x000348a8
        /*0adc*/ 	.short	0x0100
        /*0ade*/ 	.byte	0x08
	.zero		1


	//   ....[18]....
        /*0ae0*/ 	.word	0x000008b0
        /*0ae4*/ 	.word	0x000000ff
        /*0ae8*/ 	.word	0x000348b0
        /*0aec*/ 	.short	0x0100
        /*0aee*/ 	.byte	0x08
	.zero		1


	//   ....[19]....
        /*0af0*/ 	.word	0x000008c0
        /*0af4*/ 	.word	0x000000ff
        /*0af8*/ 	.word	0x000348c0
        /*0afc*/ 	.short	0x0100
        /*0afe*/ 	.byte	0x08
	.zero		1


	//   ....[20]....
        /*0b00*/ 	.word	0x000008d0
        /*0b04*/ 	.word	0x000000ff
        /*0b08*/ 	.word	0x000348b8
        /*0b0c*/ 	.short	0x0100
        /*0b0e*/ 	.byte	0x08
	.zero		1


	//   ....[21]....
        /*0b10*/ 	.word	0x000008e0
        /*0b14*/ 	.word	0x000000ff
        /*0b18*/ 	.word	0x000348c8
        /*0b1c*/ 	.short	0x0100
        /*0b1e*/ 	.byte	0x08
	.zero		1


	//   ....[22]....
        /*0b20*/ 	.word	0x00001d60
        /*0b24*/ 	.word	0x00000000
        /*0b28*/ 	.word	0x00034800
        /*0b2c*/ 	.short	0x010a
        /*0b2e*/ 	.byte	0x3f
	.zero		1


	//   ....[23]....
        /*0b30*/ 	.word	0x00001e00
        /*0b34*/ 	.word	0x0000000a
        /*0b38*/ 	.word	0x00034830
        /*0b3c*/ 	.short	0x010a
        /*0b3e*/ 	.byte	0x3f
	.zero		1


	//   ....[24]....
        /*0b40*/ 	.word	0x00001e70
        /*0b44*/ 	.word	0x0000000a
        /*0b48*/ 	.word	0x00034830
        /*0b4c*/ 	.short	0x010a
        /*0b4e*/ 	.byte	0x3f
	.zero		1


	//   ....[25]....
        /*0b50*/ 	.word	0x00006b30
        /*0b54*/ 	.word	0x0000000b
        /*0b58*/ 	.word	0x00000000
        /*0b5c*/ 	.short	0x0101
        /*0b5e*/ 	.byte	0x3f
	.zero		1


	//   ....[26]....
        /*0b60*/ 	.word	0x000079e0
        /*0b64*/ 	.word	0x00000000
        /*0b68*/ 	.word	0x00034830
        /*0b6c*/ 	.short	0x010a
        /*0b6e*/ 	.byte	0x3f
	.zero		1


	//   ....[27]....
        /*0b70*/ 	.word	0x00007a20
        /*0b74*/ 	.word	0x00000000
        /*0b78*/ 	.word	0x00034830
        /*0b7c*/ 	.short	0x010a
        /*0b7e*/ 	.byte	0x3f
	.zero		1


	//   ....[28]....
        /*0b80*/ 	.word	0x0000a0f0
        /*0b84*/ 	.word	0x000000ff
        /*0b88*/ 	.word	0x00034850
        /*0b8c*/ 	.short	0x010a
        /*0b8e*/ 	.byte	0x06
	.zero		1


	//   ....[29]....
        /*0b90*/ 	.word	0x0000a130
        /*0b94*/ 	.word	0x000000ff
        /*0b98*/ 	.word	0x00034850
        /*0b9c*/ 	.short	0x010a
        /*0b9e*/ 	.byte	0x06
	.zero		1


	//   ....[30]....
        /*0ba0*/ 	.word	0x0000c2d0
        /*0ba4*/ 	.word	0x0000008d
        /*0ba8*/ 	.word	0x00000000
        /*0bac*/ 	.short	0x0101
        /*0bae*/ 	.byte	0x3f
	.zero		1


	//   ....[31]....
        /*0bb0*/ 	.word	0x0000c350
        /*0bb4*/ 	.word	0x0000007a
        /*0bb8*/ 	.word	0x00000000
        /*0bbc*/ 	.short	0x0101
        /*0bbe*/ 	.byte	0x3f
	.zero		1


	//   ....[32]....
        /*0bc0*/ 	.word	0x0000d000
        /*0bc4*/ 	.word	0x00000008
        /*0bc8*/ 	.word	0x00034850
        /*0bcc*/ 	.short	0x010a
        /*0bce*/ 	.byte	0x3f
	.zero		1


	//   ....[33]....
        /*0bd0*/ 	.word	0x0000d040
        /*0bd4*/ 	.word	0x00000008
        /*0bd8*/ 	.word	0x00034850
        /*0bdc*/ 	.short	0x010a
        /*0bde*/ 	.byte	0x3f
	.zero		1


	//   ....[34]....
        /*0be0*/ 	.word	0x0000d7c0
        /*0be4*/ 	.word	0x00000009
        /*0be8*/ 	.word	0x00000000
        /*0bec*/ 	.short	0x0101
        /*0bee*/ 	.byte	0x3f
	.zero		1


	//   ....[35]....
        /*0bf0*/ 	.word	0x0000f0e0
        /*0bf4*/ 	.word	0x00000012
        /*0bf8*/ 	.word	0x00000000
        /*0bfc*/ 	.short	0x0101
        /*0bfe*/ 	.byte	0x3f
	.zero		1


	//   ....[36]....
        /*0c00*/ 	.word	0x0000f650
        /*0c04*/ 	.word	0x00000012
        /*0c08*/ 	.word	0x00000000
        /*0c0c*/ 	.short	0x0101
        /*0c0e*/ 	.byte	0x3f
	.zero		1


	//   ....[37]....
        /*0c10*/ 	.word	0x00012fa0
        /*0c14*/ 	.word	0x00000000
        /*0c18*/ 	.word	0x00034840
        /*0c1c*/ 	.short	0x010a
        /*0c1e*/ 	.byte	0x3f
	.zero		1


	//   ....[38]....
        /*0c20*/ 	.word	0x00013e20
        /*0c24*/ 	.word	0x00000012
        /*0c28*/ 	.word	0x00034800
        /*0c2c*/ 	.short	0x0107
        /*0c2e*/ 	.byte	0x3f
	.zero		1


	//   ....[39]....
        /*0c30*/ 	.word	0x00013f30
        /*0c34*/ 	.word	0x00000012
        /*0c38*/ 	.word	0x00034800
        /*0c3c*/ 	.short	0x0101
        /*0c3e*/ 	.byte	0x3f
	.zero		1


	//   ....[40]....
        /*0c40*/ 	.word	0x00013f50
        /*0c44*/ 	.word	0x00000012
        /*0c48*/ 	.word	0x00034820
        /*0c4c*/ 	.short	0x010a
        /*0c4e*/ 	.byte	0x3f
	.zero		1


	//   ....[41]....
        /*0c50*/ 	.word	0x00014320
        /*0c54*/ 	.word	0x00000003
        /*0c58*/ 	.word	0x00034840
        /*0c5c*/ 	.short	0x010a
        /*0c5e*/ 	.byte	0x3f
	.zero		1


	//   ....[42]....
        /*0c60*/ 	.word	0x000146c0
        /*0c64*/ 	.word	0x00000003
        /*0c68*/ 	.word	0x00000060
        /*0c6c*/ 	.short	0x010a
        /*0c6e*/ 	.byte	0x3f
	.zero		1


	//   ....[43]....
        /*0c70*/ 	.word	0x00014d60
        /*0c74*/ 	.word	0x00000003
        /*0c78*/ 	.word	0x00034840
        /*0c7c*/ 	.short	0x010a
        /*0c7e*/ 	.byte	0x3f
	.zero		1


	//   ....[44]....
        /*0c80*/ 	.word	0x00015100
        /*0c84*/ 	.word	0x00000002
        /*0c88*/ 	.word	0x00000060
        /*0c8c*/ 	.short	0x010a
        /*0c8e*/ 	.byte	0x3f
	.zero		1


	//   ....[45]....
        /*0c90*/ 	.word	0x000156e0
        /*0c94*/ 	.word	0x00000002
        /*0c98*/ 	.word	0x00034840
        /*0c9c*/ 	.short	0x010a
        /*0c9e*/ 	.byte	0x3f
	.zero		1


	//   ....[46]....
        /*0ca0*/ 	.word	0x00015a80
        /*0ca4*/ 	.word	0x00000002
        /*0ca8*/ 	.word	0x00000060
        /*0cac*/ 	.short	0x010a
        /*0cae*/ 	.byte	0x3f
	.zero		1


	//   ....[47]....
        /*0cb0*/ 	.word	0x00016010
        /*0cb4*/ 	.word	0x00000000
        /*0cb8*/ 	.word	0x00034860
        /*0cbc*/ 	.short	0x010a
        /*0cbe*/ 	.byte	0x3f
	.zero		1


	//   ....[48]....
        /*0cc0*/ 	.word	0x00017230
        /*0cc4*/ 	.word	0x00000000
        /*0cc8*/ 	.word	0x00034820
        /*0ccc*/ 	.short	0x010a
        /*0cce*/ 	.byte	0x3f
	.zero		1


	//   ....[49]....
        /*0cd0*/ 	.word	0x00017440
        /*0cd4*/ 	.word	0x00000006
        /*0cd8*/ 	.word	0x00000000
        /*0cdc*/ 	.short	0x010a
        /*0cde*/ 	.byte	0x3f
	.zero		1


	//   ....[50]....
        /*0ce0*/ 	.word	0x00017470
        /*0ce4*/ 	.word	0x00000007
        /*0ce8*/ 	.word	0x00000000
        /*0cec*/ 	.short	0x010a
        /*0cee*/ 	.byte	0x3f
	.zero		1


	//   ....[51]....
        /*0cf0*/ 	.word	0x000174d0
        /*0cf4*/ 	.word	0x00000004
        /*0cf8*/ 	.word	0x00000000
        /*0cfc*/ 	.short	0x010a
        /*0cfe*/ 	.byte	0x3f
	.zero		1


	//   ....[52]....
        /*0d00*/ 	.word	0x00017500
        /*0d04*/ 	.word	0x00000003
        /*0d08*/ 	.word	0x00000000
        /*0d0c*/ 	.short	0x010a
        /*0d0e*/ 	.byte	0x3f
	.zero		1


	//   ....[53]....
        /*0d10*/ 	.word	0x00017560
        /*0d14*/ 	.word	0x00000000
        /*0d18*/ 	.word	0x00034800
        /*0d1c*/ 	.short	0x010a
        /*0d1e*/ 	.byte	0x3f
	.zero		1


	//   ....[54]....
        /*0d20*/ 	.word	0x000175b0
        /*0d24*/ 	.word	0x0000000a
        /*0d28*/ 	.word	0x00034830
        /*0d2c*/ 	.short	0x010a
        /*0d2e*/ 	.byte	0x3f
	.zero		1


	//   ....[55]....
        /*0d30*/ 	.word	0x00017600
        /*0d34*/ 	.word	0x00000000
        /*0d38*/ 	.word	0x00034830
        /*0d3c*/ 	.short	0x010a
        /*0d3e*/ 	.byte	0x3f
	.zero		1


	//   ....[56]....
        /*0d40*/ 	.word	0x00017660
        /*0d44*/ 	.word	0x0000000f
        /*0d48*/ 	.word	0x00034850
        /*0d4c*/ 	.short	0x010a
        /*0d4e*/ 	.byte	0x3f
	.zero		1


	//   ....[57]....
        /*0d50*/ 	.word	0x000176b0
        /*0d54*/ 	.word	0x00000008
        /*0d58*/ 	.word	0x00034850
        /*0d5c*/ 	.short	0x010a
        /*0d5e*/ 	.byte	0x3f
	.zero		1


	//   ....[58]....
        /*0d60*/ 	.word	0x00017850
        /*0d64*/ 	.word	0x00000000
        /*0d68*/ 	.word	0x00034840
        /*0d6c*/ 	.short	0x010a
        /*0d6e*/ 	.byte	0x3f
	.zero		1


	//   ....[59]....
        /*0d70*/ 	.word	0x000183f0
        /*0d74*/ 	.word	0x00000012
        /*0d78*/ 	.word	0x00034820
        /*0d7c*/ 	.short	0x010a
        /*0d7e*/ 	.byte	0x3f
	.zero		1


	//   ....[60]....
        /*0d80*/ 	.word	0x00018440
        /*0d84*/ 	.word	0x00000003
        /*0d88*/ 	.word	0x00034840
        /*0d8c*/ 	.short	0x010a
        /*0d8e*/ 	.byte	0x3f
	.zero		1


	//   ....[61]....
        /*0d90*/ 	.word	0x00018490
        /*0d94*/ 	.word	0x00000003
        /*0d98*/ 	.word	0x00000060
        /*0d9c*/ 	.short	0x010a
        /*0d9e*/ 	.byte	0x3f
	.zero		1


	//   ....[62]....
        /*0da0*/ 	.word	0x000184e0
        /*0da4*/ 	.word	0x00000003
        /*0da8*/ 	.word	0x00034840
        /*0dac*/ 	.short	0x010a
        /*0dae*/ 	.byte	0x3f
	.zero		1


	//   ....[63]....
        /*0db0*/ 	.word	0x00018530
        /*0db4*/ 	.word	0x00000002
        /*0db8*/ 	.word	0x00000060
        /*0dbc*/ 	.short	0x010a
        /*0dbe*/ 	.byte	0x3f
	.zero		1


	//   ....[64]....
        /*0dc0*/ 	.word	0x00018580
        /*0dc4*/ 	.word	0x00000002
        /*0dc8*/ 	.word	0x00034840
        /*0dcc*/ 	.short	0x010a
        /*0dce*/ 	.byte	0x3f
	.zero		1


	//   ....[65]....
        /*0dd0*/ 	.word	0x000185d0
        /*0dd4*/ 	.word	0x00000002
        /*0dd8*/ 	.word	0x00000060
        /*0ddc*/ 	.short	0x010a
        /*0dde*/ 	.byte	0x3f
	.zero		1


	//   ....[66]....
        /*0de0*/ 	.word	0x00018620
        /*0de4*/ 	.word	0x00000000
        /*0de8*/ 	.word	0x00034860
        /*0dec*/ 	.short	0x010a
        /*0dee*/ 	.byte	0x3f
	.zero		1


	//   ....[67]....
        /*0df0*/ 	.word	0x00019170
        /*0df4*/ 	.word	0x00000000
        /*0df8*/ 	.word	0x00034820
        /*0dfc*/ 	.short	0x010a
        /*0dfe*/ 	.byte	0x3f
	.zero		1


	//   ....[68]....
        /*0e00*/ 	.word	0x00019310
        /*0e04*/ 	.word	0x00000006
        /*0e08*/ 	.word	0x00000000
        /*0e0c*/ 	.short	0x010a
        /*0e0e*/ 	.byte	0x3f
	.zero		1


	//   ....[69]....
        /*0e10*/ 	.word	0x00019360
        /*0e14*/ 	.word	0x00000007
        /*0e18*/ 	.word	0x00000000
        /*0e1c*/ 	.short	0x010a
        /*0e1e*/ 	.byte	0x3f
	.zero		1


	//   ....[70]....
        /*0e20*/ 	.word	0x000193b0
        /*0e24*/ 	.word	0x00000004
        /*0e28*/ 	.word	0x00000000
        /*0e2c*/ 	.short	0x010a
        /*0e2e*/ 	.byte	0x3f
	.zero		1


	//----- nvinfo : EIATTR_NUM_MBARRIERS
	.align		4
.L_122:
        /*0e30*/ 	.byte	0x03, 0x38
        /*0e32*/ 	.short	0x0016


	//----- nvinfo : EIATTR_EXIT_INSTR_OFFSETS
	.align		4
        /*0e34*/ 	.byte	0x04, 0x1c
        /*0e36*/ 	.short	(.L_124 - .L_123)


	//   ....[0]....
.L_123:
        /*0e38*/ 	.word	0x00000a90


	//   ....[1]....
        /*0e3c*/ 	.word	0x00011060


	//   ....[2]....
        /*0e40*/ 	.word	0x00017550


	//----- nvinfo : EIATTR_MAX_THREADS
	.align		4
.L_124:
        /*0e44*/ 	.byte	0x04, 0x05
        /*0e46*/ 	.short	(.L_126 - .L_125)
.L_125:
        /*0e48*/ 	.word	0x00000180
        /*0e4c*/ 	.word	0x00000001
        /*0e50*/ 	.word	0x00000001


	//----- nvinfo : EIATTR_CRS_STACK_SIZE
	.align		4
.L_126:
        /*0e54*/ 	.byte	0x04, 0x1e
        /*0e56*/ 	.short	(.L_128 - .L_127)
.L_127:
        /*0e58*/ 	.word	0x00000000


	//----- nvinfo : EIATTR_CBANK_PARAM_SIZE
	.align		4
.L_128:
        /*0e5c*/ 	.byte	0x03, 0x19
        /*0e5e*/ 	.short	0x0af0


	//----- nvinfo : EIATTR_PARAM_CBANK
	.align		4
        /*0e60*/ 	.byte	0x04, 0x0a
        /*0e62*/ 	.short	(.L_130 - .L_129)
	.align		4
.L_129:
        /*0e64*/ 	.word	index@(.nv.constant0._ZN7cutlass13device_kernelIN5flash11enable_sm90INS1_16FlashAttnFwdSm90INS1_25CollectiveMainloopFwdSm90ILi2EN4cute5tupleIJNS5_1CILi1EEES8_S8_EEENS6_IJNS7_ILi128EEENS7_ILi176EEESA_EEELi128ENS_6half_tEfNS_4arch4Sm90ELb0ELb0ELb1ELb1ELb0ELb0ELb0ELb1ELb1ELb1ELb1ELb0EEENS1_21CollectiveEpilogueFwdINS6_IJSA_SA_SB_EEES9_SD_SF_Li256ELb1ELb1ELb1ELb0EEENS1_36VarlenDynamicPersistentTileSchedulerILi128ELi176ELi256ELi128ELb1ELb1ELb1ELb0ELb1ELb1EEEEEEEEEvNT_6ParamsE)
        /*0e68*/ 	.short	0x0210
        /*0e6a*/ 	.short	0x0af0


	//----- nvinfo : EIATTR_SW_WAR
	.align		4
.L_130:
        /*0e6c*/ 	.byte	0x04, 0x36
        /*0e6e*/ 	.short	(.L_132 - .L_131)
.L_131:
        /*0e70*/ 	.word	0x00000008
.L_132:


//--------------------- .nv.info._ZN7cutlass13device_kernelIN5flash11enable_sm90INS1_16FlashAttnFwdSm90INS1_25CollectiveMainloopFwdSm90ILi2EN4cute5tupleIJNS5_1CILi1EEES8_S8_EEENS6_IJNS7_ILi128EEENS7_ILi176EEESA_EEELi128ENS_6half_tEfNS_4arch4Sm90ELb0ELb0ELb1ELb1ELb0ELb1ELb0ELb1ELb1ELb1ELb1ELb0EEENS1_21CollectiveEpilogueFwdINS6_IJSA_SA_SB_EEES9_SD_SF_Li256ELb1ELb1ELb1ELb0EEENS1_36VarlenDynamicPersistentTileSchedulerILi128ELi176ELi256ELi128ELb1ELb1ELb1ELb0ELb1ELb1EEEEEEEEEvNT_6ParamsE --------------------------
	.section	.nv.info._ZN7cutlass13device_kernelIN5flash11enable_sm90INS1_16FlashAttnFwdSm90INS1_25CollectiveMainloopFwdSm90ILi2EN4cute5tupleIJNS5_1CILi1EEES8_S8_EEENS6_IJNS7_ILi128EEENS7_ILi176EEESA_EEELi128ENS_6half_tEfNS_4arch4Sm90ELb0ELb0ELb1ELb1ELb0ELb1ELb0ELb1ELb1ELb1ELb1ELb0EEENS1_21CollectiveEpilogueFwdINS6_IJSA_SA_SB_EEES9_SD_SF_Li256ELb1ELb1ELb1ELb0EEENS1_36VarlenDynamicPersistentTileSchedulerILi128ELi176ELi256ELi128ELb1ELb1ELb1ELb0ELb1ELb1EEEEEEEEEvNT_6ParamsE,"",@"SHT_CUDA_INFO"
	.sectionflags	@""
	.align	4


	//----- nvinfo : EIATTR_CUDA_API_VERSION
	.align		4
        /*0000*/ 	.byte	0x04, 0x37
        /*0002*/ 	.short	(.L_134 - .L_133)
.L_133:
        /*0004*/ 	.word	0x00000082


	//----- nvinfo : EIATTR_KPARAM_INFO
	.align		4
.L_134:
        /*0008*/ 	.byte	0x04, 0x17
        /*000a*/ 	.short	(.L_136 - .L_135)
.L_135:
        /*000c*/ 	.word	0x00000000
        /*0010*/ 	.short	0x0000
        /*0012*/ 	.short	0x0070
        /*0014*/ 	.byte	0x00, 0xf0, 0x01, 0x2a


	//----- nvinfo : EIATTR_SPARSE_MMA_MASK
	.align		4
.L_136:
        /*0018*/ 	.byte	0x03, 0x50
        /*001a*/ 	.short	0x0000


	//----- nvinfo : EIATTR_MAXREG_COUNT
	.align		4
        /*001c*/ 	.byte	0x03, 0x1b
        /*001e*/ 	.short	0x00a8


	//----- nvinfo : EIATTR_NUM_BARRIERS
	.align		4
        /*0020*/ 	.byte	0x02, 0x4c
        /*0022*/ 	.byte	0x10
	.zero		1


	//----- nvinfo : EIATTR_EXTERNS
	.align		4
        /*0024*/ 	.byte	0x04, 0x0f
        /*0026*/ 	.short	(.L_138 - .L_137)


	//   ....[0]....
	.align		4
.L_137:
        /*0028*/ 	.word	index@(__assertfail)


	//----- nvinfo : EIATTR_ANNOTATIONS
	.align		4
.L_138:
        /*002c*/ 	.byte	0x04, 0x55
        /*002e*/ 	.short	(.L_140 - .L_139)


	//   ....[0]....
.L_139:
        /* <DEDUP_REMOVED lines=134> */


	//----- nvinfo : EIATTR_MERCURY_ISA_VERSION
	.align		4
.L_140:
        /*0878*/ 	.byte	0x03, 0x5f
        /*087a*/ 	.short	0x0101


	//----- nvinfo : EIATTR_UNUSED_LOAD_BYTE_OFFSET
	.align		4
        /*087c*/ 	.byte	0x04, 0x44
        /*087e*/ 	.short	(.L_142 - .L_141)


	//   ....[0]....
.L_141:
        /*0880*/ 	.word	0x00000ab0
        /*0884*/ 	.word	0x0000fff0


	//   ....[1]....
        /*0888*/ 	.word	0x0001e350
        /*088c*/ 	.word	0x0000fff0


	//----- nvinfo : EIATTR_INT_WARP_WIDE_INSTR_OFFSETS
	.align		4
.L_142:
        /*0890*/ 	.byte	0x04, 0x31
        /*0892*/ 	.short	(.L_144 - .L_143)


	//   ....[0]....
.L_143:
        /*0894*/ 	.word	0x00000180


	//   ....[1]....
        /*0898*/ 	.word	0x00000220


	//   ....[2]....
        /*089c*/ 	.word	0x00000290


	//   ....[3]....
        /*08a0*/ 	.word	0x000242f0


	//   ....[4]....
        /*08a4*/ 	.word	0x00024390


	//   ....[5]....
        /*08a8*/ 	.word	0x00027aa0


	//   ....[6]....
        /*08ac*/ 	.word	0x00027b10


	//----- nvinfo : EIATTR_COOP_GROUP_MASK_REGIDS
	.align		4
.L_144:
        /*08b0*/ 	.byte	0x04, 0x29
        /*08b2*/ 	.short	(.L_146 - .L_145)


	//   ....[0]....
.L_145:
        /*08b4*/ 	.word	0xffffffff


	//   ....[1]....
        /*08b8*/ 	.word	0xffffffff


	//   ....[2]....
        /*08bc*/ 	.word	0xffffffff


	//   ....[3]....
        /*08c0*/ 	.word	0xffffffff


	//   ....[4]....
        /*08c4*/ 	.word	0xffffffff


	//   ....[5]....
        /*08c8*/ 	.word	0xffffffff


	//   ....[6]....
        /*08cc*/ 	.word	0xffffffff


	//   ....[7]....
        /*08d0*/ 	.word	0xffffffff


	//   ....[8]....
        /*08d4*/ 	.word	0xffffffff


	//   ....[9]....
        /*08d8*/ 	.word	0xffffffff


	//   ....[10]....
        /*08dc*/ 	.word	0xffffffff


	//   ....[11]....
        /*08e0*/ 	.word	0xffffffff


	//   ....[12]....
        /*08e4*/ 	.word	0xffffffff


	//   ....[13]....
        /*08e8*/ 	.word	0xffffffff


	//   ....[14]....
        /*08ec*/ 	.word	0xffffffff


	//   ....[15]....
        /*08f0*/ 	.word	0xffffffff


	//   ....[16]....
        /*08f4*/ 	.word	0xffffffff


	//   ....[17]....
        /*08f8*/ 	.word	0xffffffff


	//   ....[18]....
        /*08fc*/ 	.word	0xffffffff


	//   ....[19]....
        /*0900*/ 	.word	0xffffffff


	//   ....[20]....
        /*0904*/ 	.word	0xffffffff


	//   ....[21]....
        /*0908*/ 	.word	0xffffffff


	//   ....[22]....
        /*090c*/ 	.word	0xffffffff


	//   ....[23]....
        /*0910*/ 	.word	0xffffffff


	//   ....[24]....
        /*0914*/ 	.word	0xffffffff


	//   ....[25]....
        /*0918*/ 	.word	0xffffffff


	//   ....[26]....
        /*091c*/ 	.word	0xffffffff


	//   ....[27]....
        /*0920*/ 	.word	0xffffffff


	//   ....[28]....
        /*0924*/ 	.word	0xffffffff


	//   ....[29]....
        /*0928*/ 	.word	0xffffffff


	//   ....[30]....
        /*092c*/ 	.word	0xffffffff


	//   ....[31]....
        /*0930*/ 	.word	0xffffffff


	//   ....[32]....
        /*0934*/ 	.word	0xffffffff


	//   ....[33]....
        /*0938*/ 	.word	0xffffffff


	//   ....[34]....
        /*093c*/ 	.word	0xffffffff


	//   ....[35]....
        /*0940*/ 	.word	0xffffffff


	//   ....[36]....
        /*0944*/ 	.word	0xffffffff


	//   ....[37]....
        /*0948*/ 	.word	0xffffffff


	//   ....[38]....
        /*094c*/ 	.word	0xffffffff


	//   ....[39]....
        /*0950*/ 	.word	0xffffffff


	//   ....[40]....
        /*0954*/ 	.word	0xffffffff


	//   ....[41]....
        /*0958*/ 	.word	0xffffffff


	//   ....[42]....
        /*095c*/ 	.word	0xffffffff


	//   ....[43]....
        /*0960*/ 	.word	0xffffffff


	//   ....[44]....
        /*0964*/ 	.word	0xffffffff


	//   ....[45]....
        /*0968*/ 	.word	0xffffffff


	//   ....[46]....
        /*096c*/ 	.word	0xffffffff


	//   ....[47]....
        /*0970*/ 	.word	0xffffffff


	//   ....[48]....
        /*0974*/ 	.word	0xffffffff


	//   ....[49]....
        /*0978*/ 	.word	0xffffffff


	//   ....[50]....
        /*097c*/ 	.word	0xffffffff


	//   ....[51]....
        /*0980*/ 	.word	0xffffffff


	//   ....[52]....
        /*0984*/ 	.word	0xffffffff


	//   ....[53]....
        /*0988*/ 	.word	0xffffffff


	//   ....[54]....
        /*098c*/ 	.word	0xffffffff


	//   ....[55]....
        /*0990*/ 	.word	0xffffffff


	//   ....[56]....
        /*0994*/ 	.word	0xffffffff


	//   ....[57]....
        /*0998*/ 	.word	0xffffffff


	//   ....[58]....
        /*099c*/ 	.word	0xffffffff


	//   ....[59]....
        /*09a0*/ 	.word	0xffffffff


	//   ....[60]....
        /*09a4*/ 	.word	0xffffffff


	//   ....[61]....
        /*09a8*/ 	.word	0xffffffff


	//   ....[62]....
        /*09ac*/ 	.word	0xffffffff


	//   ....[63]....
        /*09b0*/ 	.word	0xffffffff


	//   ....[64]....
        /*09b4*/ 	.word	0xffffffff


	//   ....[65]....
        /*09b8*/ 	.word	0xffffffff


	//   ....[66]....
        /*09bc*/ 	.word	0xffffffff


	//   ....[67]....
        /*09c0*/ 	.word	0xffffffff


	//   ....[68]....
        /*09c4*/ 	.word	0xffffffff


	//   ....[69]....
        /*09c8*/ 	.word	0xffffffff


	//   ....[70]....
        /*09cc*/ 	.word	0xffffffff


	//   ....[71]....
        /*09d0*/ 	.word	0xffffffff


	//   ....[72]....
        /*09d4*/ 	.word	0xffffffff


	//   ....[73]....
        /*09d8*/ 	.word	0xffffffff


	//   ....[74]....
        /*09dc*/ 	.word	0xffffffff


	//   ....[75]....
        /*09e0*/ 	.word	0xffffffff


	//   ....[76]....
        /*09e4*/ 	.word	0xffffffff


	//   ....[77]....
        /*09e8*/ 	.word	0xffffffff


	//   ....[78]....
        /*09ec*/ 	.word	0xffffffff


	//   ....[79]....
        /*09f0*/ 	.word	0xffffffff


	//   ....[80]....
        /*09f4*/ 	.word	0xffffffff


	//   ....[81]....
        /*09f8*/ 	.word	0xffffffff


	//   ....[82]....
        /*09fc*/ 	.word	0xffffffff


	//   ....[83]....
        /*0a00*/ 	.word	0xffffffff


	//   ....[84]....
        /*0a04*/ 	.word	0xffffffff


	//   ....[85]....
        /*0a08*/ 	.word	0xffffffff


	//   ....[86]....
        /*0a0c*/ 	.word	0xffffffff


	//   ....[87]....
        /*0a10*/ 	.word	0xffffffff


	//   ....[88]....
        /*0a14*/ 	.word	0xffffffff


	//   ....[89]....
        /*0a18*/ 	.word	0xffffffff


	//   ....[90]....
        /*0a1c*/ 	.word	0xffffffff


	//   ....[91]....
        /*0a20*/ 	.word	0xffffffff


	//   ....[92]....
        /*0a24*/ 	.word	0xffffffff


	//   ....[93]....
        /*0a28*/ 	.word	0xffffffff


	//   ....[94]....
        /*0a2c*/ 	.word	0xffffffff


	//   ....[95]....
        /*0a30*/ 	.word	0xffffffff


	//   ....[96]....
        /*0a34*/ 	.word	0xffffffff


	//   ....[97]....
        /*0a38*/ 	.word	0xffffffff


	//   ....[98]....
        /*0a3c*/ 	.word	0xffffffff


	//   ....[99]....
        /*0a40*/ 	.word	0xffffffff


	//   ....[100]....
        /*0a44*/ 	.word	0xffffffff


	//   ....[101]....
        /*0a48*/ 	.word	0xffffffff


	//   ....[102]....
        /*0a4c*/ 	.word	0xffffffff


	//   ....[103]....
        /*0a50*/ 	.word	0xffffffff


	//   ....[104]....
        /*0a54*/ 	.word	0xffffffff


	//   ....[105]....
        /*0a58*/ 	.word	0xffffffff


	//   ....[106]....
        /*0a5c*/ 	.word	0x0500000f


	//   ....[107]....
        /*0a60*/ 	.word	0x0500000f


	//   ....[108]....
        /*0a64*/ 	.word	0x0500000f


	//   ....[109]....
        /*0a68*/ 	.word	0x0500000f


	//   ....[110]....
        /*0a6c*/ 	.word	0x0500000f


	//   ....[111]....
        /*0a70*/ 	.word	0x0500000f


	//   ....[112]....
        /*0a74*/ 	.word	0x0500000f


	//   ....[113]....
        /*0a78*/ 	.word	0x0500000f


	//   ....[114]....
        /*0a7c*/ 	.word	0x0500000f


	//   ....[115]....
        /*0a80*/ 	.word	0x0500000f


	//   ....[116]....
        /*0a84*/ 	.word	0x0500000f


	//   ....[117]....
        /*0a88*/ 	.word	0x0500000f


	//   ....[118]....
        /*0a8c*/ 	.word	0x0500000f


	//   ....[119]....
        /*0a90*/ 	.word	0x0500000f


	//   ....[120]....
        /*0a94*/ 	.word	0x0500000f


	//   ....[121]....
        /*0a98*/ 	.word	0x0500000f


	//   ....[122]....
        /*0a9c*/ 	.word	0x0500000f


	//   ....[123]....
        /*0aa0*/ 	.word	0x0500000f


	//   ....[124]....
        /*0aa4*/ 	.word	0x0500000f


	//   ....[125]....
        /*0aa8*/ 	.word	0x0500000f


	//   ....[126]....
        /*0aac*/ 	.word	0x0500000f


	//   ....[127]....
        /*0ab0*/ 	.word	0x0500000f


	//   ....[128]....
        /*0ab4*/ 	.word	0x0500000f


	//   ....[129]....
        /*0ab8*/ 	.word	0x0500000f


	//   ....[130]....
        /*0abc*/ 	.word	0x0500000f


	//   ....[131]....
        /*0ac0*/ 	.word	0x0500000f


	//   ....[132]....
        /*0ac4*/ 	.word	0x0500000f


	//   ....[133]....
        /*0ac8*/ 	.word	0x0500000f


	//   ....[134]....
        /*0acc*/ 	.word	0x0500000f


	//   ....[135]....
        /*0ad0*/ 	.word	0x0500000f


	//   ....[136]....
        /*0ad4*/ 	.word	0x0500000f


	//   ....[137]....
        /*0ad8*/ 	.word	0x0500000f


	//   ....[138]....
        /*0adc*/ 	.word	0x0500000f


	//   ....[139]....
        /*0ae0*/ 	.word	0x0500000f


	//   ....[140]....
        /*0ae4*/ 	.word	0x0500000f


	//   ....[141]....
        /*0ae8*/ 	.word	0x0500000f


	//   ....[142]....
        /*0aec*/ 	.word	0x0500000f


	//   ....[143]....
        /*0af0*/ 	.word	0x0500000f


	//   ....[144]....
        /*0af4*/ 	.word	0x0500000f


	//   ....[145]....
        /*0af8*/ 	.word	0x0500000f


	//   ....[146]....
        /*0afc*/ 	.word	0x0500000f


	//   ....[147]....
        /*0b00*/ 	.word	0x0500000f


	//   ....[148]....
        /*0b04*/ 	.word	0x0500000f


	//   ....[149]....
        /*0b08*/ 	.word	0x0500000f


	//   ....[150]....
        /*0b0c*/ 	.word	0x0500000f


	//   ....[151]....
        /*0b10*/ 	.word	0x0500000f


	//   ....[152]....
        /*0b14*/ 	.word	0x0500000f


	//   ....[153]....
        /*0b18*/ 	.word	0x0500000f


	//   ....[154]....
        /*0b1c*/ 	.word	0x0500000f


	//   ....[155]....
        /*0b20*/ 	.word	0x0500000f


	//   ....[156]....
        /*0b24*/ 	.word	0x0500000f


	//   ....[157]....
        /*0b28*/ 	.word	0x0500000f


	//   ....[158]....
        /*0b2c*/ 	.word	0x0500000f


	//   ....[159]....
        /*0b30*/ 	.word	0x0500000f


	//   ....[160]....
        /*0b34*/ 	.word	0x0500000f


	//   ....[161]....
        /*0b38*/ 	.word	0x0500000f


	//   ....[162]....
        /*0b3c*/ 	.word	0x0500000f


	//   ....[163]....
        /*0b40*/ 	.word	0x0500000f


	//   ....[164]....
        /*0b44*/ 	.word	0x0500000f


	//   ....[165]....
        /*0b48*/ 	.word	0x0500000f


	//   ....[166]....
        /*0b4c*/ 	.word	0x0500000f


	//   ....[167]....
        /*0b50*/ 	.word	0x0500000f


	//   ....[168]....
        /*0b54*/ 	.word	0x0500000f


	//   ....[169]....
        /*0b58*/ 	.word	0x0500000f


	//   ....[170]....
        /*0b5c*/ 	.word	0x0500000f


	//   ....[171]....
        /*0b60*/ 	.word	0x0500000f


	//----- nvinfo : EIATTR_COOP_GROUP_INSTR_OFFSETS
	.align		4
.L_146:
        /*0b64*/ 	.byte	0x04, 0x28
        /*0b66*/ 	.short	(.L_148 - .L_147)


	//   ....[0]....
.L_147:
        /*0b68*/ 	.word	0x00000060


	//   ....[1]....
        /*0b6c*/ 	.word	0x00000190


	//   ....[2]....
        /*0b70*/ 	.word	0x00000240


	//   ....[3]....
        /*0b74*/ 	.word	0x00000400


	//   ....[4]....
        /*0b78*/ 	.word	0x00000560


	//   ....[5]....
        /*0b7c*/ 	.word	0x00000680


	//   ....[6]....
        /*0b80*/ 	.word	0x000007e0


	//   ....[7]....
        /*0b84*/ 	.word	0x0000ca00


	//   ....[8]....
        /*0b88*/ 	.word	0x0000cfc0


	//   ....[9]....
        /*0b8c*/ 	.word	0x0000cfd0


	//   ....[10]....
        /*0b90*/ 	.word	0x0000cfe0


	//   ....[11]....
        /*0b94*/ 	.word	0x0000cff0


	//   ....[12]....
        /*0b98*/ 	.word	0x0000ea70


	//   ....[13]....
        /*0b9c*/ 	.word	0x0000ea80


	//   ....[14]....
        /*0ba0*/ 	.word	0x0000ea90


	//   ....[15]....
        /*0ba4*/ 	.word	0x0000eaa0


	//   ....[16]....
        /*0ba8*/ 	.word	0x00015210


	//   ....[17]....
        /*0bac*/ 	.word	0x00015230


	//   ....[18]....
        /*0bb0*/ 	.word	0x000156b0


	//   ....[19]....
        /*0bb4*/ 	.word	0x000156f0


	//   ....[20]....
        /*0bb8*/ 	.word	0x0001b7a0


	//   ....[21]....
        /*0bbc*/ 	.word	0x0001b800


	//   ....[22]....
        /*0bc0*/ 	.word	0x0001c150


	//   ....[23]....
        /*0bc4*/ 	.word	0x0001c1b0


	//   ....[24]....
        /*0bc8*/ 	.word	0x0001d840


	//   ....[25]....
        /*0bcc*/ 	.word	0x0001dc80


	//   ....[26]....
        /*0bd0*/ 	.word	0x0001dcb0


	//   ....[27]....
        /*0bd4*/ 	.word	0x0001dcd0


	//   ....[28]....
        /*0bd8*/ 	.word	0x0001eef0


	//   ....[29]....
        /*0bdc*/ 	.word	0x0001ef10


	//   ....[30]....
        /*0be0*/ 	.word	0x0001ef40


	//   ....[31]....
        /*0be4*/ 	.word	0x0001ef50


	//   ....[32]....
        /*0be8*/ 	.word	0x0001f680


	//   ....[33]....
        /*0bec*/ 	.word	0x0001f690


	//   ....[34]....
        /*0bf0*/ 	.word	0x0001f7a0


	//   ....[35]....
        /*0bf4*/ 	.word	0x0001f7b0


	//   ....[36]....
        /*0bf8*/ 	.word	0x0001f8d0


	//   ....[37]....
        /*0bfc*/ 	.word	0x0001f8e0


	//   ....[38]....
        /*0c00*/ 	.word	0x0001fa00


	//   ....[39]....
        /*0c04*/ 	.word	0x0001fa10


	//   ....[40]....
        /*0c08*/ 	.word	0x0001ffd0


	//   ....[41]....
        /*0c0c*/ 	.word	0x0001ffe0


	//   ....[42]....
        /*0c10*/ 	.word	0x00020470


	//   ....[43]....
        /*0c14*/ 	.word	0x00020480


	//   ....[44]....
        /*0c18*/ 	.word	0x00021200


	//   ....[45]....
        /*0c1c*/ 	.word	0x00021210


	//   ....[46]....
        /*0c20*/ 	.word	0x00021330


	//   ....[47]....
        /*0c24*/ 	.word	0x00021340


	//   ....[48]....
        /*0c28*/ 	.word	0x00021460


	//   ....[49]....
        /*0c2c*/ 	.word	0x00021470


	//   ....[50]....
        /*0c30*/ 	.word	0x00021590


	//   ....[51]....
        /*0c34*/ 	.word	0x000215a0


	//   ....[52]....
        /*0c38*/ 	.word	0x00021720


	//   ....[53]....
        /*0c3c*/ 	.word	0x00021960


	//   ....[54]....
        /*0c40*/ 	.word	0x00021990


	//   ....[55]....
        /*0c44*/ 	.word	0x000219c0


	//   ....[56]....
        /*0c48*/ 	.word	0x000219f0


	//   ....[57]....
        /*0c4c*/ 	.word	0x00021a20


	//   ....[58]....
        /*0c50*/ 	.word	0x00021a50


	//   ....[59]....
        /*0c54*/ 	.word	0x00021c00


	//   ....[60]....
        /*0c58*/ 	.word	0x00021c30


	//   ....[61]....
        /*0c5c*/ 	.word	0x00021c60


	//   ....[62]....
        /*0c60*/ 	.word	0x00021c90


	//   ....[63]....
        /*0c64*/ 	.word	0x00021cc0


	//   ....[64]....
        /*0c68*/ 	.word	0x00021cf0


	//   ....[65]....
        /*0c6c*/ 	.word	0x00021d80


	//   ....[66]....
        /*0c70*/ 	.word	0x00021db0


	//   ....[67]....
        /*0c74*/ 	.word	0x00021dc0


	//   ....[68]....
        /*0c78*/ 	.word	0x00021e70


	//   ....[69]....
        /*0c7c*/ 	.word	0x00022f20


	//   ....[70]....
        /*0c80*/ 	.word	0x000248f0


	//   ....[71]....
        /*0c84*/ 	.word	0x000254b0


	//   ....[72]....
        /*0c88*/ 	.word	0x000254e0


	//   ....[73]....
        /*0c8c*/ 	.word	0x00025500


	//   ....[74]....
        /*0c90*/ 	.word	0x00025520


	//   ....[75]....
        /*0c94*/ 	.word	0x00025630


	//   ....[76]....
        /*0c98*/ 	.word	0x00025640


	//   ....[77]....
        /*0c9c*/ 	.word	0x000256d0


	//   ....[78]....
        /*0ca0*/ 	.word	0x000256e0


	//   ....[79]....
        /*0ca4*/ 	.word	0x00025770


	//   ....[80]....
        /*0ca8*/ 	.word	0x00025780


	//   ....[81]....
        /*0cac*/ 	.word	0x00025810


	//   ....[82]....
        /*0cb0*/ 	.word	0x00025820


	//   ....[83]....
        /*0cb4*/ 	.word	0x000258b0


	//   ....[84]....
        /*0cb8*/ 	.word	0x000258c0


	//   ....[85]....
        /*0cbc*/ 	.word	0x00025910


	//   ....[86]....
        /*0cc0*/ 	.word	0x00025940


	//   ....[87]....
        /*0cc4*/ 	.word	0x00028200


	//   ....[88]....
        /*0cc8*/ 	.word	0x00028230


	//   ....[89]....
        /*0ccc*/ 	.word	0x00028290


	//   ....[90]....
        /*0cd0*/ 	.word	0x000282c0


	//   ....[91]....
        /*0cd4*/ 	.word	0x000282f0


	//   ....[92]....
        /*0cd8*/ 	.word	0x00028320


	//   ....[93]....
        /*0cdc*/ 	.word	0x00028350


	//   ....[94]....
        /*0ce0*/ 	.word	0x00028380


	//   ....[95]....
        /*0ce4*/ 	.word	0x00028550


	//   ....[96]....
        /*0ce8*/ 	.word	0x00028580


	//   ....[97]....
        /*0cec*/ 	.word	0x000285b0


	//   ....[98]....
        /*0cf0*/ 	.word	0x000285e0


	//   ....[99]....
        /*0cf4*/ 	.word	0x00028610


	//   ....[100]....
        /*0cf8*/ 	.word	0x00028640


	//   ....[101]....
        /*0cfc*/ 	.word	0x00028700


	//   ....[102]....
        /*0d00*/ 	.word	0x00028720


	//   ....[103]....
        /*0d04*/ 	.word	0x00028730


	//   ....[104]....
        /*0d08*/ 	.word	0x00028790


	//   ....[105]....
        /*0d0c*/ 	.word	0x00028eb0


	//   ....[106]....
        /*0d10*/ 	.word	0x000292c0


	//   ....[107]....
        /*0d14*/ 	.word	0x00029370


	//   ....[108]....
        /*0d18*/ 	.word	0x00029400


	//   ....[109]....
        /*0d1c*/ 	.word	0x00029450


	//   ....[110]....
        /*0d20*/ 	.word	0x000294a0


	//   ....[111]....
        /*0d24*/ 	.word	0x00029580


	//   ....[112]....
        /*0d28*/ 	.word	0x00029610


	//   ....[113]....
        /*0d2c*/ 	.word	0x00029660


	//   ....[114]....
        /*0d30*/ 	.word	0x000296b0


	//   ....[115]....
        /*0d34*/ 	.word	0x000298c0


	//   ....[116]....
        /*0d38*/ 	.word	0x00029910


	//   ....[117]....
        /*0d3c*/ 	.word	0x000299a0


	//   ....[118]....
        /*0d40*/ 	.word	0x00029a30


	//   ....[119]....
        /*0d44*/ 	.word	0x00029ac0


	//   ....[120]....
        /*0d48*/ 	.word	0x00029b50


	//   ....[121]....
        /*0d4c*/ 	.word	0x00029be0


	//   ....[122]....
        /*0d50*/ 	.word	0x00029c70


	//   ....[123]....
        /*0d54*/ 	.word	0x00029cf0


	//   ....[124]....
        /*0d58*/ 	.word	0x00029d40


	//   ....[125]....
        /*0d5c*/ 	.word	0x00029dd0


	//   ....[126]....
        /*0d60*/ 	.word	0x00029e60


	//   ....[127]....
        /*0d64*/ 	.word	0x00029ee0


	//   ....[128]....
        /*0d68*/ 	.word	0x00029f30


	//   ....[129]....
        /*0d6c*/ 	.word	0x00029fc0


	//   ....[130]....
        /*0d70*/ 	.word	0x0002a050


	//   ....[131]....
        /*0d74*/ 	.word	0x0002a0e0


	//   ....[132]....
        /*0d78*/ 	.word	0x0002a170


	//   ....[133]....
        /*0d7c*/ 	.word	0x0002a200


	//   ....[134]....
        /*0d80*/ 	.word	0x0002a290


	//   ....[135]....
        /*0d84*/ 	.word	0x0002a350


	//   ....[136]....
        /*0d88*/ 	.word	0x0002a630


	//   ....[137]....
        /*0d8c*/ 	.word	0x0002a810


	//   ....[138]....
        /*0d90*/ 	.word	0x0002a860


	//   ....[139]....
        /*0d94*/ 	.word	0x0002a980


	//   ....[140]....
        /*0d98*/ 	.word	0x0002a9d0


	//   ....[141]....
        /*0d9c*/ 	.word	0x0002ab00


	//   ....[142]....
        /*0da0*/ 	.word	0x0002ab50


	//   ....[143]....
        /*0da4*/ 	.word	0x0002ac70


	//   ....[144]....
        /*0da8*/ 	.word	0x0002acc0


	//   ....[145]....
        /*0dac*/ 	.word	0x0002ade0


	//   ....[146]....
        /*0db0*/ 	.word	0x0002ae30


	//   ....[147]....
        /*0db4*/ 	.word	0x0002af50


	//   ....[148]....
        /*0db8*/ 	.word	0x0002afa0


	//   ....[149]....
        /*0dbc*/ 	.word	0x0002b0a0


	//   ....[150]....
        /*0dc0*/ 	.word	0x0002b110


	//   ....[151]....
        /*0dc4*/ 	.word	0x0002b210


	//   ....[152]....
        /*0dc8*/ 	.word	0x0002b260


	//   ....[153]....
        /*0dcc*/ 	.word	0x0002b590


	//   ....[154]....
        /*0dd0*/ 	.word	0x0002b630


	//   ....[155]....
        /*0dd4*/ 	.word	0x0002b7e0


	//   ....[156]....
        /*0dd8*/ 	.word	0x0002b860


	//   ....[157]....
        /*0ddc*/ 	.word	0x0002b8e0


	//   ....[158]....
        /*0de0*/ 	.word	0x0002b960


	//   ....[159]....
        /*0de4*/ 	.word	0x0002b9e0


	//   ....[160]....
        /*0de8*/ 	.word	0x0002ba70


	//   ....[161]....
        /*0dec*/ 	.word	0x0002bb10


	//   ....[162]....
        /*0df0*/ 	.word	0x0002bbc0


	//   ....[163]....
        /*0df4*/ 	.word	0x0002bc40


	//   ....[164]....
        /*0df8*/ 	.word	0x0002bcc0


	//   ....[165]....
        /*0dfc*/ 	.word	0x0002bd40


	//   ....[166]....
        /*0e00*/ 	.word	0x0002bdd0


	//   ....[167]....
        /*0e04*/ 	.word	0x0002be50


	//   ....[168]....
        /*0e08*/ 	.word	0x0002bef0


	//   ....[169]....
        /*0e0c*/ 	.word	0x0002bf40


	//   ....[170]....
        /*0e10*/ 	.word	0x0002bfd0


	//   ....[171]....
        /*0e14*/ 	.word	0x0002c100


	//----- nvinfo : EIATTR_REG_RECONFIG
	.align		4
.L_148:
        /*0e18*/ 	.byte	0x01, 0x54
	.zero		2


	//----- nvinfo : EIATTR_SYSCALL_OFFSETS
	.align		4
        /*0e1c*/ 	.byte	0x04, 0x46
        /*0e1e*/ 	.short	(.L_150 - .L_149)


	//   ....[0]....
.L_149:
        /*0e20*/ 	.word	0x00001dc0


	//   ....[1]....
        /*0e24*/ 	.word	0x00001f10


	//   ....[2]....
        /*0e28*/ 	.word	0x0000cbb0


	//   ....[3]....
        /*0e2c*/ 	.word	0x0000cf20


	//   ....[4]....
        /*0e30*/ 	.word	0x00024500


	//   ....[5]....
        /*0e34*/ 	.word	0x00024650


	//   ....[6]....
        /*0e38*/ 	.word	0x00024740


	//   ....[7]....
        /*0e3c*/ 	.word	0x00025080


	//----- nvinfo : EIATTR_MBARRIER_INSTR_OFFSETS
	.align		4
.L_150:
        /*0e40*/ 	.byte	0x04, 0x39
        /*0e42*/ 	.short	(.L_152 - .L_151)


	//   ....[0]....
.L_151:
        /*0e44*/ 	.word	0x000002b0
        /*0e48*/ 	.word	0x000000ff
        /*0e4c*/ 	.word	0x00034800
        /*0e50*/ 	.short	0x0100
        /*0e52*/ 	.byte	0x08
	.zero		1


	//   ....[1]....
        /*0e54*/ 	.word	0x000002c0
        /*0e58*/ 	.word	0x000000ff
        /*0e5c*/ 	.word	0x00034820
        /*0e60*/ 	.short	0x0100
        /*0e62*/ 	.byte	0x08
	.zero		1


	//   ....[2]....
        /*0e64*/ 	.word	0x000003b0
        /*0e68*/ 	.word	0x000000ff
        /*0e6c*/ 	.word	0x00034830
        /*0e70*/ 	.short	0x0100
        /*0e72*/ 	.byte	0x08
	.zero		1


	//   ....[3]....
        /*0e74*/ 	.word	0x000003c0
        /*0e78*/ 	.word	0x000000ff
        /*0e7c*/ 	.word	0x00034840
        /*0e80*/ 	.short	0x0100
        /*0e82*/ 	.byte	0x08
	.zero		1


	//   ....[4]....
        /*0e84*/ 	.word	0x000003d0
        /*0e88*/ 	.word	0x000000ff
        /*0e8c*/ 	.word	0x00034838
        /*0e90*/ 	.short	0x0100
        /*0e92*/ 	.byte	0x08
	.zero		1


	//   ....[5]....
        /*0e94*/ 	.word	0x000003e0
        /*0e98*/ 	.word	0x000000ff
        /*0e9c*/ 	.word	0x00034848
        /*0ea0*/ 	.short	0x0100
        /*0ea2*/ 	.byte	0x08
	.zero		1


	//   ....[6]....
        /*0ea4*/ 	.word	0x00000510
        /*0ea8*/ 	.word	0x000000ff
        /*0eac*/ 	.word	0x00034850
        /*0eb0*/ 	.short	0x0100
        /*0eb2*/ 	.byte	0x08
	.zero		1


	//   ....[7]....
        /*0eb4*/ 	.word	0x00000520
        /*0eb8*/ 	.word	0x000000ff
        /*0ebc*/ 	.word	0x00034860
        /*0ec0*/ 	.short	0x0100
        /*0ec2*/ 	.byte	0x08
	.zero		1


	//   ....[8]....
        /*0ec4*/ 	.word	0x00000530
        /*0ec8*/ 	.word	0x000000ff
        /*0ecc*/ 	.word	0x00034858
        /*0ed0*/ 	.short	0x0100
        /*0ed2*/ 	.byte	0x08
	.zero		1


	//   ....[9]....
        /*0ed4*/ 	.word	0x00000540
        /*0ed8*/ 	.word	0x000000ff
        /*0edc*/ 	.word	0x00034868
        /*0ee0*/ 	.short	0x0100
        /*0ee2*/ 	.byte	0x08
	.zero		1


	//   ....[10]....
        /*0ee4*/ 	.word	0x00000630
        /*0ee8*/ 	.word	0x000000ff
        /*0eec*/ 	.word	0x00034870
        /*0ef0*/ 	.short	0x0100
        /*0ef2*/ 	.byte	0x06
	.zero		1


	//   ....[11]....
        /*0ef4*/ 	.word	0x00000640
        /*0ef8*/ 	.word	0x000000ff
        /*0efc*/ 	.word	0x00034880
        /*0f00*/ 	.short	0x0100
        /*0f02*/ 	.byte	0x06
	.zero		1


	//   ....[12]....
        /*0f04*/ 	.word	0x00000650
        /*0f08*/ 	.word	0x000000ff
        /*0f0c*/ 	.word	0x00034878
        /*0f10*/ 	.short	0x0100
        /*0f12*/ 	.byte	0x06
	.zero		1


	//   ....[13]....
        /*0f14*/ 	.word	0x00000660
        /*0f18*/ 	.word	0x000000ff
        /*0f1c*/ 	.word	0x00034888
        /*0f20*/ 	.short	0x0100
        /*0f22*/ 	.byte	0x06
	.zero		1


	//   ....[14]....
        /*0f24*/ 	.word	0x00000790
        /*0f28*/ 	.word	0x000000ff
        /*0f2c*/ 	.word	0x00034890
        /*0f30*/ 	.short	0x0100
        /*0f32*/ 	.byte	0x08
	.zero		1


	//   ....[15]....
        /*0f34*/ 	.word	0x000007a0
        /*0f38*/ 	.word	0x000000ff
        /*0f3c*/ 	.word	0x000348a0
        /*0f40*/ 	.short	0x0100
        /*0f42*/ 	.byte	0x08
	.zero		1


	//   ....[16]....
        /*0f44*/ 	.word	0x000007b0
        /*0f48*/ 	.word	0x000000ff
        /*0f4c*/ 	.word	0x00034898
        /*0f50*/ 	.short	0x0100
        /*0f52*/ 	.byte	0x08
	.zero		1


	//   ....[17]....
        /*0f54*/ 	.word	0x000007c0
        /*0f58*/ 	.word	0x000000ff
        /*0f5c*/ 	.word	0x000348a8
        /*0f60*/ 	.short	0x0100
        /*0f62*/ 	.byte	0x08
	.zero		1


	//   ....[18]....
        /*0f64*/ 	.word	0x000008f0
        /*0f68*/ 	.word	0x000000ff
        /*0f6c*/ 	.word	0x000348b0
        /*0f70*/ 	.short	0x0100
        /*0f72*/ 	.byte	0x08
	.zero		1


	//   ....[19]....
        /*0f74*/ 	.word	0x00000900
        /*0f78*/ 	.word	0x000000ff
        /*0f7c*/ 	.word	0x000348c0
        /*0f80*/ 	.short	0x0100
        /*0f82*/ 	.byte	0x08
	.zero		1


	//   ....[20]....
        /*0f84*/ 	.word	0x00000910
        /*0f88*/ 	.word	0x000000ff
        /*0f8c*/ 	.word	0x000348b8
        /*0f90*/ 	.short	0x0100
        /*0f92*/ 	.byte	0x08
	.zero		1


	//   ....[21]....
        /*0f94*/ 	.word	0x00000920
        /*0f98*/ 	.word	0x000000ff
        /*0f9c*/ 	.word	0x000348c8
        /*0fa0*/ 	.short	0x0100
        /*0fa2*/ 	.byte	0x08
	.zero		1


	//   ....[22]....
        /*0fa4*/ 	.word	0x000040f0
        /*0fa8*/ 	.word	0x00000003
        /*0fac*/ 	.word	0x00034890
        /*0fb0*/ 	.short	0x010a
        /*0fb2*/ 	.byte	0x3f
	.zero		1


	//   ....[23]....
        /*0fb4*/ 	.word	0x00007b60
        /*0fb8*/ 	.word	0x00000003
        /*0fbc*/ 	.word	0x00034890
        /*0fc0*/ 	.short	0x010a
        /*0fc2*/ 	.byte	0x3f
	.zero		1


	//   ....[24]....
        /*0fc4*/ 	.word	0x0000b0c0
        /*0fc8*/ 	.word	0x00000003
        /*0fcc*/ 	.word	0x00034890
        /*0fd0*/ 	.short	0x010a
        /*0fd2*/ 	.byte	0x3f
	.zero		1


	//   ....[25]....
        /*0fd4*/ 	.word	0x0000ba40
        /*0fd8*/ 	.word	0x0000002c
        /*0fdc*/ 	.word	0x00000000
        /*0fe0*/ 	.short	0x0101
        /*0fe2*/ 	.byte	0x3f
	.zero		1


	//   ....[26]....
        /*0fe4*/ 	.word	0x0000ba80
        /*0fe8*/ 	.word	0x00000003
        /*0fec*/ 	.word	0x000348b0
        /*0ff0*/ 	.short	0x010a
        /*0ff2*/ 	.byte	0x3f
	.zero		1


	//   ....[27]....
        /*0ff4*/ 	.word	0x0000c3e0
        /*0ff8*/ 	.word	0x00000003
        /*0ffc*/ 	.word	0x00000000
        /*1000*/ 	.short	0x0101
        /*1002*/ 	.byte	0x3f
	.zero		1


	//   ....[28]....
        /*1004*/ 	.word	0x0000cc40
        /*1008*/ 	.word	0x00000002
        /*100c*/ 	.word	0x00034800
        /*1010*/ 	.short	0x010a
        /*1012*/ 	.byte	0x3f
	.zero		1


	//   ....[29]....
        /*1014*/ 	.word	0x0000cc90
        /*1018*/ 	.word	0x00000002
        /*101c*/ 	.word	0x00034800
        /*1020*/ 	.short	0x010a
        /*1022*/ 	.byte	0x3f
	.zero		1


	//   ....[30]....
        /*1024*/ 	.word	0x0000d290
        /*1028*/ 	.word	0x00000002
        /*102c*/ 	.word	0x00034800
        /*1030*/ 	.short	0x010a
        /*1032*/ 	.byte	0x3f
	.zero		1


	//   ....[31]....
        /*1034*/ 	.word	0x0000ed00
        /*1038*/ 	.word	0x00000002
        /*103c*/ 	.word	0x00034800
        /*1040*/ 	.short	0x010a
        /*1042*/ 	.byte	0x3f
	.zero		1


	//   ....[32]....
        /*1044*/ 	.word	0x000109f0
        /*1048*/ 	.word	0x00000000
        /*104c*/ 	.word	0x00034830
        /*1050*/ 	.short	0x010a
        /*1052*/ 	.byte	0x3f
	.zero		1


	//   ....[33]....
        /*1054*/ 	.word	0x00010a70
        /*1058*/ 	.word	0x00000000
        /*105c*/ 	.word	0x00034830
        /*1060*/ 	.short	0x010a
        /*1062*/ 	.byte	0x3f
	.zero		1


	//   ....[34]....
        /*1064*/ 	.word	0x00015e60
        /*1068*/ 	.word	0x00000003
        /*106c*/ 	.word	0x00000000
        /*1070*/ 	.short	0x0101
        /*1072*/ 	.byte	0x3f
	.zero		1


	//   ....[35]....
        /*1074*/ 	.word	0x00017180
        /*1078*/ 	.word	0x00000007
        /*107c*/ 	.word	0x00034830
        /*1080*/ 	.short	0x010a
        /*1082*/ 	.byte	0x3f
	.zero		1


	//   ....[36]....
        /*1084*/ 	.word	0x000171d0
        /*1088*/ 	.word	0x00000007
        /*108c*/ 	.word	0x00034830
        /*1090*/ 	.short	0x010a
        /*1092*/ 	.byte	0x3f
	.zero		1


	//   ....[37]....
        /*1094*/ 	.word	0x0001a6f0
        /*1098*/ 	.word	0x00000007
        /*109c*/ 	.word	0x00034850
        /*10a0*/ 	.short	0x010a
        /*10a2*/ 	.byte	0x3f
	.zero		1


	//   ....[38]....
        /*10a4*/ 	.word	0x0001a730
        /*10a8*/ 	.word	0x00000007
        /*10ac*/ 	.word	0x00034850
        /*10b0*/ 	.short	0x010a
        /*10b2*/ 	.byte	0x3f
	.zero		1


	//   ....[39]....
        /*10b4*/ 	.word	0x0001c870
        /*10b8*/ 	.word	0x00000083
        /*10bc*/ 	.word	0x00000000
        /*10c0*/ 	.short	0x0101
        /*10c2*/ 	.byte	0x3f
	.zero		1


	//   ....[40]....
        /*10c4*/ 	.word	0x0001cff0
        /*10c8*/ 	.word	0x00000086
        /*10cc*/ 	.word	0x00000000
        /*10d0*/ 	.short	0x0101
        /*10d2*/ 	.byte	0x3f
	.zero		1


	//   ....[41]....
        /*10d4*/ 	.word	0x0001d700
        /*10d8*/ 	.word	0x00000009
        /*10dc*/ 	.word	0x00034850
        /*10e0*/ 	.short	0x010a
        /*10e2*/ 	.byte	0x3f
	.zero		1


	//   ....[42]....
        /*10e4*/ 	.word	0x0001d780
        /*10e8*/ 	.word	0x00000009
        /*10ec*/ 	.word	0x00034850
        /*10f0*/ 	.short	0x010a
        /*10f2*/ 	.byte	0x3f
	.zero		1


	//   ....[43]....
        /*10f4*/ 	.word	0x0001deb0
        /*10f8*/ 	.word	0x00000008
        /*10fc*/ 	.word	0x00000000
        /*1100*/ 	.short	0x0101
        /*1102*/ 	.byte	0x3f
	.zero		1


	//   ....[44]....
        /*1104*/ 	.word	0x0001f5b0
        /*1108*/ 	.word	0x00000000
        /*110c*/ 	.word	0x00000000
        /*1110*/ 	.short	0x0101
        /*1112*/ 	.byte	0x3f
	.zero		1


	//   ....[45]....
        /*1114*/ 	.word	0x0001fdc0
        /*1118*/ 	.word	0x00000008
        /*111c*/ 	.word	0x00000000
        /*1120*/ 	.short	0x0101
        /*1122*/ 	.byte	0x3f
	.zero		1


	//   ....[46]....
        /*1124*/ 	.word	0x00023000
        /*1128*/ 	.word	0x00000012
        /*112c*/ 	.word	0x00034820
        /*1130*/ 	.short	0x010a
        /*1132*/ 	.byte	0x3f
	.zero		1


	//   ....[47]....
        /*1134*/ 	.word	0x000230d0
        /*1138*/ 	.word	0x00000005
        /*113c*/ 	.word	0x000348a0
        /*1140*/ 	.short	0x010a
        /*1142*/ 	.byte	0x3f
	.zero		1


	//   ....[48]....
        /*1144*/ 	.word	0x00023410
        /*1148*/ 	.word	0x00000005
        /*114c*/ 	.word	0x000348c0
        /*1150*/ 	.short	0x010a
        /*1152*/ 	.byte	0x3f
	.zero		1


	//   ....[49]....
        /*1154*/ 	.word	0x000238b0
        /*1158*/ 	.word	0x00000007
        /*115c*/ 	.word	0x000348a0
        /*1160*/ 	.short	0x010a
        /*1162*/ 	.byte	0x3f
	.zero		1


	//   ....[50]....
        /*1164*/ 	.word	0x00023be0
        /*1168*/ 	.word	0x00000007
        /*116c*/ 	.word	0x000348c0
        /*1170*/ 	.short	0x010a
        /*1172*/ 	.byte	0x3f
	.zero		1


	//   ....[51]....
        /*1174*/ 	.word	0x00024b70
        /*1178*/ 	.word	0x00000000
        /*117c*/ 	.word	0x00034840
        /*1180*/ 	.short	0x010a
        /*1182*/ 	.byte	0x3f
	.zero		1


	//   ....[52]....
        /*1184*/ 	.word	0x00025a20
        /*1188*/ 	.word	0x00000012
        /*118c*/ 	.word	0x00034800
        /*1190*/ 	.short	0x0107
        /*1192*/ 	.byte	0x3f
	.zero		1


	//   ....[53]....
        /*1194*/ 	.word	0x00025b30
        /*1198*/ 	.word	0x00000012
        /*119c*/ 	.word	0x00034800
        /*11a0*/ 	.short	0x0101
        /*11a2*/ 	.byte	0x3f
	.zero		1


	//   ....[54]....
        /*11a4*/ 	.word	0x00025b50
        /*11a8*/ 	.word	0x00000012
        /*11ac*/ 	.word	0x00034820
        /*11b0*/ 	.short	0x010a
        /*11b2*/ 	.byte	0x3f
	.zero		1


	//   ....[55]....
        /*11b4*/ 	.word	0x00025f20
        /*11b8*/ 	.word	0x00000003
        /*11bc*/ 	.word	0x00034840
        /*11c0*/ 	.short	0x010a
        /*11c2*/ 	.byte	0x3f
	.zero		1


	//   ....[56]....
        /*11c4*/ 	.word	0x000262c0
        /*11c8*/ 	.word	0x00000003
        /*11cc*/ 	.word	0x00000060
        /*11d0*/ 	.short	0x010a
        /*11d2*/ 	.byte	0x3f
	.zero		1


	//   ....[57]....
        /*11d4*/ 	.word	0x00026960
        /*11d8*/ 	.word	0x00000003
        /*11dc*/ 	.word	0x00034840
        /*11e0*/ 	.short	0x010a
        /*11e2*/ 	.byte	0x3f
	.zero		1


	//   ....[58]....
        /*11e4*/ 	.word	0x00026d00
        /*11e8*/ 	.word	0x00000002
        /*11ec*/ 	.word	0x00000060
        /*11f0*/ 	.short	0x010a
        /*11f2*/ 	.byte	0x3f
	.zero		1


	//   ....[59]....
        /*11f4*/ 	.word	0x000272e0
        /*11f8*/ 	.word	0x00000002
        /*11fc*/ 	.word	0x00034840
        /*1200*/ 	.short	0x010a
        /*1202*/ 	.byte	0x3f
	.zero		1


	//   ....[60]....
        /*1204*/ 	.word	0x00027680
        /*1208*/ 	.word	0x00000002
        /*120c*/ 	.word	0x00000060
        /*1210*/ 	.short	0x010a
        /*1212*/ 	.byte	0x3f
	.zero		1


	//   ....[61]....
        /*1214*/ 	.word	0x00027c10
        /*1218*/ 	.word	0x00000000
        /*121c*/ 	.word	0x00034860
        /*1220*/ 	.short	0x010a
        /*1222*/ 	.byte	0x3f
	.zero		1


	//   ....[62]....
        /*1224*/ 	.word	0x00028e30
        /*1228*/ 	.word	0x00000000
        /*122c*/ 	.word	0x00034820
        /*1230*/ 	.short	0x010a
        /*1232*/ 	.byte	0x3f
	.zero		1


	//   ....[63]....
        /*1234*/ 	.word	0x00029010
        /*1238*/ 	.word	0x00000006
        /*123c*/ 	.word	0x00000000
        /*1240*/ 	.short	0x010a
        /*1242*/ 	.byte	0x3f
	.zero		1


	//   ....[64]....
        /*1244*/ 	.word	0x00029040
        /*1248*/ 	.word	0x00000007
        /*124c*/ 	.word	0x00000000
        /*1250*/ 	.short	0x010a
        /*1252*/ 	.byte	0x3f
	.zero		1


	//   ....[65]....
        /*1254*/ 	.word	0x000290a0
        /*1258*/ 	.word	0x00000004
        /*125c*/ 	.word	0x00000000
        /*1260*/ 	.short	0x010a
        /*1262*/ 	.byte	0x3f
	.zero		1


	//   ....[66]....
        /*1264*/ 	.word	0x000290d0
        /*1268*/ 	.word	0x00000003
        /*126c*/ 	.word	0x00000000
        /*1270*/ 	.short	0x010a
        /*1272*/ 	.byte	0x3f
	.zero		1


	//   ....[67]....
        /*1274*/ 	.word	0x00029130
        /*1278*/ 	.word	0x00000003
        /*127c*/ 	.word	0x00034890
        /*1280*/ 	.short	0x010a
        /*1282*/ 	.byte	0x3f
	.zero		1


	//   ....[68]....
        /*1284*/ 	.word	0x00029180
        /*1288*/ 	.word	0x00000003
        /*128c*/ 	.word	0x00034890
        /*1290*/ 	.short	0x010a
        /*1292*/ 	.byte	0x3f
	.zero		1


	//   ....[69]....
        /*1294*/ 	.word	0x000291d0
        /*1298*/ 	.word	0x00000003
        /*129c*/ 	.word	0x00034890
        /*12a0*/ 	.short	0x010a
        /*12a2*/ 	.byte	0x3f
	.zero		1


	//   ....[70]....
        /*12a4*/ 	.word	0x00029220
        /*12a8*/ 	.word	0x00000003
        /*12ac*/ 	.word	0x000348b0
        /*12b0*/ 	.short	0x010a
        /*12b2*/ 	.byte	0x3f
	.zero		1


	//   ....[71]....
        /*12b4*/ 	.word	0x000294d0
        /*12b8*/ 	.word	0x00000002
        /*12bc*/ 	.word	0x00034800
        /*12c0*/ 	.short	0x010a
        /*12c2*/ 	.byte	0x3f
	.zero		1


	//   ....[72]....
        /*12c4*/ 	.word	0x000296e0
        /*12c8*/ 	.word	0x00000002
        /*12cc*/ 	.word	0x00034800
        /*12d0*/ 	.short	0x010a
        /*12d2*/ 	.byte	0x3f
	.zero		1


	//   ....[73]....
        /*12d4*/ 	.word	0x00029730
        /*12d8*/ 	.word	0x00000000
        /*12dc*/ 	.word	0x00034830
        /*12e0*/ 	.short	0x010a
        /*12e2*/ 	.byte	0x3f
	.zero		1


	//   ....[74]....
        /*12e4*/ 	.word	0x00029780
        /*12e8*/ 	.word	0x00000007
        /*12ec*/ 	.word	0x00034830
        /*12f0*/ 	.short	0x010a
        /*12f2*/ 	.byte	0x3f
	.zero		1


	//   ....[75]....
        /*12f4*/ 	.word	0x000297d0
        /*12f8*/ 	.word	0x00000007
        /*12fc*/ 	.word	0x00034850
        /*1300*/ 	.short	0x010a
        /*1302*/ 	.byte	0x3f
	.zero		1


	//   ....[76]....
        /*1304*/ 	.word	0x00029820
        /*1308*/ 	.word	0x00000009
        /*130c*/ 	.word	0x00034850
        /*1310*/ 	.short	0x010a
        /*1312*/ 	.byte	0x3f
	.zero		1


	//   ....[77]....
        /*1314*/ 	.word	0x0002a410
        /*1318*/ 	.word	0x00000012
        /*131c*/ 	.word	0x00034820
        /*1320*/ 	.short	0x010a
        /*1322*/ 	.byte	0x3f
	.zero		1


	//   ....[78]....
        /*1324*/ 	.word	0x0002a460
        /*1328*/ 	.word	0x00000005
        /*132c*/ 	.word	0x000348a0
        /*1330*/ 	.short	0x010a
        /*1332*/ 	.byte	0x3f
	.zero		1


	//   ....[79]....
        /*1334*/ 	.word	0x0002a4b0
        /*1338*/ 	.word	0x00000005
        /*133c*/ 	.word	0x000348c0
        /*1340*/ 	.short	0x010a
        /*1342*/ 	.byte	0x3f
	.zero		1


	//   ....[80]....
        /*1344*/ 	.word	0x0002a500
        /*1348*/ 	.word	0x00000007
        /*134c*/ 	.word	0x000348a0
        /*1350*/ 	.short	0x010a
        /*1352*/ 	.byte	0x3f
	.zero		1


	//   ....[81]....
        /*1354*/ 	.word	0x0002a550
        /*1358*/ 	.word	0x00000007
        /*135c*/ 	.word	0x000348c0
        /*1360*/ 	.short	0x010a
        /*1362*/ 	.byte	0x3f
	.zero		1


	//   ....[82]....
        /*1364*/ 	.word	0x0002a6f0
        /*1368*/ 	.word	0x00000000
        /*136c*/ 	.word	0x00034840
        /*1370*/ 	.short	0x010a
        /*1372*/ 	.byte	0x3f
	.zero		1


	//   ....[83]....
        /*1374*/ 	.word	0x0002b2a0
        /*1378*/ 	.word	0x00000012
        /*137c*/ 	.word	0x00034820
        /*1380*/ 	.short	0x010a
        /*1382*/ 	.byte	0x3f
	.zero		1


	//   ....[84]....
        /*1384*/ 	.word	0x0002b2f0
        /*1388*/ 	.word	0x00000003
        /*138c*/ 	.word	0x00034840
        /*1390*/ 	.short	0x010a
        /*1392*/ 	.byte	0x3f
	.zero		1


	//   ....[85]....
        /*1394*/ 	.word	0x0002b340
        /*1398*/ 	.word	0x00000003
        /*139c*/ 	.word	0x00000060
        /*13a0*/ 	.short	0x010a
        /*13a2*/ 	.byte	0x3f
	.zero		1


	//   ....[86]....
        /*13a4*/ 	.word	0x0002b390
        /*13a8*/ 	.word	0x00000003
        /*13ac*/ 	.word	0x00034840
        /*13b0*/ 	.short	0x010a
        /*13b2*/ 	.byte	0x3f
	.zero		1


	//   ....[87]....
        /*13b4*/ 	.word	0x0002b3e0
        /*13b8*/ 	.word	0x00000002
        /*13bc*/ 	.word	0x00000060
        /*13c0*/ 	.short	0x010a
        /*13c2*/ 	.byte	0x3f
	.zero		1


	//   ....[88]....
        /*13c4*/ 	.word	0x0002b430
        /*13c8*/ 	.word	0x00000002
        /*13cc*/ 	.word	0x00034840
        /*13d0*/ 	.short	0x010a
        /*13d2*/ 	.byte	0x3f
	.zero		1


	//   ....[89]....
        /*13d4*/ 	.word	0x0002b480
        /*13d8*/ 	.word	0x00000002
        /*13dc*/ 	.word	0x00000060
        /*13e0*/ 	.short	0x010a
        /*13e2*/ 	.byte	0x3f
	.zero		1


	//   ....[90]....
        /*13e4*/ 	.word	0x0002b4d0
        /*13e8*/ 	.word	0x00000000
        /*13ec*/ 	.word	0x00034860
        /*13f0*/ 	.short	0x010a
        /*13f2*/ 	.byte	0x3f
	.zero		1


	//   ....[91]....
        /*13f4*/ 	.word	0x0002c020
        /*13f8*/ 	.word	0x00000000
        /*13fc*/ 	.word	0x00034820
        /*1400*/ 	.short	0x010a
        /*1402*/ 	.byte	0x3f
	.zero		1


	//   ....[92]....
        /*1404*/ 	.word	0x0002c1c0
        /*1408*/ 	.word	0x00000006
        /*140c*/ 	.word	0x00000000
        /*1410*/ 	.short	0x010a
        /*1412*/ 	.byte	0x3f
	.zero		1


	//   ....[93]....
        /*1414*/ 	.word	0x0002c210
        /*1418*/ 	.word	0x00000007
        /*141c*/ 	.word	0x00000000
        /*1420*/ 	.short	0x010a
        /*1422*/ 	.byte	0x3f
	.zero		1


	//   ....[94]....
        /*1424*/ 	.word	0x0002c260
        /*1428*/ 	.word	0x00000004
        /*142c*/ 	.word	0x00000000
        /*1430*/ 	.short	0x010a
        /*1432*/ 	.byte	0x3f
	.zero		1


	//----- nvinfo : EIATTR_NUM_MBARRIERS
	.align		4
.L_152:
        /*1434*/ 	.byte	0x03, 0x38
        /*1436*/ 	.short	0x0016


	//----- nvinfo : EIATTR_EXIT_INSTR_OFFSETS
	.align		4
        /*1438*/ 	.byte	0x04, 0x1c
        /*143a*/ 	.short	(.L_154 - .L_153)


	//   ....[0]....
.L_153:
        /*143c*/ 	.word	0x00029120


	//----- nvinfo : EIATTR_MAX_THREADS
	.align		4
.L_154:
        /*1440*/ 	.byte	0x04, 0x05
        /*1442*/ 	.short	(.L_156 - .L_155)
.L_155:
        /*1444*/ 	.word	0x00000180
        /*1448*/ 	.word	0x00000001
        /*144c*/ 	.word	0x00000001


	//----- nvinfo : EIATTR_CRS_STACK_SIZE
	.align		4
.L_156:
        /*1450*/ 	.byte	0x04, 0x1e
        /*1452*/ 	.short	(.L_158 - .L_157)
.L_157:
        /*1454*/ 	.word	0x00000000


	//----- nvinfo : EIATTR_CBANK_PARAM_SIZE
	.align		4
.L_158:
        /*1458*/ 	.byte	0x03, 0x19
        /*145a*/ 	.short	0x0af0


	//----- nvinfo : EIATTR_PARAM_CBANK
	.align		4
        /*145c*/ 	.byte	0x04, 0x0a
        /*145e*/ 	.short	(.L_160 - .L_159)
	.align		4
.L_159:
        /*1460*/ 	.word	index@(.nv.constant0._ZN7cutlass13device_kernelIN5flash11enable_sm90INS1_16FlashAttnFwdSm90INS1_25CollectiveMainloopFwdSm90ILi2EN4cute5tupleIJNS5_1CILi1EEES8_S8_EEENS6_IJNS7_ILi128EEENS7_ILi176EEESA_EEELi128ENS_6half_tEfNS_4arch4Sm90ELb0ELb0ELb1ELb1ELb0ELb1ELb0ELb1ELb1ELb1ELb1ELb0EEENS1_21CollectiveEpilogueFwdINS6_IJSA_SA_SB_EEES9_SD_SF_Li256ELb1ELb1ELb1ELb0EEENS1_36VarlenDynamicPersistentTileSchedulerILi128ELi176ELi256ELi128ELb1ELb1ELb1ELb0ELb1ELb1EEEEEEEEEvNT_6ParamsE)
        /*1464*/ 	.short	0x0210
        /*1466*/ 	.short	0x0af0


	//----- nvinfo : EIATTR_SW_WAR
	.align		4
.L_160:
        /*1468*/ 	.byte	0x04, 0x36
        /*146a*/ 	.short	(.L_162 - .L_161)
.L_161:
        /*146c*/ 	.word	0x00000008
.L_162:


//--------------------- .nv.info._ZN7cutlass13device_kernelIN5flash11enable_sm90INS1_16FlashAttnFwdSm90INS1_25CollectiveMainloopFwdSm90ILi2EN4cute5tupleIJNS5_1CILi1EEES8_S8_EEENS6_IJNS7_ILi128EEESA_SA_EEELi128ENS_6half_tEfNS_4arch4Sm90ELb0ELb1ELb1ELb0ELb0ELb0ELb0ELb1ELb1ELb1ELb1ELb0EEENS1_21CollectiveEpilogueFwdISB_S9_SC_SE_Li256ELb0ELb1ELb1ELb0EEENS1_19SingleTileSchedulerILb0ELb1ELb1ELi128EEEEEEEEEvNT_6ParamsE --------------------------
	.section	.nv.info._ZN7cutlass13device_kernelIN5flash11enable_sm90INS1_16FlashAttnFwdSm90INS1_25CollectiveMainloopFwdSm90ILi2EN4cute5tupleIJNS5_1CILi1EEES8_S8_EEENS6_IJNS7_ILi128EEESA_SA_EEELi128ENS_6half_tEfNS_4arch4Sm90ELb0ELb1ELb1ELb0ELb0ELb0ELb0ELb1ELb1ELb1ELb1ELb0EEENS1_21CollectiveEpilogueFwdISB_S9_SC_SE_Li256ELb0ELb1ELb1ELb0EEENS1_19SingleTileSchedulerILb0ELb1ELb1ELi128EEEEEEEEEvNT_6ParamsE,"",@"SHT_CUDA_INFO"
	.sectionflags	@""
	.align	4


	//----- nvinfo : EIATTR_CUDA_API_VERSION
	.align		4
        /*0000*/ 	.byte	0x04, 0x37
        /*0002*/ 	.short	(.L_164 - .L_163)
.L_163:
        /*0004*/ 	.word	0x00000082


	//----- nvinfo : EIATTR_KPARAM_INFO
	.align		4
.L_164:
        /*0008*/ 	.byte	0x04, 0x17
        /*000a*/ 	.short	(.L_166 - .L_165)
.L_165:
        /*000c*/ 	.word	0x00000000
        /*0010*/ 	.short	0x0000
        /*0012*/ 	.short	0x0070
        /*0014*/ 	.byte	0x00, 0xf0, 0x01, 0x28


	//----- nvinfo : EIATTR_SPARSE_MMA_MASK
	.align		4
.L_166:
        /*0018*/ 	.byte	0x03, 0x50
        /*001a*/ 	.short	0x0000


	//----- nvinfo : EIATTR_MAXREG_COUNT
	.align		4
        /*001c*/ 	.byte	0x03, 0x1b
        /*001e*/ 	.short	0x00a8


	//----- nvinfo : EIATTR_NUM_BARRIERS
	.align		4
        /*0020*/ 	.byte	0x02, 0x4c
        /*0022*/ 	.byte	0x10
	.zero		1


	//----- nvinfo : EIATTR_EXTERNS
	.align		4
        /*0024*/ 	.byte	0x04, 0x0f
        /*0026*/ 	.short	(.L_168 - .L_167)


	//   ....[0]....
	.align		4
.L_167:
        /*0028*/ 	.word	index@(__assertfail)


	//----- nvinfo : EIATTR_ANNOTATIONS
	.align		4
.L_168:
        /*002c*/ 	.byte	0x04, 0x55
        /*002e*/ 	.short	(.L_170 - .L_169)


	//   ....[0]....
.L_169:
        /* <DEDUP_REMOVED lines=9> */
        /*00b4*/ 	.byte	0x80, 0x40, 0x01, 0x00, 0x01, 0x00, 0x00, 0x00, 0xd0, 0x4c, 0x01, 0x00


	//----- nvinfo : EIATTR_MERCURY_ISA_VERSION
	.align		4
.L_170:
        /*00c0*/ 	.byte	0x03, 0x5f
        /*00c2*/ 	.short	0x0101


	//----- nvinfo : EIATTR_INT_WARP_WIDE_INSTR_OFFSETS
	.align		4
        /*00c4*/ 	.byte	0x04, 0x31
        /*00c6*/ 	.short	(.L_172 - .L_171)


	//   ....[0]....
.L_171:
        /*00c8*/ 	.word	0x00000120


	//   ....[1]....
        /*00cc*/ 	.word	0x000001c0


	//   ....[2]....
        /*00d0*/ 	.word	0x00000230


	//----- nvinfo : EIATTR_COOP_GROUP_MASK_REGIDS
	.align		4
.L_172:
        /*00d4*/ 	.byte	0x04, 0x29
        /*00d6*/ 	.short	(.L_174 - .L_173)


	//   ....[0]....
.L_173:
        /*00d8*/ 	.word	0xffffffff


	//   ....[1]....
        /*00dc*/ 	.word	0xffffffff


	//   ....[2]....
        /*00e0*/ 	.word	0xffffffff


	//   ....[3]....
        /*00e4*/ 	.word	0xffffffff


	//   ....[4]....
        /*00e8*/ 	.word	0xffffffff


	//   ....[5]....
        /*00ec*/ 	.word	0xffffffff


	//   ....[6]....
        /*00f0*/ 	.word	0xffffffff


	//   ....[7]....
        /*00f4*/ 	.word	0xffffffff


	//   ....[8]....
        /*00f8*/ 	.word	0xffffffff


	//   ....[9]....
        /*00fc*/ 	.word	0xffffffff


	//   ....[10]....
        /*0100*/ 	.word	0xffffffff


	//   ....[11]....
        /*0104*/ 	.word	0xffffffff


	//   ....[12]....
        /*0108*/ 	.word	0xffffffff


	//   ....[13]....
        /*010c*/ 	.word	0xffffffff


	//   ....[14]....
        /*0110*/ 	.word	0xffffffff


	//   ....[15]....
        /*0114*/ 	.word	0xffffffff


	//   ....[16]....
        /*0118*/ 	.word	0xffffffff


	//   ....[17]....
        /*011c*/ 	.word	0xffffffff


	//   ....[18]....
        /*0120*/ 	.word	0xffffffff


	//   ....[19]....
        /*0124*/ 	.word	0xffffffff


	//   ....[20]....
        /*0128*/ 	.word	0xffffffff


	//   ....[21]....
        /*012c*/ 	.word	0xffffffff


	//   ....[22]....
        /*0130*/ 	.word	0xffffffff


	//   ....[23]....
        /*0134*/ 	.word	0xffffffff


	//   ....[24]....
        /*0138*/ 	.word	0xffffffff


	//   ....[25]....
        /*013c*/ 	.word	0xffffffff


	//   ....[26]....
        /*0140*/ 	.word	0xffffffff


	//   ....[27]....
        /*0144*/ 	.word	0xffffffff


	//   ....[28]....
        /*0148*/ 	.word	0xffffffff


	//   ....[29]....
        /*014c*/ 	.word	0xffffffff


	//   ....[30]....
        /*0150*/ 	.word	0xffffffff


	//   ....[31]....
        /*0154*/ 	.word	0xffffffff


	//   ....[32]....
        /*0158*/ 	.word	0xffffffff


	//   ....[33]....
        /*015c*/ 	.word	0xffffffff


	//   ....[34]....
        /*0160*/ 	.word	0xffffffff


	//   ....[35]....
        /*0164*/ 	.word	0xffffffff


	//   ....[36]....
        /*0168*/ 	.word	0xffffffff


	//   ....[37]....
        /*016c*/ 	.word	0xffffffff


	//   ....[38]....
        /*0170*/ 	.word	0xffffffff


	//   ....[39]....
        /*0174*/ 	.word	0xffffffff


	//   ....[40]....
        /*0178*/ 	.word	0xffffffff


	//   ....[41]....
        /*017c*/ 	.word	0xffffffff


	//   ....[42]....
        /*0180*/ 	.word	0xffffffff


	//   ....[43]....
        /*0184*/ 	.word	0xffffffff


	//   ....[44]....
        /*0188*/ 	.word	0xffffffff


	//   ....[45]....
        /*018c*/ 	.word	0xffffffff


	//   ....[46]....
        /*0190*/ 	.word	0xffffffff


	//   ....[47]....
        /*0194*/ 	.word	0xffffffff


	//   ....[48]....
        /*0198*/ 	.word	0xffffffff


	//   ....[49]....
        /*019c*/ 	.word	0xffffffff


	//   ....[50]....
        /*01a0*/ 	.word	0xffffffff


	//   ....[51]....
        /*01a4*/ 	.word	0xffffffff


	//   ....[52]....
        /*01a8*/ 	.word	0xffffffff


	//   ....[53]....
        /*01ac*/ 	.word	0xffffffff


	//   ....[54]....
        /*01b0*/ 	.word	0xffffffff


	//   ....[55]....
        /*01b4*/ 	.word	0xffffffff


	//   ....[56]....
        /*01b8*/ 	.word	0xffffffff


	//   ....[57]....
        /*01bc*/ 	.word	0xffffffff


	//   ....[58]....
        /*01c0*/ 	.word	0xffffffff


	//   ....[59]....
        /*01c4*/ 	.word	0xffffffff


	//   ....[60]....
        /*01c8*/ 	.word	0xffffffff


	//   ....[61]....
        /*01cc*/ 	.word	0x0500000f


	//   ....[62]....
        /*01d0*/ 	.word	0x0500000f


	//   ....[63]....
        /*01d4*/ 	.word	0x0500000f


	//   ....[64]....
        /*01d8*/ 	.word	0x0500000f


	//   ....[65]....
        /*01dc*/ 	.word	0x0500000f


	//   ....[66]....
        /*01e0*/ 	.word	0x0500000f


	//   ....[67]....
        /*01e4*/ 	.word	0x0500000f


	//   ....[68]....
        /*01e8*/ 	.word	0x0500000f


	//   ....[69]....
        /*01ec*/ 	.word	0x0500000f


	//   ....[70]....
        /*01f0*/ 	.word	0x0500000f


	//   ....[71]....
        /*01f4*/ 	.word	0x0500000f


	//   ....[72]....
        /*01f8*/ 	.word	0x0500000f


	//   ....[73]....
        /*01fc*/ 	.word	0x0500000f


	//   ....[74]....
        /*0200*/ 	.word	0x0500000f


	//   ....[75]....
        /*0204*/ 	.word	0x0500000f


	//   ....[76]....
        /*0208*/ 	.word	0x0500000f


	//   ....[77]....
        /*020c*/ 	.word	0x0500000f


	//   ....[78]....
        /*0210*/ 	.word	0x0500000f


	//----- nvinfo : EIATTR_COOP_GROUP_INSTR_OFFSETS
	.align		4
.L_174:
        /*0214*/ 	.byte	0x04, 0x28
        /*0216*/ 	.short	(.L_176 - .L_175)


	//   ....[0]....
.L_175:
        /*0218*/ 	.word	0x00000060


	//   ....[1]....
        /*021c*/ 	.word	0x00000130


	//   ....[2]....
        /*0220*/ 	.word	0x000001e0


	//   ....[3]....
        /*0224*/ 	.word	0x000003a0


	//   ....[4]....
        /*0228*/ 	.word	0x00000500


	//   ....[5]....
        /*022c*/ 	.word	0x00000620


	//   ....[6]....
        /*0230*/ 	.word	0x00000780


	//   ....[7]....
        /*0234*/ 	.word	0x000014b0


	//   ....[8]....
        /*0238*/ 	.word	0x00001fb0


	//   ....[9]....
        /*023c*/ 	.word	0x000028b0


	//   ....[10]....
        /*0240*/ 	.word	0x00003940


	//   ....[11]....
        /*0244*/ 	.word	0x00003a00


	//   ....[12]....
        /*0248*/ 	.word	0x00004460


	//   ....[13]....
        /*024c*/ 	.word	0x000044f0


	//   ....[14]....
        /*0250*/ 	.word	0x00006170


	//   ....[15]....
        /*0254*/ 	.word	0x00006560


	//   ....[16]....
        /*0258*/ 	.word	0x00007130


	//   ....[17]....
        /*025c*/ 	.word	0x000071f0


	//   ....[18]....
        /*0260*/ 	.word	0x00007ad0


	//   ....[19]....
        /*0264*/ 	.word	0x00007b30


	//   ....[20]....
        /*0268*/ 	.word	0x00009e30


	//   ....[21]....
        /*026c*/ 	.word	0x00009e50


	//   ....[22]....
        /*0270*/ 	.word	0x0000a570


	//   ....[23]....
        /*0274*/ 	.word	0x0000a600


	//   ....[24]....
        /*0278*/ 	.word	0x0000c5f0


	//   ....[25]....
        /*027c*/ 	.word	0x0000c880


	//   ....[26]....
        /*0280*/ 	.word	0x0000d450


	//   ....[27]....
        /*0284*/ 	.word	0x0000d550


	//   ....[28]....
        /*0288*/ 	.word	0x0000de30


	//   ....[29]....
        /*028c*/ 	.word	0x0000ded0


	//   ....[30]....
        /*0290*/ 	.word	0x0000ef40


	//   ....[31]....
        /*0294*/ 	.word	0x0000ef70


	//   ....[32]....
        /*0298*/ 	.word	0x0000f050


	//   ....[33]....
        /*029c*/ 	.word	0x0000f060


	//   ....[34]....
        /*02a0*/ 	.word	0x0000ff40


	//   ....[35]....
        /*02a4*/ 	.word	0x0000ff80


	//   ....[36]....
        /*02a8*/ 	.word	0x0000ffc0


	//   ....[37]....
        /*02ac*/ 	.word	0x00010000


	//   ....[38]....
        /*02b0*/ 	.word	0x00010010


	//   ....[39]....
        /*02b4*/ 	.word	0x00010030


	//   ....[40]....
        /*02b8*/ 	.word	0x00010670


	//   ....[41]....
        /*02bc*/ 	.word	0x00010680


	//   ....[42]....
        /*02c0*/ 	.word	0x00011080


	//   ....[43]....
        /*02c4*/ 	.word	0x00011f10


	//   ....[44]....
        /*02c8*/ 	.word	0x00012810


	//   ....[45]....
        /*02cc*/ 	.word	0x00012840


	//   ....[46]....
        /*02d0*/ 	.word	0x00012870


	//   ....[47]....
        /*02d4*/ 	.word	0x00012920


	//   ....[48]....
        /*02d8*/ 	.word	0x00012940


	//   ....[49]....
        /*02dc*/ 	.word	0x00012970


	//   ....[50]....
        /*02e0*/ 	.word	0x000129f0


	//   ....[51]....
        /*02e4*/ 	.word	0x00012a20


	//   ....[52]....
        /*02e8*/ 	.word	0x00012a80


	//   ....[53]....
        /*02ec*/ 	.word	0x00012ab0


	//   ....[54]....
        /*02f0*/ 	.word	0x00012b20


	//   ....[55]....
        /*02f4*/ 	.word	0x00012b50


	//   ....[56]....
        /*02f8*/ 	.word	0x00012bc0


	//   ....[57]....
        /*02fc*/ 	.word	0x00012bf0


	//   ....[58]....
        /*0300*/ 	.word	0x00012c70


	//   ....[59]....
        /*0304*/ 	.word	0x00012cb0


	//   ....[60]....
        /*0308*/ 	.word	0x00014c60


	//   ....[61]....
        /*030c*/ 	.word	0x00015280


	//   ....[62]....
        /*0310*/ 	.word	0x000153f0


	//   ....[63]....
        /*0314*/ 	.word	0x00015440


	//   ....[64]....
        /*0318*/ 	.word	0x00015590


	//   ....[65]....
        /*031c*/ 	.word	0x00015600


	//   ....[66]....
        /*0320*/ 	.word	0x00015670


	//   ....[67]....
        /*0324*/ 	.word	0x00015750


	//   ....[68]....
        /*0328*/ 	.word	0x000157c0


	//   ....[69]....
        /*032c*/ 	.word	0x000158a0


	//   ....[70]....
        /*0330*/ 	.word	0x00015910


	//   ....[71]....
        /*0334*/ 	.word	0x000159f0


	//   ....[72]....
        /*0338*/ 	.word	0x00015a60


	//   ....[73]....
        /*033c*/ 	.word	0x00015b40


	//   ....[74]....
        /*0340*/ 	.word	0x00015bb0


	//   ....[75]....
        /*0344*/ 	.word	0x00015c80


	//   ....[76]....
        /*0348*/ 	.word	0x00015cf0


	//   ....[77]....
        /*034c*/ 	.word	0x00015da0


	//   ....[78]....
        /*0350*/ 	.word	0x000161a0


	//----- nvinfo : EIATTR_REG_RECONFIG
	.align		4
.L_176:
        /*0354*/ 	.byte	0x01, 0x54
	.zero		2


	//----- nvinfo : EIATTR_SYSCALL_OFFSETS
	.align		4
        /*0358*/ 	.byte	0x04, 0x46
        /*035a*/ 	.short	(.L_178 - .L_177)


	//   ....[0]....
.L_177:
        /*035c*/ 	.word	0x00001670


	//   ....[1]....
        /*0360*/ 	.word	0x00011b90


	//   ....[2]....
        /*0364*/ 	.word	0x00011cd0


	//   ....[3]....
        /*0368*/ 	.word	0x00011dc0


	//   ....[4]....
        /*036c*/ 	.word	0x00012480


	//----- nvinfo : EIATTR_MBARRIER_INSTR_OFFSETS
	.align		4
.L_178:
        /*0370*/ 	.byte	0x04, 0x39
        /*0372*/ 	.short	(.L_180 - .L_179)


	//   ....[0]....
.L_179:
        /*0374*/ 	.word	0x00000250
        /*0378*/ 	.word	0x000000ff
        /*037c*/ 	.word	0x00028800
        /*0380*/ 	.short	0x0100
        /*0382*/ 	.byte	0x08
	.zero		1


	//   ....[1]....
        /*0384*/ 	.word	0x00000260
        /*0388*/ 	.word	0x000000ff
        /*038c*/ 	.word	0x00028820
        /*0390*/ 	.short	0x0100
        /*0392*/ 	.byte	0x08
	.zero		1


	//   ....[2]....
        /*0394*/ 	.word	0x00000350
        /*0398*/ 	.word	0x000000ff
        /*039c*/ 	.word	0x00028830
        /*03a0*/ 	.short	0x0100
        /*03a2*/ 	.byte	0x08
	.zero		1


	//   ....[3]....
        /*03a4*/ 	.word	0x00000360
        /*03a8*/ 	.word	0x000000ff
        /*03ac*/ 	.word	0x00028840
        /*03b0*/ 	.short	0x0100
        /*03b2*/ 	.byte	0x08
	.zero		1


	//   ....[4]....
        /*03b4*/ 	.word	0x00000370
        /*03b8*/ 	.word	0x000000ff
        /*03bc*/ 	.word	0x00028838
        /*03c0*/ 	.short	0x0100
        /*03c2*/ 	.byte	0x08
	.zero		1


	//   ....[5]....
        /*03c4*/ 	.word	0x00000380
        /*03c8*/ 	.word	0x000000ff
        /*03cc*/ 	.word	0x00028848
        /*03d0*/ 	.short	0x0100
        /*03d2*/ 	.byte	0x08
	.zero		1


	//   ....[6]....
        /*03d4*/ 	.word	0x000004b0
        /*03d8*/ 	.word	0x000000ff
        /*03dc*/ 	.word	0x00028850
        /*03e0*/ 	.short	0x0100
        /*03e2*/ 	.byte	0x08
	.zero		1


	//   ....[7]....
        /*03e4*/ 	.word	0x000004c0
        /*03e8*/ 	.word	0x000000ff
        /*03ec*/ 	.word	0x00028860
        /*03f0*/ 	.short	0x0100
        /*03f2*/ 	.byte	0x08
	.zero		1


	//   ....[8]....
        /*03f4*/ 	.word	0x000004d0
        /*03f8*/ 	.word	0x000000ff
        /*03fc*/ 	.word	0x00028858
        /*0400*/ 	.short	0x0100
        /*0402*/ 	.byte	0x08
	.zero		1


	//   ....[9]....
        /*0404*/ 	.word	0x000004e0
        /*0408*/ 	.word	0x000000ff
        /*040c*/ 	.word	0x00028868
        /*0410*/ 	.short	0x0100
        /*0412*/ 	.byte	0x08
	.zero		1


	//   ....[10]....
        /*0414*/ 	.word	0x000005d0
        /*0418*/ 	.word	0x000000ff
        /*041c*/ 	.word	0x00028870
        /*0420*/ 	.short	0x0100
        /*0422*/ 	.byte	0x06
	.zero		1


	//   ....[11]....
        /*0424*/ 	.word	0x000005e0
        /*0428*/ 	.word	0x000000ff
        /*042c*/ 	.word	0x00028880
        /*0430*/ 	.short	0x0100
        /*0432*/ 	.byte	0x06
	.zero		1


	//   ....[12]....
        /*0434*/ 	.word	0x000005f0
        /*0438*/ 	.word	0x000000ff
        /*043c*/ 	.word	0x00028878
        /*0440*/ 	.short	0x0100
        /*0442*/ 	.byte	0x06
	.zero		1


	//   ....[13]....
        /*0444*/ 	.word	0x00000600
        /*0448*/ 	.word	0x000000ff
        /*044c*/ 	.word	0x00028888
        /*0450*/ 	.short	0x0100
        /*0452*/ 	.byte	0x06
	.zero		1


	//   ....[14]....
        /*0454*/ 	.word	0x00000730
        /*0458*/ 	.word	0x000000ff
        /*045c*/ 	.word	0x00028890
        /*0460*/ 	.short	0x0100
        /*0462*/ 	.byte	0x08
	.zero		1


	//   ....[15]....
        /*0464*/ 	.word	0x00000740
        /*0468*/ 	.word	0x000000ff
        /*046c*/ 	.word	0x000288a0
        /*0470*/ 	.short	0x0100
        /*0472*/ 	.byte	0x08
	.zero		1


	//   ....[16]....
        /*0474*/ 	.word	0x00000750
        /*0478*/ 	.word	0x000000ff
        /*047c*/ 	.word	0x00028898
        /*0480*/ 	.short	0x0100
        /*0482*/ 	.byte	0x08
	.zero		1


	//   ....[17]....
        /*0484*/ 	.word	0x00000760
        /*0488*/ 	.word	0x000000ff
        /*048c*/ 	.word	0x000288a8
        /*0490*/ 	.short	0x0100
        /*0492*/ 	.byte	0x08
	.zero		1


	//   ....[18]....
        /*0494*/ 	.word	0x00000890
        /*0498*/ 	.word	0x000000ff
        /*049c*/ 	.word	0x000288b0
        /*04a0*/ 	.short	0x0100
        /*04a2*/ 	.byte	0x08
	.zero		1


	//   ....[19]....
        /*04a4*/ 	.word	0x000008a0
        /*04a8*/ 	.word	0x000000ff
        /*04ac*/ 	.word	0x000288c0
        /*04b0*/ 	.short	0x0100
        /*04b2*/ 	.byte	0x08
	.zero		1


	//   ....[20]....
        /*04b4*/ 	.word	0x000008b0
        /*04b8*/ 	.word	0x000000ff
        /*04bc*/ 	.word	0x000288b8
        /*04c0*/ 	.short	0x0100
        /*04c2*/ 	.byte	0x08
	.zero		1


	//   ....[21]....
        /*04c4*/ 	.word	0x000008c0
        /*04c8*/ 	.word	0x000000ff
        /*04cc*/ 	.word	0x000288c8
        /*04d0*/ 	.short	0x0100
        /*04d2*/ 	.byte	0x08
	.zero		1


	//   ....[22]....
        /*04d4*/ 	.word	0x000016a0
        /*04d8*/ 	.word	0x000000ff
        /*04dc*/ 	.word	0x00028800
        /*04e0*/ 	.short	0x010a
        /*04e2*/ 	.byte	0x24
	.zero		1


	//   ....[23]....
        /*04e4*/ 	.word	0x00001700
        /*04e8*/ 	.word	0x000000ff
        /*04ec*/ 	.word	0x00028830
        /*04f0*/ 	.short	0x010a
        /*04f2*/ 	.byte	0x24
	.zero		1


	//   ....[24]....
        /*04f4*/ 	.word	0x00001790
        /*04f8*/ 	.word	0x000000ff
        /*04fc*/ 	.word	0x00028830
        /*0500*/ 	.short	0x010a
        /*0502*/ 	.byte	0x24
	.zero		1


	//   ....[25]....
        /*0504*/ 	.word	0x000022d0
        /*0508*/ 	.word	0x0000000b
        /*050c*/ 	.word	0x00000000
        /*0510*/ 	.short	0x0101
        /*0512*/ 	.byte	0x3f
	.zero		1


	//   ....[26]....
        /*0514*/ 	.word	0x000053d0
        /*0518*/ 	.word	0x000000ff
        /*051c*/ 	.word	0x00028830
        /*0520*/ 	.short	0x010a
        /*0522*/ 	.byte	0x0a
	.zero		1


	//   ....[27]....
        /*0524*/ 	.word	0x00005410
        /*0528*/ 	.word	0x000000ff
        /*052c*/ 	.word	0x00028830
        /*0530*/ 	.short	0x010a
        /*0532*/ 	.byte	0x0a
	.zero		1


	//   ....[28]....
        /*0534*/ 	.word	0x00005740
        /*0538*/ 	.word	0x000000ff
        /*053c*/ 	.word	0x00028850
        /*0540*/ 	.short	0x010a
        /*0542*/ 	.byte	0x0a
	.zero		1


	//   ....[29]....
        /*0544*/ 	.word	0x00005780
        /*0548*/ 	.word	0x000000ff
        /*054c*/ 	.word	0x00028850
        /*0550*/ 	.short	0x010a
        /*0552*/ 	.byte	0x0a
	.zero		1


	//   ....[30]....
        /*0554*/ 	.word	0x00006330
        /*0558*/ 	.word	0x00000037
        /*055c*/ 	.word	0x00000000
        /*0560*/ 	.short	0x0101
        /*0562*/ 	.byte	0x3f
	.zero		1


	//   ....[31]....
        /*0564*/ 	.word	0x00008000
        /*0568*/ 	.word	0x0000001b
        /*056c*/ 	.word	0x00000000
        /*0570*/ 	.short	0x0101
        /*0572*/ 	.byte	0x3f
	.zero		1


	//   ....[32]....
        /*0574*/ 	.word	0x00008ed0
        /*0578*/ 	.word	0x000000ff
        /*057c*/ 	.word	0x00028830
        /*0580*/ 	.short	0x010a
        /*0582*/ 	.byte	0x0a
	.zero		1


	//   ....[33]....
        /*0584*/ 	.word	0x00008f10
        /*0588*/ 	.word	0x000000ff
        /*058c*/ 	.word	0x00028830
        /*0590*/ 	.short	0x010a
        /*0592*/ 	.byte	0x0a
	.zero		1


	//   ....[34]....
        /*0594*/ 	.word	0x00009240
        /*0598*/ 	.word	0x000000ff
        /*059c*/ 	.word	0x00028850
        /*05a0*/ 	.short	0x010a
        /*05a2*/ 	.byte	0x0a
	.zero		1


	//   ....[35]....
        /*05a4*/ 	.word	0x00009280
        /*05a8*/ 	.word	0x000000ff
        /*05ac*/ 	.word	0x00028850
        /*05b0*/ 	.short	0x010a
        /*05b2*/ 	.byte	0x0a
	.zero		1


	//   ....[36]....
        /*05b4*/ 	.word	0x0000ac00
        /*05b8*/ 	.word	0x0000001d
        /*05bc*/ 	.word	0x00000000
        /*05c0*/ 	.short	0x0101
        /*05c2*/ 	.byte	0x3f
	.zero		1


	//   ....[37]....
        /*05c4*/ 	.word	0x0000acb0
        /*05c8*/ 	.word	0x00000021
        /*05cc*/ 	.word	0x00000000
        /*05d0*/ 	.short	0x0101
        /*05d2*/ 	.byte	0x3f
	.zero		1


	//   ....[38]....
        /*05d4*/ 	.word	0x0000b720
        /*05d8*/ 	.word	0x000000ff
        /*05dc*/ 	.word	0x00028830
        /*05e0*/ 	.short	0x010a
        /*05e2*/ 	.byte	0x0a
	.zero		1


	//   ....[39]....
        /*05e4*/ 	.word	0x0000b760
        /*05e8*/ 	.word	0x000000ff
        /*05ec*/ 	.word	0x00028830
        /*05f0*/ 	.short	0x010a
        /*05f2*/ 	.byte	0x0a
	.zero		1


	//   ....[40]....
        /*05f4*/ 	.word	0x0000ba80
        /*05f8*/ 	.word	0x000000ff
        /*05fc*/ 	.word	0x00028850
        /*0600*/ 	.short	0x010a
        /*0602*/ 	.byte	0x0a
	.zero		1


	//   ....[41]....
        /*0604*/ 	.word	0x0000bac0
        /*0608*/ 	.word	0x000000ff
        /*060c*/ 	.word	0x00028850
        /*0610*/ 	.short	0x010a
        /*0612*/ 	.byte	0x0a
	.zero		1


	//   ....[42]....
        /*0614*/ 	.word	0x0000c650
        /*0618*/ 	.word	0x0000003c
        /*061c*/ 	.word	0x00000000
        /*0620*/ 	.short	0x0101
        /*0622*/ 	.byte	0x3f
	.zero		1


	//   ....[43]....
        /*0624*/ 	.word	0x0000d5e0
        /*0628*/ 	.word	0x00000026
        /*062c*/ 	.word	0x00000000
        /*0630*/ 	.short	0x0101
        /*0632*/ 	.byte	0x3f
	.zero		1


	//   ....[44]....
        /*0634*/ 	.word	0x0000eeb0
        /*0638*/ 	.word	0x000000ff
        /*063c*/ 	.word	0x00028850
        /*0640*/ 	.short	0x010a
        /*0642*/ 	.byte	0x05
	.zero		1


	//   ....[45]....
        /*0644*/ 	.word	0x0000eef0
        /*0648*/ 	.word	0x000000ff
        /*064c*/ 	.word	0x00028850
        /*0650*/ 	.short	0x010a
        /*0652*/ 	.byte	0x05
	.zero		1


	//   ....[46]....
        /*0654*/ 	.word	0x0000f3b0
        /*0658*/ 	.word	0x0000000b
        /*065c*/ 	.word	0x00000000
        /*0660*/ 	.short	0x0101
        /*0662*/ 	.byte	0x3f
	.zero		1


	//   ....[47]....
        /*0664*/ 	.word	0x00010020
        /*0668*/ 	.word	0x000000ff
        /*066c*/ 	.word	0x00000000
        /*0670*/ 	.short	0x0101
        /*0672*/ 	.byte	0x04
	.zero		1


	//   ....[48]....
        /*0674*/ 	.word	0x00012110
        /*0678*/ 	.word	0x000000ff
        /*067c*/ 	.word	0x00028840
        /*0680*/ 	.short	0x010a
        /*0682*/ 	.byte	0x26
	.zero		1


	//   ....[49]....
        /*0684*/ 	.word	0x00012da0
        /*0688*/ 	.word	0x000000ff
        /*068c*/ 	.word	0x00028800
        /*0690*/ 	.short	0x0107
        /*0692*/ 	.byte	0x26
	.zero		1


	//   ....[50]....
        /*0694*/ 	.word	0x00012e10
        /*0698*/ 	.word	0x000000ff
        /*069c*/ 	.word	0x00028800
        /*06a0*/ 	.short	0x0101
        /*06a2*/ 	.byte	0x26
	.zero		1


	//   ....[51]....
        /*06a4*/ 	.word	0x00012e30
        /*06a8*/ 	.word	0x000000ff
        /*06ac*/ 	.word	0x00028820
        /*06b0*/ 	.short	0x010a
        /*06b2*/ 	.byte	0x26
	.zero		1


	//   ....[52]....
        /*06b4*/ 	.word	0x00013240
        /*06b8*/ 	.word	0x000000ff
        /*06bc*/ 	.word	0x00028848
        /*06c0*/ 	.short	0x010a
        /*06c2*/ 	.byte	0x26
	.zero		1


	//   ....[53]....
        /*06c4*/ 	.word	0x00013500
        /*06c8*/ 	.word	0x000000ff
        /*06cc*/ 	.word	0x00028860
        /*06d0*/ 	.short	0x010a
        /*06d2*/ 	.byte	0x26
	.zero		1


	//   ....[54]....
        /*06d4*/ 	.word	0x000139f0
        /*06d8*/ 	.word	0x000000ff
        /*06dc*/ 	.word	0x00028840
        /*06e0*/ 	.short	0x010a
        /*06e2*/ 	.byte	0x26
	.zero		1


	//   ....[55]....
        /*06e4*/ 	.word	0x00013cd0
        /*06e8*/ 	.word	0x000000ff
        /*06ec*/ 	.word	0x00028868
        /*06f0*/ 	.short	0x010a
        /*06f2*/ 	.byte	0x26
	.zero		1


	//   ....[56]....
        /*06f4*/ 	.word	0x00014210
        /*06f8*/ 	.word	0x000000ff
        /*06fc*/ 	.word	0x00028848
        /*0700*/ 	.short	0x010a
        /*0702*/ 	.byte	0x26
	.zero		1


	//   ....[57]....
        /*0704*/ 	.word	0x000144d0
        /*0708*/ 	.word	0x000000ff
        /*070c*/ 	.word	0x00028860
        /*0710*/ 	.short	0x010a
        /*0712*/ 	.byte	0x26
	.zero		1


	//   ....[58]....
        /*0714*/ 	.word	0x00014860
        /*0718*/ 	.word	0x00000003
        /*071c*/ 	.word	0x00028860
        /*0720*/ 	.short	0x010a
        /*0722*/ 	.byte	0x3f
	.zero		1


	//   ....[59]....
        /*0724*/ 	.word	0x00014bf0
        /*0728*/ 	.word	0x00000002
        /*072c*/ 	.word	0x00028820
        /*0730*/ 	.short	0x010a
        /*0732*/ 	.byte	0x3f
	.zero		1


	//   ....[60]....
        /*0734*/ 	.word	0x00014d70
        /*0738*/ 	.word	0x00000006
        /*073c*/ 	.word	0x00000000
        /*0740*/ 	.short	0x010a
        /*0742*/ 	.byte	0x3f
	.zero		1


	//   ....[61]....
        /*0744*/ 	.word	0x00014de0
        /*0748*/ 	.word	0x00000003
        /*074c*/ 	.word	0x00000000
        /*0750*/ 	.short	0x010a
        /*0752*/ 	.byte	0x3f
	.zero		1


	//   ....[62]....
        /*0754*/ 	.word	0x00014e40
        /*0758*/ 	.word	0x00000000
        /*075c*/ 	.word	0x00000000
        /*0760*/ 	.short	0x010a
        /*0762*/ 	.byte	0x3f
	.zero		1


	//   ....[63]....
        /*0764*/ 	.word	0x00014e70
        /*0768*/ 	.word	0x00000003
        /*076c*/ 	.word	0x00000000
        /*0770*/ 	.short	0x010a
        /*0772*/ 	.byte	0x3f
	.zero		1


	//   ....[64]....
        /*0774*/ 	.word	0x00014ee0
        /*0778*/ 	.word	0x00000003
        /*077c*/ 	.word	0x00028800
        /*0780*/ 	.short	0x010a
        /*0782*/ 	.byte	0x3f
	.zero		1


	//   ....[65]....
        /*0784*/ 	.word	0x00014f40
        /*0788*/ 	.word	0x00000003
        /*078c*/ 	.word	0x00028830
        /*0790*/ 	.short	0x010a
        /*0792*/ 	.byte	0x3f
	.zero		1


	//   ....[66]....
        /*0794*/ 	.word	0x00014fa0
        /*0798*/ 	.word	0x0000000c
        /*079c*/ 	.word	0x00028830
        /*07a0*/ 	.short	0x010a
        /*07a2*/ 	.byte	0x3f
	.zero		1


	//   ....[67]....
        /*07a4*/ 	.word	0x00015000
        /*07a8*/ 	.word	0x0000000c
        /*07ac*/ 	.word	0x00028850
        /*07b0*/ 	.short	0x010a
        /*07b2*/ 	.byte	0x3f
	.zero		1


	//   ....[68]....
        /*07b4*/ 	.word	0x00015060
        /*07b8*/ 	.word	0x0000000a
        /*07bc*/ 	.word	0x00028830
        /*07c0*/ 	.short	0x010a
        /*07c2*/ 	.byte	0x3f
	.zero		1


	//   ....[69]....
        /*07c4*/ 	.word	0x000150c0
        /*07c8*/ 	.word	0x0000000a
        /*07cc*/ 	.word	0x00028850
        /*07d0*/ 	.short	0x010a
        /*07d2*/ 	.byte	0x3f
	.zero		1


	//   ....[70]....
        /*07d4*/ 	.word	0x00015120
        /*07d8*/ 	.word	0x0000000a
        /*07dc*/ 	.word	0x00028830
        /*07e0*/ 	.short	0x010a
        /*07e2*/ 	.byte	0x3f
	.zero		1


	//   ....[71]....
        /*07e4*/ 	.word	0x00015180
        /*07e8*/ 	.word	0x0000000a
        /*07ec*/ 	.word	0x00028850
        /*07f0*/ 	.short	0x010a
        /*07f2*/ 	.byte	0x3f
	.zero		1


	//   ....[72]....
        /*07f4*/ 	.word	0x000151e0
        /*07f8*/ 	.word	0x00000005
        /*07fc*/ 	.word	0x00028850
        /*0800*/ 	.short	0x010a
        /*0802*/ 	.byte	0x3f
	.zero		1


	//   ....[73]....
        /*0804*/ 	.word	0x00015340
        /*0808*/ 	.word	0x00000003
        /*080c*/ 	.word	0x00028840
        /*0810*/ 	.short	0x010a
        /*0812*/ 	.byte	0x3f
	.zero		1


	//   ....[74]....
        /*0814*/ 	.word	0x00015de0
        /*0818*/ 	.word	0x00000003
        /*081c*/ 	.word	0x00028820
        /*0820*/ 	.short	0x010a
        /*0822*/ 	.byte	0x3f
	.zero		1


	//   ....[75]....
        /*0824*/ 	.word	0x00015e40
        /*0828*/ 	.word	0x00000003
        /*082c*/ 	.word	0x00028848
        /*0830*/ 	.short	0x010a
        /*0832*/ 	.byte	0x3f
	.zero		1


	//   ....[76]....
        /*0834*/ 	.word	0x00015ea0
        /*0838*/ 	.word	0x00000003
        /*083c*/ 	.word	0x00028860
        /*0840*/ 	.short	0x010a
        /*0842*/ 	.byte	0x3f
	.zero		1


	//   ....[77]....
        /*0844*/ 	.word	0x00015f00
        /*0848*/ 	.word	0x00000003
        /*084c*/ 	.word	0x00028840
        /*0850*/ 	.short	0x010a
        /*0852*/ 	.byte	0x3f
	.zero		1


	//   ....[78]....
        /*0854*/ 	.word	0x00015f60
        /*0858*/ 	.word	0x00000003
        /*085c*/ 	.word	0x00028868
        /*0860*/ 	.short	0x010a
        /*0862*/ 	.byte	0x3f
	.zero		1


	//   ....[79]....
        /*0864*/ 	.word	0x00015fc0
        /*0868*/ 	.word	0x00000003
        /*086c*/ 	.word	0x00028848
        /*0870*/ 	.short	0x010a
        /*0872*/ 	.byte	0x3f
	.zero		1


	//   ....[80]....
        /*0874*/ 	.word	0x00016020
        /*0878*/ 	.word	0x00000003
        /*087c*/ 	.word	0x00028860
        /*0880*/ 	.short	0x010a
        /*0882*/ 	.byte	0x3f
	.zero		1


	//   ....[81]....
        /*0884*/ 	.word	0x00016070
        /*0888*/ 	.word	0x00000003
        /*088c*/ 	.word	0x00028860
        /*0890*/ 	.short	0x010a
        /*0892*/ 	.byte	0x3f
	.zero		1


	//   ....[82]....
        /*0894*/ 	.word	0x000160c0
        /*0898*/ 	.word	0x00000002
        /*089c*/ 	.word	0x00028820
        /*08a0*/ 	.short	0x010a
        /*08a2*/ 	.byte	0x3f
	.zero		1


	//   ....[83]....
        /*08a4*/ 	.word	0x00016260
        /*08a8*/ 	.word	0x00000006
        /*08ac*/ 	.word	0x00000000
        /*08b0*/ 	.short	0x010a
        /*08b2*/ 	.byte	0x3f
	.zero		1


	//   ....[84]....
        /*08b4*/ 	.word	0x000162b0
        /*08b8*/ 	.word	0x00000003
        /*08bc*/ 	.word	0x00000000
        /*08c0*/ 	.short	0x010a
        /*08c2*/ 	.byte	0x3f
	.zero		1


	//   ....[85]....
        /*08c4*/ 	.word	0x00016300
        /*08c8*/ 	.word	0x00000000
        /*08cc*/ 	.word	0x00000000
        /*08d0*/ 	.short	0x010a
        /*08d2*/ 	.byte	0x3f
	.zero		1


	//----- nvinfo : EIATTR_NUM_MBARRIERS
	.align		4
.L_180:
        /*08d4*/ 	.byte	0x03, 0x38
        /*08d6*/ 	.short	0x0016


	//----- nvinfo : EIATTR_EXIT_INSTR_OFFSETS
	.align		4
        /*08d8*/ 	.byte	0x04, 0x1c
        /*08da*/ 	.short	(.L_182 - .L_181)


	//   ....[0]....
.L_181:
        /*08dc*/ 	.word	0x00014ec0


	//----- nvinfo : EIATTR_MAX_THREADS
	.align		4
.L_182:
        /*08e0*/ 	.byte	0x04, 0x05
        /*08e2*/ 	.short	(.L_184 - .L_183)
.L_183:
        /*08e4*/ 	.word	0x00000180
        /*08e8*/ 	.word	0x00000001
        /*08ec*/ 	.word	0x00000001


	//----- nvinfo : EIATTR_CRS_STACK_SIZE
	.align		4
.L_184:
        /*08f0*/ 	.byte	0x04, 0x1e
        /*08f2*/ 	.short	(.L_186 - .L_185)
.L_185:
        /*08f4*/ 	.word	0x00000000


	//----- nvinfo : EIATTR_CBANK_PARAM_SIZE
	.align		4
.L_186:
        /*08f8*/ 	.byte	0x03, 0x19
        /*08fa*/ 	.short	0x0a70


	//----- nvinfo : EIATTR_PARAM_CBANK
	.align		4
        /*08fc*/ 	.byte	0x04, 0x0a
        /*08fe*/ 	.short	(.L_188 - .L_187)
	.align		4
.L_187:
        /*0900*/ 	.word	index@(.nv.constant0._ZN7cutlass13device_kernelIN5flash11enable_sm90INS1_16FlashAttnFwdSm90INS1_25CollectiveMainloopFwdSm90ILi2EN4cute5tupleIJNS5_1CILi1EEES8_S8_EEENS6_IJNS7_ILi128EEESA_SA_EEELi128ENS_6half_tEfNS_4arch4Sm90ELb0ELb1ELb1ELb0ELb0ELb0ELb0ELb1ELb1ELb1ELb1ELb0EEENS1_21CollectiveEpilogueFwdISB_S9_SC_SE_Li256ELb0ELb1ELb1ELb0EEENS1_19SingleTileSchedulerILb0ELb1ELb1ELi128EEEEEEEEEvNT_6ParamsE)
        /*0904*/ 	.short	0x0210
        /*0906*/ 	.short	0x0a70


	//----- nvinfo : EIATTR_SW_WAR
	.align		4
.L_188:
        /*0908*/ 	.byte	0x04, 0x36
        /*090a*/ 	.short	(.L_190 - .L_189)
.L_189:
        /*090c*/ 	.word	0x00000008
.L_190:


//--------------------- .nv.info._ZN7cutlass13device_kernelIN5flash11enable_sm90INS1_16FlashAttnFwdSm90INS1_25CollectiveMainloopFwdSm90ILi2EN4cute5tupleIJNS5_1CILi1EEES8_S8_EEENS6_IJNS7_ILi128EEESA_SA_EEELi128ENS_6half_tEfNS_4arch4Sm90ELb0ELb1ELb1ELb1ELb0ELb0ELb0ELb1ELb1ELb1ELb1ELb0EEENS1_21CollectiveEpilogueFwdISB_S9_SC_SE_Li256ELb1ELb1ELb1ELb0EEENS1_36VarlenDynamicPersistentTileSchedulerILi128ELi128ELi256ELi128ELb1ELb1ELb1ELb1ELb0ELb1EEEEEEEEEvNT_6ParamsE --------------------------
	.section	.nv.info._ZN7cutlass13device_kernelIN5flash11enable_sm90INS1_16FlashAttnFwdSm90INS1_25CollectiveMainloopFwdSm90ILi2EN4cute5tupleIJNS5_1CILi1EEES8_S8_EEENS6_IJNS7_ILi128EEESA_SA_EEELi128ENS_6half_tEfNS_4arch4Sm90ELb0ELb1ELb1ELb1ELb0ELb0ELb0ELb1ELb1ELb1ELb1ELb0EEENS1_21CollectiveEpilogueFwdISB_S9_SC_SE_Li256ELb1ELb1ELb1ELb0EEENS1_36VarlenDynamicPersistentTileSchedulerILi128ELi128ELi256ELi128ELb1ELb1ELb1ELb1ELb0ELb1EEEEEEEEEvNT_6ParamsE,"",@"SHT_CUDA_INFO"
	.sectionflags	@""
	.align	4


	//----- nvinfo : EIATTR_CUDA_API_VERSION
	.align		4
        /*0000*/ 	.byte	0x04, 0x37
        /*0002*/ 	.short	(.L_192 - .L_191)
.L_191:
        /*0004*/ 	.word	0x00000082


	//----- nvinfo : EIATTR_KPARAM_INFO
	.align		4
.L_192:
        /*0008*/ 	.byte	0x04, 0x17
        /*000a*/ 	.short	(.L_194 - .L_193)
.L_193:
        /*000c*/ 	.word	0x00000000
        /*0010*/ 	.short	0x0000
        /*0012*/ 	.short	0x0070
        /*0014*/ 	.byte	0x00, 0xf0, 0x01, 0x2a


	//----- nvinfo : EIATTR_SPARSE_MMA_MASK
	.align		4
.L_194:
        /*0018*/ 	.byte	0x03, 0x50
        /*001a*/ 	.short	0x0000


	//----- nvinfo : EIATTR_MAXREG_COUNT
	.align		4
        /*001c*/ 	.byte	0x03, 0x1b
        /*001e*/ 	.short	0x00a8


	//----- nvinfo : EIATTR_NUM_BARRIERS
	.align		4
        /*0020*/ 	.byte	0x02, 0x4c
        /*0022*/ 	.byte	0x10
	.zero		1


	//----- nvinfo : EIATTR_EXTERNS
	.align		4
        /*0024*/ 	.byte	0x04, 0x0f
        /*0026*/ 	.short	(.L_196 - .L_195)


	//   ....[0]....
	.align		4
.L_195:
        /*0028*/ 	.word	index@(__assertfail)


	//----- nvinfo : EIATTR_ANNOTATIONS
	.align		4
.L_196:
        /*002c*/ 	.byte	0x04, 0x55
        /*002e*/ 	.short	(.L_198 - .L_197)


	//   ....[0]....
.L_197:
        /* <DEDUP_REMOVED lines=70> */


	//----- nvinfo : EIATTR_MERCURY_ISA_VERSION
	.align		4
.L_198:
        /*0480*/ 	.byte	0x03, 0x5f
        /*0482*/ 	.short	0x0101


	//----- nvinfo : EIATTR_UNUSED_LOAD_BYTE_OFFSET
	.align		4
        /*0484*/ 	.byte	0x04, 0x44
        /*0486*/ 	.short	(.L_200 - .L_199)


	//   ....[0]....
.L_199:
        /*0488*/ 	.word	0x00000a30
        /*048c*/ 	.word	0x0000fff0


	//   ....[1]....
        /*0490*/ 	.word	0x00010280
        /*0494*/ 	.word	0x0000fff0


	//----- nvinfo : EIATTR_INT_WARP_WIDE_INSTR_OFFSETS
	.align		4
.L_200:
        /*0498*/ 	.byte	0x04, 0x31
        /*049a*/ 	.short	(.L_202 - .L_201)


	//   ....[0]....
.L_201:
        /*049c*/ 	.word	0x00000130


	//   ....[1]....
        /*04a0*/ 	.word	0x00000170


	//   ....[2]....
        /*04a4*/ 	.word	0x000001e0


	//   ....[3]....
        /*04a8*/ 	.word	0x00014f90


	//   ....[4]....
        /*04ac*/ 	.word	0x00015020


	//   ....[5]....
        /*04b0*/ 	.word	0x000186c0


	//   ....[6]....
        /*04b4*/ 	.word	0x00018750


	//----- nvinfo : EIATTR_COOP_GROUP_MASK_REGIDS
	.align		4
.L_202:
        /*04b8*/ 	.byte	0x04, 0x29
        /*04ba*/ 	.short	(.L_204 - .L_203)


	//   ....[0]....
.L_203:
        /*04bc*/ 	.word	0xffffffff


	//   ....[1]....
        /*04c0*/ 	.word	0xffffffff


	//   ....[2]....
        /*04c4*/ 	.word	0xffffffff


	//   ....[3]....
        /*04c8*/ 	.word	0xffffffff


	//   ....[4]....
        /*04cc*/ 	.word	0xffffffff


	//   ....[5]....
        /*04d0*/ 	.word	0xffffffff


	//   ....[6]....
        /*04d4*/ 	.word	0xffffffff


	//   ....[7]....
        /*04d8*/ 	.word	0xffffffff


	//   ....[8]....
        /*04dc*/ 	.word	0xffffffff


	//   ....[9]....
        /*04e0*/ 	.word	0xffffffff


	//   ....[10]....
        /*04e4*/ 	.word	0xffffffff


	//   ....[11]....
        /*04e8*/ 	.word	0xffffffff


	//   ....[12]....
        /*04ec*/ 	.word	0xffffffff


	//   ....[13]....
        /*04f0*/ 	.word	0xffffffff


	//   ....[14]....
        /*04f4*/ 	.word	0xffffffff


	//   ....[15]....
        /*04f8*/ 	.word	0xffffffff


	//   ....[16]....
        /*04fc*/ 	.word	0xffffffff


	//   ....[17]....
        /*0500*/ 	.word	0xffffffff


	//   ....[18]....
        /*0504*/ 	.word	0xffffffff


	//   ....[19]....
        /*0508*/ 	.word	0xffffffff


	//   ....[20]....
        /*050c*/ 	.word	0xffffffff


	//   ....[21]....
        /*0510*/ 	.word	0xffffffff


	//   ....[22]....
        /*0514*/ 	.word	0xffffffff


	//   ....[23]....
        /*0518*/ 	.word	0xffffffff


	//   ....[24]....
        /*051c*/ 	.word	0xffffffff


	//   ....[25]....
        /*0520*/ 	.word	0xffffffff


	//   ....[26]....
        /*0524*/ 	.word	0xffffffff


	//   ....[27]....
        /*0528*/ 	.word	0xffffffff


	//   ....[28]....
        /*052c*/ 	.word	0xffffffff


	//   ....[29]....
        /*0530*/ 	.word	0xffffffff


	//   ....[30]....
        /*0534*/ 	.word	0xffffffff


	//   ....[31]....
        /*0538*/ 	.word	0xffffffff


	//   ....[32]....
        /*053c*/ 	.word	0xffffffff


	//   ....[33]....
        /*0540*/ 	.word	0xffffffff


	//   ....[34]....
        /*0544*/ 	.word	0xffffffff


	//   ....[35]....
        /*0548*/ 	.word	0xffffffff


	//   ....[36]....
        /*054c*/ 	.word	0xffffffff


	//   ....[37]....
        /*0550*/ 	.word	0xffffffff


	//   ....[38]....
        /*0554*/ 	.word	0xffffffff


	//   ....[39]....
        /*0558*/ 	.word	0xffffffff


	//   ....[40]....
        /*055c*/ 	.word	0xffffffff


	//   ....[41]....
        /*0560*/ 	.word	0xffffffff


	//   ....[42]....
        /*0564*/ 	.word	0xffffffff


	//   ....[43]....
        /*0568*/ 	.word	0xffffffff


	//   ....[44]....
        /*056c*/ 	.word	0xffffffff


	//   ....[45]....
        /*0570*/ 	.word	0xffffffff


	//   ....[46]....
        /*0574*/ 	.word	0xffffffff


	//   ....[47]....
        /*0578*/ 	.word	0xffffffff


	//   ....[48]....
        /*057c*/ 	.word	0xffffffff


	//   ....[49]....
        /*0580*/ 	.word	0xffffffff


	//   ....[50]....
        /*0584*/ 	.word	0xffffffff


	//   ....[51]....
        /*0588*/ 	.word	0xffffffff


	//   ....[52]....
        /*058c*/ 	.word	0xffffffff


	//   ....[53]....
        /*0590*/ 	.word	0xffffffff


	//   ....[54]....
        /*0594*/ 	.word	0xffffffff


	//   ....[55]....
        /*0598*/ 	.word	0xffffffff


	//   ....[56]....
        /*059c*/ 	.word	0xffffffff


	//   ....[57]....
        /*05a0*/ 	.word	0xffffffff


	//   ....[58]....
        /*05a4*/ 	.word	0xffffffff


	//   ....[59]....
        /*05a8*/ 	.word	0xffffffff


	//   ....[60]....
        /*05ac*/ 	.word	0xffffffff


	//   ....[61]....
        /*05b0*/ 	.word	0xffffffff


	//   ....[62]....
        /*05b4*/ 	.word	0xffffffff


	//   ....[63]....
        /*05b8*/ 	.word	0xffffffff


	//   ....[64]....
        /*05bc*/ 	.word	0xffffffff


	//   ....[65]....
        /*05c0*/ 	.word	0xffffffff


	//   ....[66]....
        /*05c4*/ 	.word	0xffffffff


	//   ....[67]....
        /*05c8*/ 	.word	0xffffffff


	//   ....[68]....
        /*05cc*/ 	.word	0xffffffff


	//   ....[69]....
        /*05d0*/ 	.word	0xffffffff


	//   ....[70]....
        /*05d4*/ 	.word	0xffffffff


	//   ....[71]....
        /*05d8*/ 	.word	0xffffffff


	//   ....[72]....
        /*05dc*/ 	.word	0xffffffff


	//   ....[73]....
        /*05e0*/ 	.word	0xffffffff


	//   ....[74]....
        /*05e4*/ 	.word	0xffffffff


	//   ....[75]....
        /*05e8*/ 	.word	0xffffffff


	//   ....[76]....
        /*05ec*/ 	.word	0xffffffff


	//   ....[77]....
        /*05f0*/ 	.word	0xffffffff


	//   ....[78]....
        /*05f4*/ 	.word	0xffffffff


	//   ....[79]....
        /*05f8*/ 	.word	0xffffffff


	//   ....[80]....
        /*05fc*/ 	.word	0xffffffff


	//   ....[81]....
        /*0600*/ 	.word	0xffffffff


	//   ....[82]....
        /*0604*/ 	.word	0xffffffff


	//   ....[83]....
        /*0608*/ 	.word	0xffffffff


	//   ....[84]....
        /*060c*/ 	.word	0xffffffff


	//   ....[85]....
        /*0610*/ 	.word	0xffffffff


	//   ....[86]....
        /*0614*/ 	.word	0xffffffff


	//   ....[87]....
        /*0618*/ 	.word	0xffffffff


	//   ....[88]....
        /*061c*/ 	.word	0xffffffff


	//   ....[89]....
        /*0620*/ 	.word	0xffffffff


	//   ....[90]....
        /*0624*/ 	.word	0xffffffff


	//   ....[91]....
        /*0628*/ 	.word	0xffffffff


	//   ....[92]....
        /*062c*/ 	.word	0xffffffff


	//   ....[93]....
        /*0630*/ 	.word	0xffffffff


	//   ....[94]....
        /*0634*/ 	.word	0xffffffff


	//   ....[95]....
        /*0638*/ 	.word	0xffffffff


	//   ....[96]....
        /*063c*/ 	.word	0xffffffff


	//   ....[97]....
        /*0640*/ 	.word	0xffffffff


	//   ....[98]....
        /*0644*/ 	.word	0xffffffff


	//   ....[99]....
        /*0648*/ 	.word	0xffffffff


	//   ....[100]....
        /*064c*/ 	.word	0xffffffff


	//   ....[101]....
        /*0650*/ 	.word	0xffffffff


	//   ....[102]....
        /*0654*/ 	.word	0xffffffff


	//   ....[103]....
        /*0658*/ 	.word	0xffffffff


	//   ....[104]....
        /*065c*/ 	.word	0xffffffff


	//   ....[105]....
        /*0660*/ 	.word	0xffffffff


	//   ....[106]....
        /*0664*/ 	.word	0xffffffff


	//   ....[107]....
        /*0668*/ 	.word	0xffffffff


	//   ....[108]....
        /*066c*/ 	.word	0xffffffff


	//   ....[109]....
        /*0670*/ 	.word	0xffffffff


	//   ....[110]....
        /*0674*/ 	.word	0xffffffff


	//   ....[111]....
        /*0678*/ 	.word	0x0500000f


	//   ....[112]....
        /*067c*/ 	.word	0x0500000f


	//   ....[113]....
        /*0680*/ 	.word	0x0500000f


	//   ....[114]....
        /*0684*/ 	.word	0x0500000f


	//   ....[115]....
        /*0688*/ 	.word	0x0500000f


	//   ....[116]....
        /*068c*/ 	.word	0x0500000f


	//   ....[117]....
        /*0690*/ 	.word	0x0500000f


	//   ....[118]....
        /*0694*/ 	.word	0x0500000f


	//   ....[119]....
        /*0698*/ 	.word	0x0500000f


	//   ....[120]....
        /*069c*/ 	.word	0x0500000f


	//   ....[121]....
        /*06a0*/ 	.word	0x0500000f


	//   ....[122]....
        /*06a4*/ 	.word	0x0500000f


	//   ....[123]....
        /*06a8*/ 	.word	0x0500000f


	//   ....[124]....
        /*06ac*/ 	.word	0x0500000f


	//   ....[125]....
        /*06b0*/ 	.word	0x0500000f


	//   ....[126]....
        /*06b4*/ 	.word	0x0500000f


	//   ....[127]....
        /*06b8*/ 	.word	0x0500000f


	//   ....[128]....
        /*06bc*/ 	.word	0x0500000f


	//   ....[129]....
        /*06c0*/ 	.word	0x0500000f


	//   ....[130]....
        /*06c4*/ 	.word	0x0500000f


	//   ....[131]....
        /*06c8*/ 	.word	0x0500000f


	//   ....[132]....
        /*06cc*/ 	.word	0x0500000f


	//   ....[133]....
        /*06d0*/ 	.word	0x0500000f


	//   ....[134]....
        /*06d4*/ 	.word	0x0500000f


	//   ....[135]....
        /*06d8*/ 	.word	0x0500000f


	//   ....[136]....
        /*06dc*/ 	.word	0x0500000f


	//   ....[137]....
        /*06e0*/ 	.word	0x0500000f


	//   ....[138]....
        /*06e4*/ 	.word	0x0500000f


	//   ....[139]....
        /*06e8*/ 	.word	0x0500000f


	//   ....[140]....
        /*06ec*/ 	.word	0x0500000f


	//   ....[141]....
        /*06f0*/ 	.word	0x0500000f


	//   ....[142]....
        /*06f4*/ 	.word	0x0500000f


	//   ....[143]....
        /*06f8*/ 	.word	0x0500000f


	//   ....[144]....
        /*06fc*/ 	.word	0x0500000f


	//   ....[145]....
        /*0700*/ 	.word	0x0500000f


	//   ....[146]....
        /*0704*/ 	.word	0x0500000f


	//----- nvinfo : EIATTR_COOP_GROUP_INSTR_OFFSETS
	.align		4
.L_204:
        /*0708*/ 	.byte	0x04, 0x28
        /*070a*/ 	.short	(.L_206 - .L_205)


	//   ....[0]....
.L_205:
        /*070c*/ 	.word	0x00000070


	//   ....[1]....
        /*0710*/ 	.word	0x00000140


	//   ....[2]....
        /*0714*/ 	.word	0x00000190


	//   ....[3]....
        /*0718*/ 	.word	0x000003c0


	//   ....[4]....
        /*071c*/ 	.word	0x00000520


	//   ....[5]....
        /*0720*/ 	.word	0x00000640


	//   ....[6]....
        /*0724*/ 	.word	0x000007a0


	//   ....[7]....
        /*0728*/ 	.word	0x00001e80


	//   ....[8]....
        /*072c*/ 	.word	0x00002ae0


	//   ....[9]....
        /*0730*/ 	.word	0x00003400


	//   ....[10]....
        /*0734*/ 	.word	0x000042d0


	//   ....[11]....
        /*0738*/ 	.word	0x000043c0


	//   ....[12]....
        /*073c*/ 	.word	0x00004c60


	//   ....[13]....
        /*0740*/ 	.word	0x00004cc0


	//   ....[14]....
        /*0744*/ 	.word	0x00006c20


	//   ....[15]....
        /*0748*/ 	.word	0x00006e50


	//   ....[16]....
        /*074c*/ 	.word	0x00007a40


	//   ....[17]....
        /*0750*/ 	.word	0x00007b40


	//   ....[18]....
        /*0754*/ 	.word	0x000083b0


	//   ....[19]....
        /*0758*/ 	.word	0x00008410


	//   ....[20]....
        /*075c*/ 	.word	0x0000a580


	//   ....[21]....
        /*0760*/ 	.word	0x0000a5f0


	//   ....[22]....
        /*0764*/ 	.word	0x0000ad00


	//   ....[23]....
        /*0768*/ 	.word	0x0000aea0


	//   ....[24]....
        /*076c*/ 	.word	0x0000d030


	//   ....[25]....
        /*0770*/ 	.word	0x0000d2d0


	//   ....[26]....
        /*0774*/ 	.word	0x0000de20


	//   ....[27]....
        /*0778*/ 	.word	0x0000de40


	//   ....[28]....
        /*077c*/ 	.word	0x0000e800


	//   ....[29]....
        /*0780*/ 	.word	0x0000e870


	//   ....[30]....
        /*0784*/ 	.word	0x0000f930


	//   ....[31]....
        /*0788*/ 	.word	0x0000f970


	//   ....[32]....
        /*078c*/ 	.word	0x0000faa0


	//   ....[33]....
        /*0790*/ 	.word	0x0000fac0


	//   ....[34]....
        /*0794*/ 	.word	0x00010db0


	//   ....[35]....
        /*0798*/ 	.word	0x00010df0


	//   ....[36]....
        /*079c*/ 	.word	0x00010e10


	//   ....[37]....
        /*07a0*/ 	.word	0x00010e40


	//   ....[38]....
        /*07a4*/ 	.word	0x00011510


	//   ....[39]....
        /*07a8*/ 	.word	0x00011540


	//   ....[40]....
        /*07ac*/ 	.word	0x00011600


	//   ....[41]....
        /*07b0*/ 	.word	0x00011620


	//   ....[42]....
        /*07b4*/ 	.word	0x000116e0


	//   ....[43]....
        /*07b8*/ 	.word	0x00011700


	//   ....[44]....
        /*07bc*/ 	.word	0x000117d0


	//   ....[45]....
        /*07c0*/ 	.word	0x000117f0


	//   ....[46]....
        /*07c4*/ 	.word	0x00011bb0


	//   ....[47]....
        /*07c8*/ 	.word	0x00011bc0


	//   ....[48]....
        /*07cc*/ 	.word	0x00012010


	//   ....[49]....
        /*07d0*/ 	.word	0x00012020


	//   ....[50]....
        /*07d4*/ 	.word	0x00012d50


	//   ....[51]....
        /*07d8*/ 	.word	0x00012d70


	//   ....[52]....
        /*07dc*/ 	.word	0x00012e30


	//   ....[53]....
        /*07e0*/ 	.word	0x00012e50


	//   ....[54]....
        /*07e4*/ 	.word	0x00012f10


	//   ....[55]....
        /*07e8*/ 	.word	0x00012f30


	//   ....[56]....
        /*07ec*/ 	.word	0x00013000


	//   ....[57]....
        /*07f0*/ 	.word	0x00013020


	//   ....[58]....
        /*07f4*/ 	.word	0x00013180


	//   ....[59]....
        /*07f8*/ 	.word	0x000133b0


	//   ....[60]....
        /*07fc*/ 	.word	0x000133e0


	//   ....[61]....
        /*0800*/ 	.word	0x00013410


	//   ....[62]....
        /*0804*/ 	.word	0x00013440


	//   ....[63]....
        /*0808*/ 	.word	0x00013470


	//   ....[64]....
        /*080c*/ 	.word	0x000134a0


	//   ....[65]....
        /*0810*/ 	.word	0x00013640


	//   ....[66]....
        /*0814*/ 	.word	0x00013670


	//   ....[67]....
        /*0818*/ 	.word	0x000136a0


	//   ....[68]....
        /*081c*/ 	.word	0x000136d0


	//   ....[69]....
        /*0820*/ 	.word	0x00013700


	//   ....[70]....
        /*0824*/ 	.word	0x00013730


	//   ....[71]....
        /*0828*/ 	.word	0x000137d0


	//   ....[72]....
        /*082c*/ 	.word	0x00013800


	//   ....[73]....
        /*0830*/ 	.word	0x00013810


	//   ....[74]....
        /*0834*/ 	.word	0x00013840


	//   ....[75]....
        /*0838*/ 	.word	0x00015560


	//   ....[76]....
        /*083c*/ 	.word	0x000160e0


	//   ....[77]....
        /*0840*/ 	.word	0x000160f0


	//   ....[78]....
        /*0844*/ 	.word	0x00016120


	//   ....[79]....
        /*0848*/ 	.word	0x00016130


	//   ....[80]....
        /*084c*/ 	.word	0x00016240


	//   ....[81]....
        /*0850*/ 	.word	0x00016250


	//   ....[82]....
        /*0854*/ 	.word	0x000162e0


	//   ....[83]....
        /*0858*/ 	.word	0x000162f0


	//   ....[84]....
        /*085c*/ 	.word	0x00016380


	//   ....[85]....
        /*0860*/ 	.word	0x00016390


	//   ....[86]....
        /*0864*/ 	.word	0x00016420


	//   ....[87]....
        /*0868*/ 	.word	0x00016430


	//   ....[88]....
        /*086c*/ 	.word	0x000164c0


	//   ....[89]....
        /*0870*/ 	.word	0x000164d0


	//   ....[90]....
        /*0874*/ 	.word	0x00016520


	//   ....[91]....
        /*0878*/ 	.word	0x00016550


	//   ....[92]....
        /*087c*/ 	.word	0x00018df0


	//   ....[93]....
        /*0880*/ 	.word	0x00018e70


	//   ....[94]....
        /*0884*/ 	.word	0x00018ea0


	//   ....[95]....
        /*0888*/ 	.word	0x00018eb0


	//   ....[96]....
        /*088c*/ 	.word	0x00018ee0


	//   ....[97]....
        /*0890*/ 	.word	0x00018f10


	//   ....[98]....
        /*0894*/ 	.word	0x00018f40


	//   ....[99]....
        /*0898*/ 	.word	0x00018f70


	//   ....[100]....
        /*089c*/ 	.word	0x00019130


	//   ....[101]....
        /*08a0*/ 	.word	0x00019160


	//   ....[102]....
        /*08a4*/ 	.word	0x00019190


	//   ....[103]....
        /*08a8*/ 	.word	0x000191c0


	//   ....[104]....
        /*08ac*/ 	.word	0x000191f0


	//   ....[105]....
        /*08b0*/ 	.word	0x00019220


	//   ....[106]....
        /*08b4*/ 	.word	0x000192f0


	//   ....[107]....
        /*08b8*/ 	.word	0x00019310


	//   ....[108]....
        /*08bc*/ 	.word	0x00019320


	//   ....[109]....
        /*08c0*/ 	.word	0x000193a0


	//   ....[110]....
        /*08c4*/ 	.word	0x00019ed0


	//   ....[111]....
        /*08c8*/ 	.word	0x0001a540


	//   ....[112]....
        /*08cc*/ 	.word	0x0001a720


	//   ....[113]....
        /*08d0*/ 	.word	0x0001a770


	//   ....[114]....
        /*08d4*/ 	.word	0x0001a7d0


	//   ....[115]....
        /*08d8*/ 	.word	0x0001a870


	//   ....[116]....
        /*08dc*/ 	.word	0x0001a930


	//   ....[117]....
        /*08e0*/ 	.word	0x0001aa40


	//   ....[118]....
        /*08e4*/ 	.word	0x0001aaa0


	//   ....[119]....
        /*08e8*/ 	.word	0x0001aba0


	//   ....[120]....
        /*08ec*/ 	.word	0x0001ac00


	//   ....[121]....
        /*08f0*/ 	.word	0x0001ad00


	//   ....[122]....
        /*08f4*/ 	.word	0x0001ad60


	//   ....[123]....
        /*08f8*/ 	.word	0x0001ae60


	//   ....[124]....
        /*08fc*/ 	.word	0x0001aec0


	//   ....[125]....
        /*0900*/ 	.word	0x0001afa0


	//   ....[126]....
        /*0904*/ 	.word	0x0001b020


	//   ....[127]....
        /*0908*/ 	.word	0x0001b100


	//   ....[128]....
        /*090c*/ 	.word	0x0001b430


	//   ....[129]....
        /*0910*/ 	.word	0x0001b4d0


	//   ....[130]....
        /*0914*/ 	.word	0x0001b660


	//   ....[131]....
        /*0918*/ 	.word	0x0001b6d0


	//   ....[132]....
        /*091c*/ 	.word	0x0001b740


	//   ....[133]....
        /*0920*/ 	.word	0x0001b7b0


	//   ....[134]....
        /*0924*/ 	.word	0x0001b820


	//   ....[135]....
        /*0928*/ 	.word	0x0001b8a0


	//   ....[136]....
        /*092c*/ 	.word	0x0001b940


	//   ....[137]....
        /*0930*/ 	.word	0x0001b9e0


	//   ....[138]....
        /*0934*/ 	.word	0x0001ba50


	//   ....[139]....
        /*0938*/ 	.word	0x0001bac0


	//   ....[140]....
        /*093c*/ 	.word	0x0001bb30


	//   ....[141]....
        /*0940*/ 	.word	0x0001bbb0


	//   ....[142]....
        /*0944*/ 	.word	0x0001bc30


	//   ....[143]....
        /*0948*/ 	.word	0x0001bce0


	//   ....[144]....
        /*094c*/ 	.word	0x0001bd30


	//   ....[145]....
        /*0950*/ 	.word	0x0001bdf0


	//   ....[146]....
        /*0954*/ 	.word	0x0001bf20


	//----- nvinfo : EIATTR_REG_RECONFIG
	.align		4
.L_206:
        /*0958*/ 	.byte	0x01, 0x54
	.zero		2


	//----- nvinfo : EIATTR_SYSCALL_OFFSETS
	.align		4
        /*095c*/ 	.byte	0x04, 0x46
        /*095e*/ 	.short	(.L_208 - .L_207)


	//   ....[0]....
.L_207:
        /*0960*/ 	.word	0x00002060


	//   ....[1]....
        /*0964*/ 	.word	0x00015190


	//   ....[2]....
        /*0968*/ 	.word	0x000152e0


	//   ....[3]....
        /*096c*/ 	.word	0x000153d0


	//   ....[4]....
        /*0970*/ 	.word	0x00015c50


	//----- nvinfo : EIATTR_MBARRIER_INSTR_OFFSETS
	.align		4
.L_208:
        /*0974*/ 	.byte	0x04, 0x39
        /*0976*/ 	.short	(.L_210 - .L_209)


	//   ....[0]....
.L_209:
        /*0978*/ 	.word	0x00000270
        /*097c*/ 	.word	0x000000ff
        /*0980*/ 	.word	0x00028800
        /*0984*/ 	.short	0x0100
        /*0986*/ 	.byte	0x08
	.zero		1


	//   ....[1]....
        /*0988*/ 	.word	0x00000280
        /*098c*/ 	.word	0x000000ff
        /*0990*/ 	.word	0x00028820
        /*0994*/ 	.short	0x0100
        /*0996*/ 	.byte	0x08
	.zero		1


	//   ....[2]....
        /*0998*/ 	.word	0x00000370
        /*099c*/ 	.word	0x000000ff
        /*09a0*/ 	.word	0x00028830
        /*09a4*/ 	.short	0x0100
        /*09a6*/ 	.byte	0x08
	.zero		1


	//   ....[3]....
        /*09a8*/ 	.word	0x00000380
        /*09ac*/ 	.word	0x000000ff
        /*09b0*/ 	.word	0x00028840
        /*09b4*/ 	.short	0x0100
        /*09b6*/ 	.byte	0x08
	.zero		1


	//   ....[4]....
        /*09b8*/ 	.word	0x00000390
        /*09bc*/ 	.word	0x000000ff
        /*09c0*/ 	.word	0x00028838
        /*09c4*/ 	.short	0x0100
        /*09c6*/ 	.byte	0x08
	.zero		1


	//   ....[5]....
        /*09c8*/ 	.word	0x000003a0
        /*09cc*/ 	.word	0x000000ff
        /*09d0*/ 	.word	0x00028848
        /*09d4*/ 	.short	0x0100
        /*09d6*/ 	.byte	0x08
	.zero		1


	//   ....[6]....
        /*09d8*/ 	.word	0x000004d0
        /*09dc*/ 	.word	0x000000ff
        /*09e0*/ 	.word	0x00028850
        /*09e4*/ 	.short	0x0100
        /*09e6*/ 	.byte	0x08
	.zero		1


	//   ....[7]....
        /*09e8*/ 	.word	0x000004e0
        /*09ec*/ 	.word	0x000000ff
        /*09f0*/ 	.word	0x00028860
        /*09f4*/ 	.short	0x0100
        /*09f6*/ 	.byte	0x08
	.zero		1


	//   ....[8]....
        /*09f8*/ 	.word	0x000004f0
        /*09fc*/ 	.word	0x000000ff
        /*0a00*/ 	.word	0x00028858
        /*0a04*/ 	.short	0x0100
        /*0a06*/ 	.byte	0x08
	.zero		1


	//   ....[9]....
        /*0a08*/ 	.word	0x00000500
        /*0a0c*/ 	.word	0x000000ff
        /*0a10*/ 	.word	0x00028868
        /*0a14*/ 	.short	0x0100
        /*0a16*/ 	.byte	0x08
	.zero		1


	//   ....[10]....
        /*0a18*/ 	.word	0x000005f0
        /*0a1c*/ 	.word	0x000000ff
        /*0a20*/ 	.word	0x00028870
        /*0a24*/ 	.short	0x0100
        /*0a26*/ 	.byte	0x06
	.zero		1


	//   ....[11]....
        /*0a28*/ 	.word	0x00000600
        /*0a2c*/ 	.word	0x000000ff
        /*0a30*/ 	.word	0x00028880
        /*0a34*/ 	.short	0x0100
        /*0a36*/ 	.byte	0x06
	.zero		1


	//   ....[12]....
        /*0a38*/ 	.word	0x00000610
        /*0a3c*/ 	.word	0x000000ff
        /*0a40*/ 	.word	0x00028878
        /*0a44*/ 	.short	0x0100
        /*0a46*/ 	.byte	0x06
	.zero		1


	//   ....[13]....
        /*0a48*/ 	.word	0x00000620
        /*0a4c*/ 	.word	0x000000ff
        /*0a50*/ 	.word	0x00028888
        /*0a54*/ 	.short	0x0100
        /*0a56*/ 	.byte	0x06
	.zero		1


	//   ....[14]....
        /*0a58*/ 	.word	0x00000750
        /*0a5c*/ 	.word	0x000000ff
        /*0a60*/ 	.word	0x00028890
        /*0a64*/ 	.short	0x0100
        /*0a66*/ 	.byte	0x08
	.zero		1


	//   ....[15]....
        /*0a68*/ 	.word	0x00000760
        /*0a6c*/ 	.word	0x000000ff
        /*0a70*/ 	.word	0x000288a0
        /*0a74*/ 	.short	0x0100
        /*0a76*/ 	.byte	0x08
	.zero		1


	//   ....[16]....
        /*0a78*/ 	.word	0x00000770
        /*0a7c*/ 	.word	0x000000ff
        /*0a80*/ 	.word	0x00028898
        /*0a84*/ 	.short	0x0100
        /*0a86*/ 	.byte	0x08
	.zero		1


	//   ....[17]....
        /*0a88*/ 	.word	0x00000780
        /*0a8c*/ 	.word	0x000000ff
        /*0a90*/ 	.word	0x000288a8
        /*0a94*/ 	.short	0x0100
        /*0a96*/ 	.byte	0x08
	.zero		1


	//   ....[18]....
        /*0a98*/ 	.word	0x000008b0
        /*0a9c*/ 	.word	0x000000ff
        /*0aa0*/ 	.word	0x000288b0
        /*0aa4*/ 	.short	0x0100
        /*0aa6*/ 	.byte	0x08
	.zero		1


	//   ....[19]....
        /*0aa8*/ 	.word	0x000008c0
        /*0aac*/ 	.word	0x000000ff
        /*0ab0*/ 	.word	0x000288c0
        /*0ab4*/ 	.short	0x0100
        /*0ab6*/ 	.byte	0x08
	.zero		1


	//   ....[20]....
        /*0ab8*/ 	.word	0x000008d0
        /*0abc*/ 	.word	0x000000ff
        /*0ac0*/ 	.word	0x000288b8
        /*0ac4*/ 	.short	0x0100
        /*0ac6*/ 	.byte	0x08
	.zero		1


	//   ....[21]....
        /*0ac8*/ 	.word	0x000008e0
        /*0acc*/ 	.word	0x000000ff
        /*0ad0*/ 	.word	0x000288c8
        /*0ad4*/ 	.short	0x0100
        /*0ad6*/ 	.byte	0x08
	.zero		1


	//   ....[22]....
        /*0ad8*/ 	.word	0x000020e0
        /*0adc*/ 	.word	0x000000ff
        /*0ae0*/ 	.word	0x00028800
        /*0ae4*/ 	.short	0x010a
        /*0ae6*/ 	.byte	0x29
	.zero		1


	//   ....[23]....
        /*0ae8*/ 	.word	0x00002160
        /*0aec*/ 	.word	0x0000000f
        /*0af0*/ 	.word	0x00028830
        /*0af4*/ 	.short	0x010a
        /*0af6*/ 	.byte	0x3f
	.zero		1


	//   ....[24]....
        /*0af8*/ 	.word	0x000021d0
        /*0afc*/ 	.word	0x0000000f
        /*0b00*/ 	.word	0x00028830
        /*0b04*/ 	.short	0x010a
        /*0b06*/ 	.byte	0x3f
	.zero		1


	//   ....[25]....
        /*0b08*/ 	.word	0x000028c0
        /*0b0c*/ 	.word	0x0000000f
        /*0b10*/ 	.word	0x00000000
        /*0b14*/ 	.short	0x0101
        /*0b16*/ 	.byte	0x3f
	.zero		1


	//   ....[26]....
        /*0b18*/ 	.word	0x00005c70
        /*0b1c*/ 	.word	0x000000ff
        /*0b20*/ 	.word	0x00028830
        /*0b24*/ 	.short	0x010a
        /*0b26*/ 	.byte	0x06
	.zero		1


	//   ....[27]....
        /*0b28*/ 	.word	0x00005cb0
        /*0b2c*/ 	.word	0x000000ff
        /*0b30*/ 	.word	0x00028830
        /*0b34*/ 	.short	0x010a
        /*0b36*/ 	.byte	0x06
	.zero		1


	//   ....[28]....
        /*0b38*/ 	.word	0x00005ff0
        /*0b3c*/ 	.word	0x000000ff
        /*0b40*/ 	.word	0x00028850
        /*0b44*/ 	.short	0x010a
        /*0b46*/ 	.byte	0x06
	.zero		1


	//   ....[29]....
        /*0b48*/ 	.word	0x00006030
        /*0b4c*/ 	.word	0x000000ff
        /*0b50*/ 	.word	0x00028850
        /*0b54*/ 	.short	0x010a
        /*0b56*/ 	.byte	0x06
	.zero		1


	//   ....[30]....
        /*0b58*/ 	.word	0x00006c50
        /*0b5c*/ 	.word	0x00000009
        /*0b60*/ 	.word	0x00000000
        /*0b64*/ 	.short	0x0101
        /*0b66*/ 	.byte	0x3f
	.zero		1


	//   ....[31]....
        /*0b68*/ 	.word	0x00008b80
        /*0b6c*/ 	.word	0x0000000d
        /*0b70*/ 	.word	0x00000000
        /*0b74*/ 	.short	0x0101
        /*0b76*/ 	.byte	0x3f
	.zero		1


	//   ....[32]....
        /*0b78*/ 	.word	0x00009830
        /*0b7c*/ 	.word	0x000000ff
        /*0b80*/ 	.word	0x00028830
        /*0b84*/ 	.short	0x010a
        /*0b86*/ 	.byte	0x06
	.zero		1


	//   ....[33]....
        /*0b88*/ 	.word	0x00009870
        /*0b8c*/ 	.word	0x000000ff
        /*0b90*/ 	.word	0x00028830
        /*0b94*/ 	.short	0x010a
        /*0b96*/ 	.byte	0x06
	.zero		1


	//   ....[34]....
        /*0b98*/ 	.word	0x00009bb0
        /*0b9c*/ 	.word	0x000000ff
        /*0ba0*/ 	.word	0x00028850
        /*0ba4*/ 	.short	0x010a
        /*0ba6*/ 	.byte	0x06
	.zero		1


	//   ....[35]....
        /*0ba8*/ 	.word	0x00009bf0
        /*0bac*/ 	.word	0x000000ff
        /*0bb0*/ 	.word	0x00028850
        /*0bb4*/ 	.short	0x010a
        /*0bb6*/ 	.byte	0x06
	.zero		1


	//   ....[36]....
        /*0bb8*/ 	.word	0x0000b4b0
        /*0bbc*/ 	.word	0x00000009
        /*0bc0*/ 	.word	0x00000000
        /*0bc4*/ 	.short	0x0101
        /*0bc6*/ 	.byte	0x3f
	.zero		1


	//   ....[37]....
        /*0bc8*/ 	.word	0x0000b560
        /*0bcc*/ 	.word	0x00000026
        /*0bd0*/ 	.word	0x00000000
        /*0bd4*/ 	.short	0x0101
        /*0bd6*/ 	.byte	0x3f
	.zero		1


	//   ....[38]....
        /*0bd8*/ 	.word	0x0000c0a0
        /*0bdc*/ 	.word	0x000000ff
        /*0be0*/ 	.word	0x00028830
        /*0be4*/ 	.short	0x010a
        /*0be6*/ 	.byte	0x06
	.zero		1


	//   ....[39]....
        /*0be8*/ 	.word	0x0000c0e0
        /*0bec*/ 	.word	0x000000ff
        /*0bf0*/ 	.word	0x00028830
        /*0bf4*/ 	.short	0x010a
        /*0bf6*/ 	.byte	0x06
	.zero		1


	//   ....[40]....
        /*0bf8*/ 	.word	0x0000c420
        /*0bfc*/ 	.word	0x000000ff
        /*0c00*/ 	.word	0x00028850
        /*0c04*/ 	.short	0x010a
        /*0c06*/ 	.byte	0x06
	.zero		1


	//   ....[41]....
        /*0c08*/ 	.word	0x0000c460
        /*0c0c*/ 	.word	0x000000ff
        /*0c10*/ 	.word	0x00028850
        /*0c14*/ 	.short	0x010a
        /*0c16*/ 	.byte	0x06
	.zero		1


	//   ....[42]....
        /*0c18*/ 	.word	0x0000d060
        /*0c1c*/ 	.word	0x00000008
        /*0c20*/ 	.word	0x00000000
        /*0c24*/ 	.short	0x0101
        /*0c26*/ 	.byte	0x3f
	.zero		1


	//   ....[43]....
        /*0c28*/ 	.word	0x0000edb0
        /*0c2c*/ 	.word	0x0000000d
        /*0c30*/ 	.word	0x00000000
        /*0c34*/ 	.short	0x0101
        /*0c36*/ 	.byte	0x3f
	.zero		1


	//   ....[44]....
        /*0c38*/ 	.word	0x0000f8a0
        /*0c3c*/ 	.word	0x000000ff
        /*0c40*/ 	.word	0x00028850
        /*0c44*/ 	.short	0x010a
        /*0c46*/ 	.byte	0x05
	.zero		1


	//   ....[45]....
        /*0c48*/ 	.word	0x0000f8e0
        /*0c4c*/ 	.word	0x000000ff
        /*0c50*/ 	.word	0x00028850
        /*0c54*/ 	.short	0x010a
        /*0c56*/ 	.byte	0x05
	.zero		1


	//   ....[46]....
        /*0c58*/ 	.word	0x0000fe20
        /*0c5c*/ 	.word	0x0000000b
        /*0c60*/ 	.word	0x00000000
        /*0c64*/ 	.short	0x0101
        /*0c66*/ 	.byte	0x3f
	.zero		1


	//   ....[47]....
        /*0c68*/ 	.word	0x00011500
        /*0c6c*/ 	.word	0x00000015
        /*0c70*/ 	.word	0x00000000
        /*0c74*/ 	.short	0x0101
        /*0c76*/ 	.byte	0x3f
	.zero		1


	//   ....[48]....
        /*0c78*/ 	.word	0x000119b0
        /*0c7c*/ 	.word	0x00000015
        /*0c80*/ 	.word	0x00000000
        /*0c84*/ 	.short	0x0101
        /*0c86*/ 	.byte	0x3f
	.zero		1


	//   ....[49]....
        /*0c88*/ 	.word	0x000157d0
        /*0c8c*/ 	.word	0x00000000
        /*0c90*/ 	.word	0x00028840
        /*0c94*/ 	.short	0x010a
        /*0c96*/ 	.byte	0x3f
	.zero		1


	//   ....[50]....
        /*0c98*/ 	.word	0x00016620
        /*0c9c*/ 	.word	0x00000012
        /*0ca0*/ 	.word	0x00028800
        /*0ca4*/ 	.short	0x0107
        /*0ca6*/ 	.byte	0x3f
	.zero		1


	//   ....[51]....
        /*0ca8*/ 	.word	0x00016730
        /*0cac*/ 	.word	0x00000012
        /*0cb0*/ 	.word	0x00028800
        /*0cb4*/ 	.short	0x0101
        /*0cb6*/ 	.byte	0x3f
	.zero		1


	//   ....[52]....
        /*0cb8*/ 	.word	0x00016750
        /*0cbc*/ 	.word	0x00000012
        /*0cc0*/ 	.word	0x00028820
        /*0cc4*/ 	.short	0x010a
        /*0cc6*/ 	.byte	0x3f
	.zero		1


	//   ....[53]....
        /*0cc8*/ 	.word	0x00016b70
        /*0ccc*/ 	.word	0x00000003
        /*0cd0*/ 	.word	0x00028840
        /*0cd4*/ 	.short	0x010a
        /*0cd6*/ 	.byte	0x3f
	.zero		1


	//   ....[54]....
        /*0cd8*/ 	.word	0x00016f10
        /*0cdc*/ 	.word	0x00000003
        /*0ce0*/ 	.word	0x00000060
        /*0ce4*/ 	.short	0x010a
        /*0ce6*/ 	.byte	0x3f
	.zero		1


	//   ....[55]....
        /*0ce8*/ 	.word	0x00017590
        /*0cec*/ 	.word	0x00000003
        /*0cf0*/ 	.word	0x00028840
        /*0cf4*/ 	.short	0x010a
        /*0cf6*/ 	.byte	0x3f
	.zero		1


	//   ....[56]....
        /*0cf8*/ 	.word	0x00017930
        /*0cfc*/ 	.word	0x00000002
        /*0d00*/ 	.word	0x00000060
        /*0d04*/ 	.short	0x010a
        /*0d06*/ 	.byte	0x3f
	.zero		1


	//   ....[57]....
        /*0d08*/ 	.word	0x00017f00
        /*0d0c*/ 	.word	0x00000002
        /*0d10*/ 	.word	0x00028840
        /*0d14*/ 	.short	0x010a
        /*0d16*/ 	.byte	0x3f
	.zero		1


	//   ....[58]....
        /*0d18*/ 	.word	0x000182a0
        /*0d1c*/ 	.word	0x00000002
        /*0d20*/ 	.word	0x00000060
        /*0d24*/ 	.short	0x010a
        /*0d26*/ 	.byte	0x3f
	.zero		1


	//   ....[59]....
        /*0d28*/ 	.word	0x00018820
        /*0d2c*/ 	.word	0x00000000
        /*0d30*/ 	.word	0x00028860
        /*0d34*/ 	.short	0x010a
        /*0d36*/ 	.byte	0x3f
	.zero		1


	//   ....[60]....
        /*0d38*/ 	.word	0x00019e50
        /*0d3c*/ 	.word	0x00000000
        /*0d40*/ 	.word	0x00028820
        /*0d44*/ 	.short	0x010a
        /*0d46*/ 	.byte	0x3f
	.zero		1


	//   ....[61]....
        /*0d48*/ 	.word	0x0001a040
        /*0d4c*/ 	.word	0x00000006
        /*0d50*/ 	.word	0x00000000
        /*0d54*/ 	.short	0x010a
        /*0d56*/ 	.byte	0x3f
	.zero		1


	//   ....[62]....
        /*0d58*/ 	.word	0x0001a070
        /*0d5c*/ 	.word	0x00000007
        /*0d60*/ 	.word	0x00000000
        /*0d64*/ 	.short	0x010a
        /*0d66*/ 	.byte	0x3f
	.zero		1


	//   ....[63]....
        /*0d68*/ 	.word	0x0001a0d0
        /*0d6c*/ 	.word	0x00000004
        /*0d70*/ 	.word	0x00000000
        /*0d74*/ 	.short	0x010a
        /*0d76*/ 	.byte	0x3f
	.zero		1


	//   ....[64]....
        /*0d78*/ 	.word	0x0001a100
        /*0d7c*/ 	.word	0x00000003
        /*0d80*/ 	.word	0x00000000
        /*0d84*/ 	.short	0x010a
        /*0d86*/ 	.byte	0x3f
	.zero		1


	//   ....[65]....
        /*0d88*/ 	.word	0x0001a170
        /*0d8c*/ 	.word	0x00000003
        /*0d90*/ 	.word	0x00028800
        /*0d94*/ 	.short	0x010a
        /*0d96*/ 	.byte	0x3f
	.zero		1


	//   ....[66]....
        /*0d98*/ 	.word	0x0001a1c0
        /*0d9c*/ 	.word	0x0000000f
        /*0da0*/ 	.word	0x00028830
        /*0da4*/ 	.short	0x010a
        /*0da6*/ 	.byte	0x3f
	.zero		1


	//   ....[67]....
        /*0da8*/ 	.word	0x0001a220
        /*0dac*/ 	.word	0x00000008
        /*0db0*/ 	.word	0x00028830
        /*0db4*/ 	.short	0x010a
        /*0db6*/ 	.byte	0x3f
	.zero		1


	//   ....[68]....
        /*0db8*/ 	.word	0x0001a280
        /*0dbc*/ 	.word	0x00000008
        /*0dc0*/ 	.word	0x00028850
        /*0dc4*/ 	.short	0x010a
        /*0dc6*/ 	.byte	0x3f
	.zero		1


	//   ....[69]....
        /*0dc8*/ 	.word	0x0001a2e0
        /*0dcc*/ 	.word	0x00000009
        /*0dd0*/ 	.word	0x00028830
        /*0dd4*/ 	.short	0x010a
        /*0dd6*/ 	.byte	0x3f
	.zero		1


	//   ....[70]....
        /*0dd8*/ 	.word	0x0001a340
        /*0ddc*/ 	.word	0x00000009
        /*0de0*/ 	.word	0x00028850
        /*0de4*/ 	.short	0x010a
        /*0de6*/ 	.byte	0x3f
	.zero		1


	//   ....[71]....
        /*0de8*/ 	.word	0x0001a3a0
        /*0dec*/ 	.word	0x00000009
        /*0df0*/ 	.word	0x00028830
        /*0df4*/ 	.short	0x010a
        /*0df6*/ 	.byte	0x3f
	.zero		1


	//   ....[72]....
        /*0df8*/ 	.word	0x0001a400
        /*0dfc*/ 	.word	0x00000009
        /*0e00*/ 	.word	0x00028850
        /*0e04*/ 	.short	0x010a
        /*0e06*/ 	.byte	0x3f
	.zero		1


	//   ....[73]....
        /*0e08*/ 	.word	0x0001a460
        /*0e0c*/ 	.word	0x00000008
        /*0e10*/ 	.word	0x00028850
        /*0e14*/ 	.short	0x010a
        /*0e16*/ 	.byte	0x3f
	.zero		1


	//   ....[74]....
        /*0e18*/ 	.word	0x0001a600
        /*0e1c*/ 	.word	0x00000000
        /*0e20*/ 	.word	0x00028840
        /*0e24*/ 	.short	0x010a
        /*0e26*/ 	.byte	0x3f
	.zero		1


	//   ....[75]....
        /*0e28*/ 	.word	0x0001b140
        /*0e2c*/ 	.word	0x00000012
        /*0e30*/ 	.word	0x00028820
        /*0e34*/ 	.short	0x010a
        /*0e36*/ 	.byte	0x3f
	.zero		1


	//   ....[76]....
        /*0e38*/ 	.word	0x0001b190
        /*0e3c*/ 	.word	0x00000003
        /*0e40*/ 	.word	0x00028840
        /*0e44*/ 	.short	0x010a
        /*0e46*/ 	.byte	0x3f
	.zero		1


	//   ....[77]....
        /*0e48*/ 	.word	0x0001b1e0
        /*0e4c*/ 	.word	0x00000003
        /*0e50*/ 	.word	0x00000060
        /*0e54*/ 	.short	0x010a
        /*0e56*/ 	.byte	0x3f
	.zero		1


	//   ....[78]....
        /*0e58*/ 	.word	0x0001b230
        /*0e5c*/ 	.word	0x00000003
        /*0e60*/ 	.word	0x00028840
        /*0e64*/ 	.short	0x010a
        /*0e66*/ 	.byte	0x3f
	.zero		1


	//   ....[79]....
        /*0e68*/ 	.word	0x0001b280
        /*0e6c*/ 	.word	0x00000002
        /*0e70*/ 	.word	0x00000060
        /*0e74*/ 	.short	0x010a
        /*0e76*/ 	.byte	0x3f
	.zero		1


	//   ....[80]....
        /*0e78*/ 	.word	0x0001b2d0
        /*0e7c*/ 	.word	0x00000002
        /*0e80*/ 	.word	0x00028840
        /*0e84*/ 	.short	0x010a
        /*0e86*/ 	.byte	0x3f
	.zero		1


	//   ....[81]....
        /*0e88*/ 	.word	0x0001b320
        /*0e8c*/ 	.word	0x00000002
        /*0e90*/ 	.word	0x00000060
        /*0e94*/ 	.short	0x010a
        /*0e96*/ 	.byte	0x3f
	.zero		1


	//   ....[82]....
        /*0e98*/ 	.word	0x0001b370
        /*0e9c*/ 	.word	0x00000000
        /*0ea0*/ 	.word	0x00028860
        /*0ea4*/ 	.short	0x010a
        /*0ea6*/ 	.byte	0x3f
	.zero		1


	//   ....[83]....
        /*0ea8*/ 	.word	0x0001be40
        /*0eac*/ 	.word	0x00000000
        /*0eb0*/ 	.word	0x00028820
        /*0eb4*/ 	.short	0x010a
        /*0eb6*/ 	.byte	0x3f
	.zero		1


	//   ....[84]....
        /*0eb8*/ 	.word	0x0001bfe0
        /*0ebc*/ 	.word	0x00000006
        /*0ec0*/ 	.word	0x00000000
        /*0ec4*/ 	.short	0x010a
        /*0ec6*/ 	.byte	0x3f
	.zero		1


	//   ....[85]....
        /*0ec8*/ 	.word	0x0001c030
        /*0ecc*/ 	.word	0x00000007
        /*0ed0*/ 	.word	0x00000000
        /*0ed4*/ 	.short	0x010a
        /*0ed6*/ 	.byte	0x3f
	.zero		1


	//   ....[86]....
        /*0ed8*/ 	.word	0x0001c080
        /*0edc*/ 	.word	0x00000004
        /*0ee0*/ 	.word	0x00000000
        /*0ee4*/ 	.short	0x010a
        /*0ee6*/ 	.byte	0x3f
	.zero		1


	//----- nvinfo : EIATTR_NUM_MBARRIERS
	.align		4
.L_210:
        /*0ee8*/ 	.byte	0x03, 0x38
        /*0eea*/ 	.short	0x0016


	//----- nvinfo : EIATTR_EXIT_INSTR_OFFSETS
	.align		4
        /*0eec*/ 	.byte	0x04, 0x1c
        /*0eee*/ 	.short	(.L_212 - .L_211)


	//   ....[0]....
.L_211:
        /*0ef0*/ 	.word	0x00000a70


	//   ....[1]....
        /*0ef4*/ 	.word	0x00013120


	//   ....[2]....
        /*0ef8*/ 	.word	0x0001a150


	//----- nvinfo : EIATTR_MAX_THREADS
	.align		4
.L_212:
        /*0efc*/ 	.byte	0x04, 0x05
        /*0efe*/ 	.short	(.L_214 - .L_213)
.L_213:
        /*0f00*/ 	.word	0x00000180
        /*0f04*/ 	.word	0x00000001
        /*0f08*/ 	.word	0x00000001


	//----- nvinfo : EIATTR_CRS_STACK_SIZE
	.align		4
.L_214:
        /*0f0c*/ 	.byte	0x04, 0x1e
        /*0f0e*/ 	.short	(.L_216 - .L_215)
.L_215:
        /*0f10*/ 	.word	0x00000000


	//----- nvinfo : EIATTR_CBANK_PARAM_SIZE
	.align		4
.L_216:
        /*0f14*/ 	.byte	0x03, 0x19
        /*0f16*/ 	.short	0x0af0


	//----- nvinfo : EIATTR_PARAM_CBANK
	.align		4
        /*0f18*/ 	.byte	0x04, 0x0a
        /*0f1a*/ 	.short	(.L_218 - .L_217)
	.align		4
.L_217:
        /*0f1c*/ 	.word	index@(.nv.constant0._ZN7cutlass13device_kernelIN5flash11enable_sm90INS1_16FlashAttnFwdSm90INS1_25CollectiveMainloopFwdSm90ILi2EN4cute5tupleIJNS5_1CILi1EEES8_S8_EEENS6_IJNS7_ILi128EEESA_SA_EEELi128ENS_6half_tEfNS_4arch4Sm90ELb0ELb1ELb1ELb1ELb0ELb0ELb0ELb1ELb1ELb1ELb1ELb0EEENS1_21CollectiveEpilogueFwdISB_S9_SC_SE_Li256ELb1ELb1ELb1ELb0EEENS1_36VarlenDynamicPersistentTileSchedulerILi128ELi128ELi256ELi128ELb1ELb1ELb1ELb1ELb0ELb1EEEEEEEEEvNT_6ParamsE)
        /*0f20*/ 	.short	0x0210
        /*0f22*/ 	.short	0x0af0


	//----- nvinfo : EIATTR_SW_WAR
	.align		4
.L_218:
        /*0f24*/ 	.byte	0x04, 0x36
        /*0f26*/ 	.short	(.L_220 - .L_219)
.L_219:
        /*0f28*/ 	.word	0x00000008
.L_220:


//--------------------- .nv.info._ZN7cutlass13device_kernelIN5flash11enable_sm90INS1_16FlashAttnFwdSm90INS1_25CollectiveMainloopFwdSm90ILi2EN4cute5tupleIJNS5_1CILi1EEES8_S8_EEENS6_IJNS7_ILi128EEESA_SA_EEELi128ENS_6half_tEfNS_4arch4Sm90ELb0ELb1ELb1ELb1ELb0ELb1ELb0ELb1ELb1ELb1ELb1ELb0EEENS1_21CollectiveEpilogueFwdISB_S9_SC_SE_Li256ELb1ELb1ELb1ELb0EEENS1_36VarlenDynamicPersistentTileSchedulerILi128ELi128ELi256ELi128ELb1ELb1ELb1ELb1ELb0ELb1EEEEEEEEEvNT_6ParamsE --------------------------
	.section	.nv.info._ZN7cutlass13device_kernelIN5flash11enable_sm90INS1_16FlashAttnFwdSm90INS1_25CollectiveMainloopFwdSm90ILi2EN4cute5tupleIJNS5_1CILi1EEES8_S8_EEENS6_IJNS7_ILi128EEESA_SA_EEELi128ENS_6half_tEfNS_4arch4Sm90ELb0ELb1ELb1ELb1ELb0ELb1ELb0ELb1ELb1ELb1ELb1ELb0EEENS1_21CollectiveEpilogueFwdISB_S9_SC_SE_Li256ELb1ELb1ELb1ELb0EEENS1_36VarlenDynamicPersistentTileSchedulerILi128ELi128ELi256ELi128ELb1ELb1ELb1ELb1ELb0ELb1EEEEEEEEEvNT_6ParamsE,"",@"SHT_CUDA_INFO"
	.sectionflags	@""
	.align	4


	//----- nvinfo : EIATTR_CUDA_API_VERSION
	.align		4
        /*0000*/ 	.byte	0x04, 0x37
        /*0002*/ 	.short	(.L_222 - .L_221)
.L_221:
        /*0004*/ 	.word	0x00000082


	//----- nvinfo : EIATTR_KPARAM_INFO
	.align		4
.L_222:
        /*0008*/ 	.byte	0x04, 0x17
        /*000a*/ 	.short	(.L_224 - .L_223)
.L_223:
        /*000c*/ 	.word	0x00000000
        /*0010*/ 	.short	0x0000
        /*0012*/ 	.short	0x0070
        /*0014*/ 	.byte	0x00, 0xf0, 0x01, 0x2a


	//----- nvinfo : EIATTR_SPARSE_MMA_MASK
	.align		4
.L_224:
        /*0018*/ 	.byte	0x03, 0x50
        /*001a*/ 	.short	0x0000


	//----- nvinfo : EIATTR_MAXREG_COUNT
	.align		4
        /*001c*/ 	.byte	0x03, 0x1b
        /*001e*/ 	.short	0x00a8


	//----- nvinfo : EIATTR_NUM_BARRIERS
	.align		4
        /*0020*/ 	.byte	0x02, 0x4c
        /*0022*/ 	.byte	0x10
	.zero		1


	//----- nvinfo : EIATTR_EXTERNS
	.align		4
        /*0024*/ 	.byte	0x04, 0x0f
        /*0026*/ 	.short	(.L_226 - .L_225)


	//   ....[0]....
	.align		4
.L_225:
        /*0028*/ 	.word	index@(__assertfail)


	//----- nvinfo : EIATTR_ANNOTATIONS
	.align		4
.L_226:
        /*002c*/ 	.byte	0x04, 0x55
        /*002e*/ 	.short	(.L_228 - .L_227)


	//   ....[0]....
.L_227:
        /* <DEDUP_REMOVED lines=93> */


	//----- nvinfo : EIATTR_MERCURY_ISA_VERSION
	.align		4
.L_228:
        /*05f0*/ 	.byte	0x03, 0x5f
        /*05f2*/ 	.short	0x0101


	//----- nvinfo : EIATTR_UNUSED_LOAD_BYTE_OFFSET
	.align		4
        /*05f4*/ 	.byte	0x04, 0x44
        /*05f6*/ 	.short	(.L_230 - .L_229)


	//   ....[0]....
.L_229:
        /*05f8*/ 	.word	0x00000ac0
        /*05fc*/ 	.word	0x0000fff0


	//   ....[1]....
        /*0600*/ 	.word	0x0001cfd0
        /*0604*/ 	.word	0x0000fff0


	//----- nvinfo : EIATTR_INT_WARP_WIDE_INSTR_OFFSETS
	.align		4
.L_230:
        /*0608*/ 	.byte	0x04, 0x31
        /*060a*/ 	.short	(.L_232 - .L_231)


	//   ....[0]....
.L_231:
        /*060c*/ 	.word	0x00000180


	//   ....[1]....
        /*0610*/ 	.word	0x00000220


	//   ....[2]....
        /*0614*/ 	.word	0x00000290


	//   ....[3]....
        /*0618*/ 	.word	0x00023790


	//   ....[4]....
        /*061c*/ 	.word	0x00023820


	//   ....[5]....
        /*0620*/ 	.word	0x00026ec0


	//   ....[6]....
        /*0624*/ 	.word	0x00026f20


	//----- nvinfo : EIATTR_COOP_GROUP_MASK_REGIDS
	.align		4
.L_232:
        /*0628*/ 	.byte	0x04, 0x29
        /*062a*/ 	.short	(.L_234 - .L_233)


	//   ....[0]....
.L_233:
        /*062c*/ 	.word	0xffffffff


	//   ....[1]....
        /*0630*/ 	.word	0xffffffff


	//   ....[2]....
        /*0634*/ 	.word	0xffffffff


	//   ....[3]....
        /*0638*/ 	.word	0xffffffff


	//   ....[4]....
        /*063c*/ 	.word	0xffffffff


	//   ....[5]....
        /*0640*/ 	.word	0xffffffff


	//   ....[6]....
        /*0644*/ 	.word	0xffffffff


	//   ....[7]....
        /*0648*/ 	.word	0xffffffff


	//   ....[8]....
        /*064c*/ 	.word	0xffffffff


	//   ....[9]....
        /*0650*/ 	.word	0xffffffff


	//   ....[10]....
        /*0654*/ 	.word	0xffffffff


	//   ....[11]....
        /*0658*/ 	.word	0xffffffff


	//   ....[12]....
        /*065c*/ 	.word	0xffffffff


	//   ....[13]....
        /*0660*/ 	.word	0xffffffff


	//   ....[14]....
        /*0664*/ 	.word	0xffffffff


	//   ....[15]....
        /*0668*/ 	.word	0xffffffff


	//   ....[16]....
        /*066c*/ 	.word	0xffffffff


	//   ....[17]....
        /*0670*/ 	.word	0xffffffff


	//   ....[18]....
        /*0674*/ 	.word	0xffffffff


	//   ....[19]....
        /*0678*/ 	.word	0xffffffff


	//   ....[20]....
        /*067c*/ 	.word	0xffffffff


	//   ....[21]....
        /*0680*/ 	.word	0xffffffff


	//   ....[22]....
        /*0684*/ 	.word	0xffffffff


	//   ....[23]....
        /*0688*/ 	.word	0xffffffff


	//   ....[24]....
        /*068c*/ 	.word	0xffffffff


	//   ....[25]....
        /*0690*/ 	.word	0xffffffff


	//   ....[26]....
        /*0694*/ 	.word	0xffffffff


	//   ....[27]....
        /*0698*/ 	.word	0xffffffff


	//   ....[28]....
        /*069c*/ 	.word	0xffffffff


	//   ....[29]....
        /*06a0*/ 	.word	0xffffffff


	//   ....[30]....
        /*06a4*/ 	.word	0xffffffff


	//   ....[31]....
        /*06a8*/ 	.word	0xffffffff


	//   ....[32]....
        /*06ac*/ 	.word	0xffffffff


	//   ....[33]....
        /*06b0*/ 	.word	0xffffffff


	//   ....[34]....
        /*06b4*/ 	.word	0xffffffff


	//   ....[35]....
        /*06b8*/ 	.word	0xffffffff


	//   ....[36]....
        /*06bc*/ 	.word	0xffffffff


	//   ....[37]....
        /*06c0*/ 	.word	0xffffffff


	//   ....[38]....
        /*06c4*/ 	.word	0xffffffff


	//   ....[39]....
        /*06c8*/ 	.word	0xffffffff


	//   ....[40]....
        /*06cc*/ 	.word	0xffffffff


	//   ....[41]....
        /*06d0*/ 	.word	0xffffffff


	//   ....[42]....
        /*06d4*/ 	.word	0xffffffff


	//   ....[43]....
        /*06d8*/ 	.word	0xffffffff


	//   ....[44]....
        /*06dc*/ 	.word	0xffffffff


	//   ....[45]....
        /*06e0*/ 	.word	0xffffffff


	//   ....[46]....
        /*06e4*/ 	.word	0xffffffff


	//   ....[47]....
        /*06e8*/ 	.word	0xffffffff


	//   ....[48]....
        /*06ec*/ 	.word	0xffffffff


	//   ....[49]....
        /*06f0*/ 	.word	0xffffffff


	//   ....[50]....
        /*06f4*/ 	.word	0xffffffff


	//   ....[51]....
        /*06f8*/ 	.word	0xffffffff


	//   ....[52]....
        /*06fc*/ 	.word	0xffffffff


	//   ....[53]....
        /*0700*/ 	.word	0xffffffff


	//   ....[54]....
        /*0704*/ 	.word	0xffffffff


	//   ....[55]....
        /*0708*/ 	.word	0xffffffff


	//   ....[56]....
        /*070c*/ 	.word	0xffffffff


	//   ....[57]....
        /*0710*/ 	.word	0xffffffff


	//   ....[58]....
        /*0714*/ 	.word	0xffffffff


	//   ....[59]....
        /*0718*/ 	.word	0xffffffff


	//   ....[60]....
        /*071c*/ 	.word	0xffffffff


	//   ....[61]....
        /*0720*/ 	.word	0xffffffff


	//   ....[62]....
        /*0724*/ 	.word	0xffffffff


	//   ....[63]....
        /*0728*/ 	.word	0xffffffff


	//   ....[64]....
        /*072c*/ 	.word	0xffffffff


	//   ....[65]....
        /*0730*/ 	.word	0xffffffff


	//   ....[66]....
        /*0734*/ 	.word	0xffffffff


	//   ....[67]....
        /*0738*/ 	.word	0xffffffff


	//   ....[68]....
        /*073c*/ 	.word	0xffffffff


	//   ....[69]....
        /*0740*/ 	.word	0xffffffff


	//   ....[70]....
        /*0744*/ 	.word	0xffffffff


	//   ....[71]....
        /*0748*/ 	.word	0xffffffff


	//   ....[72]....
        /*074c*/ 	.word	0xffffffff


	//   ....[73]....
        /*0750*/ 	.word	0xffffffff


	//   ....[74]....
        /*0754*/ 	.word	0xffffffff


	//   ....[75]....
        /*0758*/ 	.word	0xffffffff


	//   ....[76]....
        /*075c*/ 	.word	0xffffffff


	//   ....[77]....
        /*0760*/ 	.word	0xffffffff


	//   ....[78]....
        /*0764*/ 	.word	0xffffffff


	//   ....[79]....
        /*0768*/ 	.word	0xffffffff


	//   ....[80]....
        /*076c*/ 	.word	0xffffffff


	//   ....[81]....
        /*0770*/ 	.word	0xffffffff


	//   ....[82]....
        /*0774*/ 	.word	0xffffffff


	//   ....[83]....
        /*0778*/ 	.word	0xffffffff


	//   ....[84]....
        /*077c*/ 	.word	0xffffffff


	//   ....[85]....
        /*0780*/ 	.word	0xffffffff


	//   ....[86]....
        /*0784*/ 	.word	0xffffffff


	//   ....[87]....
        /*0788*/ 	.word	0xffffffff


	//   ....[88]....
        /*078c*/ 	.word	0xffffffff


	//   ....[89]....
        /*0790*/ 	.word	0xffffffff


	//   ....[90]....
        /*0794*/ 	.word	0xffffffff


	//   ....[91]....
        /*0798*/ 	.word	0xffffffff


	//   ....[92]....
        /*079c*/ 	.word	0xffffffff


	//   ....[93]....
        /*07a0*/ 	.word	0xffffffff


	//   ....[94]....
        /*07a4*/ 	.word	0xffffffff


	//   ....[95]....
        /*07a8*/ 	.word	0xffffffff


	//   ....[96]....
        /*07ac*/ 	.word	0xffffffff


	//   ....[97]....
        /*07b0*/ 	.word	0xffffffff


	//   ....[98]....
        /*07b4*/ 	.word	0xffffffff


	//   ....[99]....
        /*07b8*/ 	.word	0xffffffff


	//   ....[100]....
        /*07bc*/ 	.word	0xffffffff


	//   ....[101]....
        /*07c0*/ 	.word	0xffffffff


	//   ....[102]....
        /*07c4*/ 	.word	0xffffffff


	//   ....[103]....
        /*07c8*/ 	.word	0xffffffff


	//   ....[104]....
        /*07cc*/ 	.word	0xffffffff


	//   ....[105]....
        /*07d0*/ 	.word	0xffffffff


	//   ....[106]....
        /*07d4*/ 	.word	0xffffffff


	//   ....[107]....
        /*07d8*/ 	.word	0xffffffff


	//   ....[108]....
        /*07dc*/ 	.word	0xffffffff


	//   ....[109]....
        /*07e0*/ 	.word	0xffffffff


	//   ....[110]....
        /*07e4*/ 	.word	0xffffffff


	//   ....[111]....
        /*07e8*/ 	.word	0xffffffff


	//   ....[112]....
        /*07ec*/ 	.word	0xffffffff


	//   ....[113]....
        /*07f0*/ 	.word	0xffffffff


	//   ....[114]....
        /*07f4*/ 	.word	0xffffffff


	//   ....[115]....
        /*07f8*/ 	.word	0xffffffff


	//   ....[116]....
        /*07fc*/ 	.word	0xffffffff


	//   ....[117]....
        /*0800*/ 	.word	0xffffffff


	//   ....[118]....
        /*0804*/ 	.word	0xffffffff


	//   ....[119]....
        /*0808*/ 	.word	0xffffffff


	//   ....[120]....
        /*080c*/ 	.word	0xffffffff


	//   ....[121]....
        /*0810*/ 	.word	0xffffffff


	//   ....[122]....
        /*0814*/ 	.word	0xffffffff


	//   ....[123]....
        /*0818*/ 	.word	0xffffffff


	//   ....[124]....
        /*081c*/ 	.word	0xffffffff


	//   ....[125]....
        /*0820*/ 	.word	0xffffffff


	//   ....[126]....
        /*0824*/ 	.word	0xffffffff


	//   ....[127]....
        /*0828*/ 	.word	0xffffffff


	//   ....[128]....
        /*082c*/ 	.word	0xffffffff


	//   ....[129]....
        /*0830*/ 	.word	0xffffffff


	//   ....[130]....
        /*0834*/ 	.word	0xffffffff


	//   ....[131]....
        /*0838*/ 	.word	0xffffffff


	//   ....[132]....
        /*083c*/ 	.word	0xffffffff


	//   ....[133]....
        /*0840*/ 	.word	0xffffffff


	//   ....[134]....
        /*0844*/ 	.word	0xffffffff


	//   ....[135]....
        /*0848*/ 	.word	0xffffffff


	//   ....[136]....
        /*084c*/ 	.word	0xffffffff


	//   ....[137]....
        /*0850*/ 	.word	0xffffffff


	//   ....[138]....
        /*0854*/ 	.word	0xffffffff


	//   ....[139]....
        /*0858*/ 	.word	0xffffffff


	//   ....[140]....
        /*085c*/ 	.word	0xffffffff


	//   ....[141]....
        /*0860*/ 	.word	0xffffffff


	//   ....[142]....
        /*0864*/ 	.word	0xffffffff


	//   ....[143]....
        /*0868*/ 	.word	0xffffffff


	//   ....[144]....
        /*086c*/ 	.word	0x0500000f


	//   ....[145]....
        /*0870*/ 	.word	0x0500000f


	//   ....[146]....
        /*0874*/ 	.word	0x0500000f


	//   ....[147]....
        /*0878*/ 	.word	0x0500000f


	//   ....[148]....
        /*087c*/ 	.word	0x0500000f


	//   ....[149]....
        /*0880*/ 	.word	0x0500000f


	//   ....[150]....
        /*0884*/ 	.word	0x0500000f


	//   ....[151]....
        /*0888*/ 	.word	0x0500000f


	//   ....[152]....
        /*088c*/ 	.word	0x0500000f


	//   ....[153]....
        /*0890*/ 	.word	0x0500000f


	//   ....[154]....
        /*0894*/ 	.word	0x0500000f


	//   ....[155]....
        /*0898*/ 	.word	0x0500000f


	//   ....[156]....
        /*089c*/ 	.word	0x0500000f


	//   ....[157]....
        /*08a0*/ 	.word	0x0500000f


	//   ....[158]....
        /*08a4*/ 	.word	0x0500000f


	//   ....[159]....
        /*08a8*/ 	.word	0x0500000f


	//   ....[160]....
        /*08ac*/ 	.word	0x0500000f


	//   ....[161]....
        /*08b0*/ 	.word	0x0500000f


	//   ....[162]....
        /*08b4*/ 	.word	0x0500000f


	//   ....[163]....
        /*08b8*/ 	.word	0x0500000f


	//   ....[164]....
        /*08bc*/ 	.word	0x0500000f


	//   ....[165]....
        /*08c0*/ 	.word	0x0500000f


	//   ....[166]....
        /*08c4*/ 	.word	0x0500000f


	//   ....[167]....
        /*08c8*/ 	.word	0x0500000f


	//   ....[168]....
        /*08cc*/ 	.word	0x0500000f


	//   ....[169]....
        /*08d0*/ 	.word	0x0500000f


	//   ....[170]....
        /*08d4*/ 	.word	0x0500000f


	//   ....[171]....
        /*08d8*/ 	.word	0x0500000f


	//   ....[172]....
        /*08dc*/ 	.word	0x0500000f


	//   ....[173]....
        /*08e0*/ 	.word	0x0500000f


	//   ....[174]....
        /*08e4*/ 	.word	0x0500000f


	//   ....[175]....
        /*08e8*/ 	.word	0x0500000f


	//   ....[176]....
        /*08ec*/ 	.word	0x0500000f


	//   ....[177]....
        /*08f0*/ 	.word	0x0500000f


	//   ....[178]....
        /*08f4*/ 	.word	0x0500000f


	//   ....[179]....
        /*08f8*/ 	.word	0x0500000f


	//   ....[180]....
        /*08fc*/ 	.word	0x0500000f


	//   ....[181]....
        /*0900*/ 	.word	0x0500000f


	//   ....[182]....
        /*0904*/ 	.word	0x0500000f


	//   ....[183]....
        /*0908*/ 	.word	0x0500000f


	//   ....[184]....
        /*090c*/ 	.word	0x0500000f


	//   ....[185]....
        /*0910*/ 	.word	0x0500000f


	//   ....[186]....
        /*0914*/ 	.word	0x0500000f


	//   ....[187]....
        /*0918*/ 	.word	0x0500000f


	//   ....[188]....
        /*091c*/ 	.word	0x0500000f


	//   ....[189]....
        /*0920*/ 	.word	0x0500000f


	//   ....[190]....
        /*0924*/ 	.word	0x0500000f


	//   ....[191]....
        /*0928*/ 	.word	0x0500000f


	//   ....[192]....
        /*092c*/ 	.word	0x0500000f


	//   ....[193]....
        /*0930*/ 	.word	0x0500000f


	//   ....[194]....
        /*0934*/ 	.word	0x0500000f


	//   ....[195]....
        /*0938*/ 	.word	0x0500000f


	//   ....[196]....
        /*093c*/ 	.word	0x0500000f


	//   ....[197]....
        /*0940*/ 	.word	0x0500000f


	//   ....[198]....
        /*0944*/ 	.word	0x0500000f


	//   ....[199]....
        /*0948*/ 	.word	0x0500000f


	//   ....[200]....
        /*094c*/ 	.word	0x0500000f


	//   ....[201]....
        /*0950*/ 	.word	0x0500000f


	//   ....[202]....
        /*0954*/ 	.word	0x0500000f


	//   ....[203]....
        /*0958*/ 	.word	0x0500000f


	//   ....[204]....
        /*095c*/ 	.word	0x0500000f


	//   ....[205]....
        /*0960*/ 	.word	0x0500000f


	//   ....[206]....
        /*0964*/ 	.word	0x0500000f


	//   ....[207]....
        /*0968*/ 	.word	0x0500000f


	//   ....[208]....
        /*096c*/ 	.word	0x0500000f


	//   ....[209]....
        /*0970*/ 	.word	0x0500000f


	//   ....[210]....
        /*0974*/ 	.word	0x0500000f


	//   ....[211]....
        /*0978*/ 	.word	0x0500000f


	//   ....[212]....
        /*097c*/ 	.word	0x0500000f


	//   ....[213]....
        /*0980*/ 	.word	0x0500000f


	//   ....[214]....
        /*0984*/ 	.word	0x0500000f


	//   ....[215]....
        /*0988*/ 	.word	0x0500000f


	//   ....[216]....
        /*098c*/ 	.word	0x0500000f


	//   ....[217]....
        /*0990*/ 	.word	0x0500000f


	//   ....[218]....
        /*0994*/ 	.word	0x0500000f


	//   ....[219]....
        /*0998*/ 	.word	0x0500000f


	//   ....[220]....
        /*099c*/ 	.word	0x0500000f


	//   ....[221]....
        /*09a0*/ 	.word	0x0500000f


	//   ....[222]....
        /*09a4*/ 	.word	0x0500000f


	//   ....[223]....
        /*09a8*/ 	.word	0x0500000f


	//   ....[224]....
        /*09ac*/ 	.word	0x0500000f


	//   ....[225]....
        /*09b0*/ 	.word	0x0500000f


	//   ....[226]....
        /*09b4*/ 	.word	0x0500000f


	//   ....[227]....
        /*09b8*/ 	.word	0x0500000f


	//   ....[228]....
        /*09bc*/ 	.word	0x0500000f


	//   ....[229]....
        /*09c0*/ 	.word	0x0500000f


	//   ....[230]....
        /*09c4*/ 	.word	0x0500000f


	//   ....[231]....
        /*09c8*/ 	.word	0x0500000f


	//   ....[232]....
        /*09cc*/ 	.word	0x0500000f


	//   ....[233]....
        /*09d0*/ 	.word	0x0500000f


	//----- nvinfo : EIATTR_COOP_GROUP_INSTR_OFFSETS
	.align		4
.L_234:
        /*09d4*/ 	.byte	0x04, 0x28
        /*09d6*/ 	.short	(.L_236 - .L_235)


	//   ....[0]....
.L_235:
        /*09d8*/ 	.word	0x00000060


	//   ....[1]....
        /*09dc*/ 	.word	0x00000190


	//   ....[2]....
        /*09e0*/ 	.word	0x00000240


	//   ....[3]....
        /*09e4*/ 	.word	0x00000400


	//   ....[4]....
        /*09e8*/ 	.word	0x00000560


	//   ....[5]....
        /*09ec*/ 	.word	0x00000680


	//   ....[6]....
        /*09f0*/ 	.word	0x000007e0


	//   ....[7]....
        /*09f4*/ 	.word	0x00009780


	//   ....[8]....
        /*09f8*/ 	.word	0x00009e50


	//   ....[9]....
        /*09fc*/ 	.word	0x00009e60


	//   ....[10]....
        /*0a00*/ 	.word	0x00009e70


	//   ....[11]....
        /*0a04*/ 	.word	0x00009e80


	//   ....[12]....
        /*0a08*/ 	.word	0x0000a1c0


	//   ....[13]....
        /*0a0c*/ 	.word	0x0000a1d0


	//   ....[14]....
        /*0a10*/ 	.word	0x0000a1e0


	//   ....[15]....
        /*0a14*/ 	.word	0x0000a1f0


	//   ....[16]....
        /*0a18*/ 	.word	0x0000a4d0


	//   ....[17]....
        /*0a1c*/ 	.word	0x0000a4e0


	//   ....[18]....
        /*0a20*/ 	.word	0x0000a4f0


	//   ....[19]....
        /*0a24*/ 	.word	0x0000a500


	//   ....[20]....
        /*0a28*/ 	.word	0x0000a800


	//   ....[21]....
        /*0a2c*/ 	.word	0x0000a810


	//   ....[22]....
        /*0a30*/ 	.word	0x0000a820


	//   ....[23]....
        /*0a34*/ 	.word	0x0000a830


	//   ....[24]....
        /*0a38*/ 	.word	0x0000c4f0


	//   ....[25]....
        /*0a3c*/ 	.word	0x0000c510


	//   ....[26]....
        /*0a40*/ 	.word	0x0000c520


	//   ....[27]....
        /*0a44*/ 	.word	0x0000c530


	//   ....[28]....
        /*0a48*/ 	.word	0x0000c640


	//   ....[29]....
        /*0a4c*/ 	.word	0x0000c6a0


	//   ....[30]....
        /*0a50*/ 	.word	0x0000c6d0


	//   ....[31]....
        /*0a54*/ 	.word	0x0000c710


	//   ....[32]....
        /*0a58*/ 	.word	0x0000ca20


	//   ....[33]....
        /*0a5c*/ 	.word	0x0000ca40


	//   ....[34]....
        /*0a60*/ 	.word	0x0000ca60


	//   ....[35]....
        /*0a64*/ 	.word	0x0000ca70


	//   ....[36]....
        /*0a68*/ 	.word	0x0000cb30


	//   ....[37]....
        /*0a6c*/ 	.word	0x0000cb50


	//   ....[38]....
        /*0a70*/ 	.word	0x0000cb60


	//   ....[39]....
        /*0a74*/ 	.word	0x0000cc00


	//   ....[40]....
        /*0a78*/ 	.word	0x0000f070


	//   ....[41]....
        /*0a7c*/ 	.word	0x0000f990


	//   ....[42]....
        /*0a80*/ 	.word	0x000109e0


	//   ....[43]....
        /*0a84*/ 	.word	0x00010a90


	//   ....[44]....
        /*0a88*/ 	.word	0x00011460


	//   ....[45]....
        /*0a8c*/ 	.word	0x000114c0


	//   ....[46]....
        /*0a90*/ 	.word	0x000135c0


	//   ....[47]....
        /*0a94*/ 	.word	0x00013830


	//   ....[48]....
        /*0a98*/ 	.word	0x000144f0


	//   ....[49]....
        /*0a9c*/ 	.word	0x000145b0


	//   ....[50]....
        /*0aa0*/ 	.word	0x00014d30


	//   ....[51]....
        /*0aa4*/ 	.word	0x00014da0


	//   ....[52]....
        /*0aa8*/ 	.word	0x00017270


	//   ....[53]....
        /*0aac*/ 	.word	0x000172e0


	//   ....[54]....
        /*0ab0*/ 	.word	0x00017900


	//   ....[55]....
        /*0ab4*/ 	.word	0x00017960


	//   ....[56]....
        /*0ab8*/ 	.word	0x00019ca0


	//   ....[57]....
        /*0abc*/ 	.word	0x00019f30


	//   ....[58]....
        /*0ac0*/ 	.word	0x0001aba0


	//   ....[59]....
        /*0ac4*/ 	.word	0x0001ac60


	//   ....[60]....
        /*0ac8*/ 	.word	0x0001b3d0


	//   ....[61]....
        /*0acc*/ 	.word	0x0001b430


	//   ....[62]....
        /*0ad0*/ 	.word	0x0001c620


	//   ....[63]....
        /*0ad4*/ 	.word	0x0001c990


	//   ....[64]....
        /*0ad8*/ 	.word	0x0001c9c0


	//   ....[65]....
        /*0adc*/ 	.word	0x0001c9d0


	//   ....[66]....
        /*0ae0*/ 	.word	0x0001da70


	//   ....[67]....
        /*0ae4*/ 	.word	0x0001da90


	//   ....[68]....
        /*0ae8*/ 	.word	0x0001dab0


	//   ....[69]....
        /*0aec*/ 	.word	0x0001dac0


	//   ....[70]....
        /*0af0*/ 	.word	0x0001e180


	//   ....[71]....
        /*0af4*/ 	.word	0x0001e190


	//   ....[72]....
        /*0af8*/ 	.word	0x0001e290


	//   ....[73]....
        /*0afc*/ 	.word	0x0001e2a0


	//   ....[74]....
        /*0b00*/ 	.word	0x0001e3b0


	//   ....[75]....
        /*0b04*/ 	.word	0x0001e3c0


	//   ....[76]....
        /*0b08*/ 	.word	0x0001e4d0


	//   ....[77]....
        /*0b0c*/ 	.word	0x0001e4e0


	//   ....[78]....
        /*0b10*/ 	.word	0x0001e890


	//   ....[79]....
        /*0b14*/ 	.word	0x0001e8a0


	//   ....[80]....
        /*0b18*/ 	.word	0x0001edf0


	//   ....[81]....
        /*0b1c*/ 	.word	0x0001ee00


	//   ....[82]....
        /*0b20*/ 	.word	0x0001fb00


	//   ....[83]....
        /*0b24*/ 	.word	0x0001fb10


	//   ....[84]....
        /*0b28*/ 	.word	0x0001fc20


	//   ....[85]....
        /*0b2c*/ 	.word	0x0001fc30


	//   ....[86]....
        /*0b30*/ 	.word	0x0001fd40


	//   ....[87]....
        /*0b34*/ 	.word	0x0001fd50


	//   ....[88]....
        /*0b38*/ 	.word	0x0001fe60


	//   ....[89]....
        /*0b3c*/ 	.word	0x0001fe70


	//   ....[90]....
        /*0b40*/ 	.word	0x0001ffe0


	//   ....[91]....
        /*0b44*/ 	.word	0x00020210


	//   ....[92]....
        /*0b48*/ 	.word	0x00020240


	//   ....[93]....
        /*0b4c*/ 	.word	0x00020270


	//   ....[94]....
        /*0b50*/ 	.word	0x000202a0


	//   ....[95]....
        /*0b54*/ 	.word	0x000202d0


	//   ....[96]....
        /*0b58*/ 	.word	0x00020300


	//   ....[97]....
        /*0b5c*/ 	.word	0x000204a0


	//   ....[98]....
        /*0b60*/ 	.word	0x000204d0


	//   ....[99]....
        /*0b64*/ 	.word	0x00020500


	//   ....[100]....
        /*0b68*/ 	.word	0x00020530


	//   ....[101]....
        /*0b6c*/ 	.word	0x00020560


	//   ....[102]....
        /*0b70*/ 	.word	0x00020590


	//   ....[103]....
        /*0b74*/ 	.word	0x00020630


	//   ....[104]....
        /*0b78*/ 	.word	0x00020660


	//   ....[105]....
        /*0b7c*/ 	.word	0x00020670


	//   ....[106]....
        /*0b80*/ 	.word	0x000206a0


	//   ....[107]....
        /*0b84*/ 	.word	0x00021f40


	//   ....[108]....
        /*0b88*/ 	.word	0x00023d60


	//   ....[109]....
        /*0b8c*/ 	.word	0x000248e0


	//   ....[110]....
        /*0b90*/ 	.word	0x000248f0


	//   ....[111]....
        /*0b94*/ 	.word	0x00024920


	//   ....[112]....
        /*0b98*/ 	.word	0x00024930


	//   ....[113]....
        /*0b9c*/ 	.word	0x00024a40


	//   ....[114]....
        /*0ba0*/ 	.word	0x00024a50


	//   ....[115]....
        /*0ba4*/ 	.word	0x00024ae0


	//   ....[116]....
        /*0ba8*/ 	.word	0x00024af0


	//   ....[117]....
        /*0bac*/ 	.word	0x00024b80


	//   ....[118]....
        /*0bb0*/ 	.word	0x00024b90


	//   ....[119]....
        /*0bb4*/ 	.word	0x00024c20


	//   ....[120]....
        /*0bb8*/ 	.word	0x00024c30


	//   ....[121]....
        /*0bbc*/ 	.word	0x00024cc0


	//   ....[122]....
        /*0bc0*/ 	.word	0x00024cd0


	//   ....[123]....
        /*0bc4*/ 	.word	0x00024d20


	//   ....[124]....
        /*0bc8*/ 	.word	0x00024d50


	//   ....[125]....
        /*0bcc*/ 	.word	0x00027600


	//   ....[126]....
        /*0bd0*/ 	.word	0x00027630


	//   ....[127]....
        /*0bd4*/ 	.word	0x00027690


	//   ....[128]....
        /*0bd8*/ 	.word	0x000276c0


	//   ....[129]....
        /*0bdc*/ 	.word	0x000276f0


	//   ....[130]....
        /*0be0*/ 	.word	0x00027720


	//   ....[131]....
        /*0be4*/ 	.word	0x00027750


	//   ....[132]....
        /*0be8*/ 	.word	0x00027780


	//   ....[133]....
        /*0bec*/ 	.word	0x00027940


	//   ....[134]....
        /*0bf0*/ 	.word	0x00027970


	//   ....[135]....
        /*0bf4*/ 	.word	0x000279a0


	//   ....[136]....
        /*0bf8*/ 	.word	0x000279d0


	//   ....[137]....
        /*0bfc*/ 	.word	0x00027a00


	//   ....[138]....
        /*0c00*/ 	.word	0x00027a30


	//   ....[139]....
        /*0c04*/ 	.word	0x00027b00


	//   ....[140]....
        /*0c08*/ 	.word	0x00027b20


	//   ....[141]....
        /*0c0c*/ 	.word	0x00027b30


	//   ....[142]....
        /*0c10*/ 	.word	0x00027bb0


	//   ....[143]....
        /*0c14*/ 	.word	0x000286f0


	//   ....[144]....
        /*0c18*/ 	.word	0x00028b60


	//   ....[145]....
        /*0c1c*/ 	.word	0x00028c10


	//   ....[146]....
        /*0c20*/ 	.word	0x00028ca0


	//   ....[147]....
        /*0c24*/ 	.word	0x00028cf0


	//   ....[148]....
        /*0c28*/ 	.word	0x00028d40


	//   ....[149]....
        /*0c2c*/ 	.word	0x00028dd0


	//   ....[150]....
        /*0c30*/ 	.word	0x00028e60


	//   ....[151]....
        /*0c34*/ 	.word	0x00028eb0


	//   ....[152]....
        /*0c38*/ 	.word	0x00028f00


	//   ....[153]....
        /*0c3c*/ 	.word	0x00028f90


	//   ....[154]....
        /*0c40*/ 	.word	0x00029020


	//   ....[155]....
        /*0c44*/ 	.word	0x00029070


	//   ....[156]....
        /*0c48*/ 	.word	0x000290c0


	//   ....[157]....
        /*0c4c*/ 	.word	0x00029150


	//   ....[158]....
        /*0c50*/ 	.word	0x000291e0


	//   ....[159]....
        /*0c54*/ 	.word	0x00029230


	//   ....[160]....
        /*0c58*/ 	.word	0x00029280


	//   ....[161]....
        /*0c5c*/ 	.word	0x00029380


	//   ....[162]....
        /*0c60*/ 	.word	0x00029430


	//   ....[163]....
        /*0c64*/ 	.word	0x000294b0


	//   ....[164]....
        /*0c68*/ 	.word	0x00029540


	//   ....[165]....
        /*0c6c*/ 	.word	0x000296c0


	//   ....[166]....
        /*0c70*/ 	.word	0x000297e0


	//   ....[167]....
        /*0c74*/ 	.word	0x00029840


	//   ....[168]....
        /*0c78*/ 	.word	0x00029890


	//   ....[169]....
        /*0c7c*/ 	.word	0x00029920


	//   ....[170]....
        /*0c80*/ 	.word	0x000299d0


	//   ....[171]....
        /*0c84*/ 	.word	0x00029a40


	//   ....[172]....
        /*0c88*/ 	.word	0x00029ab0


	//   ....[173]....
        /*0c8c*/ 	.word	0x00029c20


	//   ....[174]....
        /*0c90*/ 	.word	0x00029d10


	//   ....[175]....
        /*0c94*/ 	.word	0x00029d60


	//   ....[176]....
        /*0c98*/ 	.word	0x00029db0


	//   ....[177]....
        /*0c9c*/ 	.word	0x0002a130


	//   ....[178]....
        /*0ca0*/ 	.word	0x0002a180


	//   ....[179]....
        /*0ca4*/ 	.word	0x0002a210


	//   ....[180]....
        /*0ca8*/ 	.word	0x0002a2a0


	//   ....[181]....
        /*0cac*/ 	.word	0x0002a330


	//   ....[182]....
        /*0cb0*/ 	.word	0x0002a3c0


	//   ....[183]....
        /*0cb4*/ 	.word	0x0002a450


	//   ....[184]....
        /*0cb8*/ 	.word	0x0002a4e0


	//   ....[185]....
        /*0cbc*/ 	.word	0x0002a560


	//   ....[186]....
        /*0cc0*/ 	.word	0x0002a5b0


	//   ....[187]....
        /*0cc4*/ 	.word	0x0002a640


	//   ....[188]....
        /*0cc8*/ 	.word	0x0002a6d0


	//   ....[189]....
        /*0ccc*/ 	.word	0x0002a750


	//   ....[190]....
        /*0cd0*/ 	.word	0x0002a7a0


	//   ....[191]....
        /*0cd4*/ 	.word	0x0002a830


	//   ....[192]....
        /*0cd8*/ 	.word	0x0002a8c0


	//   ....[193]....
        /*0cdc*/ 	.word	0x0002a950


	//   ....[194]....
        /*0ce0*/ 	.word	0x0002a9e0


	//   ....[195]....
        /*0ce4*/ 	.word	0x0002aa70


	//   ....[196]....
        /*0ce8*/ 	.word	0x0002ab00


	//   ....[197]....
        /*0cec*/ 	.word	0x0002abc0


	//   ....[198]....
        /*0cf0*/ 	.word	0x0002aea0


	//   ....[199]....
        /*0cf4*/ 	.word	0x0002b080


	//   ....[200]....
        /*0cf8*/ 	.word	0x0002b0d0


	//   ....[201]....
        /*0cfc*/ 	.word	0x0002b130


	//   ....[202]....
        /*0d00*/ 	.word	0x0002b1d0


	//   ....[203]....
        /*0d04*/ 	.word	0x0002b290


	//   ....[204]....
        /*0d08*/ 	.word	0x0002b3a0


	//   ....[205]....
        /*0d0c*/ 	.word	0x0002b400


	//   ....[206]....
        /*0d10*/ 	.word	0x0002b500


	//   ....[207]....
        /*0d14*/ 	.word	0x0002b560


	//   ....[208]....
        /*0d18*/ 	.word	0x0002b660


	//   ....[209]....
        /*0d1c*/ 	.word	0x0002b6c0


	//   ....[210]....
        /*0d20*/ 	.word	0x0002b7c0


	//   ....[211]....
        /*0d24*/ 	.word	0x0002b820


	//   ....[212]....
        /*0d28*/ 	.word	0x0002b900


	//   ....[213]....
        /*0d2c*/ 	.word	0x0002b980


	//   ....[214]....
        /*0d30*/ 	.word	0x0002ba60


	//   ....[215]....
        /*0d34*/ 	.word	0x0002bd90


	//   ....[216]....
        /*0d38*/ 	.word	0x0002be30


	//   ....[217]....
        /*0d3c*/ 	.word	0x0002bfd0


	//   ....[218]....
        /*0d40*/ 	.word	0x0002c050


	//   ....[219]....
        /*0d44*/ 	.word	0x0002c0d0


	//   ....[220]....
        /*0d48*/ 	.word	0x0002c150


	//   ....[221]....
        /*0d4c*/ 	.word	0x0002c1d0


	//   ....[222]....
        /*0d50*/ 	.word	0x0002c260


	//   ....[223]....
        /*0d54*/ 	.word	0x0002c300


	//   ....[224]....
        /*0d58*/ 	.word	0x0002c3b0


	//   ....[225]....
        /*0d5c*/ 	.word	0x0002c430


	//   ....[226]....
        /*0d60*/ 	.word	0x0002c4b0


	//   ....[227]....
        /*0d64*/ 	.word	0x0002c530


	//   ....[228]....
        /*0d68*/ 	.word	0x0002c5c0


	//   ....[229]....
        /*0d6c*/ 	.word	0x0002c640


	//   ....[230]....
        /*0d70*/ 	.word	0x0002c6f0


	//   ....[231]....
        /*0d74*/ 	.word	0x0002c740


	//   ....[232]....
        /*0d78*/ 	.word	0x0002c800


	//   ....[233]....
        /*0d7c*/ 	.word	0x0002c930


	//----- nvinfo : EIATTR_REG_RECONFIG
	.align		4
.L_236:
        /*0d80*/ 	.byte	0x01, 0x54
	.zero		2


	//----- nvinfo : EIATTR_SYSCALL_OFFSETS
	.align		4
        /*0d84*/ 	.byte	0x04, 0x46
        /*0d86*/ 	.short	(.L_238 - .L_237)


	//   ....[0]....
.L_237:
        /*0d88*/ 	.word	0x000021f0


	//   ....[1]....
        /*0d8c*/ 	.word	0x00002340


	//   ....[2]....
        /*0d90*/ 	.word	0x00009910


	//   ....[3]....
        /*0d94*/ 	.word	0x00009c00


	//   ....[4]....
        /*0d98*/ 	.word	0x00023990


	//   ....[5]....
        /*0d9c*/ 	.word	0x00023ae0


	//   ....[6]....
        /*0da0*/ 	.word	0x00023bd0


	//   ....[7]....
        /*0da4*/ 	.word	0x00024450


	//----- nvinfo : EIATTR_MBARRIER_INSTR_OFFSETS
	.align		4
.L_238:
        /*0da8*/ 	.byte	0x04, 0x39
        /*0daa*/ 	.short	(.L_240 - .L_239)


	//   ....[0]....
.L_239:
        /*0dac*/ 	.word	0x000002b0
        /*0db0*/ 	.word	0x000000ff
        /*0db4*/ 	.word	0x00028800
        /*0db8*/ 	.short	0x0100
        /*0dba*/ 	.byte	0x08
	.zero		1


	//   ....[1]....
        /*0dbc*/ 	.word	0x000002c0
        /*0dc0*/ 	.word	0x000000ff
        /*0dc4*/ 	.word	0x00028820
        /*0dc8*/ 	.short	0x0100
        /*0dca*/ 	.byte	0x08
	.zero		1


	//   ....[2]....
        /*0dcc*/ 	.word	0x000003b0
        /*0dd0*/ 	.word	0x000000ff
        /*0dd4*/ 	.word	0x00028830
        /*0dd8*/ 	.short	0x0100
        /*0dda*/ 	.byte	0x08
	.zero		1


	//   ....[3]....
        /*0ddc*/ 	.word	0x000003c0
        /*0de0*/ 	.word	0x000000ff
        /*0de4*/ 	.word	0x00028840
        /*0de8*/ 	.short	0x0100
        /*0dea*/ 	.byte	0x08
	.zero		1


	//   ....[4]....
        /*0dec*/ 	.word	0x000003d0
        /*0df0*/ 	.word	0x000000ff
        /*0df4*/ 	.word	0x00028838
        /*0df8*/ 	.short	0x0100
        /*0dfa*/ 	.byte	0x08
	.zero		1


	//   ....[5]....
        /*0dfc*/ 	.word	0x000003e0
        /*0e00*/ 	.word	0x000000ff
        /*0e04*/ 	.word	0x00028848
        /*0e08*/ 	.short	0x0100
        /*0e0a*/ 	.byte	0x08
	.zero		1


	//   ....[6]....
        /*0e0c*/ 	.word	0x00000510
        /*0e10*/ 	.word	0x000000ff
        /*0e14*/ 	.word	0x00028850
        /*0e18*/ 	.short	0x0100
        /*0e1a*/ 	.byte	0x08
	.zero		1


	//   ....[7]....
        /*0e1c*/ 	.word	0x00000520
        /*0e20*/ 	.word	0x000000ff
        /*0e24*/ 	.word	0x00028860
        /*0e28*/ 	.short	0x0100
        /*0e2a*/ 	.byte	0x08
	.zero		1


	//   ....[8]....
        /*0e2c*/ 	.word	0x00000530
        /*0e30*/ 	.word	0x000000ff
        /*0e34*/ 	.word	0x00028858
        /*0e38*/ 	.short	0x0100
        /*0e3a*/ 	.byte	0x08
	.zero		1


	//   ....[9]....
        /*0e3c*/ 	.word	0x00000540
        /*0e40*/ 	.word	0x000000ff
        /*0e44*/ 	.word	0x00028868
        /*0e48*/ 	.short	0x0100
        /*0e4a*/ 	.byte	0x08
	.zero		1


	//   ....[10]....
        /*0e4c*/ 	.word	0x00000630
        /*0e50*/ 	.word	0x000000ff
        /*0e54*/ 	.word	0x00028870
        /*0e58*/ 	.short	0x0100
        /*0e5a*/ 	.byte	0x06
	.zero		1


	//   ....[11]....
        /*0e5c*/ 	.word	0x00000640
        /*0e60*/ 	.word	0x000000ff
        /*0e64*/ 	.word	0x00028880
        /*0e68*/ 	.short	0x0100
        /*0e6a*/ 	.byte	0x06
	.zero		1


	//   ....[12]....
        /*0e6c*/ 	.word	0x00000650
        /*0e70*/ 	.word	0x000000ff
        /*0e74*/ 	.word	0x00028878
        /*0e78*/ 	.short	0x0100
        /*0e7a*/ 	.byte	0x06
	.zero		1


	//   ....[13]....
        /*0e7c*/ 	.word	0x00000660
        /*0e80*/ 	.word	0x000000ff
        /*0e84*/ 	.word	0x00028888
        /*0e88*/ 	.short	0x0100
        /*0e8a*/ 	.byte	0x06
	.zero		1


	//   ....[14]....
        /*0e8c*/ 	.word	0x00000790
        /*0e90*/ 	.word	0x000000ff
        /*0e94*/ 	.word	0x00028890
        /*0e98*/ 	.short	0x0100
        /*0e9a*/ 	.byte	0x08
	.zero		1


	//   ....[15]....
        /*0e9c*/ 	.word	0x000007a0
        /*0ea0*/ 	.word	0x000000ff
        /*0ea4*/ 	.word	0x000288a0
        /*0ea8*/ 	.short	0x0100
        /*0eaa*/ 	.byte	0x08
	.zero		1


	//   ....[16]....
        /*0eac*/ 	.word	0x000007b0
        /*0eb0*/ 	.word	0x000000ff
        /*0eb4*/ 	.word	0x00028898
        /*0eb8*/ 	.short	0x0100
        /*0eba*/ 	.byte	0x08
	.zero		1


	//   ....[17]....
        /*0ebc*/ 	.word	0x000007c0
        /*0ec0*/ 	.word	0x000000ff
        /*0ec4*/ 	.word	0x000288a8
        /*0ec8*/ 	.short	0x0100
        /*0eca*/ 	.byte	0x08
	.zero		1


	//   ....[18]....
        /*0ecc*/ 	.word	0x000008f0
        /*0ed0*/ 	.word	0x000000ff
        /*0ed4*/ 	.word	0x000288b0
        /*0ed8*/ 	.short	0x0100
        /*0eda*/ 	.byte	0x08
	.zero		1


	//   ....[19]....
        /*0edc*/ 	.word	0x00000900
        /*0ee0*/ 	.word	0x000000ff
        /*0ee4*/ 	.word	0x000288c0
        /*0ee8*/ 	.short	0x0100
        /*0eea*/ 	.byte	0x08
	.zero		1


	//   ....[20]....
        /*0eec*/ 	.word	0x00000910
        /*0ef0*/ 	.word	0x000000ff
        /*0ef4*/ 	.word	0x000288b8
        /*0ef8*/ 	.short	0x0100
        /*0efa*/ 	.byte	0x08
	.zero		1


	//   ....[21]....
        /*0efc*/ 	.word	0x00000920
        /*0f00*/ 	.word	0x000000ff
        /*0f04*/ 	.word	0x000288c8
        /*0f08*/ 	.short	0x0100
        /*0f0a*/ 	.byte	0x08
	.zero		1


	//   ....[22]....
        /*0f0c*/ 	.word	0x00003930
        /*0f10*/ 	.word	0x0000006a
        /*0f14*/ 	.word	0x00028890
        /*0f18*/ 	.short	0x010a
        /*0f1a*/ 	.byte	0x3f
	.zero		1


	//   ....[23]....
        /*0f1c*/ 	.word	0x00005f20
        /*0f20*/ 	.word	0x0000006a
        /*0f24*/ 	.word	0x00028890
        /*0f28*/ 	.short	0x010a
        /*0f2a*/ 	.byte	0x3f
	.zero		1


	//   ....[24]....
        /*0f2c*/ 	.word	0x00008090
        /*0f30*/ 	.word	0x0000006a
        /*0f34*/ 	.word	0x00028890
        /*0f38*/ 	.short	0x010a
        /*0f3a*/ 	.byte	0x3f
	.zero		1


	//   ....[25]....
        /*0f3c*/ 	.word	0x000086f0
        /*0f40*/ 	.word	0x0000002c
        /*0f44*/ 	.word	0x00000000
        /*0f48*/ 	.short	0x0101
        /*0f4a*/ 	.byte	0x3f
	.zero		1


	//   ....[26]....
        /*0f4c*/ 	.word	0x00008730
        /*0f50*/ 	.word	0x0000006a
        /*0f54*/ 	.word	0x000288b0
        /*0f58*/ 	.short	0x010a
        /*0f5a*/ 	.byte	0x3f
	.zero		1


	//   ....[27]....
        /*0f5c*/ 	.word	0x00008d80
        /*0f60*/ 	.word	0x0000006a
        /*0f64*/ 	.word	0x00000000
        /*0f68*/ 	.short	0x0101
        /*0f6a*/ 	.byte	0x3f
	.zero		1


	//   ....[28]....
        /*0f6c*/ 	.word	0x00009990
        /*0f70*/ 	.word	0x00000002
        /*0f74*/ 	.word	0x00028800
        /*0f78*/ 	.short	0x010a
        /*0f7a*/ 	.byte	0x3f
	.zero		1


	//   ....[29]....
        /*0f7c*/ 	.word	0x000099e0
        /*0f80*/ 	.word	0x00000002
        /*0f84*/ 	.word	0x00028800
        /*0f88*/ 	.short	0x010a
        /*0f8a*/ 	.byte	0x3f
	.zero		1


	//   ....[30]....
        /*0f8c*/ 	.word	0x0000aa70
        /*0f90*/ 	.word	0x00000002
        /*0f94*/ 	.word	0x00028800
        /*0f98*/ 	.short	0x010a
        /*0f9a*/ 	.byte	0x3f
	.zero		1


	//   ....[31]....
        /*0f9c*/ 	.word	0x0000ce50
        /*0fa0*/ 	.word	0x00000002
        /*0fa4*/ 	.word	0x00028800
        /*0fa8*/ 	.short	0x010a
        /*0faa*/ 	.byte	0x3f
	.zero		1


	//   ....[32]....
        /*0fac*/ 	.word	0x0000e920
        /*0fb0*/ 	.word	0x00000059
        /*0fb4*/ 	.word	0x00028830
        /*0fb8*/ 	.short	0x010a
        /*0fba*/ 	.byte	0x3f
	.zero		1


	//   ....[33]....
        /*0fbc*/ 	.word	0x0000e990
        /*0fc0*/ 	.word	0x00000059
        /*0fc4*/ 	.word	0x00028830
        /*0fc8*/ 	.short	0x010a
        /*0fca*/ 	.byte	0x3f
	.zero		1


	//   ....[34]....
        /*0fcc*/ 	.word	0x0000f400
        /*0fd0*/ 	.word	0x00000059
        /*0fd4*/ 	.word	0x00000000
        /*0fd8*/ 	.short	0x0101
        /*0fda*/ 	.byte	0x3f
	.zero		1


	//   ....[35]....
        /*0fdc*/ 	.word	0x000124d0
        /*0fe0*/ 	.word	0x00000007
        /*0fe4*/ 	.word	0x00028830
        /*0fe8*/ 	.short	0x010a
        /*0fea*/ 	.byte	0x3f
	.zero		1


	//   ....[36]....
        /*0fec*/ 	.word	0x00012520
        /*0ff0*/ 	.word	0x00000007
        /*0ff4*/ 	.word	0x00028830
        /*0ff8*/ 	.short	0x010a
        /*0ffa*/ 	.byte	0x3f
	.zero		1


	//   ....[37]....
        /*0ffc*/ 	.word	0x00012930
        /*1000*/ 	.word	0x00000007
        /*1004*/ 	.word	0x00028850
        /*1008*/ 	.short	0x010a
        /*100a*/ 	.byte	0x3f
	.zero		1


	//   ....[38]....
        /*100c*/ 	.word	0x00012970
        /*1010*/ 	.word	0x00000007
        /*1014*/ 	.word	0x00028850
        /*1018*/ 	.short	0x010a
        /*101a*/ 	.byte	0x3f
	.zero		1


	//   ....[39]....
        /*101c*/ 	.word	0x00013630
        /*1020*/ 	.word	0x0000004e
        /*1024*/ 	.word	0x00000000
        /*1028*/ 	.short	0x0101
        /*102a*/ 	.byte	0x3f
	.zero		1


	//   ....[40]....
        /*102c*/ 	.word	0x00014fb0
        /*1030*/ 	.word	0x0000001b
        /*1034*/ 	.word	0x00000000
        /*1038*/ 	.short	0x0101
        /*103a*/ 	.byte	0x3f
	.zero		1


	//   ....[41]....
        /*103c*/ 	.word	0x000161a0
        /*1040*/ 	.word	0x00000007
        /*1044*/ 	.word	0x00028830
        /*1048*/ 	.short	0x010a
        /*104a*/ 	.byte	0x3f
	.zero		1


	//   ....[42]....
        /*104c*/ 	.word	0x000161f0
        /*1050*/ 	.word	0x00000007
        /*1054*/ 	.word	0x00028830
        /*1058*/ 	.short	0x010a
        /*105a*/ 	.byte	0x3f
	.zero		1


	//   ....[43]....
        /*105c*/ 	.word	0x00016600
        /*1060*/ 	.word	0x00000007
        /*1064*/ 	.word	0x00028850
        /*1068*/ 	.short	0x010a
        /*106a*/ 	.byte	0x3f
	.zero		1


	//   ....[44]....
        /*106c*/ 	.word	0x00016640
        /*1070*/ 	.word	0x00000007
        /*1074*/ 	.word	0x00028850
        /*1078*/ 	.short	0x010a
        /*107a*/ 	.byte	0x3f
	.zero		1


	//   ....[45]....
        /*107c*/ 	.word	0x00017fc0
        /*1080*/ 	.word	0x00000023
        /*1084*/ 	.word	0x00000000
        /*1088*/ 	.short	0x0101
        /*108a*/ 	.byte	0x3f
	.zero		1


	//   ....[46]....
        /*108c*/ 	.word	0x00018130
        /*1090*/ 	.word	0x00000023
        /*1094*/ 	.word	0x00000000
        /*1098*/ 	.short	0x0101
        /*109a*/ 	.byte	0x3f
	.zero		1


	//   ....[47]....
        /*109c*/ 	.word	0x00018b90
        /*10a0*/ 	.word	0x00000007
        /*10a4*/ 	.word	0x00028830
        /*10a8*/ 	.short	0x010a
        /*10aa*/ 	.byte	0x3f
	.zero		1


	//   ....[48]....
        /*10ac*/ 	.word	0x00018be0
        /*10b0*/ 	.word	0x00000007
        /*10b4*/ 	.word	0x00028830
        /*10b8*/ 	.short	0x010a
        /*10ba*/ 	.byte	0x3f
	.zero		1


	//   ....[49]....
        /*10bc*/ 	.word	0x00018ff0
        /*10c0*/ 	.word	0x00000007
        /*10c4*/ 	.word	0x00028850
        /*10c8*/ 	.short	0x010a
        /*10ca*/ 	.byte	0x3f
	.zero		1


	//   ....[50]....
        /*10cc*/ 	.word	0x00019030
        /*10d0*/ 	.word	0x00000007
        /*10d4*/ 	.word	0x00028850
        /*10d8*/ 	.short	0x010a
        /*10da*/ 	.byte	0x3f
	.zero		1


	//   ....[51]....
        /*10dc*/ 	.word	0x00019d10
        /*10e0*/ 	.word	0x0000004c
        /*10e4*/ 	.word	0x00000000
        /*10e8*/ 	.short	0x0101
        /*10ea*/ 	.byte	0x3f
	.zero		1


	//   ....[52]....
        /*10ec*/ 	.word	0x0001b650
        /*10f0*/ 	.word	0x0000001a
        /*10f4*/ 	.word	0x00000000
        /*10f8*/ 	.short	0x0101
        /*10fa*/ 	.byte	0x3f
	.zero		1


	//   ....[53]....
        /*10fc*/ 	.word	0x0001c510
        /*1100*/ 	.word	0x00000009
        /*1104*/ 	.word	0x00028850
        /*1108*/ 	.short	0x010a
        /*110a*/ 	.byte	0x3f
	.zero		1


	//   ....[54]....
        /*110c*/ 	.word	0x0001c590
        /*1110*/ 	.word	0x00000009
        /*1114*/ 	.word	0x00028850
        /*1118*/ 	.short	0x010a
        /*111a*/ 	.byte	0x3f
	.zero		1


	//   ....[55]....
        /*111c*/ 	.word	0x0001cb50
        /*1120*/ 	.word	0x00000004
        /*1124*/ 	.word	0x00000000
        /*1128*/ 	.short	0x0101
        /*112a*/ 	.byte	0x3f
	.zero		1


	//   ....[56]....
        /*112c*/ 	.word	0x0001e080
        /*1130*/ 	.word	0x00000000
        /*1134*/ 	.word	0x00000000
        /*1138*/ 	.short	0x0101
        /*113a*/ 	.byte	0x3f
	.zero		1


	//   ....[57]....
        /*113c*/ 	.word	0x0001e790
        /*1140*/ 	.word	0x00000006
        /*1144*/ 	.word	0x00000000
        /*1148*/ 	.short	0x0101
        /*114a*/ 	.byte	0x3f
	.zero		1


	//   ....[58]....
        /*114c*/ 	.word	0x00022020
        /*1150*/ 	.word	0x00000012
        /*1154*/ 	.word	0x00028820
        /*1158*/ 	.short	0x010a
        /*115a*/ 	.byte	0x3f
	.zero		1


	//   ....[59]....
        /*115c*/ 	.word	0x000220f0
        /*1160*/ 	.word	0x00000007
        /*1164*/ 	.word	0x000288a0
        /*1168*/ 	.short	0x010a
        /*116a*/ 	.byte	0x3f
	.zero		1


	//   ....[60]....
        /*116c*/ 	.word	0x00022440
        /*1170*/ 	.word	0x00000007
        /*1174*/ 	.word	0x000288c0
        /*1178*/ 	.short	0x010a
        /*117a*/ 	.byte	0x3f
	.zero		1


	//   ....[61]....
        /*117c*/ 	.word	0x000228f0
        /*1180*/ 	.word	0x00000009
        /*1184*/ 	.word	0x000288a0
        /*1188*/ 	.short	0x010a
        /*118a*/ 	.byte	0x3f
	.zero		1


	//   ....[62]....
        /*118c*/ 	.word	0x00022c20
        /*1190*/ 	.word	0x00000009
        /*1194*/ 	.word	0x000288c0
        /*1198*/ 	.short	0x010a
        /*119a*/ 	.byte	0x3f
	.zero		1


	//   ....[63]....
        /*119c*/ 	.word	0x00023fd0
        /*11a0*/ 	.word	0x00000000
        /*11a4*/ 	.word	0x00028840
        /*11a8*/ 	.short	0x010a
        /*11aa*/ 	.byte	0x3f
	.zero		1


	//   ....[64]....
        /*11ac*/ 	.word	0x00024e20
        /*11b0*/ 	.word	0x00000012
        /*11b4*/ 	.word	0x00028800
        /*11b8*/ 	.short	0x0107
        /*11ba*/ 	.byte	0x3f
	.zero		1


	//   ....[65]....
        /*11bc*/ 	.word	0x00024f30
        /*11c0*/ 	.word	0x00000012
        /*11c4*/ 	.word	0x00028800
        /*11c8*/ 	.short	0x0101
        /*11ca*/ 	.byte	0x3f
	.zero		1


	//   ....[66]....
        /*11cc*/ 	.word	0x00024f50
        /*11d0*/ 	.word	0x00000012
        /*11d4*/ 	.word	0x00028820
        /*11d8*/ 	.short	0x010a
        /*11da*/ 	.byte	0x3f
	.zero		1


	//   ....[67]....
        /*11dc*/ 	.word	0x00025370
        /*11e0*/ 	.word	0x00000003
        /*11e4*/ 	.word	0x00028840
        /*11e8*/ 	.short	0x010a
        /*11ea*/ 	.byte	0x3f
	.zero		1


	//   ....[68]....
        /*11ec*/ 	.word	0x00025710
        /*11f0*/ 	.word	0x00000003
        /*11f4*/ 	.word	0x00000060
        /*11f8*/ 	.short	0x010a
        /*11fa*/ 	.byte	0x3f
	.zero		1


	//   ....[69]....
        /*11fc*/ 	.word	0x00025d90
        /*1200*/ 	.word	0x00000003
        /*1204*/ 	.word	0x00028840
        /*1208*/ 	.short	0x010a
        /*120a*/ 	.byte	0x3f
	.zero		1


	//   ....[70]....
        /*120c*/ 	.word	0x00026130
        /*1210*/ 	.word	0x00000002
        /*1214*/ 	.word	0x00000060
        /*1218*/ 	.short	0x010a
        /*121a*/ 	.byte	0x3f
	.zero		1


	//   ....[71]....
        /*121c*/ 	.word	0x00026700
        /*1220*/ 	.word	0x00000002
        /*1224*/ 	.word	0x00028840
        /*1228*/ 	.short	0x010a
        /*122a*/ 	.byte	0x3f
	.zero		1


	//   ....[72]....
        /*122c*/ 	.word	0x00026aa0
        /*1230*/ 	.word	0x00000002
        /*1234*/ 	.word	0x00000060
        /*1238*/ 	.short	0x010a
        /*123a*/ 	.byte	0x3f
	.zero		1


	//   ....[73]....
        /*123c*/ 	.word	0x00027020
        /*1240*/ 	.word	0x00000000
        /*1244*/ 	.word	0x00028860
        /*1248*/ 	.short	0x010a
        /*124a*/ 	.byte	0x3f
	.zero		1


	//   ....[74]....
        /*124c*/ 	.word	0x00028670
        /*1250*/ 	.word	0x00000000
        /*1254*/ 	.word	0x00028820
        /*1258*/ 	.short	0x010a
        /*125a*/ 	.byte	0x3f
	.zero		1


	//   ....[75]....
        /*125c*/ 	.word	0x00028840
        /*1260*/ 	.word	0x00000006
        /*1264*/ 	.word	0x00000000
        /*1268*/ 	.short	0x010a
        /*126a*/ 	.byte	0x3f
	.zero		1


	//   ....[76]....
        /*126c*/ 	.word	0x00028880
        /*1270*/ 	.word	0x00000007
        /*1274*/ 	.word	0x00000000
        /*1278*/ 	.short	0x010a
        /*127a*/ 	.byte	0x3f
	.zero		1


	//   ....[77]....
        /*127c*/ 	.word	0x000288e0
        /*1280*/ 	.word	0x00000004
        /*1284*/ 	.word	0x00000000
        /*1288*/ 	.short	0x010a
        /*128a*/ 	.byte	0x3f
	.zero		1


	//   ....[78]....
        /*128c*/ 	.word	0x00028910
        /*1290*/ 	.word	0x00000003
        /*1294*/ 	.word	0x00000000
        /*1298*/ 	.short	0x010a
        /*129a*/ 	.byte	0x3f
	.zero		1


	//   ....[79]....
        /*129c*/ 	.word	0x00028970
        /*12a0*/ 	.word	0x0000006a
        /*12a4*/ 	.word	0x00028890
        /*12a8*/ 	.short	0x010a
        /*12aa*/ 	.byte	0x3f
	.zero		1


	//   ....[80]....
        /*12ac*/ 	.word	0x000289c0
        /*12b0*/ 	.word	0x0000006a
        /*12b4*/ 	.word	0x00028890
        /*12b8*/ 	.short	0x010a
        /*12ba*/ 	.byte	0x3f
	.zero		1


	//   ....[81]....
        /*12bc*/ 	.word	0x00028a10
        /*12c0*/ 	.word	0x0000006a
        /*12c4*/ 	.word	0x00028890
        /*12c8*/ 	.short	0x010a
        /*12ca*/ 	.byte	0x3f
	.zero		1


	//   ....[82]....
        /*12cc*/ 	.word	0x00028a60
        /*12d0*/ 	.word	0x0000006a
        /*12d4*/ 	.word	0x000288b0
        /*12d8*/ 	.short	0x010a
        /*12da*/ 	.byte	0x3f
	.zero		1


	//   ....[83]....
        /*12dc*/ 	.word	0x000292c0
        /*12e0*/ 	.word	0x00000002
        /*12e4*/ 	.word	0x00028800
        /*12e8*/ 	.short	0x010a
        /*12ea*/ 	.byte	0x3f
	.zero		1


	//   ....[84]....
        /*12ec*/ 	.word	0x00029e10
        /*12f0*/ 	.word	0x00000002
        /*12f4*/ 	.word	0x00028800
        /*12f8*/ 	.short	0x010a
        /*12fa*/ 	.byte	0x3f
	.zero		1


	//   ....[85]....
        /*12fc*/ 	.word	0x00029e60
        /*1300*/ 	.word	0x00000059
        /*1304*/ 	.word	0x00028830
        /*1308*/ 	.short	0x010a
        /*130a*/ 	.byte	0x3f
	.zero		1


	//   ....[86]....
        /*130c*/ 	.word	0x00029eb0
        /*1310*/ 	.word	0x00000007
        /*1314*/ 	.word	0x00028830
        /*1318*/ 	.short	0x010a
        /*131a*/ 	.byte	0x3f
	.zero		1


	//   ....[87]....
        /*131c*/ 	.word	0x00029f00
        /*1320*/ 	.word	0x00000007
        /*1324*/ 	.word	0x00028850
        /*1328*/ 	.short	0x010a
        /*132a*/ 	.byte	0x3f
	.zero		1


	//   ....[88]....
        /*132c*/ 	.word	0x00029f50
        /*1330*/ 	.word	0x00000007
        /*1334*/ 	.word	0x00028830
        /*1338*/ 	.short	0x010a
        /*133a*/ 	.byte	0x3f
	.zero		1


	//   ....[89]....
        /*133c*/ 	.word	0x00029fa0
        /*1340*/ 	.word	0x00000007
        /*1344*/ 	.word	0x00028850
        /*1348*/ 	.short	0x010a
        /*134a*/ 	.byte	0x3f
	.zero		1


	//   ....[90]....
        /*134c*/ 	.word	0x00029ff0
        /*1350*/ 	.word	0x00000007
        /*1354*/ 	.word	0x00028830
        /*1358*/ 	.short	0x010a
        /*135a*/ 	.byte	0x3f
	.zero		1


	//   ....[91]....
        /*135c*/ 	.word	0x0002a040
        /*1360*/ 	.word	0x00000007
        /*1364*/ 	.word	0x00028850
        /*1368*/ 	.short	0x010a
        /*136a*/ 	.byte	0x3f
	.zero		1


	//   ....[92]....
        /*136c*/ 	.word	0x0002a090
        /*1370*/ 	.word	0x00000009
        /*1374*/ 	.word	0x00028850
        /*1378*/ 	.short	0x010a
        /*137a*/ 	.byte	0x3f
	.zero		1


	//   ....[93]....
        /*137c*/ 	.word	0x0002ac80
        /*1380*/ 	.word	0x00000012
        /*1384*/ 	.word	0x00028820
        /*1388*/ 	.short	0x010a
        /*138a*/ 	.byte	0x3f
	.zero		1


	//   ....[94]....
        /*138c*/ 	.word	0x0002acd0
        /*1390*/ 	.word	0x00000007
        /*1394*/ 	.word	0x000288a0
        /*1398*/ 	.short	0x010a
        /*139a*/ 	.byte	0x3f
	.zero		1


	//   ....[95]....
        /*139c*/ 	.word	0x0002ad20
        /*13a0*/ 	.word	0x00000007
        /*13a4*/ 	.word	0x000288c0
        /*13a8*/ 	.short	0x010a
        /*13aa*/ 	.byte	0x3f
	.zero		1


	//   ....[96]....
        /*13ac*/ 	.word	0x0002ad70
        /*13b0*/ 	.word	0x00000009
        /*13b4*/ 	.word	0x000288a0
        /*13b8*/ 	.short	0x010a
        /*13ba*/ 	.byte	0x3f
	.zero		1


	//   ....[97]....
        /*13bc*/ 	.word	0x0002adc0
        /*13c0*/ 	.word	0x00000009
        /*13c4*/ 	.word	0x000288c0
        /*13c8*/ 	.short	0x010a
        /*13ca*/ 	.byte	0x3f
	.zero		1


	//   ....[98]....
        /*13cc*/ 	.word	0x0002af60
        /*13d0*/ 	.word	0x00000000
        /*13d4*/ 	.word	0x00028840
        /*13d8*/ 	.short	0x010a
        /*13da*/ 	.byte	0x3f
	.zero		1


	//   ....[99]....
        /*13dc*/ 	.word	0x0002baa0
        /*13e0*/ 	.word	0x00000012
        /*13e4*/ 	.word	0x00028820
        /*13e8*/ 	.short	0x010a
        /*13ea*/ 	.byte	0x3f
	.zero		1


	//   ....[100]....
        /*13ec*/ 	.word	0x0002baf0
        /*13f0*/ 	.word	0x00000003
        /*13f4*/ 	.word	0x00028840
        /*13f8*/ 	.short	0x010a
        /*13fa*/ 	.byte	0x3f
	.zero		1


	//   ....[101]....
        /*13fc*/ 	.word	0x0002bb40
        /*1400*/ 	.word	0x00000003
        /*1404*/ 	.word	0x00000060
        /*1408*/ 	.short	0x010a
        /*140a*/ 	.byte	0x3f
	.zero		1


	//   ....[102]....
        /*140c*/ 	.word	0x0002bb90
        /*1410*/ 	.word	0x00000003
        /*1414*/ 	.word	0x00028840
        /*1418*/ 	.short	0x010a
        /*141a*/ 	.byte	0x3f
	.zero		1


	//   ....[103]....
        /*141c*/ 	.word	0x0002bbe0
        /*1420*/ 	.word	0x00000002
        /*1424*/ 	.word	0x00000060
        /*1428*/ 	.short	0x010a
        /*142a*/ 	.byte	0x3f
	.zero		1


	//   ....[104]....
        /*142c*/ 	.word	0x0002bc30
        /*1430*/ 	.word	0x00000002
        /*1434*/ 	.word	0x00028840
        /*1438*/ 	.short	0x010a
        /*143a*/ 	.byte	0x3f
	.zero		1


	//   ....[105]....
        /*143c*/ 	.word	0x0002bc80
        /*1440*/ 	.word	0x00000002
        /*1444*/ 	.word	0x00000060
        /*1448*/ 	.short	0x010a
        /*144a*/ 	.byte	0x3f
	.zero		1


	//   ....[106]....
        /*144c*/ 	.word	0x0002bcd0
        /*1450*/ 	.word	0x00000000
        /*1454*/ 	.word	0x00028860
        /*1458*/ 	.short	0x010a
        /*145a*/ 	.byte	0x3f
	.zero		1


	//   ....[107]....
        /*145c*/ 	.word	0x0002c850
        /*1460*/ 	.word	0x00000000
        /*1464*/ 	.word	0x00028820
        /*1468*/ 	.short	0x010a
        /*146a*/ 	.byte	0x3f
	.zero		1


	//   ....[108]....
        /*146c*/ 	.word	0x0002c9f0
        /*1470*/ 	.word	0x00000006
        /*1474*/ 	.word	0x00000000
        /*1478*/ 	.short	0x010a
        /*147a*/ 	.byte	0x3f
	.zero		1


	//   ....[109]....
        /*147c*/ 	.word	0x0002ca40
        /*1480*/ 	.word	0x00000007
        /*1484*/ 	.word	0x00000000
        /*1488*/ 	.short	0x010a
        /*148a*/ 	.byte	0x3f
	.zero		1


	//   ....[110]....
        /*148c*/ 	.word	0x0002ca90
        /*1490*/ 	.word	0x00000004
        /*1494*/ 	.word	0x00000000
        /*1498*/ 	.short	0x010a
        /*149a*/ 	.byte	0x3f
	.zero		1


	//----- nvinfo : EIATTR_NUM_MBARRIERS
	.align		4
.L_240:
        /*149c*/ 	.byte	0x03, 0x38
        /*149e*/ 	.short	0x0016


	//----- nvinfo : EIATTR_EXIT_INSTR_OFFSETS
	.align		4
        /*14a0*/ 	.byte	0x04, 0x1c
        /*14a2*/ 	.short	(.L_242 - .L_241)


	//   ....[0]....
.L_241:
        /*14a4*/ 	.word	0x00028960


	//----- nvinfo : EIATTR_MAX_THREADS
	.align		4
.L_242:
        /*14a8*/ 	.byte	0x04, 0x05
        /*14aa*/ 	.short	(.L_244 - .L_243)
.L_243:
        /*14ac*/ 	.word	0x00000180
        /*14b0*/ 	.word	0x00000001
        /*14b4*/ 	.word	0x00000001


	//----- nvinfo : EIATTR_CRS_STACK_SIZE
	.align		4
.L_244:
        /*14b8*/ 	.byte	0x04, 0x1e
        /*14ba*/ 	.short	(.L_246 - .L_245)
.L_245:
        /*14bc*/ 	.word	0x00000000


	//----- nvinfo : EIATTR_CBANK_PARAM_SIZE
	.align		4
.L_246:
        /*14c0*/ 	.byte	0x03, 0x19
        /*14c2*/ 	.short	0x0af0


	//----- nvinfo : EIATTR_PARAM_CBANK
	.align		4
        /*14c4*/ 	.byte	0x04, 0x0a
        /*14c6*/ 	.short	(.L_248 - .L_247)
	.align		4
.L_247:
        /*14c8*/ 	.word	index@(.nv.constant0._ZN7cutlass13device_kernelIN5flash11enable_sm90INS1_16FlashAttnFwdSm90INS1_25CollectiveMainloopFwdSm90ILi2EN4cute5tupleIJNS5_1CILi1EEES8_S8_EEENS6_IJNS7_ILi128EEESA_SA_EEELi128ENS_6half_tEfNS_4arch4Sm90ELb0ELb1ELb1ELb1ELb0ELb1ELb0ELb1ELb1ELb1ELb1ELb0EEENS1_21CollectiveEpilogueFwdISB_S9_SC_SE_Li256ELb1ELb1ELb1ELb0EEENS1_36VarlenDynamicPersistentTileSchedulerILi128ELi128ELi256ELi128ELb1ELb1ELb1ELb1ELb0ELb1EEEEEEEEEvNT_6ParamsE)
        /*14cc*/ 	.short	0x0210
        /*14ce*/ 	.short	0x0af0


	//----- nvinfo : EIATTR_SW_WAR
	.align		4
.L_248:
        /*14d0*/ 	.byte	0x04, 0x36
        /*14d2*/ 	.short	(.L_250 - .L_249)
.L_249:
        /*14d4*/ 	.word	0x00000008
.L_250:


//--------------------- .nv.info._ZN7cutlass13device_kernelIN5flash11enable_sm90INS1_16FlashAttnFwdSm90INS1_25CollectiveMainloopFwdSm90ILi2EN4cute5tupleIJNS5_1CILi1EEES8_S8_EEENS6_IJNS7_ILi128EEESA_SA_EEELi128ENS_6half_tEfNS_4arch4Sm90ELb1ELb0ELb1ELb0ELb0ELb0ELb0ELb1ELb1ELb1ELb1ELb0EEENS1_21CollectiveEpilogueFwdISB_S9_SC_SE_Li256ELb0ELb1ELb1ELb0EEENS1_19SingleTileSchedulerILb0ELb1ELb1ELi128EEEEEEEEEvNT_6ParamsE --------------------------
	.section	.nv.info._ZN7cutlass13device_kernelIN5flash11enable_sm90INS1_16FlashAttnFwdSm90INS1_25CollectiveMainloopFwdSm90ILi2EN4cute5tupleIJNS5_1CILi1EEES8_S8_EEENS6_IJNS7_ILi128EEESA_SA_EEELi128ENS_6half_tEfNS_4arch4Sm90ELb1ELb0ELb1ELb0ELb0ELb0ELb0ELb1ELb1ELb1ELb1ELb0EEENS1_21CollectiveEpilogueFwdISB_S9_SC_SE_Li256ELb0ELb1ELb1ELb0EEENS1_19SingleTileSchedulerILb0ELb1ELb1ELi128EEEEEEEEEvNT_6ParamsE,"",@"SHT_CUDA_INFO"
	.sectionflags	@""
	.align	4


	//----- nvinfo : EIATTR_CUDA_API_VERSION
	.align		4
        /*0000*/ 	.byte	0x04, 0x37
        /*0002*/ 	.short	(.L_252 - .L_251)
.L_251:
        /*0004*/ 	.word	0x00000082


	//----- nvinfo : EIATTR_KPARAM_INFO
	.align		4
.L_252:
        /*0008*/ 	.byte	0x04, 0x17
        /*000a*/ 	.short	(.L_254 - .L_253)
.L_253:
        /*000c*/ 	.word	0x00000000
        /*0010*/ 	.short	0x0000
        /*0012*/ 	.short	0x0070
        /*0014*/ 	.byte	0x00, 0xf0, 0x01, 0x28


	//----- nvinfo : EIATTR_SPARSE_MMA_MASK
	.align		4
.L_254:
        /*0018*/ 	.byte	0x03, 0x50
        /*001a*/ 	.short	0x0000


	//----- nvinfo : EIATTR_MAXREG_COUNT
	.align		4
        /*001c*/ 	.byte	0x03, 0x1b
        /*001e*/ 	.short	0x00a8


	//----- nvinfo : EIATTR_NUM_BARRIERS
	.align		4
        /*0020*/ 	.byte	0x02, 0x4c
        /*0022*/ 	.byte	0x10
	.zero		1


	//----- nvinfo : EIATTR_EXTERNS
	.align		4
        /*0024*/ 	.byte	0x04, 0x0f
        /*0026*/ 	.short	(.L_256 - .L_255)


	//   ....[0]....
	.align		4
.L_255:
        /*0028*/ 	.word	index@(__assertfail)


	//----- nvinfo : EIATTR_ANNOTATIONS
	.align		4
.L_256:
        /*002c*/ 	.byte	0x04, 0x55
        /*002e*/ 	.short	(.L_258 - .L_257)


	//   ....[0]....
.L_257:
        /* <DEDUP_REMOVED lines=12> */


	//----- nvinfo : EIATTR_MERCURY_ISA_VERSION
	.align		4
.L_258:
        /*00e0*/ 	.byte	0x03, 0x5f
        /*00e2*/ 	.short	0x0101


	//----- nvinfo : EIATTR_INT_WARP_WIDE_INSTR_OFFSETS
	.align		4
        /*00e4*/ 	.byte	0x04, 0x31
        /*00e6*/ 	.short	(.L_260 - .L_259)


	//   ....[0]....
.L_259:
        /*00e8*/ 	.word	0x00000120


	//   ....[1]....
        /*00ec*/ 	.word	0x000001c0


	//   ....[2]....
        /*00f0*/ 	.word	0x00000230


	//----- nvinfo : EIATTR_COOP_GROUP_MASK_REGIDS
	.align		4
.L_260:
        /*00f4*/ 	.byte	0x04, 0x29
        /*00f6*/ 	.short	(.L_262 - .L_261)


	//   ....[0]....
.L_261:
        /*00f8*/ 	.word	0xffffffff


	//   ....[1]....
        /*00fc*/ 	.word	0xffffffff


	//   ....[2]....
        /*0100*/ 	.word	0xffffffff


	//   ....[3]....
        /*0104*/ 	.word	0xffffffff


	//   ....[4]....
        /*0108*/ 	.word	0xffffffff


	//   ....[5]....
        /*010c*/ 	.word	0xffffffff


	//   ....[6]....
        /*0110*/ 	.word	0xffffffff


	//   ....[7]....
        /*0114*/ 	.word	0xffffffff


	//   ....[8]....
        /*0118*/ 	.word	0xffffffff


	//   ....[9]....
        /*011c*/ 	.word	0xffffffff


	//   ....[10]....
        /*0120*/ 	.word	0xffffffff


	//   ....[11]....
        /*0124*/ 	.word	0xffffffff


	//   ....[12]....
        /*0128*/ 	.word	0xffffffff


	//   ....[13]....
        /*012c*/ 	.word	0xffffffff


	//   ....[14]....
        /*0130*/ 	.word	0xffffffff


	//   ....[15]....
        /*0134*/ 	.word	0xffffffff


	//   ....[16]....
        /*0138*/ 	.word	0xffffffff


	//   ....[17]....
        /*013c*/ 	.word	0xffffffff


	//   ....[18]....
        /*0140*/ 	.word	0xffffffff


	//   ....[19]....
        /*0144*/ 	.word	0xffffffff


	//   ....[20]....
        /*0148*/ 	.word	0xffffffff


	//   ....[21]....
        /*014c*/ 	.word	0xffffffff


	//   ....[22]....
        /*0150*/ 	.word	0xffffffff


	//   ....[23]....
        /*0154*/ 	.word	0xffffffff


	//   ....[24]....
        /*0158*/ 	.word	0xffffffff


	//   ....[25]....
        /*015c*/ 	.word	0xffffffff


	//   ....[26]....
        /*0160*/ 	.word	0xffffffff


	//   ....[27]....
        /*0164*/ 	.word	0xffffffff


	//   ....[28]....
        /*0168*/ 	.word	0xffffffff


	//   ....[29]....
        /*016c*/ 	.word	0xffffffff


	//   ....[30]....
        /*0170*/ 	.word	0xffffffff


	//   ....[31]....
        /*0174*/ 	.word	0xffffffff


	//   ....[32]....
        /*0178*/ 	.word	0xffffffff


	//   ....[33]....
        /*017c*/ 	.word	0xffffffff


	//   ....[34]....
        /*0180*/ 	.word	0xffffffff


	//   ....[35]....
        /*0184*/ 	.word	0xffffffff


	//   ....[36]....
        /*0188*/ 	.word	0xffffffff


	//   ....[37]....
        /*018c*/ 	.word	0xffffffff


	//   ....[38]....
        /*0190*/ 	.word	0xffffffff


	//   ....[39]....
        /*0194*/ 	.word	0xffffffff


	//   ....[40]....
        /*0198*/ 	.word	0xffffffff


	//   ....[41]....
        /*019c*/ 	.word	0xffffffff


	//   ....[42]....
        /*01a0*/ 	.word	0xffffffff


	//   ....[43]....
        /*01a4*/ 	.word	0xffffffff


	//   ....[44]....
        /*01a8*/ 	.word	0xffffffff


	//   ....[45]....
        /*01ac*/ 	.word	0xffffffff


	//   ....[46]....
        /*01b0*/ 	.word	0xffffffff


	//   ....[47]....
        /*01b4*/ 	.word	0xffffffff


	//   ....[48]....
        /*01b8*/ 	.word	0xffffffff


	//   ....[49]....
        /*01bc*/ 	.word	0xffffffff


	//   ....[50]....
        /*01c0*/ 	.word	0xffffffff


	//   ....[51]....
        /*01c4*/ 	.word	0xffffffff


	//   ....[52]....
        /*01c8*/ 	.word	0xffffffff


	//   ....[53]....
        /*01cc*/ 	.word	0xffffffff


	//   ....[54]....
        /*01d0*/ 	.word	0xffffffff


	//   ....[55]....
        /*01d4*/ 	.word	0x0500000f


	//   ....[56]....
        /*01d8*/ 	.word	0x0500000f


	//   ....[57]....
        /*01dc*/ 	.word	0x0500000f


	//   ....[58]....
        /*01e0*/ 	.word	0x0500000f


	//   ....[59]....
        /*01e4*/ 	.word	0x0500000f


	//   ....[60]....
        /*01e8*/ 	.word	0x0500000f


	//   ....[61]....
        /*01ec*/ 	.word	0x0500000f


	//   ....[62]....
        /*01f0*/ 	.word	0x0500000f


	//   ....[63]....
        /*01f4*/ 	.word	0x0500000f


	//   ....[64]....
        /*01f8*/ 	.word	0x0500000f


	//   ....[65]....
        /*01fc*/ 	.word	0x0500000f


	//   ....[66]....
        /*0200*/ 	.word	0x0500000f


	//   ....[67]....
        /*0204*/ 	.word	0x0500000f


	//   ....[68]....
        /*0208*/ 	.word	0x0500000f


	//   ....[69]....
        /*020c*/ 	.word	0x0500000f


	//   ....[70]....
        /*0210*/ 	.word	0x0500000f


	//   ....[71]....
        /*0214*/ 	.word	0x0500000f


	//   ....[72]....
        /*0218*/ 	.word	0x0500000f


	//----- nvinfo : EIATTR_COOP_GROUP_INSTR_OFFSETS
	.align		4
.L_262:
        /*021c*/ 	.byte	0x04, 0x28
        /*021e*/ 	.short	(.L_264 - .L_263)


	//   ....[0]....
.L_263:
        /*0220*/ 	.word	0x00000060


	//   ....[1]....
        /*0224*/ 	.word	0x00000130


	//   ....[2]....
        /*0228*/ 	.word	0x000001e0


	//   ....[3]....
        /*022c*/ 	.word	0x000003a0


	//   ....[4]....
        /*0230*/ 	.word	0x00000500


	//   ....[5]....
        /*0234*/ 	.word	0x00000620


	//   ....[6]....
        /*0238*/ 	.word	0x00000780


	//   ....[7]....
        /*023c*/ 	.word	0x00001180


	//   ....[8]....
        /*0240*/ 	.word	0x00001eb0


	//   ....[9]....
        /*0244*/ 	.word	0x00001ef0


	//   ....[10]....
        /*0248*/ 	.word	0x000028e0


	//   ....[11]....
        /*024c*/ 	.word	0x00002930


	//   ....[12]....
        /*0250*/ 	.word	0x000033e0


	//   ....[13]....
        /*0254*/ 	.word	0x00003450


	//   ....[14]....
        /*0258*/ 	.word	0x00004fb0


	//   ....[15]....
        /*025c*/ 	.word	0x00004fd0


	//   ....[16]....
        /*0260*/ 	.word	0x00005800


	//   ....[17]....
        /*0264*/ 	.word	0x000058c0


	//   ....[18]....
        /*0268*/ 	.word	0x000061a0


	//   ....[19]....
        /*026c*/ 	.word	0x00006200


	//   ....[20]....
        /*0270*/ 	.word	0x000084c0


	//   ....[21]....
        /*0274*/ 	.word	0x000084e0


	//   ....[22]....
        /*0278*/ 	.word	0x000087c0


	//   ....[23]....
        /*027c*/ 	.word	0x00008840


	//   ....[24]....
        /*0280*/ 	.word	0x00009b60


	//   ....[25]....
        /*0284*/ 	.word	0x00009b90


	//   ....[26]....
        /*0288*/ 	.word	0x00009c50


	//   ....[27]....
        /*028c*/ 	.word	0x00009c60


	//   ....[28]....
        /*0290*/ 	.word	0x0000ab70


	//   ....[29]....
        /*0294*/ 	.word	0x0000abb0


	//   ....[30]....
        /*0298*/ 	.word	0x0000abf0


	//   ....[31]....
        /*029c*/ 	.word	0x0000ac10


	//   ....[32]....
        /*02a0*/ 	.word	0x0000ac40


	//   ....[33]....
        /*02a4*/ 	.word	0x0000ac50


	//   ....[34]....
        /*02a8*/ 	.word	0x0000b290


	//   ....[35]....
        /*02ac*/ 	.word	0x0000b2a0


	//   ....[36]....
        /*02b0*/ 	.word	0x0000bca0


	//   ....[37]....
        /*02b4*/ 	.word	0x0000c7b0


	//   ....[38]....
        /*02b8*/ 	.word	0x0000d0d0


	//   ....[39]....
        /*02bc*/ 	.word	0x0000d100


	//   ....[40]....
        /*02c0*/ 	.word	0x0000d130


	//   ....[41]....
        /*02c4*/ 	.word	0x0000d1e0


	//   ....[42]....
        /*02c8*/ 	.word	0x0000d200


	//   ....[43]....
        /*02cc*/ 	.word	0x0000d230


	//   ....[44]....
        /*02d0*/ 	.word	0x0000d2b0


	//   ....[45]....
        /*02d4*/ 	.word	0x0000d2d0


	//   ....[46]....
        /*02d8*/ 	.word	0x0000d340


	//   ....[47]....
        /*02dc*/ 	.word	0x0000d370


	//   ....[48]....
        /*02e0*/ 	.word	0x0000d3e0


	//   ....[49]....
        /*02e4*/ 	.word	0x0000d410


	//   ....[50]....
        /*02e8*/ 	.word	0x0000d480


	//   ....[51]....
        /*02ec*/ 	.word	0x0000d4b0


	//   ....[52]....
        /*02f0*/ 	.word	0x0000d530


	//   ....[53]....
        /*02f4*/ 	.word	0x0000d570


	//   ....[54]....
        /*02f8*/ 	.word	0x0000f520


	//   ....[55]....
        /*02fc*/ 	.word	0x0000fa80


	//   ....[56]....
        /*0300*/ 	.word	0x0000fbf0


	//   ....[57]....
        /*0304*/ 	.word	0x0000fc50


	//   ....[58]....
        /*0308*/ 	.word	0x0000fcf0


	//   ....[59]....
        /*030c*/ 	.word	0x0000fde0


	//   ....[60]....
        /*0310*/ 	.word	0x0000fe70


	//   ....[61]....
        /*0314*/ 	.word	0x0000ff50


	//   ....[62]....
        /*0318*/ 	.word	0x0000ffc0


	//   ....[63]....
        /*031c*/ 	.word	0x000100a0


	//   ....[64]....
        /*0320*/ 	.word	0x00010110


	//   ....[65]....
        /*0324*/ 	.word	0x000101e0


	//   ....[66]....
        /*0328*/ 	.word	0x00010260


	//   ....[67]....
        /*032c*/ 	.word	0x00010340


	//   ....[68]....
        /*0330*/ 	.word	0x000103b0


	//   ....[69]....
        /*0334*/ 	.word	0x00010470


	//   ....[70]....
        /*0338*/ 	.word	0x000104f0


	//   ....[71]....
        /*033c*/ 	.word	0x000105a0


	//   ....[72]....
        /*0340*/ 	.word	0x000109a0


	//----- nvinfo : EIATTR_REG_RECONFIG
	.align		4
.L_264:
        /*0344*/ 	.byte	0x01, 0x54
	.zero		2


	//----- nvinfo : EIATTR_SYSCALL_OFFSETS
	.align		4
        /*0348*/ 	.byte	0x04, 0x46
        /*034a*/ 	.short	(.L_266 - .L_265)


	//   ....[0]....
.L_265:
        /*034c*/ 	.word	0x00001340


	//   ....[1]....
        /*0350*/ 	.word	0x0000c440


	//   ....[2]....
        /*0354*/ 	.word	0x0000c580


	//   ....[3]....
        /*0358*/ 	.word	0x0000c670


	//   ....[4]....
        /*035c*/ 	.word	0x0000cd30


	//----- nvinfo : EIATTR_MBARRIER_INSTR_OFFSETS
	.align		4
.L_266:
        /*0360*/ 	.byte	0x04, 0x39
        /*0362*/ 	.short	(.L_268 - .L_267)


	//   ....[0]....
.L_267:
        /*0364*/ 	.word	0x00000250
        /*0368*/ 	.word	0x000000ff
        /*036c*/ 	.word	0x00028800
        /*0370*/ 	.short	0x0100
        /*0372*/ 	.byte	0x08
	.zero		1


	//   ....[1]....
        /*0374*/ 	.word	0x00000260
        /*0378*/ 	.word	0x000000ff
        /*037c*/ 	.word	0x00028820
        /*0380*/ 	.short	0x0100
        /*0382*/ 	.byte	0x08
	.zero		1


	//   ....[2]....
        /*0384*/ 	.word	0x00000350
        /*0388*/ 	.word	0x000000ff
        /*038c*/ 	.word	0x00028830
        /*0390*/ 	.short	0x0100
        /*0392*/ 	.byte	0x08
	.zero		1


	//   ....[3]....
        /*0394*/ 	.word	0x00000360
        /*0398*/ 	.word	0x000000ff
        /*039c*/ 	.word	0x00028840
        /*03a0*/ 	.short	0x0100
        /*03a2*/ 	.byte	0x08
	.zero		1


	//   ....[4]....
        /*03a4*/ 	.word	0x00000370
        /*03a8*/ 	.word	0x000000ff
        /*03ac*/ 	.word	0x00028838
        /*03b0*/ 	.short	0x0100
        /*03b2*/ 	.byte	0x08
	.zero		1


	//   ....[5]....
        /*03b4*/ 	.word	0x00000380
        /*03b8*/ 	.word	0x000000ff
        /*03bc*/ 	.word	0x00028848
        /*03c0*/ 	.short	0x0100
        /*03c2*/ 	.byte	0x08
	.zero		1


	//   ....[6]....
        /*03c4*/ 	.word	0x000004b0
        /*03c8*/ 	.word	0x000000ff
        /*03cc*/ 	.word	0x00028850
        /*03d0*/ 	.short	0x0100
        /*03d2*/ 	.byte	0x08
	.zero		1


	//   ....[7]....
        /*03d4*/ 	.word	0x000004c0
        /*03d8*/ 	.word	0x000000ff
        /*03dc*/ 	.word	0x00028860
        /*03e0*/ 	.short	0x0100
        /*03e2*/ 	.byte	0x08
	.zero		1


	//   ....[8]....
        /*03e4*/ 	.word	0x000004d0
        /*03e8*/ 	.word	0x000000ff
        /*03ec*/ 	.word	0x00028858
        /*03f0*/ 	.short	0x0100
        /*03f2*/ 	.byte	0x08
	.zero		1


	//   ....[9]....
        /*03f4*/ 	.word	0x000004e0
        /*03f8*/ 	.word	0x000000ff
        /*03fc*/ 	.word	0x00028868
        /*0400*/ 	.short	0x0100
        /*0402*/ 	.byte	0x08
	.zero		1


	//   ....[10]....
        /*0404*/ 	.word	0x000005d0
        /*0408*/ 	.word	0x000000ff
        /*040c*/ 	.word	0x00028870
        /*0410*/ 	.short	0x0100
        /*0412*/ 	.byte	0x06
	.zero		1


	//   ....[11]....
        /*0414*/ 	.word	0x000005e0
        /*0418*/ 	.word	0x000000ff
        /*041c*/ 	.word	0x00028880
        /*0420*/ 	.short	0x0100
        /*0422*/ 	.byte	0x06
	.zero		1


	//   ....[12]....
        /*0424*/ 	.word	0x000005f0
        /*0428*/ 	.word	0x000000ff
        /*042c*/ 	.word	0x00028878
        /*0430*/ 	.short	0x0100
        /*0432*/ 	.byte	0x06
	.zero		1


	//   ....[13]....
        /*0434*/ 	.word	0x00000600
        /*0438*/ 	.word	0x000000ff
        /*043c*/ 	.word	0x00028888
        /*0440*/ 	.short	0x0100
        /*0442*/ 	.byte	0x06
	.zero		1


	//   ....[14]....
        /*0444*/ 	.word	0x00000730
        /*0448*/ 	.word	0x000000ff
        /*044c*/ 	.word	0x00028890
        /*0450*/ 	.short	0x0100
        /*0452*/ 	.byte	0x08
	.zero		1


	//   ....[15]....
        /*0454*/ 	.word	0x00000740
        /*0458*/ 	.word	0x000000ff
        /*045c*/ 	.word	0x000288a0
        /*0460*/ 	.short	0x0100
        /*0462*/ 	.byte	0x08
	.zero		1


	//   ....[16]....
        /*0464*/ 	.word	0x00000750
        /*0468*/ 	.word	0x000000ff
        /*046c*/ 	.word	0x00028898
        /*0470*/ 	.short	0x0100
        /*0472*/ 	.byte	0x08
	.zero		1


	//   ....[17]....
        /*0474*/ 	.word	0x00000760
        /*0478*/ 	.word	0x000000ff
        /*047c*/ 	.word	0x000288a8
        /*0480*/ 	.short	0x0100
        /*0482*/ 	.byte	0x08
	.zero		1


	//   ....[18]....
        /*0484*/ 	.word	0x00000890
        /*0488*/ 	.word	0x000000ff
        /*048c*/ 	.word	0x000288b0
        /*0490*/ 	.short	0x0100
        /*0492*/ 	.byte	0x08
	.zero		1


	//   ....[19]....
        /*0494*/ 	.word	0x000008a0
        /*0498*/ 	.word	0x000000ff
        /*049c*/ 	.word	0x000288c0
        /*04a0*/ 	.short	0x0100
        /*04a2*/ 	.byte	0x08
	.zero		1


	//   ....[20]....
        /*04a4*/ 	.word	0x000008b0
        /*04a8*/ 	.word	0x000000ff
        /*04ac*/ 	.word	0x000288b8
        /*04b0*/ 	.short	0x0100
        /*04b2*/ 	.byte	0x08
	.zero		1


	//   ....[21]....
        /*04b4*/ 	.word	0x000008c0
        /*04b8*/ 	.word	0x000000ff
        /*04bc*/ 	.word	0x000288c8
        /*04c0*/ 	.short	0x0100
        /*04c2*/ 	.byte	0x08
	.zero		1


	//   ....[22]....
        /*04c4*/ 	.word	0x00001370
        /*04c8*/ 	.word	0x000000ff
        /*04cc*/ 	.word	0x00028800
        /*04d0*/ 	.short	0x010a
        /*04d2*/ 	.byte	0x24
	.zero		1


	//   ....[23]....
        /*04d4*/ 	.word	0x000013d0
        /*04d8*/ 	.word	0x000000ff
        /*04dc*/ 	.word	0x00028830
        /*04e0*/ 	.short	0x010a
        /*04e2*/ 	.byte	0x24
	.zero		1


	//   ....[24]....
        /*04e4*/ 	.word	0x00001460
        /*04e8*/ 	.word	0x000000ff
        /*04ec*/ 	.word	0x00028830
        /*04f0*/ 	.short	0x010a
        /*04f2*/ 	.byte	0x24
	.zero		1


	//   ....[25]....
        /*04f4*/ 	.word	0x00003730
        /*04f8*/ 	.word	0x00000000
        /*04fc*/ 	.word	0x00000000
        /*0500*/ 	.short	0x0101
        /*0502*/ 	.byte	0x3f
	.zero		1


	//   ....[26]....
        /*0504*/ 	.word	0x00004290
        /*0508*/ 	.word	0x000000ff
        /*050c*/ 	.word	0x00028830
        /*0510*/ 	.short	0x010a
        /*0512*/ 	.byte	0x07
	.zero		1


	//   ....[27]....
        /*0514*/ 	.word	0x000042d0
        /*0518*/ 	.word	0x000000ff
        /*051c*/ 	.word	0x00028830
        /*0520*/ 	.short	0x010a
        /*0522*/ 	.byte	0x07
	.zero		1


	//   ....[28]....
        /*0524*/ 	.word	0x00004600
        /*0528*/ 	.word	0x000000ff
        /*052c*/ 	.word	0x00028850
        /*0530*/ 	.short	0x010a
        /*0532*/ 	.byte	0x07
	.zero		1


	//   ....[29]....
        /*0534*/ 	.word	0x00004640
        /*0538*/ 	.word	0x000000ff
        /*053c*/ 	.word	0x00028850
        /*0540*/ 	.short	0x010a
        /*0542*/ 	.byte	0x07
	.zero		1


	//   ....[30]....
        /*0544*/ 	.word	0x00006570
        /*0548*/ 	.word	0x00000029
        /*054c*/ 	.word	0x00000000
        /*0550*/ 	.short	0x0101
        /*0552*/ 	.byte	0x3f
	.zero		1


	//   ....[31]....
        /*0554*/ 	.word	0x00006730
        /*0558*/ 	.word	0x0000002c
        /*055c*/ 	.word	0x00000000
        /*0560*/ 	.short	0x0101
        /*0562*/ 	.byte	0x3f
	.zero		1


	//   ....[32]....
        /*0564*/ 	.word	0x000073d0
        /*0568*/ 	.word	0x000000ff
        /*056c*/ 	.word	0x00028830
        /*0570*/ 	.short	0x010a
        /*0572*/ 	.byte	0x0a
	.zero		1


	//   ....[33]....
        /*0574*/ 	.word	0x00007410
        /*0578*/ 	.word	0x000000ff
        /*057c*/ 	.word	0x00028830
        /*0580*/ 	.short	0x010a
        /*0582*/ 	.byte	0x0a
	.zero		1


	//   ....[34]....
        /*0584*/ 	.word	0x00007730
        /*0588*/ 	.word	0x000000ff
        /*058c*/ 	.word	0x00028850
        /*0590*/ 	.short	0x010a
        /*0592*/ 	.byte	0x0a
	.zero		1


	//   ....[35]....
        /*0594*/ 	.word	0x00007770
        /*0598*/ 	.word	0x000000ff
        /*059c*/ 	.word	0x00028850
        /*05a0*/ 	.short	0x010a
        /*05a2*/ 	.byte	0x0a
	.zero		1


	//   ....[36]....
        /*05a4*/ 	.word	0x00009100
        /*05a8*/ 	.word	0x0000001b
        /*05ac*/ 	.word	0x00000000
        /*05b0*/ 	.short	0x0101
        /*05b2*/ 	.byte	0x3f
	.zero		1


	//   ....[37]....
        /*05b4*/ 	.word	0x000092b0
        /*05b8*/ 	.word	0x0000001d
        /*05bc*/ 	.word	0x00000000
        /*05c0*/ 	.short	0x0101
        /*05c2*/ 	.byte	0x3f
	.zero		1


	//   ....[38]....
        /*05c4*/ 	.word	0x00009ad0
        /*05c8*/ 	.word	0x000000ff
        /*05cc*/ 	.word	0x00028850
        /*05d0*/ 	.short	0x010a
        /*05d2*/ 	.byte	0x05
	.zero		1


	//   ....[39]....
        /*05d4*/ 	.word	0x00009b10
        /*05d8*/ 	.word	0x000000ff
        /*05dc*/ 	.word	0x00028850
        /*05e0*/ 	.short	0x010a
        /*05e2*/ 	.byte	0x05
	.zero		1


	//   ....[40]....
        /*05e4*/ 	.word	0x00009fd0
        /*05e8*/ 	.word	0x00000006
        /*05ec*/ 	.word	0x00000000
        /*05f0*/ 	.short	0x0101
        /*05f2*/ 	.byte	0x3f
	.zero		1


	//   ....[41]....
        /*05f4*/ 	.word	0x0000ac30
        /*05f8*/ 	.word	0x000000ff
        /*05fc*/ 	.word	0x00000000
        /*0600*/ 	.short	0x0101
        /*0602*/ 	.byte	0x04
	.zero		1


	//   ....[42]....
        /*0604*/ 	.word	0x0000c9c0
        /*0608*/ 	.word	0x000000ff
        /*060c*/ 	.word	0x00028840
        /*0610*/ 	.short	0x010a
        /*0612*/ 	.byte	0x26
	.zero		1


	//   ....[43]....
        /*0614*/ 	.word	0x0000d660
        /*0618*/ 	.word	0x000000ff
        /*061c*/ 	.word	0x00028800
        /*0620*/ 	.short	0x0107
        /*0622*/ 	.byte	0x26
	.zero		1


	//   ....[44]....
        /*0624*/ 	.word	0x0000d6d0
        /*0628*/ 	.word	0x000000ff
        /*062c*/ 	.word	0x00028800
        /*0630*/ 	.short	0x0101
        /*0632*/ 	.byte	0x26
	.zero		1


	//   ....[45]....
        /*0634*/ 	.word	0x0000d6f0
        /*0638*/ 	.word	0x000000ff
        /*063c*/ 	.word	0x00028820
        /*0640*/ 	.short	0x010a
        /*0642*/ 	.byte	0x26
	.zero		1


	//   ....[46]....
        /*0644*/ 	.word	0x0000dad0
        /*0648*/ 	.word	0x000000ff
        /*064c*/ 	.word	0x00028848
        /*0650*/ 	.short	0x010a
        /*0652*/ 	.byte	0x26
	.zero		1


	//   ....[47]....
        /*0654*/ 	.word	0x0000dd90
        /*0658*/ 	.word	0x000000ff
        /*065c*/ 	.word	0x00028860
        /*0660*/ 	.short	0x010a
        /*0662*/ 	.byte	0x26
	.zero		1


	//   ....[48]....
        /*0664*/ 	.word	0x0000e290
        /*0668*/ 	.word	0x000000ff
        /*066c*/ 	.word	0x00028840
        /*0670*/ 	.short	0x010a
        /*0672*/ 	.byte	0x26
	.zero		1


	//   ....[49]....
        /*0674*/ 	.word	0x0000e570
        /*0678*/ 	.word	0x000000ff
        /*067c*/ 	.word	0x00028868
        /*0680*/ 	.short	0x010a
        /*0682*/ 	.byte	0x26
	.zero		1


	//   ....[50]....
        /*0684*/ 	.word	0x0000eac0
        /*0688*/ 	.word	0x000000ff
        /*068c*/ 	.word	0x00028848
        /*0690*/ 	.short	0x010a
        /*0692*/ 	.byte	0x26
	.zero		1


	//   ....[51]....
        /*0694*/ 	.word	0x0000ed80
        /*0698*/ 	.word	0x000000ff
        /*069c*/ 	.word	0x00028860
        /*06a0*/ 	.short	0x010a
        /*06a2*/ 	.byte	0x26
	.zero		1


	//   ....[52]....
        /*06a4*/ 	.word	0x0000f120
        /*06a8*/ 	.word	0x00000003
        /*06ac*/ 	.word	0x00028860
        /*06b0*/ 	.short	0x010a
        /*06b2*/ 	.byte	0x3f
	.zero		1


	//   ....[53]....
        /*06b4*/ 	.word	0x0000f4b0
        /*06b8*/ 	.word	0x00000002
        /*06bc*/ 	.word	0x00028820
        /*06c0*/ 	.short	0x010a
        /*06c2*/ 	.byte	0x3f
	.zero		1


	//   ....[54]....
        /*06c4*/ 	.word	0x0000f630
        /*06c8*/ 	.word	0x00000006
        /*06cc*/ 	.word	0x00000000
        /*06d0*/ 	.short	0x010a
        /*06d2*/ 	.byte	0x3f
	.zero		1


	//   ....[55]....
        /*06d4*/ 	.word	0x0000f6a0
        /*06d8*/ 	.word	0x00000003
        /*06dc*/ 	.word	0x00000000
        /*06e0*/ 	.short	0x010a
        /*06e2*/ 	.byte	0x3f
	.zero		1


	//   ....[56]....
        /*06e4*/ 	.word	0x0000f700
        /*06e8*/ 	.word	0x00000000
        /*06ec*/ 	.word	0x00000000
        /*06f0*/ 	.short	0x010a
        /*06f2*/ 	.byte	0x3f
	.zero		1


	//   ....[57]....
        /*06f4*/ 	.word	0x0000f730
        /*06f8*/ 	.word	0x00000003
        /*06fc*/ 	.word	0x00000000
        /*0700*/ 	.short	0x010a
        /*0702*/ 	.byte	0x3f
	.zero		1


	//   ....[58]....
        /*0704*/ 	.word	0x0000f7a0
        /*0708*/ 	.word	0x00000000
        /*070c*/ 	.word	0x00028800
        /*0710*/ 	.short	0x010a
        /*0712*/ 	.byte	0x3f
	.zero		1


	//   ....[59]....
        /*0714*/ 	.word	0x0000f800
        /*0718*/ 	.word	0x00000000
        /*071c*/ 	.word	0x00028830
        /*0720*/ 	.short	0x010a
        /*0722*/ 	.byte	0x3f
	.zero		1


	//   ....[60]....
        /*0724*/ 	.word	0x0000f860
        /*0728*/ 	.word	0x0000000d
        /*072c*/ 	.word	0x00028830
        /*0730*/ 	.short	0x010a
        /*0732*/ 	.byte	0x3f
	.zero		1


	//   ....[61]....
        /*0734*/ 	.word	0x0000f8c0
        /*0738*/ 	.word	0x0000000d
        /*073c*/ 	.word	0x00028850
        /*0740*/ 	.short	0x010a
        /*0742*/ 	.byte	0x3f
	.zero		1


	//   ....[62]....
        /*0744*/ 	.word	0x0000f920
        /*0748*/ 	.word	0x0000000d
        /*074c*/ 	.word	0x00028830
        /*0750*/ 	.short	0x010a
        /*0752*/ 	.byte	0x3f
	.zero		1


	//   ....[63]....
        /*0754*/ 	.word	0x0000f980
        /*0758*/ 	.word	0x0000000a
        /*075c*/ 	.word	0x00028850
        /*0760*/ 	.short	0x010a
        /*0762*/ 	.byte	0x3f
	.zero		1


	//   ....[64]....
        /*0764*/ 	.word	0x0000f9e0
        /*0768*/ 	.word	0x00000003
        /*076c*/ 	.word	0x00028850
        /*0770*/ 	.short	0x010a
        /*0772*/ 	.byte	0x3f
	.zero		1


	//   ....[65]....
        /*0774*/ 	.word	0x0000fb40
        /*0778*/ 	.word	0x00000003
        /*077c*/ 	.word	0x00028840
        /*0780*/ 	.short	0x010a
        /*0782*/ 	.byte	0x3f
	.zero		1


	//   ....[66]....
        /*0784*/ 	.word	0x000105e0
        /*0788*/ 	.word	0x00000003
        /*078c*/ 	.word	0x00028820
        /*0790*/ 	.short	0x010a
        /*0792*/ 	.byte	0x3f
	.zero		1


	//   ....[67]....
        /*0794*/ 	.word	0x00010640
        /*0798*/ 	.word	0x00000003
        /*079c*/ 	.word	0x00028848
        /*07a0*/ 	.short	0x010a
        /*07a2*/ 	.byte	0x3f
	.zero		1


	//   ....[68]....
        /*07a4*/ 	.word	0x000106a0
        /*07a8*/ 	.word	0x00000003
        /*07ac*/ 	.word	0x00028860
        /*07b0*/ 	.short	0x010a
        /*07b2*/ 	.byte	0x3f
	.zero		1


	//   ....[69]....
        /*07b4*/ 	.word	0x00010700
        /*07b8*/ 	.word	0x00000003
        /*07bc*/ 	.word	0x00028840
        /*07c0*/ 	.short	0x010a
        /*07c2*/ 	.byte	0x3f
	.zero		1


	//   ....[70]....
        /*07c4*/ 	.word	0x00010760
        /*07c8*/ 	.word	0x00000003
        /*07cc*/ 	.word	0x00028868
        /*07d0*/ 	.short	0x010a
        /*07d2*/ 	.byte	0x3f
	.zero		1


	//   ....[71]....
        /*07d4*/ 	.word	0x000107c0
        /*07d8*/ 	.word	0x00000003
        /*07dc*/ 	.word	0x00028848
        /*07e0*/ 	.short	0x010a
        /*07e2*/ 	.byte	0x3f
	.zero		1


	//   ....[72]....
        /*07e4*/ 	.word	0x00010820
        /*07e8*/ 	.word	0x00000003
        /*07ec*/ 	.word	0x00028860
        /*07f0*/ 	.short	0x010a
        /*07f2*/ 	.byte	0x3f
	.zero		1


	//   ....[73]....
        /*07f4*/ 	.word	0x00010870
        /*07f8*/ 	.word	0x00000003
        /*07fc*/ 	.word	0x00028860
        /*0800*/ 	.short	0x010a
        /*0802*/ 	.byte	0x3f
	.zero		1


	//   ....[74]....
        /*0804*/ 	.word	0x000108c0
        /*0808*/ 	.word	0x00000002
        /*080c*/ 	.word	0x00028820
        /*0810*/ 	.short	0x010a
        /*0812*/ 	.byte	0x3f
	.zero		1


	//   ....[75]....
        /*0814*/ 	.word	0x00010a60
        /*0818*/ 	.word	0x00000006
        /*081c*/ 	.word	0x00000000
        /*0820*/ 	.short	0x010a
        /*0822*/ 	.byte	0x3f
	.zero		1


	//   ....[76]....
        /*0824*/ 	.word	0x00010ab0
        /*0828*/ 	.word	0x00000003
        /*082c*/ 	.word	0x00000000
        /*0830*/ 	.short	0x010a
        /*0832*/ 	.byte	0x3f
	.zero		1


	//   ....[77]....
        /*0834*/ 	.word	0x00010b00
        /*0838*/ 	.word	0x00000000
        /*083c*/ 	.word	0x00000000
        /*0840*/ 	.short	0x010a
        /*0842*/ 	.byte	0x3f
	.zero		1


	//----- nvinfo : EIATTR_NUM_MBARRIERS
	.align		4
.L_268:
        /*0844*/ 	.byte	0x03, 0x38
        /*0846*/ 	.short	0x0016


	//----- nvinfo : EIATTR_EXIT_INSTR_OFFSETS
	.align		4
        /*0848*/ 	.byte	0x04, 0x1c
        /*084a*/ 	.short	(.L_270 - .L_269)


	//   ....[0]....
.L_269:
        /*084c*/ 	.word	0x0000f780


	//----- nvinfo : EIATTR_MAX_THREADS
	.align		4
.L_270:
        /*0850*/ 	.byte	0x04, 0x05
        /*0852*/ 	.short	(.L_272 - .L_271)
.L_271:
        /*0854*/ 	.word	0x00000180
        /*0858*/ 	.word	0x00000001
        /*085c*/ 	.word	0x00000001


	//----- nvinfo : EIATTR_CRS_STACK_SIZE
	.align		4
.L_272:
        /*0860*/ 	.byte	0x04, 0x1e
        /*0862*/ 	.short	(.L_274 - .L_273)
.L_273:
        /*0864*/ 	.word	0x00000000


	//----- nvinfo : EIATTR_CBANK_PARAM_SIZE
	.align		4
.L_274:
        /*0868*/ 	.byte	0x03, 0x19
        /*086a*/ 	.short	0x0a70


	//----- nvinfo : EIATTR_PARAM_CBANK
	.align		4
        /*086c*/ 	.byte	0x04, 0x0a
        /*086e*/ 	.short	(.L_276 - .L_275)
	.align		4
.L_275:
        /*0870*/ 	.word	index@(.nv.constant0._ZN7cutlass13device_kernelIN5flash11enable_sm90INS1_16FlashAttnFwdSm90INS1_25CollectiveMainloopFwdSm90ILi2EN4cute5tupleIJNS5_1CILi1EEES8_S8_EEENS6_IJNS7_ILi128EEESA_SA_EEELi128ENS_6half_tEfNS_4arch4Sm90ELb1ELb0ELb1ELb0ELb0ELb0ELb0ELb1ELb1ELb1ELb1ELb0EEENS1_21CollectiveEpilogueFwdISB_S9_SC_SE_Li256ELb0ELb1ELb1ELb0EEENS1_19SingleTileSchedulerILb0ELb1ELb1ELi128EEEEEEEEEvNT_6ParamsE)
        /*0874*/ 	.short	0x0210
        /*0876*/ 	.short	0x0a70


	//----- nvinfo : EIATTR_SW_WAR
	.align		4
.L_276:
        /*0878*/ 	.byte	0x04, 0x36
        /*087a*/ 	.short	(.L_278 - .L_277)
.L_277:
        /*087c*/ 	.word	0x00000008
.L_278:


//--------------------- .nv.info._ZN7cutlass13device_kernelIN5flash11enable_sm90INS1_16FlashAttnFwdSm90INS1_25CollectiveMainloopFwdSm90ILi2EN4cute5tupleIJNS5_1CILi1EEES8_S8_EEENS6_IJNS7_ILi128EEESA_SA_EEELi128ENS_6half_tEfNS_4arch4Sm90ELb1ELb0ELb1ELb1ELb0ELb0ELb0ELb1ELb1ELb1ELb1ELb0EEENS1_21CollectiveEpilogueFwdISB_S9_SC_SE_Li256ELb1ELb1ELb1ELb0EEENS1_36VarlenDynamicPersistentTileSchedulerILi128ELi128ELi256ELi128ELb1ELb1ELb1ELb1ELb1ELb1EEEEEEEEEvNT_6ParamsE --------------------------
	.section	.nv.info._ZN7cutlass13device_kernelIN5flash11enable_sm90INS1_16FlashAttnFwdSm90INS1_25CollectiveMainloopFwdSm90ILi2EN4cute5tupleIJNS5_1CILi1EEES8_S8_EEENS6_IJNS7_ILi128EEESA_SA_EEELi128ENS_6half_tEfNS_4arch4Sm90ELb1ELb0ELb1ELb1ELb0ELb0ELb0ELb1ELb1ELb1ELb1ELb0EEENS1_21CollectiveEpilogueFwdISB_S9_SC_SE_Li256ELb1ELb1ELb1ELb0EEENS1_36VarlenDynamicPersistentTileSchedulerILi128ELi128ELi256ELi128ELb1ELb1ELb1ELb1ELb1ELb1EEEEEEEEEvNT_6ParamsE,"",@"SHT_CUDA_INFO"
	.sectionflags	@""
	.align	4


	//----- nvinfo : EIATTR_CUDA_API_VERSION
	.align		4
        /*0000*/ 	.byte	0x04, 0x37
        /*0002*/ 	.short	(.L_280 - .L_279)
.L_279:
        /*0004*/ 	.word	0x00000082


	//----- nvinfo : EIATTR_KPARAM_INFO
	.align		4
.L_280:
        /*0008*/ 	.byte	0x04, 0x17
        /*000a*/ 	.short	(.L_282 - .L_281)
.L_281:
        /*000c*/ 	.word	0x00000000
        /*0010*/ 	.short	0x0000
        /*0012*/ 	.short	0x0070
        /*0014*/ 	.byte	0x00, 0xf0, 0x01, 0x2a


	//----- nvinfo : EIATTR_SPARSE_MMA_MASK
	.align		4
.L_282:
        /*0018*/ 	.byte	0x03, 0x50
        /*001a*/ 	.short	0x0000


	//----- nvinfo : EIATTR_MAXREG_COUNT
	.align		4
        /*001c*/ 	.byte	0x03, 0x1b
        /*001e*/ 	.short	0x00a8


	//----- nvinfo : EIATTR_NUM_BARRIERS
	.align		4
        /*0020*/ 	.byte	0x02, 0x4c
        /*0022*/ 	.byte	0x10
	.zero		1


	//----- nvinfo : EIATTR_EXTERNS
	.align		4
        /*0024*/ 	.byte	0x04, 0x0f
        /*0026*/ 	.short	(.L_284 - .L_283)


	//   ....[0]....
	.align		4
.L_283:
        /*0028*/ 	.word	index@(__assertfail)


	//----- nvinfo : EIATTR_ANNOTATIONS
	.align		4
.L_284:
        /*002c*/ 	.byte	0x04, 0x55
        /*002e*/ 	.short	(.L_286 - .L_285)


	//   ....[0]....
.L_285:
        /* <DEDUP_REMOVED lines=71> */


	//----- nvinfo : EIATTR_MERCURY_ISA_VERSION
	.align		4
.L_286:
        /*0490*/ 	.byte	0x03, 0x5f
        /*0492*/ 	.short	0x0101


	//----- nvinfo : EIATTR_UNUSED_LOAD_BYTE_OFFSET
	.align		4
        /*0494*/ 	.byte	0x04, 0x44
        /*0496*/ 	.short	(.L_288 - .L_287)


	//   ....[0]....
.L_287:
        /*0498*/ 	.word	0x00000a40
        /*049c*/ 	.word	0x0000fff0


	//   ....[1]....
        /*04a0*/ 	.word	0x0000add0
        /*04a4*/ 	.word	0x0000fff0


	//----- nvinfo : EIATTR_INT_WARP_WIDE_INSTR_OFFSETS
	.align		4
.L_288:
        /*04a8*/ 	.byte	0x04, 0x31
        /*04aa*/ 	.short	(.L_290 - .L_289)


	//   ....[0]....
.L_289:
        /*04ac*/ 	.word	0x00000130


	//   ....[1]....
        /*04b0*/ 	.word	0x00000170


	//   ....[2]....
        /*04b4*/ 	.word	0x000001e0


	//   ....[3]....
        /*04b8*/ 	.word	0x0000f7c0


	//   ....[4]....
        /*04bc*/ 	.word	0x0000f850


	//   ....[5]....
        /*04c0*/ 	.word	0x00012eb0


	//   ....[6]....
        /*04c4*/ 	.word	0x00012f40


	//----- nvinfo : EIATTR_COOP_GROUP_MASK_REGIDS
	.align		4
.L_290:
        /*04c8*/ 	.byte	0x04, 0x29
        /*04ca*/ 	.short	(.L_292 - .L_291)


	//   ....[0]....
.L_291:
        /*04cc*/ 	.word	0xffffffff


	//   ....[1]....
        /*04d0*/ 	.word	0xffffffff


	//   ....[2]....
        /*04d4*/ 	.word	0xffffffff


	//   ....[3]....
        /*04d8*/ 	.word	0xffffffff


	//   ....[4]....
        /*04dc*/ 	.word	0xffffffff


	//   ....[5]....
        /*04e0*/ 	.word	0xffffffff


	//   ....[6]....
        /*04e4*/ 	.word	0xffffffff


	//   ....[7]....
        /*04e8*/ 	.word	0xffffffff


	//   ....[8]....
        /*04ec*/ 	.word	0xffffffff


	//   ....[9]....
        /*04f0*/ 	.word	0xffffffff


	//   ....[10]....
        /*04f4*/ 	.word	0xffffffff


	//   ....[11]....
        /*04f8*/ 	.word	0xffffffff


	//   ....[12]....
        /*04fc*/ 	.word	0xffffffff


	//   ....[13]....
        /*0500*/ 	.word	0xffffffff


	//   ....[14]....
        /*0504*/ 	.word	0xffffffff


	//   ....[15]....
        /*0508*/ 	.word	0xffffffff


	//   ....[16]....
        /*050c*/ 	.word	0xffffffff


	//   ....[17]....
        /*0510*/ 	.word	0xffffffff


	//   ....[18]....
        /*0514*/ 	.word	0xffffffff


	//   ....[19]....
        /*0518*/ 	.word	0xffffffff


	//   ....[20]....
        /*051c*/ 	.word	0xffffffff


	//   ....[21]....
        /*0520*/ 	.word	0xffffffff


	//   ....[22]....
        /*0524*/ 	.word	0xffffffff


	//   ....[23]....
        /*0528*/ 	.word	0xffffffff


	//   ....[24]....
        /*052c*/ 	.word	0xffffffff


	//   ....[25]....
        /*0530*/ 	.word	0xffffffff


	//   ....[26]....
        /*0534*/ 	.word	0xffffffff


	//   ....[27]....
        /*0538*/ 	.word	0xffffffff


	//   ....[28]....
        /*053c*/ 	.word	0xffffffff


	//   ....[29]....
        /*0540*/ 	.word	0xffffffff


	//   ....[30]....
        /*0544*/ 	.word	0xffffffff


	//   ....[31]....
        /*0548*/ 	.word	0xffffffff


	//   ....[32]....
        /*054c*/ 	.word	0xffffffff


	//   ....[33]....
        /*0550*/ 	.word	0xffffffff


	//   ....[34]....
        /*0554*/ 	.word	0xffffffff


	//   ....[35]....
        /*0558*/ 	.word	0xffffffff


	//   ....[36]....
        /*055c*/ 	.word	0xffffffff


	//   ....[37]....
        /*0560*/ 	.word	0xffffffff


	//   ....[38]....
        /*0564*/ 	.word	0xffffffff


	//   ....[39]....
        /*0568*/ 	.word	0xffffffff


	//   ....[40]....
        /*056c*/ 	.word	0xffffffff


	//   ....[41]....
        /*0570*/ 	.word	0xffffffff


	//   ....[42]....
        /*0574*/ 	.word	0xffffffff


	//   ....[43]....
        /*0578*/ 	.word	0xffffffff


	//   ....[44]....
        /*057c*/ 	.word	0xffffffff


	//   ....[45]....
        /*0580*/ 	.word	0xffffffff


	//   ....[46]....
        /*0584*/ 	.word	0xffffffff


	//   ....[47]....
        /*0588*/ 	.word	0xffffffff


	//   ....[48]....
        /*058c*/ 	.word	0xffffffff


	//   ....[49]....
        /*0590*/ 	.word	0xffffffff


	//   ....[50]....
        /*0594*/ 	.word	0xffffffff


	//   ....[51]....
        /*0598*/ 	.word	0xffffffff


	//   ....[52]....
        /*059c*/ 	.word	0xffffffff


	//   ....[53]....
        /*05a0*/ 	.word	0xffffffff


	//   ....[54]....
        /*05a4*/ 	.word	0xffffffff


	//   ....[55]....
        /*05a8*/ 	.word	0xffffffff


	//   ....[56]....
        /*05ac*/ 	.word	0xffffffff


	//   ....[57]....
        /*05b0*/ 	.word	0xffffffff


	//   ....[58]....
        /*05b4*/ 	.word	0xffffffff


	//   ....[59]....
        /*05b8*/ 	.word	0xffffffff


	//   ....[60]....
        /*05bc*/ 	.word	0xffffffff


	//   ....[61]....
        /*05c0*/ 	.word	0xffffffff


	//   ....[62]....
        /*05c4*/ 	.word	0xffffffff


	//   ....[63]....
        /*05c8*/ 	.word	0xffffffff


	//   ....[64]....
        /*05cc*/ 	.word	0xffffffff


	//   ....[65]....
        /*05d0*/ 	.word	0xffffffff


	//   ....[66]....
        /*05d4*/ 	.word	0xffffffff


	//   ....[67]....
        /*05d8*/ 	.word	0xffffffff


	//   ....[68]....
        /*05dc*/ 	.word	0xffffffff


	//   ....[69]....
        /*05e0*/ 	.word	0xffffffff


	//   ....[70]....
        /*05e4*/ 	.word	0xffffffff


	//   ....[71]....
        /*05e8*/ 	.word	0xffffffff


	//   ....[72]....
        /*05ec*/ 	.word	0xffffffff


	//   ....[73]....
        /*05f0*/ 	.word	0xffffffff


	//   ....[74]....
        /*05f4*/ 	.word	0xffffffff


	//   ....[75]....
        /*05f8*/ 	.word	0xffffffff


	//   ....[76]....
        /*05fc*/ 	.word	0xffffffff


	//   ....[77]....
        /*0600*/ 	.word	0xffffffff


	//   ....[78]....
        /*0604*/ 	.word	0xffffffff


	//   ....[79]....
        /*0608*/ 	.word	0xffffffff


	//   ....[80]....
        /*060c*/ 	.word	0xffffffff


	//   ....[81]....
        /*0610*/ 	.word	0xffffffff


	//   ....[82]....
        /*0614*/ 	.word	0xffffffff


	//   ....[83]....
        /*0618*/ 	.word	0xffffffff


	//   ....[84]....
        /*061c*/ 	.word	0xffffffff


	//   ....[85]....
        /*0620*/ 	.word	0xffffffff


	//   ....[86]....
        /*0624*/ 	.word	0xffffffff


	//   ....[87]....
        /*0628*/ 	.word	0xffffffff


	//   ....[88]....
        /*062c*/ 	.word	0xffffffff


	//   ....[89]....
        /*0630*/ 	.word	0xffffffff


	//   ....[90]....
        /*0634*/ 	.word	0xffffffff


	//   ....[91]....
        /*0638*/ 	.word	0xffffffff


	//   ....[92]....
        /*063c*/ 	.word	0xffffffff


	//   ....[93]....
        /*0640*/ 	.word	0xffffffff


	//   ....[94]....
        /*0644*/ 	.word	0xffffffff


	//   ....[95]....
        /*0648*/ 	.word	0xffffffff


	//   ....[96]....
        /*064c*/ 	.word	0xffffffff


	//   ....[97]....
        /*0650*/ 	.word	0xffffffff


	//   ....[98]....
        /*0654*/ 	.word	0xffffffff


	//   ....[99]....
        /*0658*/ 	.word	0xffffffff


	//   ....[100]....
        /*065c*/ 	.word	0xffffffff


	//   ....[101]....
        /*0660*/ 	.word	0xffffffff


	//   ....[102]....
        /*0664*/ 	.word	0xffffffff


	//   ....[103]....
        /*0668*/ 	.word	0xffffffff


	//   ....[104]....
        /*066c*/ 	.word	0xffffffff


	//   ....[105]....
        /*0670*/ 	.word	0x0500000f


	//   ....[106]....
        /*0674*/ 	.word	0x0500000f


	//   ....[107]....
        /*0678*/ 	.word	0x0500000f


	//   ....[108]....
        /*067c*/ 	.word	0x0500000f


	//   ....[109]....
        /*0680*/ 	.word	0x0500000f


	//   ....[110]....
        /*0684*/ 	.word	0x0500000f


	//   ....[111]....
        /*0688*/ 	.word	0x0500000f


	//   ....[112]....
        /*068c*/ 	.word	0x0500000f


	//   ....[113]....
        /*0690*/ 	.word	0x0500000f


	//   ....[114]....
        /*0694*/ 	.word	0x0500000f


	//   ....[115]....
        /*0698*/ 	.word	0x0500000f


	//   ....[116]....
        /*069c*/ 	.word	0x0500000f


	//   ....[117]....
        /*06a0*/ 	.word	0x0500000f


	//   ....[118]....
        /*06a4*/ 	.word	0x0500000f


	//   ....[119]....
        /*06a8*/ 	.word	0x0500000f


	//   ....[120]....
        /*06ac*/ 	.word	0x0500000f


	//   ....[121]....
        /*06b0*/ 	.word	0x0500000f


	//   ....[122]....
        /*06b4*/ 	.word	0x0500000f


	//   ....[123]....
        /*06b8*/ 	.word	0x0500000f


	//   ....[124]....
        /*06bc*/ 	.word	0x0500000f


	//   ....[125]....
        /*06c0*/ 	.word	0x0500000f


	//   ....[126]....
        /*06c4*/ 	.word	0x0500000f


	//   ....[127]....
        /*06c8*/ 	.word	0x0500000f


	//   ....[128]....
        /*06cc*/ 	.word	0x0500000f


	//   ....[129]....
        /*06d0*/ 	.word	0x0500000f


	//   ....[130]....
        /*06d4*/ 	.word	0x0500000f


	//   ....[131]....
        /*06d8*/ 	.word	0x0500000f


	//   ....[132]....
        /*06dc*/ 	.word	0x0500000f


	//   ....[133]....
        /*06e0*/ 	.word	0x0500000f


	//   ....[134]....
        /*06e4*/ 	.word	0x0500000f


	//   ....[135]....
        /*06e8*/ 	.word	0x0500000f


	//   ....[136]....
        /*06ec*/ 	.word	0x0500000f


	//   ....[137]....
        /*06f0*/ 	.word	0x0500000f


	//   ....[138]....
        /*06f4*/ 	.word	0x0500000f


	//   ....[139]....
        /*06f8*/ 	.word	0x0500000f


	//   ....[140]....
        /*06fc*/ 	.word	0x0500000f


	//----- nvinfo : EIATTR_COOP_GROUP_INSTR_OFFSETS
	.align		4
.L_292:
        /*0700*/ 	.byte	0x04, 0x28
        /*0702*/ 	.short	(.L_294 - .L_293)


	//   ....[0]....
.L_293:
        /*0704*/ 	.word	0x00000070


	//   ....[1]....
        /*0708*/ 	.word	0x00000140


	//   ....[2]....
        /*070c*/ 	.word	0x00000190


	//   ....[3]....
        /*0710*/ 	.word	0x000003c0


	//   ....[4]....
        /*0714*/ 	.word	0x00000520


	//   ....[5]....
        /*0718*/ 	.word	0x00000640


	//   ....[6]....
        /*071c*/ 	.word	0x000007a0


	//   ....[7]....
        /*0720*/ 	.word	0x00001b50


	//   ....[8]....
        /*0724*/ 	.word	0x00002670


	//   ....[9]....
        /*0728*/ 	.word	0x00002ad0


	//   ....[10]....
        /*072c*/ 	.word	0x000032a0


	//   ....[11]....
        /*0730*/ 	.word	0x00003320


	//   ....[12]....
        /*0734*/ 	.word	0x00003d60


	//   ....[13]....
        /*0738*/ 	.word	0x00003dc0


	//   ....[14]....
        /*073c*/ 	.word	0x00005750


	//   ....[15]....
        /*0740*/ 	.word	0x00005880


	//   ....[16]....
        /*0744*/ 	.word	0x00006090


	//   ....[17]....
        /*0748*/ 	.word	0x000061a0


	//   ....[18]....
        /*074c*/ 	.word	0x00006990


	//   ....[19]....
        /*0750*/ 	.word	0x00006a00


	//   ....[20]....
        /*0754*/ 	.word	0x000089d0


	//   ....[21]....
        /*0758*/ 	.word	0x00008a40


	//   ....[22]....
        /*075c*/ 	.word	0x000091d0


	//   ....[23]....
        /*0760*/ 	.word	0x000092e0


	//   ....[24]....
        /*0764*/ 	.word	0x0000a480


	//   ....[25]....
        /*0768*/ 	.word	0x0000a4c0


	//   ....[26]....
        /*076c*/ 	.word	0x0000a5b0


	//   ....[27]....
        /*0770*/ 	.word	0x0000a5d0


	//   ....[28]....
        /*0774*/ 	.word	0x0000b900


	//   ....[29]....
        /*0778*/ 	.word	0x0000b940


	//   ....[30]....
        /*077c*/ 	.word	0x0000b960


	//   ....[31]....
        /*0780*/ 	.word	0x0000b990


	//   ....[32]....
        /*0784*/ 	.word	0x0000c050


	//   ....[33]....
        /*0788*/ 	.word	0x0000c070


	//   ....[34]....
        /*078c*/ 	.word	0x0000c140


	//   ....[35]....
        /*0790*/ 	.word	0x0000c160


	//   ....[36]....
        /*0794*/ 	.word	0x0000c220


	//   ....[37]....
        /*0798*/ 	.word	0x0000c240


	//   ....[38]....
        /*079c*/ 	.word	0x0000c310


	//   ....[39]....
        /*07a0*/ 	.word	0x0000c330


	//   ....[40]....
        /*07a4*/ 	.word	0x0000c700


	//   ....[41]....
        /*07a8*/ 	.word	0x0000c710


	//   ....[42]....
        /*07ac*/ 	.word	0x0000cb50


	//   ....[43]....
        /*07b0*/ 	.word	0x0000cb60


	//   ....[44]....
        /*07b4*/ 	.word	0x0000d850


	//   ....[45]....
        /*07b8*/ 	.word	0x0000d880


	//   ....[46]....
        /*07bc*/ 	.word	0x0000d950


	//   ....[47]....
        /*07c0*/ 	.word	0x0000d970


	//   ....[48]....
        /*07c4*/ 	.word	0x0000da30


	//   ....[49]....
        /*07c8*/ 	.word	0x0000da50


	//   ....[50]....
        /*07cc*/ 	.word	0x0000db20


	//   ....[51]....
        /*07d0*/ 	.word	0x0000db40


	//   ....[52]....
        /*07d4*/ 	.word	0x0000dc80


	//   ....[53]....
        /*07d8*/ 	.word	0x0000deb0


	//   ....[54]....
        /*07dc*/ 	.word	0x0000dee0


	//   ....[55]....
        /*07e0*/ 	.word	0x0000df10


	//   ....[56]....
        /*07e4*/ 	.word	0x0000df40


	//   ....[57]....
        /*07e8*/ 	.word	0x0000df70


	//   ....[58]....
        /*07ec*/ 	.word	0x0000dfa0


	//   ....[59]....
        /*07f0*/ 	.word	0x0000e140


	//   ....[60]....
        /*07f4*/ 	.word	0x0000e170


	//   ....[61]....
        /*07f8*/ 	.word	0x0000e1a0


	//   ....[62]....
        /*07fc*/ 	.word	0x0000e1d0


	//   ....[63]....
        /*0800*/ 	.word	0x0000e200


	//   ....[64]....
        /*0804*/ 	.word	0x0000e230


	//   ....[65]....
        /*0808*/ 	.word	0x0000e2d0


	//   ....[66]....
        /*080c*/ 	.word	0x0000e300


	//   ....[67]....
        /*0810*/ 	.word	0x0000e310


	//   ....[68]....
        /*0814*/ 	.word	0x0000e340


	//   ....[69]....
        /*0818*/ 	.word	0x0000fda0


	//   ....[70]....
        /*081c*/ 	.word	0x00010920


	//   ....[71]....
        /*0820*/ 	.word	0x00010930


	//   ....[72]....
        /*0824*/ 	.word	0x00010960


	//   ....[73]....
        /*0828*/ 	.word	0x00010970


	//   ....[74]....
        /*082c*/ 	.word	0x00010a80


	//   ....[75]....
        /*0830*/ 	.word	0x00010a90


	//   ....[76]....
        /*0834*/ 	.word	0x00010b20


	//   ....[77]....
        /*0838*/ 	.word	0x00010b30


	//   ....[78]....
        /*083c*/ 	.word	0x00010bc0


	//   ....[79]....
        /*0840*/ 	.word	0x00010bd0


	//   ....[80]....
        /*0844*/ 	.word	0x00010c60


	//   ....[81]....
        /*0848*/ 	.word	0x00010c70


	//   ....[82]....
        /*084c*/ 	.word	0x00010d00


	//   ....[83]....
        /*0850*/ 	.word	0x00010d10


	//   ....[84]....
        /*0854*/ 	.word	0x00010d60


	//   ....[85]....
        /*0858*/ 	.word	0x00010d90


	//   ....[86]....
        /*085c*/ 	.word	0x000135e0


	//   ....[87]....
        /*0860*/ 	.word	0x00013610


	//   ....[88]....
        /*0864*/ 	.word	0x00013660


	//   ....[89]....
        /*0868*/ 	.word	0x000136a0


	//   ....[90]....
        /*086c*/ 	.word	0x000136d0


	//   ....[91]....
        /*0870*/ 	.word	0x00013700


	//   ....[92]....
        /*0874*/ 	.word	0x00013730


	//   ....[93]....
        /*0878*/ 	.word	0x00013760


	//   ....[94]....
        /*087c*/ 	.word	0x00013920


	//   ....[95]....
        /*0880*/ 	.word	0x00013950


	//   ....[96]....
        /*0884*/ 	.word	0x00013980


	//   ....[97]....
        /*0888*/ 	.word	0x000139b0


	//   ....[98]....
        /*088c*/ 	.word	0x000139e0


	//   ....[99]....
        /*0890*/ 	.word	0x00013a10


	//   ....[100]....
        /*0894*/ 	.word	0x00013ae0


	//   ....[101]....
        /*0898*/ 	.word	0x00013b00


	//   ....[102]....
        /*089c*/ 	.word	0x00013b10


	//   ....[103]....
        /*08a0*/ 	.word	0x00013b90


	//   ....[104]....
        /*08a4*/ 	.word	0x000146c0


	//   ....[105]....
        /*08a8*/ 	.word	0x00014c70


	//   ....[106]....
        /*08ac*/ 	.word	0x00014e40


	//   ....[107]....
        /*08b0*/ 	.word	0x00014e90


	//   ....[108]....
        /*08b4*/ 	.word	0x00014ef0


	//   ....[109]....
        /*08b8*/ 	.word	0x00014f90


	//   ....[110]....
        /*08bc*/ 	.word	0x00015050


	//   ....[111]....
        /*08c0*/ 	.word	0x00015160


	//   ....[112]....
        /*08c4*/ 	.word	0x000151c0


	//   ....[113]....
        /*08c8*/ 	.word	0x000152c0


	//   ....[114]....
        /*08cc*/ 	.word	0x00015320


	//   ....[115]....
        /*08d0*/ 	.word	0x00015420


	//   ....[116]....
        /*08d4*/ 	.word	0x00015480


	//   ....[117]....
        /*08d8*/ 	.word	0x00015580


	//   ....[118]....
        /*08dc*/ 	.word	0x000155e0


	//   ....[119]....
        /*08e0*/ 	.word	0x000156c0


	//   ....[120]....
        /*08e4*/ 	.word	0x00015740


	//   ....[121]....
        /*08e8*/ 	.word	0x00015820


	//   ....[122]....
        /*08ec*/ 	.word	0x00015b50


	//   ....[123]....
        /*08f0*/ 	.word	0x00015bf0


	//   ....[124]....
        /*08f4*/ 	.word	0x00015d80


	//   ....[125]....
        /*08f8*/ 	.word	0x00015df0


	//   ....[126]....
        /*08fc*/ 	.word	0x00015e60


	//   ....[127]....
        /*0900*/ 	.word	0x00015ed0


	//   ....[128]....
        /*0904*/ 	.word	0x00015f40


	//   ....[129]....
        /*0908*/ 	.word	0x00015fc0


	//   ....[130]....
        /*090c*/ 	.word	0x00016060


	//   ....[131]....
        /*0910*/ 	.word	0x00016100


	//   ....[132]....
        /*0914*/ 	.word	0x00016170


	//   ....[133]....
        /*0918*/ 	.word	0x000161e0


	//   ....[134]....
        /*091c*/ 	.word	0x00016250


	//   ....[135]....
        /*0920*/ 	.word	0x000162d0


	//   ....[136]....
        /*0924*/ 	.word	0x00016350


	//   ....[137]....
        /*0928*/ 	.word	0x00016400


	//   ....[138]....
        /*092c*/ 	.word	0x00016450


	//   ....[139]....
        /*0930*/ 	.word	0x00016510


	//   ....[140]....
        /*0934*/ 	.word	0x00016640


	//----- nvinfo : EIATTR_REG_RECONFIG
	.align		4
.L_294:
        /*0938*/ 	.byte	0x01, 0x54
	.zero		2


	//----- nvinfo : EIATTR_SYSCALL_OFFSETS
	.align		4
        /*093c*/ 	.byte	0x04, 0x46
        /*093e*/ 	.short	(.L_296 - .L_295)


	//   ....[0]....
.L_295:
        /*0940*/ 	.word	0x00001d30


	//   ....[1]....
        /*0944*/ 	.word	0x0000f9c0


	//   ....[2]....
        /*0948*/ 	.word	0x0000fb10


	//   ....[3]....
        /*094c*/ 	.word	0x0000fc10


	//   ....[4]....
        /*0950*/ 	.word	0x000104e0


	//----- nvinfo : EIATTR_MBARRIER_INSTR_OFFSETS
	.align		4
.L_296:
        /*0954*/ 	.byte	0x04, 0x39
        /*0956*/ 	.short	(.L_298 - .L_297)


	//   ....[0]....
.L_297:
        /*0958*/ 	.word	0x00000270
        /*095c*/ 	.word	0x000000ff
        /*0960*/ 	.word	0x00028800
        /*0964*/ 	.short	0x0100
        /*0966*/ 	.byte	0x08
	.zero		1


	//   ....[1]....
        /*0968*/ 	.word	0x00000280
        /*096c*/ 	.word	0x000000ff
        /*0970*/ 	.word	0x00028820
        /*0974*/ 	.short	0x0100
        /*0976*/ 	.byte	0x08
	.zero		1


	//   ....[2]....
        /*0978*/ 	.word	0x00000370
        /*097c*/ 	.word	0x000000ff
        /*0980*/ 	.word	0x00028830
        /*0984*/ 	.short	0x0100
        /*0986*/ 	.byte	0x08
	.zero		1


	//   ....[3]....
        /*0988*/ 	.word	0x00000380
        /*098c*/ 	.word	0x000000ff
        /*0990*/ 	.word	0x00028840
        /*0994*/ 	.short	0x0100
        /*0996*/ 	.byte	0x08
	.zero		1


	//   ....[4]....
        /*0998*/ 	.word	0x00000390
        /*099c*/ 	.word	0x000000ff
        /*09a0*/ 	.word	0x00028838
        /*09a4*/ 	.short	0x0100
        /*09a6*/ 	.byte	0x08
	.zero		1


	//   ....[5]....
        /*09a8*/ 	.word	0x000003a0
        /*09ac*/ 	.word	0x000000ff
        /*09b0*/ 	.word	0x00028848
        /*09b4*/ 	.short	0x0100
        /*09b6*/ 	.byte	0x08
	.zero		1


	//   ....[6]....
        /*09b8*/ 	.word	0x000004d0
        /*09bc*/ 	.word	0x000000ff
        /*09c0*/ 	.word	0x00028850
        /*09c4*/ 	.short	0x0100
        /*09c6*/ 	.byte	0x08
	.zero		1


	//   ....[7]....
        /*09c8*/ 	.word	0x000004e0
        /*09cc*/ 	.word	0x000000ff
        /*09d0*/ 	.word	0x00028860
        /*09d4*/ 	.short	0x0100
        /*09d6*/ 	.byte	0x08
	.zero		1


	//   ....[8]....
        /*09d8*/ 	.word	0x000004f0
        /*09dc*/ 	.word	0x000000ff
        /*09e0*/ 	.word	0x00028858
        /*09e4*/ 	.short	0x0100
        /*09e6*/ 	.byte	0x08
	.zero		1


	//   ....[9]....
        /*09e8*/ 	.word	0x00000500
        /*09ec*/ 	.word	0x000000ff
        /*09f0*/ 	.word	0x00028868
        /*09f4*/ 	.short	0x0100
        /*09f6*/ 	.byte	0x08
	.zero		1


	//   ....[10]....
        /*09f8*/ 	.word	0x000005f0
        /*09fc*/ 	.word	0x000000ff
        /*0a00*/ 	.word	0x00028870
        /*0a04*/ 	.short	0x0100
        /*0a06*/ 	.byte	0x06
	.zero		1


	//   ....[11]....
        /*0a08*/ 	.word	0x00000600
        /*0a0c*/ 	.word	0x000000ff
        /*0a10*/ 	.word	0x00028880
        /*0a14*/ 	.short	0x0100
        /*0a16*/ 	.byte	0x06
	.zero		1


	//   ....[12]....
        /*0a18*/ 	.word	0x00000610
        /*0a1c*/ 	.word	0x000000ff
        /*0a20*/ 	.word	0x00028878
        /*0a24*/ 	.short	0x0100
        /*0a26*/ 	.byte	0x06
	.zero		1


	//   ....[13]....
        /*0a28*/ 	.word	0x00000620
        /*0a2c*/ 	.word	0x000000ff
        /*0a30*/ 	.word	0x00028888
        /*0a34*/ 	.short	0x0100
        /*0a36*/ 	.byte	0x06
	.zero		1


	//   ....[14]....
        /*0a38*/ 	.word	0x00000750
        /*0a3c*/ 	.word	0x000000ff
        /*0a40*/ 	.word	0x00028890
        /*0a44*/ 	.short	0x0100
        /*0a46*/ 	.byte	0x08
	.zero		1


	//   ....[15]....
        /*0a48*/ 	.word	0x00000760
        /*0a4c*/ 	.word	0x000000ff
        /*0a50*/ 	.word	0x000288a0
        /*0a54*/ 	.short	0x0100
        /*0a56*/ 	.byte	0x08
	.zero		1


	//   ....[16]....
        /*0a58*/ 	.word	0x00000770
        /*0a5c*/ 	.word	0x000000ff
        /*0a60*/ 	.word	0x00028898
        /*0a64*/ 	.short	0x0100
        /*0a66*/ 	.byte	0x08
	.zero		1


	//   ....[17]....
        /*0a68*/ 	.word	0x00000780
        /*0a6c*/ 	.word	0x000000ff
        /*0a70*/ 	.word	0x000288a8
        /*0a74*/ 	.short	0x0100
        /*0a76*/ 	.byte	0x08
	.zero		1


	//   ....[18]....
        /*0a78*/ 	.word	0x000008b0
        /*0a7c*/ 	.word	0x000000ff
        /*0a80*/ 	.word	0x000288b0
        /*0a84*/ 	.short	0x0100
        /*0a86*/ 	.byte	0x08
	.zero		1


	//   ....[19]....
        /*0a88*/ 	.word	0x000008c0
        /*0a8c*/ 	.word	0x000000ff
        /*0a90*/ 	.word	0x000288c0
        /*0a94*/ 	.short	0x0100
        /*0a96*/ 	.byte	0x08
	.zero		1


	//   ....[20]....
        /*0a98*/ 	.word	0x000008d0
        /*0a9c*/ 	.word	0x000000ff
        /*0aa0*/ 	.word	0x000288b8
        /*0aa4*/ 	.short	0x0100
        /*0aa6*/ 	.byte	0x08
	.zero		1


	//   ....[21]....
        /*0aa8*/ 	.word	0x000008e0
        /*0aac*/ 	.word	0x000000ff
        /*0ab0*/ 	.word	0x000288c8
        /*0ab4*/ 	.short	0x0100
        /*0ab6*/ 	.byte	0x08
	.zero		1


	//   ....[22]....
        /*0ab8*/ 	.word	0x00001db0
        /*0abc*/ 	.word	0x000000ff
        /*0ac0*/ 	.word	0x00028800
        /*0ac4*/ 	.short	0x010a
        /*0ac6*/ 	.byte	0x29
	.zero		1


	//   ....[23]....
        /*0ac8*/ 	.word	0x00001e30
        /*0acc*/ 	.word	0x00000000
        /*0ad0*/ 	.word	0x00028830
        /*0ad4*/ 	.short	0x010a
        /*0ad6*/ 	.byte	0x3f
	.zero		1


	//   ....[24]....
        /*0ad8*/ 	.word	0x00001e90
        /*0adc*/ 	.word	0x00000000
        /*0ae0*/ 	.word	0x00028830
        /*0ae4*/ 	.short	0x010a
        /*0ae6*/ 	.byte	0x3f
	.zero		1


	//   ....[25]....
        /*0ae8*/ 	.word	0x00002c00
        /*0aec*/ 	.word	0x00000000
        /*0af0*/ 	.word	0x00000000
        /*0af4*/ 	.short	0x0101
        /*0af6*/ 	.byte	0x3f
	.zero		1


	//   ....[26]....
        /*0af8*/ 	.word	0x00004ac0
        /*0afc*/ 	.word	0x000000ff
        /*0b00*/ 	.word	0x00028830
        /*0b04*/ 	.short	0x010a
        /*0b06*/ 	.byte	0x06
	.zero		1


	//   ....[27]....
        /*0b08*/ 	.word	0x00004b00
        /*0b0c*/ 	.word	0x000000ff
        /*0b10*/ 	.word	0x00028830
        /*0b14*/ 	.short	0x010a
        /*0b16*/ 	.byte	0x06
	.zero		1


	//   ....[28]....
        /*0b18*/ 	.word	0x00004e40
        /*0b1c*/ 	.word	0x000000ff
        /*0b20*/ 	.word	0x00028850
        /*0b24*/ 	.short	0x010a
        /*0b26*/ 	.byte	0x06
	.zero		1


	//   ....[29]....
        /*0b28*/ 	.word	0x00004e80
        /*0b2c*/ 	.word	0x000000ff
        /*0b30*/ 	.word	0x00028850
        /*0b34*/ 	.short	0x010a
        /*0b36*/ 	.byte	0x06
	.zero		1


	//   ....[30]....
        /*0b38*/ 	.word	0x00006f60
        /*0b3c*/ 	.word	0x0000000a
        /*0b40*/ 	.word	0x00000000
        /*0b44*/ 	.short	0x0101
        /*0b46*/ 	.byte	0x3f
	.zero		1


	//   ....[31]....
        /*0b48*/ 	.word	0x00007100
        /*0b4c*/ 	.word	0x0000000a
        /*0b50*/ 	.word	0x00000000
        /*0b54*/ 	.short	0x0101
        /*0b56*/ 	.byte	0x3f
	.zero		1


	//   ....[32]....
        /*0b58*/ 	.word	0x00007c70
        /*0b5c*/ 	.word	0x000000ff
        /*0b60*/ 	.word	0x00028830
        /*0b64*/ 	.short	0x010a
        /*0b66*/ 	.byte	0x06
	.zero		1


	//   ....[33]....
        /*0b68*/ 	.word	0x00007cb0
        /*0b6c*/ 	.word	0x000000ff
        /*0b70*/ 	.word	0x00028830
        /*0b74*/ 	.short	0x010a
        /*0b76*/ 	.byte	0x06
	.zero		1


	//   ....[34]....
        /*0b78*/ 	.word	0x00007ff0
        /*0b7c*/ 	.word	0x000000ff
        /*0b80*/ 	.word	0x00028850
        /*0b84*/ 	.short	0x010a
        /*0b86*/ 	.byte	0x06
	.zero		1


	//   ....[35]....
        /*0b88*/ 	.word	0x00008030
        /*0b8c*/ 	.word	0x000000ff
        /*0b90*/ 	.word	0x00028850
        /*0b94*/ 	.short	0x010a
        /*0b96*/ 	.byte	0x06
	.zero		1


	//   ....[36]....
        /*0b98*/ 	.word	0x00009aa0
        /*0b9c*/ 	.word	0x0000000b
        /*0ba0*/ 	.word	0x00000000
        /*0ba4*/ 	.short	0x0101
        /*0ba6*/ 	.byte	0x3f
	.zero		1


	//   ....[37]....
        /*0ba8*/ 	.word	0x00009c50
        /*0bac*/ 	.word	0x0000000b
        /*0bb0*/ 	.word	0x00000000
        /*0bb4*/ 	.short	0x0101
        /*0bb6*/ 	.byte	0x3f
	.zero		1


	//   ....[38]....
        /*0bb8*/ 	.word	0x0000a3f0
        /*0bbc*/ 	.word	0x000000ff
        /*0bc0*/ 	.word	0x00028850
        /*0bc4*/ 	.short	0x010a
        /*0bc6*/ 	.byte	0x05
	.zero		1


	//   ....[39]....
        /*0bc8*/ 	.word	0x0000a430
        /*0bcc*/ 	.word	0x000000ff
        /*0bd0*/ 	.word	0x00028850
        /*0bd4*/ 	.short	0x010a
        /*0bd6*/ 	.byte	0x05
	.zero		1


	//   ....[40]....
        /*0bd8*/ 	.word	0x0000a970
        /*0bdc*/ 	.word	0x00000006
        /*0be0*/ 	.word	0x00000000
        /*0be4*/ 	.short	0x0101
        /*0be6*/ 	.byte	0x3f
	.zero		1


	//   ....[41]....
        /*0be8*/ 	.word	0x0000c040
        /*0bec*/ 	.word	0x00000014
        /*0bf0*/ 	.word	0x00000000
        /*0bf4*/ 	.short	0x0101
        /*0bf6*/ 	.byte	0x3f
	.zero		1


	//   ....[42]....
        /*0bf8*/ 	.word	0x0000c4f0
        /*0bfc*/ 	.word	0x00000014
        /*0c00*/ 	.word	0x00000000
        /*0c04*/ 	.short	0x0101
        /*0c06*/ 	.byte	0x3f
	.zero		1


	//   ....[43]....
        /*0c08*/ 	.word	0x0000fff0
        /*0c0c*/ 	.word	0x00000000
        /*0c10*/ 	.word	0x00028840
        /*0c14*/ 	.short	0x010a
        /*0c16*/ 	.byte	0x3f
	.zero		1


	//   ....[44]....
        /*0c18*/ 	.word	0x00010e60
        /*0c1c*/ 	.word	0x00000012
        /*0c20*/ 	.word	0x00028800
        /*0c24*/ 	.short	0x0107
        /*0c26*/ 	.byte	0x3f
	.zero		1


	//   ....[45]....
        /*0c28*/ 	.word	0x00010f70
        /*0c2c*/ 	.word	0x00000012
        /*0c30*/ 	.word	0x00028800
        /*0c34*/ 	.short	0x0101
        /*0c36*/ 	.byte	0x3f
	.zero		1


	//   ....[46]....
        /*0c38*/ 	.word	0x00010f90
        /*0c3c*/ 	.word	0x00000012
        /*0c40*/ 	.word	0x00028820
        /*0c44*/ 	.short	0x010a
        /*0c46*/ 	.byte	0x3f
	.zero		1


	//   ....[47]....
        /*0c48*/ 	.word	0x00011350
        /*0c4c*/ 	.word	0x00000003
        /*0c50*/ 	.word	0x00028840
        /*0c54*/ 	.short	0x010a
        /*0c56*/ 	.byte	0x3f
	.zero		1


	//   ....[48]....
        /*0c58*/ 	.word	0x000116f0
        /*0c5c*/ 	.word	0x00000003
        /*0c60*/ 	.word	0x00000060
        /*0c64*/ 	.short	0x010a
        /*0c66*/ 	.byte	0x3f
	.zero		1


	//   ....[49]....
        /*0c68*/ 	.word	0x00011d80
        /*0c6c*/ 	.word	0x00000003
        /*0c70*/ 	.word	0x00028840
        /*0c74*/ 	.short	0x010a
        /*0c76*/ 	.byte	0x3f
	.zero		1


	//   ....[50]....
        /*0c78*/ 	.word	0x00012120
        /*0c7c*/ 	.word	0x00000002
        /*0c80*/ 	.word	0x00000060
        /*0c84*/ 	.short	0x010a
        /*0c86*/ 	.byte	0x3f
	.zero		1


	//   ....[51]....
        /*0c88*/ 	.word	0x000126f0
        /*0c8c*/ 	.word	0x00000002
        /*0c90*/ 	.word	0x00028840
        /*0c94*/ 	.short	0x010a
        /*0c96*/ 	.byte	0x3f
	.zero		1


	//   ....[52]....
        /*0c98*/ 	.word	0x00012a90
        /*0c9c*/ 	.word	0x00000002
        /*0ca0*/ 	.word	0x00000060
        /*0ca4*/ 	.short	0x010a
        /*0ca6*/ 	.byte	0x3f
	.zero		1


	//   ....[53]....
        /*0ca8*/ 	.word	0x00013010
        /*0cac*/ 	.word	0x00000000
        /*0cb0*/ 	.word	0x00028860
        /*0cb4*/ 	.short	0x010a
        /*0cb6*/ 	.byte	0x3f
	.zero		1


	//   ....[54]....
        /*0cb8*/ 	.word	0x00014640
        /*0cbc*/ 	.word	0x00000000
        /*0cc0*/ 	.word	0x00028820
        /*0cc4*/ 	.short	0x010a
        /*0cc6*/ 	.byte	0x3f
	.zero		1


	//   ....[55]....
        /*0cc8*/ 	.word	0x00014830
        /*0ccc*/ 	.word	0x00000006
        /*0cd0*/ 	.word	0x00000000
        /*0cd4*/ 	.short	0x010a
        /*0cd6*/ 	.byte	0x3f
	.zero		1


	//   ....[56]....
        /*0cd8*/ 	.word	0x00014860
        /*0cdc*/ 	.word	0x00000007
        /*0ce0*/ 	.word	0x00000000
        /*0ce4*/ 	.short	0x010a
        /*0ce6*/ 	.byte	0x3f
	.zero		1


	//   ....[57]....
        /*0ce8*/ 	.word	0x000148c0
        /*0cec*/ 	.word	0x00000004
        /*0cf0*/ 	.word	0x00000000
        /*0cf4*/ 	.short	0x010a
        /*0cf6*/ 	.byte	0x3f
	.zero		1


	//   ....[58]....
        /*0cf8*/ 	.word	0x000148f0
        /*0cfc*/ 	.word	0x00000003
        /*0d00*/ 	.word	0x00000000
        /*0d04*/ 	.short	0x010a
        /*0d06*/ 	.byte	0x3f
	.zero		1


	//   ....[59]....
        /*0d08*/ 	.word	0x00014960
        /*0d0c*/ 	.word	0x00000003
        /*0d10*/ 	.word	0x00028800
        /*0d14*/ 	.short	0x010a
        /*0d16*/ 	.byte	0x3f
	.zero		1


	//   ....[60]....
        /*0d18*/ 	.word	0x000149b0
        /*0d1c*/ 	.word	0x00000000
        /*0d20*/ 	.word	0x00028830
        /*0d24*/ 	.short	0x010a
        /*0d26*/ 	.byte	0x3f
	.zero		1


	//   ....[61]....
        /*0d28*/ 	.word	0x00014a10
        /*0d2c*/ 	.word	0x00000007
        /*0d30*/ 	.word	0x00028830
        /*0d34*/ 	.short	0x010a
        /*0d36*/ 	.byte	0x3f
	.zero		1


	//   ....[62]....
        /*0d38*/ 	.word	0x00014a70
        /*0d3c*/ 	.word	0x00000007
        /*0d40*/ 	.word	0x00028850
        /*0d44*/ 	.short	0x010a
        /*0d46*/ 	.byte	0x3f
	.zero		1


	//   ....[63]....
        /*0d48*/ 	.word	0x00014ad0
        /*0d4c*/ 	.word	0x00000007
        /*0d50*/ 	.word	0x00028830
        /*0d54*/ 	.short	0x010a
        /*0d56*/ 	.byte	0x3f
	.zero		1


	//   ....[64]....
        /*0d58*/ 	.word	0x00014b30
        /*0d5c*/ 	.word	0x00000007
        /*0d60*/ 	.word	0x00028850
        /*0d64*/ 	.short	0x010a
        /*0d66*/ 	.byte	0x3f
	.zero		1


	//   ....[65]....
        /*0d68*/ 	.word	0x00014b90
        /*0d6c*/ 	.word	0x00000005
        /*0d70*/ 	.word	0x00028850
        /*0d74*/ 	.short	0x010a
        /*0d76*/ 	.byte	0x3f
	.zero		1


	//   ....[66]....
        /*0d78*/ 	.word	0x00014d30
        /*0d7c*/ 	.word	0x00000000
        /*0d80*/ 	.word	0x00028840
        /*0d84*/ 	.short	0x010a
        /*0d86*/ 	.byte	0x3f
	.zero		1


	//   ....[67]....
        /*0d88*/ 	.word	0x00015860
        /*0d8c*/ 	.word	0x00000012
        /*0d90*/ 	.word	0x00028820
        /*0d94*/ 	.short	0x010a
        /*0d96*/ 	.byte	0x3f
	.zero		1


	//   ....[68]....
        /*0d98*/ 	.word	0x000158b0
        /*0d9c*/ 	.word	0x00000003
        /*0da0*/ 	.word	0x00028840
        /*0da4*/ 	.short	0x010a
        /*0da6*/ 	.byte	0x3f
	.zero		1


	//   ....[69]....
        /*0da8*/ 	.word	0x00015900
        /*0dac*/ 	.word	0x00000003
        /*0db0*/ 	.word	0x00000060
        /*0db4*/ 	.short	0x010a
        /*0db6*/ 	.byte	0x3f
	.zero		1


	//   ....[70]....
        /*0db8*/ 	.word	0x00015950
        /*0dbc*/ 	.word	0x00000003
        /*0dc0*/ 	.word	0x00028840
        /*0dc4*/ 	.short	0x010a
        /*0dc6*/ 	.byte	0x3f
	.zero		1


	//   ....[71]....
        /*0dc8*/ 	.word	0x000159a0
        /*0dcc*/ 	.word	0x00000002
        /*0dd0*/ 	.word	0x00000060
        /*0dd4*/ 	.short	0x010a
        /*0dd6*/ 	.byte	0x3f
	.zero		1


	//   ....[72]....
        /*0dd8*/ 	.word	0x000159f0
        /*0ddc*/ 	.word	0x00000002
        /*0de0*/ 	.word	0x00028840
        /*0de4*/ 	.short	0x010a
        /*0de6*/ 	.byte	0x3f
	.zero		1


	//   ....[73]....
        /*0de8*/ 	.word	0x00015a40
        /*0dec*/ 	.word	0x00000002
        /*0df0*/ 	.word	0x00000060
        /*0df4*/ 	.short	0x010a
        /*0df6*/ 	.byte	0x3f
	.zero		1


	//   ....[74]....
        /*0df8*/ 	.word	0x00015a90
        /*0dfc*/ 	.word	0x00000000
        /*0e00*/ 	.word	0x00028860
        /*0e04*/ 	.short	0x010a
        /*0e06*/ 	.byte	0x3f
	.zero		1


	//   ....[75]....
        /*0e08*/ 	.word	0x00016560
        /*0e0c*/ 	.word	0x00000000
        /*0e10*/ 	.word	0x00028820
        /*0e14*/ 	.short	0x010a
        /*0e16*/ 	.byte	0x3f
	.zero		1


	//   ....[76]....
        /*0e18*/ 	.word	0x00016700
        /*0e1c*/ 	.word	0x00000006
        /*0e20*/ 	.word	0x00000000
        /*0e24*/ 	.short	0x010a
        /*0e26*/ 	.byte	0x3f
	.zero		1


	//   ....[77]....
        /*0e28*/ 	.word	0x00016750
        /*0e2c*/ 	.word	0x00000007
        /*0e30*/ 	.word	0x00000000
        /*0e34*/ 	.short	0x010a
        /*0e36*/ 	.byte	0x3f
	.zero		1


	//   ....[78]....
        /*0e38*/ 	.word	0x000167a0
        /*0e3c*/ 	.word	0x00000004
        /*0e40*/ 	.word	0x00000000
        /*0e44*/ 	.short	0x010a
        /*0e46*/ 	.byte	0x3f
	.zero		1


	//----- nvinfo : EIATTR_NUM_MBARRIERS
	.align		4
.L_298:
        /*0e48*/ 	.byte	0x03, 0x38
        /*0e4a*/ 	.short	0x0016


	//----- nvinfo : EIATTR_EXIT_INSTR_OFFSETS
	.align		4
        /*0e4c*/ 	.byte	0x04, 0x1c
        /*0e4e*/ 	.short	(.L_300 - .L_299)


	//   ....[0]....
.L_299:
        /*0e50*/ 	.word	0x00000a80


	//   ....[1]....
        /*0e54*/ 	.word	0x0000dc30


	//   ....[2]....
        /*0e58*/ 	.word	0x00014940


	//----- nvinfo : EIATTR_MAX_THREADS
	.align		4
.L_300:
        /*0e5c*/ 	.byte	0x04, 0x05
        /*0e5e*/ 	.short	(.L_302 - .L_301)
.L_301:
        /*0e60*/ 	.word	0x00000180
        /*0e64*/ 	.word	0x00000001
        /*0e68*/ 	.word	0x00000001


	//----- nvinfo : EIATTR_CRS_STACK_SIZE
	.align		4
.L_302:
        /*0e6c*/ 	.byte	0x04, 0x1e
        /*0e6e*/ 	.short	(.L_304 - .L_303)
.L_303:
        /*0e70*/ 	.word	0x00000000


	//----- nvinfo : EIATTR_CBANK_PARAM_SIZE
	.align		4
.L_304:
        /*0e74*/ 	.byte	0x03, 0x19
        /*0e76*/ 	.short	0x0af0


	//----- nvinfo : EIATTR_PARAM_CBANK
	.align		4
        /*0e78*/ 	.byte	0x04, 0x0a
        /*0e7a*/ 	.short	(.L_306 - .L_305)
	.align		4
.L_305:
        /*0e7c*/ 	.word	index@(.nv.constant0._ZN7cutlass13device_kernelIN5flash11enable_sm90INS1_16FlashAttnFwdSm90INS1_25CollectiveMainloopFwdSm90ILi2EN4cute5tupleIJNS5_1CILi1EEES8_S8_EEENS6_IJNS7_ILi128EEESA_SA_EEELi128ENS_6half_tEfNS_4arch4Sm90ELb1ELb0ELb1ELb1ELb0ELb0ELb0ELb1ELb1ELb1ELb1ELb0EEENS1_21CollectiveEpilogueFwdISB_S9_SC_SE_Li256ELb1ELb1ELb1ELb0EEENS1_36VarlenDynamicPersistentTileSchedulerILi128ELi128ELi256ELi128ELb1ELb1ELb1ELb1ELb1ELb1EEEEEEEEEvNT_6ParamsE)
        /*0e80*/ 	.short	0x0210
        /*0e82*/ 	.short	0x0af0


	//----- nvinfo : EIATTR_SW_WAR
	.align		4
.L_306:
        /*0e84*/ 	.byte	0x04, 0x36
        /*0e86*/ 	.short	(.L_308 - .L_307)
.L_307:
        /*0e88*/ 	.word	0x00000008
.L_308:


//--------------------- .nv.info._ZN7cutlass13device_kernelIN5flash11enable_sm90INS1_16FlashAttnFwdSm90INS1_25CollectiveMainloopFwdSm90ILi2EN4cute5tupleIJNS5_1CILi1EEES8_S8_EEENS6_IJNS7_ILi128EEESA_SA_EEELi128ENS_6half_tEfNS_4arch4Sm90ELb1ELb0ELb1ELb1ELb0ELb1ELb0ELb1ELb1ELb1ELb1ELb0EEENS1_21CollectiveEpilogueFwdISB_S9_SC_SE_Li256ELb1ELb1ELb1ELb0EEENS1_36VarlenDynamicPersistentTileSchedulerILi128ELi128ELi256ELi128ELb1ELb1ELb1ELb1ELb1ELb1EEEEEEEEEvNT_6ParamsE --------------------------
	.section	.nv.info._ZN7cutlass13device_kernelIN5flash11enable_sm90INS1_16FlashAttnFwdSm90INS1_25CollectiveMainloopFwdSm90ILi2EN4cute5tupleIJNS5_1CILi1EEES8_S8_EEENS6_IJNS7_ILi128EEESA_SA_EEELi128ENS_6half_tEfNS_4arch4Sm90ELb1ELb0ELb1ELb1ELb0ELb1ELb0ELb1ELb1ELb1ELb1ELb0EEENS1_21CollectiveEpilogueFwdISB_S9_SC_SE_Li256ELb1ELb1ELb1ELb0EEENS1_36VarlenDynamicPersistentTileSchedulerILi128ELi128ELi256ELi128ELb1ELb1ELb1ELb1ELb1ELb1EEEEEEEEEvNT_6ParamsE,"",@"SHT_CUDA_INFO"
	.sectionflags	@""
	.align	4


	//----- nvinfo : EIATTR_CUDA_API_VERSION
	.align		4
        /*0000*/ 	.byte	0x04, 0x37
        /*0002*/ 	.short	(.L_310 - .L_309)
.L_309:
        /*0004*/ 	.word	0x00000082


	//----- nvinfo : EIATTR_KPARAM_INFO
	.align		4
.L_310:
        /*0008*/ 	.byte	0x04, 0x17
        /*000a*/ 	.short	(.L_312 - .L_311)
.L_311:
        /*000c*/ 	.word	0x00000000
        /*0010*/ 	.short	0x0000
        /*0012*/ 	.short	0x0070
        /*0014*/ 	.byte	0x00, 0xf0, 0x01, 0x2a


	//----- nvinfo : EIATTR_SPARSE_MMA_MASK
	.align		4
.L_312:
        /*0018*/ 	.byte	0x03, 0x50
        /*001a*/ 	.short	0x0000


	//----- nvinfo : EIATTR_MAXREG_COUNT
	.align		4
        /*001c*/ 	.byte	0x03, 0x1b
        /*001e*/ 	.short	0x00a8


	//----- nvinfo : EIATTR_NUM_BARRIERS
	.align		4
        /*0020*/ 	.byte	0x02, 0x4c
        /*0022*/ 	.byte	0x10
	.zero		1


	//----- nvinfo : EIATTR_EXTERNS
	.align		4
        /*0024*/ 	.byte	0x04, 0x0f
        /*0026*/ 	.short	(.L_314 - .L_313)


	//   ....[0]....
	.align		4
.L_313:
        /*0028*/ 	.word	index@(__assertfail)


	//----- nvinfo : EIATTR_ANNOTATIONS
	.align		4
.L_314:
        /*002c*/ 	.byte	0x04, 0x55
        /*002e*/ 	.short	(.L_316 - .L_315)


	//   ....[0]....
.L_315:
        /* <DEDUP_REMOVED lines=95> */


	//----- nvinfo : EIATTR_MERCURY_ISA_VERSION
	.align		4
.L_316:
        /*0610*/ 	.byte	0x03, 0x5f
        /*0612*/ 	.short	0x0101


	//----- nvinfo : EIATTR_UNUSED_LOAD_BYTE_OFFSET
	.align		4
        /*0614*/ 	.byte	0x04, 0x44
        /*0616*/ 	.short	(.L_318 - .L_317)


	//   ....[0]....
.L_317:
        /*0618*/ 	.word	0x00000ad0
        /*061c*/ 	.word	0x0000fff0


	//   ....[1]....
        /*0620*/ 	.word	0x00017780
        /*0624*/ 	.word	0x0000fff0


	//----- nvinfo : EIATTR_INT_WARP_WIDE_INSTR_OFFSETS
	.align		4
.L_318:
        /*0628*/ 	.byte	0x04, 0x31
        /*062a*/ 	.short	(.L_320 - .L_319)


	//   ....[0]....
.L_319:
        /*062c*/ 	.word	0x00000190


	//   ....[1]....
        /*0630*/ 	.word	0x000001d0


	//   ....[2]....
        /*0634*/ 	.word	0x00000240


	//   ....[3]....
        /*0638*/ 	.word	0x0001d8d0


	//   ....[4]....
        /*063c*/ 	.word	0x0001d960


	//   ....[5]....
        /*0640*/ 	.word	0x00021000


	//   ....[6]....
        /*0644*/ 	.word	0x00021060


	//----- nvinfo : EIATTR_COOP_GROUP_MASK_REGIDS
	.align		4
.L_320:
        /*0648*/ 	.byte	0x04, 0x29
        /*064a*/ 	.short	(.L_322 - .L_321)


	//   ....[0]....
.L_321:
        /*064c*/ 	.word	0xffffffff


	//   ....[1]....
        /*0650*/ 	.word	0xffffffff


	//   ....[2]....
        /*0654*/ 	.word	0xffffffff


	//   ....[3]....
        /*0658*/ 	.word	0xffffffff


	//   ....[4]....
        /*065c*/ 	.word	0xffffffff


	//   ....[5]....
        /*0660*/ 	.word	0xffffffff


	//   ....[6]....
        /*0664*/ 	.word	0xffffffff


	//   ....[7]....
        /*0668*/ 	.word	0xffffffff


	//   ....[8]....
        /*066c*/ 	.word	0xffffffff


	//   ....[9]....
        /*0670*/ 	.word	0xffffffff


	//   ....[10]....
        /*0674*/ 	.word	0xffffffff


	//   ....[11]....
        /*0678*/ 	.word	0xffffffff


	//   ....[12]....
        /*067c*/ 	.word	0xffffffff


	//   ....[13]....
        /*0680*/ 	.word	0xffffffff


	//   ....[14]....
        /*0684*/ 	.word	0xffffffff


	//   ....[15]....
        /*0688*/ 	.word	0xffffffff


	//   ....[16]....
        /*068c*/ 	.word	0xffffffff


	//   ....[17]....
        /*0690*/ 	.word	0xffffffff


	//   ....[18]....
        /*0694*/ 	.word	0xffffffff


	//   ....[19]....
        /*0698*/ 	.word	0xffffffff


	//   ....[20]....
        /*069c*/ 	.word	0xffffffff


	//   ....[21]....
        /*06a0*/ 	.word	0xffffffff


	//   ....[22]....
        /*06a4*/ 	.word	0xffffffff


	//   ....[23]....
        /*06a8*/ 	.word	0xffffffff


	//   ....[24]....
        /*06ac*/ 	.word	0xffffffff


	//   ....[25]....
        /*06b0*/ 	.word	0xffffffff


	//   ....[26]....
        /*06b4*/ 	.word	0xffffffff


	//   ....[27]....
        /*06b8*/ 	.word	0xffffffff


	//   ....[28]....
        /*06bc*/ 	.word	0xffffffff


	//   ....[29]....
        /*06c0*/ 	.word	0xffffffff


	//   ....[30]....
        /*06c4*/ 	.word	0xffffffff


	//   ....[31]....
        /*06c8*/ 	.word	0xffffffff


	//   ....[32]....
        /*06cc*/ 	.word	0xffffffff


	//   ....[33]....
        /*06d0*/ 	.word	0xffffffff


	//   ....[34]....
        /*06d4*/ 	.word	0xffffffff


	//   ....[35]....
        /*06d8*/ 	.word	0xffffffff


	//   ....[36]....
        /*06dc*/ 	.word	0xffffffff


	//   ....[37]....
        /*06e0*/ 	.word	0xffffffff


	//   ....[38]....
        /*06e4*/ 	.word	0xffffffff


	//   ....[39]....
        /*06e8*/ 	.word	0xffffffff


	//   ....[40]....
        /*06ec*/ 	.word	0xffffffff


	//   ....[41]....
        /*06f0*/ 	.word	0xffffffff


	//   ....[42]....
        /*06f4*/ 	.word	0xffffffff


	//   ....[43]....
        /*06f8*/ 	.word	0xffffffff


	//   ....[44]....
        /*06fc*/ 	.word	0xffffffff


	//   ....[45]....
        /*0700*/ 	.word	0xffffffff


	//   ....[46]....
        /*0704*/ 	.word	0xffffffff


	//   ....[47]....
        /*0708*/ 	.word	0xffffffff


	//   ....[48]....
        /*070c*/ 	.word	0xffffffff


	//   ....[49]....
        /*0710*/ 	.word	0xffffffff


	//   ....[50]....
        /*0714*/ 	.word	0xffffffff


	//   ....[51]....
        /*0718*/ 	.word	0xffffffff


	//   ....[52]....
        /*071c*/ 	.word	0xffffffff


	//   ....[53]....
        /*0720*/ 	.word	0xffffffff


	//   ....[54]....
        /*0724*/ 	.word	0xffffffff


	//   ....[55]....
        /*0728*/ 	.word	0xffffffff


	//   ....[56]....
        /*072c*/ 	.word	0xffffffff


	//   ....[57]....
        /*0730*/ 	.word	0xffffffff


	//   ....[58]....
        /*0734*/ 	.word	0xffffffff


	//   ....[59]....
        /*0738*/ 	.word	0xffffffff


	//   ....[60]....
        /*073c*/ 	.word	0xffffffff


	//   ....[61]....
        /*0740*/ 	.word	0xffffffff


	//   ....[62]....
        /*0744*/ 	.word	0xffffffff


	//   ....[63]....
        /*0748*/ 	.word	0xffffffff


	//   ....[64]....
        /*074c*/ 	.word	0xffffffff


	//   ....[65]....
        /*0750*/ 	.word	0xffffffff


	//   ....[66]....
        /*0754*/ 	.word	0xffffffff


	//   ....[67]....
        /*0758*/ 	.word	0xffffffff


	//   ....[68]....
        /*075c*/ 	.word	0xffffffff


	//   ....[69]....
        /*0760*/ 	.word	0xffffffff


	//   ....[70]....
        /*0764*/ 	.word	0xffffffff


	//   ....[71]....
        /*0768*/ 	.word	0xffffffff


	//   ....[72]....
        /*076c*/ 	.word	0xffffffff


	//   ....[73]....
        /*0770*/ 	.word	0xffffffff


	//   ....[74]....
        /*0774*/ 	.word	0xffffffff


	//   ....[75]....
        /*0778*/ 	.word	0xffffffff


	//   ....[76]....
        /*077c*/ 	.word	0xffffffff


	//   ....[77]....
        /*0780*/ 	.word	0xffffffff


	//   ....[78]....
        /*0784*/ 	.word	0xffffffff


	//   ....[79]....
        /*0788*/ 	.word	0xffffffff


	//   ....[80]....
        /*078c*/ 	.word	0xffffffff


	//   ....[81]....
        /*0790*/ 	.word	0xffffffff


	//   ....[82]....
        /*0794*/ 	.word	0xffffffff


	//   ....[83]....
        /*0798*/ 	.word	0xffffffff


	//   ....[84]....
        /*079c*/ 	.word	0xffffffff


	//   ....[85]....
        /*07a0*/ 	.word	0xffffffff


	//   ....[86]....
        /*07a4*/ 	.word	0xffffffff


	//   ....[87]....
        /*07a8*/ 	.word	0xffffffff


	//   ....[88]....
        /*07ac*/ 	.word	0xffffffff


	//   ....[89]....
        /*07b0*/ 	.word	0xffffffff


	//   ....[90]....
        /*07b4*/ 	.word	0xffffffff


	//   ....[91]....
        /*07b8*/ 	.word	0xffffffff


	//   ....[92]....
        /*07bc*/ 	.word	0xffffffff


	//   ....[93]....
        /*07c0*/ 	.word	0xffffffff


	//   ....[94]....
        /*07c4*/ 	.word	0xffffffff


	//   ....[95]....
        /*07c8*/ 	.word	0xffffffff


	//   ....[96]....
        /*07cc*/ 	.word	0xffffffff


	//   ....[97]....
        /*07d0*/ 	.word	0xffffffff


	//   ....[98]....
        /*07d4*/ 	.word	0xffffffff


	//   ....[99]....
        /*07d8*/ 	.word	0xffffffff


	//   ....[100]....
        /*07dc*/ 	.word	0xffffffff


	//   ....[101]....
        /*07e0*/ 	.word	0xffffffff


	//   ....[102]....
        /*07e4*/ 	.word	0xffffffff


	//   ....[103]....
        /*07e8*/ 	.word	0xffffffff


	//   ....[104]....
        /*07ec*/ 	.word	0xffffffff


	//   ....[105]....
        /*07f0*/ 	.word	0xffffffff


	//   ....[106]....
        /*07f4*/ 	.word	0xffffffff


	//   ....[107]....
        /*07f8*/ 	.word	0xffffffff


	//   ....[108]....
        /*07fc*/ 	.word	0xffffffff


	//   ....[109]....
        /*0800*/ 	.word	0xffffffff


	//   ....[110]....
        /*0804*/ 	.word	0xffffffff


	//   ....[111]....
        /*0808*/ 	.word	0xffffffff


	//   ....[112]....
        /*080c*/ 	.word	0xffffffff


	//   ....[113]....
        /*0810*/ 	.word	0xffffffff


	//   ....[114]....
        /*0814*/ 	.word	0xffffffff


	//   ....[115]....
        /*0818*/ 	.word	0xffffffff


	//   ....[116]....
        /*081c*/ 	.word	0xffffffff


	//   ....[117]....
        /*0820*/ 	.word	0xffffffff


	//   ....[118]....
        /*0824*/ 	.word	0xffffffff


	//   ....[119]....
        /*0828*/ 	.word	0xffffffff


	//   ....[120]....
        /*082c*/ 	.word	0xffffffff


	//   ....[121]....
        /*0830*/ 	.word	0xffffffff


	//   ....[122]....
        /*0834*/ 	.word	0xffffffff


	//   ....[123]....
        /*0838*/ 	.word	0xffffffff


	//   ....[124]....
        /*083c*/ 	.word	0xffffffff


	//   ....[125]....
        /*0840*/ 	.word	0xffffffff


	//   ....[126]....
        /*0844*/ 	.word	0xffffffff


	//   ....[127]....
        /*0848*/ 	.word	0xffffffff


	//   ....[128]....
        /*084c*/ 	.word	0xffffffff


	//   ....[129]....
        /*0850*/ 	.word	0xffffffff


	//   ....[130]....
        /*0854*/ 	.word	0xffffffff


	//   ....[131]....
        /*0858*/ 	.word	0xffffffff


	//   ....[132]....
        /*085c*/ 	.word	0xffffffff


	//   ....[133]....
        /*0860*/ 	.word	0xffffffff


	//   ....[134]....
        /*0864*/ 	.word	0xffffffff


	//   ....[135]....
        /*0868*/ 	.word	0xffffffff


	//   ....[136]....
        /*086c*/ 	.word	0xffffffff


	//   ....[137]....
        /*0870*/ 	.word	0xffffffff


	//   ....[138]....
        /*0874*/ 	.word	0x0500000f


	//   ....[139]....
        /*0878*/ 	.word	0x0500000f


	//   ....[140]....
        /*087c*/ 	.word	0x0500000f


	//   ....[141]....
        /*0880*/ 	.word	0x0500000f


	//   ....[142]....
        /*0884*/ 	.word	0x0500000f


	//   ....[143]....
        /*0888*/ 	.word	0x0500000f


	//   ....[144]....
        /*088c*/ 	.word	0x0500000f


	//   ....[145]....
        /*0890*/ 	.word	0x0500000f


	//   ....[146]....
        /*0894*/ 	.word	0x0500000f


	//   ....[147]....
        /*0898*/ 	.word	0x0500000f


	//   ....[148]....
        /*089c*/ 	.word	0x0500000f


	//   ....[149]....
        /*08a0*/ 	.word	0x0500000f


	//   ....[150]....
        /*08a4*/ 	.word	0x0500000f


	//   ....[151]....
        /*08a8*/ 	.word	0x0500000f


	//   ....[152]....
        /*08ac*/ 	.word	0x0500000f


	//   ....[153]....
        /*08b0*/ 	.word	0x0500000f


	//   ....[154]....
        /*08b4*/ 	.word	0x0500000f


	//   ....[155]....
        /*08b8*/ 	.word	0x0500000f


	//   ....[156]....
        /*08bc*/ 	.word	0x0500000f


	//   ....[157]....
        /*08c0*/ 	.word	0x0500000f


	//   ....[158]....
        /*08c4*/ 	.word	0x0500000f


	//   ....[159]....
        /*08c8*/ 	.word	0x0500000f


	//   ....[160]....
        /*08cc*/ 	.word	0x0500000f


	//   ....[161]....
        /*08d0*/ 	.word	0x0500000f


	//   ....[162]....
        /*08d4*/ 	.word	0x0500000f


	//   ....[163]....
        /*08d8*/ 	.word	0x0500000f


	//   ....[164]....
        /*08dc*/ 	.word	0x0500000f


	//   ....[165]....
        /*08e0*/ 	.word	0x0500000f


	//   ....[166]....
        /*08e4*/ 	.word	0x0500000f


	//   ....[167]....
        /*08e8*/ 	.word	0x0500000f


	//   ....[168]....
        /*08ec*/ 	.word	0x0500000f


	//   ....[169]....
        /*08f0*/ 	.word	0x0500000f


	//   ....[170]....
        /*08f4*/ 	.word	0x0500000f


	//   ....[171]....
        /*08f8*/ 	.word	0x0500000f


	//   ....[172]....
        /*08fc*/ 	.word	0x0500000f


	//   ....[173]....
        /*0900*/ 	.word	0x0500000f


	//   ....[174]....
        /*0904*/ 	.word	0x0500000f


	//   ....[175]....
        /*0908*/ 	.word	0x0500000f


	//   ....[176]....
        /*090c*/ 	.word	0x0500000f


	//   ....[177]....
        /*0910*/ 	.word	0x0500000f


	//   ....[178]....
        /*0914*/ 	.word	0x0500000f


	//   ....[179]....
        /*0918*/ 	.word	0x0500000f


	//   ....[180]....
        /*091c*/ 	.word	0x0500000f


	//   ....[181]....
        /*0920*/ 	.word	0x0500000f


	//   ....[182]....
        /*0924*/ 	.word	0x0500000f


	//   ....[183]....
        /*0928*/ 	.word	0x0500000f


	//   ....[184]....
        /*092c*/ 	.word	0x0500000f


	//   ....[185]....
        /*0930*/ 	.word	0x0500000f


	//   ....[186]....
        /*0934*/ 	.word	0x0500000f


	//   ....[187]....
        /*0938*/ 	.word	0x0500000f


	//   ....[188]....
        /*093c*/ 	.word	0x0500000f


	//   ....[189]....
        /*0940*/ 	.word	0x0500000f


	//   ....[190]....
        /*0944*/ 	.word	0x0500000f


	//   ....[191]....
        /*0948*/ 	.word	0x0500000f


	//   ....[192]....
        /*094c*/ 	.word	0x0500000f


	//   ....[193]....
        /*0950*/ 	.word	0x0500000f


	//   ....[194]....
        /*0954*/ 	.word	0x0500000f


	//   ....[195]....
        /*0958*/ 	.word	0x0500000f


	//   ....[196]....
        /*095c*/ 	.word	0x0500000f


	//   ....[197]....
        /*0960*/ 	.word	0x0500000f


	//   ....[198]....
        /*0964*/ 	.word	0x0500000f


	//   ....[199]....
        /*0968*/ 	.word	0x0500000f


	//   ....[200]....
        /*096c*/ 	.word	0x0500000f


	//   ....[201]....
        /*0970*/ 	.word	0x0500000f


	//   ....[202]....
        /*0974*/ 	.word	0x0500000f


	//   ....[203]....
        /*0978*/ 	.word	0x0500000f


	//   ....[204]....
        /*097c*/ 	.word	0x0500000f


	//   ....[205]....
        /*0980*/ 	.word	0x0500000f


	//   ....[206]....
        /*0984*/ 	.word	0x0500000f


	//   ....[207]....
        /*0988*/ 	.word	0x0500000f


	//   ....[208]....
        /*098c*/ 	.word	0x0500000f


	//   ....[209]....
        /*0990*/ 	.word	0x0500000f


	//   ....[210]....
        /*0994*/ 	.word	0x0500000f


	//   ....[211]....
        /*0998*/ 	.word	0x0500000f


	//   ....[212]....
        /*099c*/ 	.word	0x0500000f


	//   ....[213]....
        /*09a0*/ 	.word	0x0500000f


	//   ....[214]....
        /*09a4*/ 	.word	0x0500000f


	//   ....[215]....
        /*09a8*/ 	.word	0x0500000f


	//   ....[216]....
        /*09ac*/ 	.word	0x0500000f


	//   ....[217]....
        /*09b0*/ 	.word	0x0500000f


	//   ....[218]....
        /*09b4*/ 	.word	0x0500000f


	//   ....[219]....
        /*09b8*/ 	.word	0x0500000f


	//   ....[220]....
        /*09bc*/ 	.word	0x0500000f


	//   ....[221]....
        /*09c0*/ 	.word	0x0500000f


	//   ....[222]....
        /*09c4*/ 	.word	0x0500000f


	//   ....[223]....
        /*09c8*/ 	.word	0x0500000f


	//   ....[224]....
        /*09cc*/ 	.word	0x0500000f


	//   ....[225]....
        /*09d0*/ 	.word	0x0500000f


	//   ....[226]....
        /*09d4*/ 	.word	0x0500000f


	//   ....[227]....
        /*09d8*/ 	.word	0x0500000f


	//----- nvinfo : EIATTR_COOP_GROUP_INSTR_OFFSETS
	.align		4
.L_322:
        /*09dc*/ 	.byte	0x04, 0x28
        /*09de*/ 	.short	(.L_324 - .L_323)


	//   ....[0]....
.L_323:
        /*09e0*/ 	.word	0x00000070


	//   ....[1]....
        /*09e4*/ 	.word	0x000001a0


	//   ....[2]....
        /*09e8*/ 	.word	0x000001f0


	//   ....[3]....
        /*09ec*/ 	.word	0x00000420


	//   ....[4]....
        /*09f0*/ 	.word	0x00000580


	//   ....[5]....
        /*09f4*/ 	.word	0x000006a0


	//   ....[6]....
        /*09f8*/ 	.word	0x00000800


	//   ....[7]....
        /*09fc*/ 	.word	0x00009130


	//   ....[8]....
        /*0a00*/ 	.word	0x00009810


	//   ....[9]....
        /*0a04*/ 	.word	0x00009820


	//   ....[10]....
        /*0a08*/ 	.word	0x00009830


	//   ....[11]....
        /*0a0c*/ 	.word	0x00009840


	//   ....[12]....
        /*0a10*/ 	.word	0x00009b80


	//   ....[13]....
        /*0a14*/ 	.word	0x00009b90


	//   ....[14]....
        /*0a18*/ 	.word	0x00009ba0


	//   ....[15]....
        /*0a1c*/ 	.word	0x00009bb0


	//   ....[16]....
        /*0a20*/ 	.word	0x00009e90


	//   ....[17]....
        /*0a24*/ 	.word	0x00009ea0


	//   ....[18]....
        /*0a28*/ 	.word	0x00009eb0


	//   ....[19]....
        /*0a2c*/ 	.word	0x00009ec0


	//   ....[20]....
        /*0a30*/ 	.word	0x0000a1c0


	//   ....[21]....
        /*0a34*/ 	.word	0x0000a1d0


	//   ....[22]....
        /*0a38*/ 	.word	0x0000a1e0


	//   ....[23]....
        /*0a3c*/ 	.word	0x0000a1f0


	//   ....[24]....
        /*0a40*/ 	.word	0x0000beb0


	//   ....[25]....
        /*0a44*/ 	.word	0x0000bed0


	//   ....[26]....
        /*0a48*/ 	.word	0x0000bee0


	//   ....[27]....
        /*0a4c*/ 	.word	0x0000bef0


	//   ....[28]....
        /*0a50*/ 	.word	0x0000c000


	//   ....[29]....
        /*0a54*/ 	.word	0x0000c050


	//   ....[30]....
        /*0a58*/ 	.word	0x0000c080


	//   ....[31]....
        /*0a5c*/ 	.word	0x0000c0c0


	//   ....[32]....
        /*0a60*/ 	.word	0x0000c3e0


	//   ....[33]....
        /*0a64*/ 	.word	0x0000c400


	//   ....[34]....
        /*0a68*/ 	.word	0x0000c420


	//   ....[35]....
        /*0a6c*/ 	.word	0x0000c430


	//   ....[36]....
        /*0a70*/ 	.word	0x0000c4f0


	//   ....[37]....
        /*0a74*/ 	.word	0x0000c510


	//   ....[38]....
        /*0a78*/ 	.word	0x0000c520


	//   ....[39]....
        /*0a7c*/ 	.word	0x0000c5c0


	//   ....[40]....
        /*0a80*/ 	.word	0x0000e8f0


	//   ....[41]....
        /*0a84*/ 	.word	0x0000e900


	//   ....[42]....
        /*0a88*/ 	.word	0x0000f760


	//   ....[43]....
        /*0a8c*/ 	.word	0x0000f7c0


	//   ....[44]....
        /*0a90*/ 	.word	0x00010230


	//   ....[45]....
        /*0a94*/ 	.word	0x000102c0


	//   ....[46]....
        /*0a98*/ 	.word	0x00011ec0


	//   ....[47]....
        /*0a9c*/ 	.word	0x00012650


	//   ....[48]....
        /*0aa0*/ 	.word	0x00012700


	//   ....[49]....
        /*0aa4*/ 	.word	0x00012740


	//   ....[50]....
        /*0aa8*/ 	.word	0x00013120


	//   ....[51]....
        /*0aac*/ 	.word	0x000131a0


	//   ....[52]....
        /*0ab0*/ 	.word	0x00015560


	//   ....[53]....
        /*0ab4*/ 	.word	0x00015590


	//   ....[54]....
        /*0ab8*/ 	.word	0x00015b40


	//   ....[55]....
        /*0abc*/ 	.word	0x00015b90


	//   ....[56]....
        /*0ac0*/ 	.word	0x00016de0


	//   ....[57]....
        /*0ac4*/ 	.word	0x00017170


	//   ....[58]....
        /*0ac8*/ 	.word	0x000171a0


	//   ....[59]....
        /*0acc*/ 	.word	0x000171b0


	//   ....[60]....
        /*0ad0*/ 	.word	0x00018210


	//   ....[61]....
        /*0ad4*/ 	.word	0x00018230


	//   ....[62]....
        /*0ad8*/ 	.word	0x00018250


	//   ....[63]....
        /*0adc*/ 	.word	0x00018260


	//   ....[64]....
        /*0ae0*/ 	.word	0x00018920


	//   ....[65]....
        /*0ae4*/ 	.word	0x00018930


	//   ....[66]....
        /*0ae8*/ 	.word	0x00018a30


	//   ....[67]....
        /*0aec*/ 	.word	0x00018a40


	//   ....[68]....
        /*0af0*/ 	.word	0x00018b50


	//   ....[69]....
        /*0af4*/ 	.word	0x00018b60


	//   ....[70]....
        /*0af8*/ 	.word	0x00018c70


	//   ....[71]....
        /*0afc*/ 	.word	0x00018c80


	//   ....[72]....
        /*0b00*/ 	.word	0x00019030


	//   ....[73]....
        /*0b04*/ 	.word	0x00019040


	//   ....[74]....
        /*0b08*/ 	.word	0x00019590


	//   ....[75]....
        /*0b0c*/ 	.word	0x000195a0


	//   ....[76]....
        /*0b10*/ 	.word	0x0001a290


	//   ....[77]....
        /*0b14*/ 	.word	0x0001a2a0


	//   ....[78]....
        /*0b18*/ 	.word	0x0001a3b0


	//   ....[79]....
        /*0b1c*/ 	.word	0x0001a3c0


	//   ....[80]....
        /*0b20*/ 	.word	0x0001a4d0


	//   ....[81]....
        /*0b24*/ 	.word	0x0001a4e0


	//   ....[82]....
        /*0b28*/ 	.word	0x0001a5f0


	//   ....[83]....
        /*0b2c*/ 	.word	0x0001a600


	//   ....[84]....
        /*0b30*/ 	.word	0x0001a770


	//   ....[85]....
        /*0b34*/ 	.word	0x0001a9a0


	//   ....[86]....
        /*0b38*/ 	.word	0x0001a9d0


	//   ....[87]....
        /*0b3c*/ 	.word	0x0001aa00


	//   ....[88]....
        /*0b40*/ 	.word	0x0001aa30


	//   ....[89]....
        /*0b44*/ 	.word	0x0001aa60


	//   ....[90]....
        /*0b48*/ 	.word	0x0001aa90


	//   ....[91]....
        /*0b4c*/ 	.word	0x0001ac30


	//   ....[92]....
        /*0b50*/ 	.word	0x0001ac60


	//   ....[93]....
        /*0b54*/ 	.word	0x0001ac90


	//   ....[94]....
        /*0b58*/ 	.word	0x0001acc0


	//   ....[95]....
        /*0b5c*/ 	.word	0x0001acf0


	//   ....[96]....
        /*0b60*/ 	.word	0x0001ad20


	//   ....[97]....
        /*0b64*/ 	.word	0x0001adc0


	//   ....[98]....
        /*0b68*/ 	.word	0x0001adf0


	//   ....[99]....
        /*0b6c*/ 	.word	0x0001ae00


	//   ....[100]....
        /*0b70*/ 	.word	0x0001ae30


	//   ....[101]....
        /*0b74*/ 	.word	0x0001c400


	//   ....[102]....
        /*0b78*/ 	.word	0x0001deb0


	//   ....[103]....
        /*0b7c*/ 	.word	0x0001ea60


	//   ....[104]....
        /*0b80*/ 	.word	0x0001ea80


	//   ....[105]....
        /*0b84*/ 	.word	0x0001ea90


	//   ....[106]....
        /*0b88*/ 	.word	0x0001eac0


	//   ....[107]....
        /*0b8c*/ 	.word	0x0001ebd0


	//   ....[108]....
        /*0b90*/ 	.word	0x0001ebe0


	//   ....[109]....
        /*0b94*/ 	.word	0x0001ec70


	//   ....[110]....
        /*0b98*/ 	.word	0x0001ec80


	//   ....[111]....
        /*0b9c*/ 	.word	0x0001ed10


	//   ....[112]....
        /*0ba0*/ 	.word	0x0001ed20


	//   ....[113]....
        /*0ba4*/ 	.word	0x0001edb0


	//   ....[114]....
        /*0ba8*/ 	.word	0x0001edc0


	//   ....[115]....
        /*0bac*/ 	.word	0x0001ee50


	//   ....[116]....
        /*0bb0*/ 	.word	0x0001ee60


	//   ....[117]....
        /*0bb4*/ 	.word	0x0001eeb0


	//   ....[118]....
        /*0bb8*/ 	.word	0x0001eee0


	//   ....[119]....
        /*0bbc*/ 	.word	0x00021730


	//   ....[120]....
        /*0bc0*/ 	.word	0x000217c0


	//   ....[121]....
        /*0bc4*/ 	.word	0x000217f0


	//   ....[122]....
        /*0bc8*/ 	.word	0x00021800


	//   ....[123]....
        /*0bcc*/ 	.word	0x00021830


	//   ....[124]....
        /*0bd0*/ 	.word	0x00021860


	//   ....[125]....
        /*0bd4*/ 	.word	0x00021890


	//   ....[126]....
        /*0bd8*/ 	.word	0x000218c0


	//   ....[127]....
        /*0bdc*/ 	.word	0x00021a80


	//   ....[128]....
        /*0be0*/ 	.word	0x00021ab0


	//   ....[129]....
        /*0be4*/ 	.word	0x00021ae0


	//   ....[130]....
        /*0be8*/ 	.word	0x00021b10


	//   ....[131]....
        /*0bec*/ 	.word	0x00021b40


	//   ....[132]....
        /*0bf0*/ 	.word	0x00021b70


	//   ....[133]....
        /*0bf4*/ 	.word	0x00021c40


	//   ....[134]....
        /*0bf8*/ 	.word	0x00021c60


	//   ....[135]....
        /*0bfc*/ 	.word	0x00021c70


	//   ....[136]....
        /*0c00*/ 	.word	0x00021cf0


	//   ....[137]....
        /*0c04*/ 	.word	0x00022830


	//   ....[138]....
        /*0c08*/ 	.word	0x00022ca0


	//   ....[139]....
        /*0c0c*/ 	.word	0x00022d50


	//   ....[140]....
        /*0c10*/ 	.word	0x00022de0


	//   ....[141]....
        /*0c14*/ 	.word	0x00022e30


	//   ....[142]....
        /*0c18*/ 	.word	0x00022e80


	//   ....[143]....
        /*0c1c*/ 	.word	0x00022f10


	//   ....[144]....
        /*0c20*/ 	.word	0x00022fa0


	//   ....[145]....
        /*0c24*/ 	.word	0x00022ff0


	//   ....[146]....
        /*0c28*/ 	.word	0x00023040


	//   ....[147]....
        /*0c2c*/ 	.word	0x000230d0


	//   ....[148]....
        /*0c30*/ 	.word	0x00023160


	//   ....[149]....
        /*0c34*/ 	.word	0x000231b0


	//   ....[150]....
        /*0c38*/ 	.word	0x00023200


	//   ....[151]....
        /*0c3c*/ 	.word	0x00023290


	//   ....[152]....
        /*0c40*/ 	.word	0x00023320


	//   ....[153]....
        /*0c44*/ 	.word	0x00023370


	//   ....[154]....
        /*0c48*/ 	.word	0x000233c0


	//   ....[155]....
        /*0c4c*/ 	.word	0x000234c0


	//   ....[156]....
        /*0c50*/ 	.word	0x00023570


	//   ....[157]....
        /*0c54*/ 	.word	0x000235f0


	//   ....[158]....
        /*0c58*/ 	.word	0x00023680


	//   ....[159]....
        /*0c5c*/ 	.word	0x00023800


	//   ....[160]....
        /*0c60*/ 	.word	0x00023920


	//   ....[161]....
        /*0c64*/ 	.word	0x00023980


	//   ....[162]....
        /*0c68*/ 	.word	0x000239d0


	//   ....[163]....
        /*0c6c*/ 	.word	0x00023a60


	//   ....[164]....
        /*0c70*/ 	.word	0x00023b00


	//   ....[165]....
        /*0c74*/ 	.word	0x00023b80


	//   ....[166]....
        /*0c78*/ 	.word	0x00023bf0


	//   ....[167]....
        /*0c7c*/ 	.word	0x00023d60


	//   ....[168]....
        /*0c80*/ 	.word	0x00023e50


	//   ....[169]....
        /*0c84*/ 	.word	0x00023ea0


	//   ....[170]....
        /*0c88*/ 	.word	0x00023ef0


	//   ....[171]....
        /*0c8c*/ 	.word	0x000241d0


	//   ....[172]....
        /*0c90*/ 	.word	0x00024220


	//   ....[173]....
        /*0c94*/ 	.word	0x000242b0


	//   ....[174]....
        /*0c98*/ 	.word	0x00024340


	//   ....[175]....
        /*0c9c*/ 	.word	0x000243d0


	//   ....[176]....
        /*0ca0*/ 	.word	0x00024460


	//   ....[177]....
        /*0ca4*/ 	.word	0x000244f0


	//   ....[178]....
        /*0ca8*/ 	.word	0x00024580


	//   ....[179]....
        /*0cac*/ 	.word	0x00024600


	//   ....[180]....
        /*0cb0*/ 	.word	0x00024650


	//   ....[181]....
        /*0cb4*/ 	.word	0x000246e0


	//   ....[182]....
        /*0cb8*/ 	.word	0x00024770


	//   ....[183]....
        /*0cbc*/ 	.word	0x000247f0


	//   ....[184]....
        /*0cc0*/ 	.word	0x00024840


	//   ....[185]....
        /*0cc4*/ 	.word	0x000248d0


	//   ....[186]....
        /*0cc8*/ 	.word	0x00024960


	//   ....[187]....
        /*0ccc*/ 	.word	0x000249f0


	//   ....[188]....
        /*0cd0*/ 	.word	0x00024a80


	//   ....[189]....
        /*0cd4*/ 	.word	0x00024b10


	//   ....[190]....
        /*0cd8*/ 	.word	0x00024ba0


	//   ....[191]....
        /*0cdc*/ 	.word	0x00024c60


	//   ....[192]....
        /*0ce0*/ 	.word	0x00024f40


	//   ....[193]....
        /*0ce4*/ 	.word	0x00025120


	//   ....[194]....
        /*0ce8*/ 	.word	0x00025170


	//   ....[195]....
        /*0cec*/ 	.word	0x000251d0


	//   ....[196]....
        /*0cf0*/ 	.word	0x00025270


	//   ....[197]....
        /*0cf4*/ 	.word	0x00025330


	//   ....[198]....
        /*0cf8*/ 	.word	0x00025440


	//   ....[199]....
        /*0cfc*/ 	.word	0x000254a0


	//   ....[200]....
        /*0d00*/ 	.word	0x000255a0


	//   ....[201]....
        /*0d04*/ 	.word	0x00025600


	//   ....[202]....
        /*0d08*/ 	.word	0x00025700


	//   ....[203]....
        /*0d0c*/ 	.word	0x00025760


	//   ....[204]....
        /*0d10*/ 	.word	0x00025860


	//   ....[205]....
        /*0d14*/ 	.word	0x000258c0


	//   ....[206]....
        /*0d18*/ 	.word	0x000259a0


	//   ....[207]....
        /*0d1c*/ 	.word	0x00025a20


	//   ....[208]....
        /*0d20*/ 	.word	0x00025b00


	//   ....[209]....
        /*0d24*/ 	.word	0x00025e30


	//   ....[210]....
        /*0d28*/ 	.word	0x00025ed0


	//   ....[211]....
        /*0d2c*/ 	.word	0x00026070


	//   ....[212]....
        /*0d30*/ 	.word	0x000260f0


	//   ....[213]....
        /*0d34*/ 	.word	0x00026170


	//   ....[214]....
        /*0d38*/ 	.word	0x000261f0


	//   ....[215]....
        /*0d3c*/ 	.word	0x00026270


	//   ....[216]....
        /*0d40*/ 	.word	0x00026300


	//   ....[217]....
        /*0d44*/ 	.word	0x000263a0


	//   ....[218]....
        /*0d48*/ 	.word	0x00026450


	//   ....[219]....
        /*0d4c*/ 	.word	0x000264d0


	//   ....[220]....
        /*0d50*/ 	.word	0x00026550


	//   ....[221]....
        /*0d54*/ 	.word	0x000265d0


	//   ....[222]....
        /*0d58*/ 	.word	0x00026660


	//   ....[223]....
        /*0d5c*/ 	.word	0x000266e0


	//   ....[224]....
        /*0d60*/ 	.word	0x00026790


	//   ....[225]....
        /*0d64*/ 	.word	0x000267e0


	//   ....[226]....
        /*0d68*/ 	.word	0x000268a0


	//   ....[227]....
        /*0d6c*/ 	.word	0x000269d0


	//----- nvinfo : EIATTR_REG_RECONFIG
	.align		4
.L_324:
        /*0d70*/ 	.byte	0x01, 0x54
	.zero		2


	//----- nvinfo : EIATTR_SYSCALL_OFFSETS
	.align		4
        /*0d74*/ 	.byte	0x04, 0x46
        /*0d76*/ 	.short	(.L_326 - .L_325)


	//   ....[0]....
.L_325:
        /*0d78*/ 	.word	0x00001ee0


	//   ....[1]....
        /*0d7c*/ 	.word	0x00002030


	//   ....[2]....
        /*0d80*/ 	.word	0x000092d0


	//   ....[3]....
        /*0d84*/ 	.word	0x000095c0


	//   ....[4]....
        /*0d88*/ 	.word	0x0001dad0


	//   ....[5]....
        /*0d8c*/ 	.word	0x0001dc20


	//   ....[6]....
        /*0d90*/ 	.word	0x0001dd10


	//   ....[7]....
        /*0d94*/ 	.word	0x0001e630


	//----- nvinfo : EIATTR_MBARRIER_INSTR_OFFSETS
	.align		4
.L_326:
        /*0d98*/ 	.byte	0x04, 0x39
        /*0d9a*/ 	.short	(.L_328 - .L_327)


	//   ....[0]....
.L_327:
        /*0d9c*/ 	.word	0x000002d0
        /*0da0*/ 	.word	0x000000ff
        /*0da4*/ 	.word	0x00028800
        /*0da8*/ 	.short	0x0100
        /*0daa*/ 	.byte	0x08
	.zero		1


	//   ....[1]....
        /*0dac*/ 	.word	0x000002e0
        /*0db0*/ 	.word	0x000000ff
        /*0db4*/ 	.word	0x00028820
        /*0db8*/ 	.short	0x0100
        /*0dba*/ 	.byte	0x08
	.zero		1


	//   ....[2]....
        /*0dbc*/ 	.word	0x000003d0
        /*0dc0*/ 	.word	0x000000ff
        /*0dc4*/ 	.word	0x00028830
        /*0dc8*/ 	.short	0x0100
        /*0dca*/ 	.byte	0x08
	.zero		1


	//   ....[3]....
        /*0dcc*/ 	.word	0x000003e0
        /*0dd0*/ 	.word	0x000000ff
        /*0dd4*/ 	.word	0x00028840
        /*0dd8*/ 	.short	0x0100
        /*0dda*/ 	.byte	0x08
	.zero		1


	//   ....[4]....
        /*0ddc*/ 	.word	0x000003f0
        /*0de0*/ 	.word	0x000000ff
        /*0de4*/ 	.word	0x00028838
        /*0de8*/ 	.short	0x0100
        /*0dea*/ 	.byte	0x08
	.zero		1


	//   ....[5]....
        /*0dec*/ 	.word	0x00000400
        /*0df0*/ 	.word	0x000000ff
        /*0df4*/ 	.word	0x00028848
        /*0df8*/ 	.short	0x0100
        /*0dfa*/ 	.byte	0x08
	.zero		1


	//   ....[6]....
        /*0dfc*/ 	.word	0x00000530
        /*0e00*/ 	.word	0x000000ff
        /*0e04*/ 	.word	0x00028850
        /*0e08*/ 	.short	0x0100
        /*0e0a*/ 	.byte	0x08
	.zero		1


	//   ....[7]....
        /*0e0c*/ 	.word	0x00000540
        /*0e10*/ 	.word	0x000000ff
        /*0e14*/ 	.word	0x00028860
        /*0e18*/ 	.short	0x0100
        /*0e1a*/ 	.byte	0x08
	.zero		1


	//   ....[8]....
        /*0e1c*/ 	.word	0x00000550
        /*0e20*/ 	.word	0x000000ff
        /*0e24*/ 	.word	0x00028858
        /*0e28*/ 	.short	0x0100
        /*0e2a*/ 	.byte	0x08
	.zero		1


	//   ....[9]....
        /*0e2c*/ 	.word	0x00000560
        /*0e30*/ 	.word	0x000000ff
        /*0e34*/ 	.word	0x00028868
        /*0e38*/ 	.short	0x0100
        /*0e3a*/ 	.byte	0x08
	.zero		1


	//   ....[10]....
        /*0e3c*/ 	.word	0x00000650
        /*0e40*/ 	.word	0x000000ff
        /*0e44*/ 	.word	0x00028870
        /*0e48*/ 	.short	0x0100
        /*0e4a*/ 	.byte	0x06
	.zero		1


	//   ....[11]....
        /*0e4c*/ 	.word	0x00000660
        /*0e50*/ 	.word	0x000000ff
        /*0e54*/ 	.word	0x00028880
        /*0e58*/ 	.short	0x0100
        /*0e5a*/ 	.byte	0x06
	.zero		1


	//   ....[12]....
        /*0e5c*/ 	.word	0x00000670
        /*0e60*/ 	.word	0x000000ff
        /*0e64*/ 	.word	0x00028878
        /*0e68*/ 	.short	0x0100
        /*0e6a*/ 	.byte	0x06
	.zero		1


	//   ....[13]....
        /*0e6c*/ 	.word	0x00000680
        /*0e70*/ 	.word	0x000000ff
        /*0e74*/ 	.word	0x00028888
        /*0e78*/ 	.short	0x0100
        /*0e7a*/ 	.byte	0x06
	.zero		1


	//   ....[14]....
        /*0e7c*/ 	.word	0x000007b0
        /*0e80*/ 	.word	0x000000ff
        /*0e84*/ 	.word	0x00028890
        /*0e88*/ 	.short	0x0100
        /*0e8a*/ 	.byte	0x08
	.zero		1


	//   ....[15]....
        /*0e8c*/ 	.word	0x000007c0
        /*0e90*/ 	.word	0x000000ff
        /*0e94*/ 	.word	0x000288a0
        /*0e98*/ 	.short	0x0100
        /*0e9a*/ 	.byte	0x08
	.zero		1


	//   ....[16]....
        /*0e9c*/ 	.word	0x000007d0
        /*0ea0*/ 	.word	0x000000ff
        /*0ea4*/ 	.word	0x00028898
        /*0ea8*/ 	.short	0x0100
        /*0eaa*/ 	.byte	0x08
	.zero		1


	//   ....[17]....
        /*0eac*/ 	.word	0x000007e0
        /*0eb0*/ 	.word	0x000000ff
        /*0eb4*/ 	.word	0x000288a8
        /*0eb8*/ 	.short	0x0100
        /*0eba*/ 	.byte	0x08
	.zero		1


	//   ....[18]....
        /*0ebc*/ 	.word	0x00000910
        /*0ec0*/ 	.word	0x000000ff
        /*0ec4*/ 	.word	0x000288b0
        /*0ec8*/ 	.short	0x0100
        /*0eca*/ 	.byte	0x08
	.zero		1


	//   ....[19]....
        /*0ecc*/ 	.word	0x00000920
        /*0ed0*/ 	.word	0x000000ff
        /*0ed4*/ 	.word	0x000288c0
        /*0ed8*/ 	.short	0x0100
        /*0eda*/ 	.byte	0x08
	.zero		1


	//   ....[20]....
        /*0edc*/ 	.word	0x00000930
        /*0ee0*/ 	.word	0x000000ff
        /*0ee4*/ 	.word	0x000288b8
        /*0ee8*/ 	.short	0x0100
        /*0eea*/ 	.byte	0x08
	.zero		1


	//   ....[21]....
        /*0eec*/ 	.word	0x00000940
        /*0ef0*/ 	.word	0x000000ff
        /*0ef4*/ 	.word	0x000288c8
        /*0ef8*/ 	.short	0x0100
        /*0efa*/ 	.byte	0x08
	.zero		1


	//   ....[22]....
        /*0efc*/ 	.word	0x00003640
        /*0f00*/ 	.word	0x0000006e
        /*0f04*/ 	.word	0x00028890
        /*0f08*/ 	.short	0x010a
        /*0f0a*/ 	.byte	0x3f
	.zero		1


	//   ....[23]....
        /*0f0c*/ 	.word	0x00005c40
        /*0f10*/ 	.word	0x0000006e
        /*0f14*/ 	.word	0x00028890
        /*0f18*/ 	.short	0x010a
        /*0f1a*/ 	.byte	0x3f
	.zero		1


	//   ....[24]....
        /*0f1c*/ 	.word	0x00007dc0
        /*0f20*/ 	.word	0x0000006e
        /*0f24*/ 	.word	0x00028890
        /*0f28*/ 	.short	0x010a
        /*0f2a*/ 	.byte	0x3f
	.zero		1


	//   ....[25]....
        /*0f2c*/ 	.word	0x00008420
        /*0f30*/ 	.word	0x00000030
        /*0f34*/ 	.word	0x00000000
        /*0f38*/ 	.short	0x0101
        /*0f3a*/ 	.byte	0x3f
	.zero		1


	//   ....[26]....
        /*0f3c*/ 	.word	0x00008460
        /*0f40*/ 	.word	0x0000006e
        /*0f44*/ 	.word	0x000288b0
        /*0f48*/ 	.short	0x010a
        /*0f4a*/ 	.byte	0x3f
	.zero		1


	//   ....[27]....
        /*0f4c*/ 	.word	0x00008ab0
        /*0f50*/ 	.word	0x0000006e
        /*0f54*/ 	.word	0x00000000
        /*0f58*/ 	.short	0x0101
        /*0f5a*/ 	.byte	0x3f
	.zero		1


	//   ....[28]....
        /*0f5c*/ 	.word	0x00009350
        /*0f60*/ 	.word	0x00000002
        /*0f64*/ 	.word	0x00028800
        /*0f68*/ 	.short	0x010a
        /*0f6a*/ 	.byte	0x3f
	.zero		1


	//   ....[29]....
        /*0f6c*/ 	.word	0x000093a0
        /*0f70*/ 	.word	0x00000002
        /*0f74*/ 	.word	0x00028800
        /*0f78*/ 	.short	0x010a
        /*0f7a*/ 	.byte	0x3f
	.zero		1


	//   ....[30]....
        /*0f7c*/ 	.word	0x0000a430
        /*0f80*/ 	.word	0x00000002
        /*0f84*/ 	.word	0x00028800
        /*0f88*/ 	.short	0x010a
        /*0f8a*/ 	.byte	0x3f
	.zero		1


	//   ....[31]....
        /*0f8c*/ 	.word	0x0000c810
        /*0f90*/ 	.word	0x00000002
        /*0f94*/ 	.word	0x00028800
        /*0f98*/ 	.short	0x010a
        /*0f9a*/ 	.byte	0x3f
	.zero		1


	//   ....[32]....
        /*0f9c*/ 	.word	0x0000e2f0
        /*0fa0*/ 	.word	0x00000000
        /*0fa4*/ 	.word	0x00028830
        /*0fa8*/ 	.short	0x010a
        /*0faa*/ 	.byte	0x3f
	.zero		1


	//   ....[33]....
        /*0fac*/ 	.word	0x0000e360
        /*0fb0*/ 	.word	0x00000000
        /*0fb4*/ 	.word	0x00028830
        /*0fb8*/ 	.short	0x010a
        /*0fba*/ 	.byte	0x3f
	.zero		1


	//   ....[34]....
        /*0fbc*/ 	.word	0x0000f280
        /*0fc0*/ 	.word	0x00000000
        /*0fc4*/ 	.word	0x00000000
        /*0fc8*/ 	.short	0x0101
        /*0fca*/ 	.byte	0x3f
	.zero		1


	//   ....[35]....
        /*0fcc*/ 	.word	0x00011080
        /*0fd0*/ 	.word	0x00000007
        /*0fd4*/ 	.word	0x00028830
        /*0fd8*/ 	.short	0x010a
        /*0fda*/ 	.byte	0x3f
	.zero		1


	//   ....[36]....
        /*0fdc*/ 	.word	0x000110d0
        /*0fe0*/ 	.word	0x00000007
        /*0fe4*/ 	.word	0x00028830
        /*0fe8*/ 	.short	0x010a
        /*0fea*/ 	.byte	0x3f
	.zero		1


	//   ....[37]....
        /*0fec*/ 	.word	0x000114e0
        /*0ff0*/ 	.word	0x00000007
        /*0ff4*/ 	.word	0x00028850
        /*0ff8*/ 	.short	0x010a
        /*0ffa*/ 	.byte	0x3f
	.zero		1


	//   ....[38]....
        /*0ffc*/ 	.word	0x00011520
        /*1000*/ 	.word	0x00000007
        /*1004*/ 	.word	0x00028850
        /*1008*/ 	.short	0x010a
        /*100a*/ 	.byte	0x3f
	.zero		1


	//   ....[39]....
        /*100c*/ 	.word	0x00013780
        /*1010*/ 	.word	0x0000002e
        /*1014*/ 	.word	0x00000000
        /*1018*/ 	.short	0x0101
        /*101a*/ 	.byte	0x3f
	.zero		1


	//   ....[40]....
        /*101c*/ 	.word	0x00013920
        /*1020*/ 	.word	0x00000003
        /*1024*/ 	.word	0x00000000
        /*1028*/ 	.short	0x0101
        /*102a*/ 	.byte	0x3f
	.zero		1


	//   ....[41]....
        /*102c*/ 	.word	0x000143a0
        /*1030*/ 	.word	0x00000007
        /*1034*/ 	.word	0x00028830
        /*1038*/ 	.short	0x010a
        /*103a*/ 	.byte	0x3f
	.zero		1


	//   ....[42]....
        /*103c*/ 	.word	0x000143f0
        /*1040*/ 	.word	0x00000007
        /*1044*/ 	.word	0x00028830
        /*1048*/ 	.short	0x010a
        /*104a*/ 	.byte	0x3f
	.zero		1


	//   ....[43]....
        /*104c*/ 	.word	0x00014800
        /*1050*/ 	.word	0x00000007
        /*1054*/ 	.word	0x00028850
        /*1058*/ 	.short	0x010a
        /*105a*/ 	.byte	0x3f
	.zero		1


	//   ....[44]....
        /*105c*/ 	.word	0x00014840
        /*1060*/ 	.word	0x00000007
        /*1064*/ 	.word	0x00028850
        /*1068*/ 	.short	0x010a
        /*106a*/ 	.byte	0x3f
	.zero		1


	//   ....[45]....
        /*106c*/ 	.word	0x00016200
        /*1070*/ 	.word	0x00000024
        /*1074*/ 	.word	0x00000000
        /*1078*/ 	.short	0x0101
        /*107a*/ 	.byte	0x3f
	.zero		1


	//   ....[46]....
        /*107c*/ 	.word	0x00016290
        /*1080*/ 	.word	0x00000005
        /*1084*/ 	.word	0x00000000
        /*1088*/ 	.short	0x0101
        /*108a*/ 	.byte	0x3f
	.zero		1


	//   ....[47]....
        /*108c*/ 	.word	0x00016cd0
        /*1090*/ 	.word	0x0000000b
        /*1094*/ 	.word	0x00028850
        /*1098*/ 	.short	0x010a
        /*109a*/ 	.byte	0x3f
	.zero		1


	//   ....[48]....
        /*109c*/ 	.word	0x00016d50
        /*10a0*/ 	.word	0x0000000b
        /*10a4*/ 	.word	0x00028850
        /*10a8*/ 	.short	0x010a
        /*10aa*/ 	.byte	0x3f
	.zero		1


	//   ....[49]....
        /*10ac*/ 	.word	0x00017300
        /*10b0*/ 	.word	0x0000000a
        /*10b4*/ 	.word	0x00000000
        /*10b8*/ 	.short	0x0101
        /*10ba*/ 	.byte	0x3f
	.zero		1


	//   ....[50]....
        /*10bc*/ 	.word	0x00018830
        /*10c0*/ 	.word	0x00000000
        /*10c4*/ 	.word	0x00000000
        /*10c8*/ 	.short	0x0101
        /*10ca*/ 	.byte	0x3f
	.zero		1


	//   ....[51]....
        /*10cc*/ 	.word	0x00018f30
        /*10d0*/ 	.word	0x0000000a
        /*10d4*/ 	.word	0x00000000
        /*10d8*/ 	.short	0x0101
        /*10da*/ 	.byte	0x3f
	.zero		1


	//   ....[52]....
        /*10dc*/ 	.word	0x0001c4e0
        /*10e0*/ 	.word	0x00000012
        /*10e4*/ 	.word	0x00028820
        /*10e8*/ 	.short	0x010a
        /*10ea*/ 	.byte	0x3f
	.zero		1


	//   ....[53]....
        /*10ec*/ 	.word	0x0001c5b0
        /*10f0*/ 	.word	0x00000005
        /*10f4*/ 	.word	0x000288a0
        /*10f8*/ 	.short	0x010a
        /*10fa*/ 	.byte	0x3f
	.zero		1


	//   ....[54]....
        /*10fc*/ 	.word	0x0001c900
        /*1100*/ 	.word	0x00000005
        /*1104*/ 	.word	0x000288c0
        /*1108*/ 	.short	0x010a
        /*110a*/ 	.byte	0x3f
	.zero		1


	//   ....[55]....
        /*110c*/ 	.word	0x0001cdb0
        /*1110*/ 	.word	0x00000007
        /*1114*/ 	.word	0x000288a0
        /*1118*/ 	.short	0x010a
        /*111a*/ 	.byte	0x3f
	.zero		1


	//   ....[56]....
        /*111c*/ 	.word	0x0001d0e0
        /*1120*/ 	.word	0x00000007
        /*1124*/ 	.word	0x000288c0
        /*1128*/ 	.short	0x010a
        /*112a*/ 	.byte	0x3f
	.zero		1


	//   ....[57]....
        /*112c*/ 	.word	0x0001e120
        /*1130*/ 	.word	0x00000000
        /*1134*/ 	.word	0x00028840
        /*1138*/ 	.short	0x010a
        /*113a*/ 	.byte	0x3f
	.zero		1


	//   ....[58]....
        /*113c*/ 	.word	0x0001efb0
        /*1140*/ 	.word	0x00000012
        /*1144*/ 	.word	0x00028800
        /*1148*/ 	.short	0x0107
        /*114a*/ 	.byte	0x3f
	.zero		1


	//   ....[59]....
        /*114c*/ 	.word	0x0001f0c0
        /*1150*/ 	.word	0x00000012
        /*1154*/ 	.word	0x00028800
        /*1158*/ 	.short	0x0101
        /*115a*/ 	.byte	0x3f
	.zero		1


	//   ....[60]....
        /*115c*/ 	.word	0x0001f0e0
        /*1160*/ 	.word	0x00000012
        /*1164*/ 	.word	0x00028820
        /*1168*/ 	.short	0x010a
        /*116a*/ 	.byte	0x3f
	.zero		1


	//   ....[61]....
        /*116c*/ 	.word	0x0001f4a0
        /*1170*/ 	.word	0x00000003
        /*1174*/ 	.word	0x00028840
        /*1178*/ 	.short	0x010a
        /*117a*/ 	.byte	0x3f
	.zero		1


	//   ....[62]....
        /*117c*/ 	.word	0x0001f840
        /*1180*/ 	.word	0x00000003
        /*1184*/ 	.word	0x00000060
        /*1188*/ 	.short	0x010a
        /*118a*/ 	.byte	0x3f
	.zero		1


	//   ....[63]....
        /*118c*/ 	.word	0x0001fed0
        /*1190*/ 	.word	0x00000003
        /*1194*/ 	.word	0x00028840
        /*1198*/ 	.short	0x010a
        /*119a*/ 	.byte	0x3f
	.zero		1


	//   ....[64]....
        /*119c*/ 	.word	0x00020270
        /*11a0*/ 	.word	0x00000002
        /*11a4*/ 	.word	0x00000060
        /*11a8*/ 	.short	0x010a
        /*11aa*/ 	.byte	0x3f
	.zero		1


	//   ....[65]....
        /*11ac*/ 	.word	0x00020840
        /*11b0*/ 	.word	0x00000002
        /*11b4*/ 	.word	0x00028840
        /*11b8*/ 	.short	0x010a
        /*11ba*/ 	.byte	0x3f
	.zero		1


	//   ....[66]....
        /*11bc*/ 	.word	0x00020be0
        /*11c0*/ 	.word	0x00000002
        /*11c4*/ 	.word	0x00000060
        /*11c8*/ 	.short	0x010a
        /*11ca*/ 	.byte	0x3f
	.zero		1


	//   ....[67]....
        /*11cc*/ 	.word	0x00021160
        /*11d0*/ 	.word	0x00000000
        /*11d4*/ 	.word	0x00028860
        /*11d8*/ 	.short	0x010a
        /*11da*/ 	.byte	0x3f
	.zero		1


	//   ....[68]....
        /*11dc*/ 	.word	0x000227b0
        /*11e0*/ 	.word	0x00000000
        /*11e4*/ 	.word	0x00028820
        /*11e8*/ 	.short	0x010a
        /*11ea*/ 	.byte	0x3f
	.zero		1


	//   ....[69]....
        /*11ec*/ 	.word	0x00022990
        /*11f0*/ 	.word	0x00000006
        /*11f4*/ 	.word	0x00000000
        /*11f8*/ 	.short	0x010a
        /*11fa*/ 	.byte	0x3f
	.zero		1


	//   ....[70]....
        /*11fc*/ 	.word	0x000229c0
        /*1200*/ 	.word	0x00000007
        /*1204*/ 	.word	0x00000000
        /*1208*/ 	.short	0x010a
        /*120a*/ 	.byte	0x3f
	.zero		1


	//   ....[71]....
        /*120c*/ 	.word	0x00022a20
        /*1210*/ 	.word	0x00000004
        /*1214*/ 	.word	0x00000000
        /*1218*/ 	.short	0x010a
        /*121a*/ 	.byte	0x3f
	.zero		1


	//   ....[72]....
        /*121c*/ 	.word	0x00022a50
        /*1220*/ 	.word	0x00000003
        /*1224*/ 	.word	0x00000000
        /*1228*/ 	.short	0x010a
        /*122a*/ 	.byte	0x3f
	.zero		1


	//   ....[73]....
        /*122c*/ 	.word	0x00022ab0
        /*1230*/ 	.word	0x0000006e
        /*1234*/ 	.word	0x00028890
        /*1238*/ 	.short	0x010a
        /*123a*/ 	.byte	0x3f
	.zero		1


	//   ....[74]....
        /*123c*/ 	.word	0x00022b00
        /*1240*/ 	.word	0x0000006e
        /*1244*/ 	.word	0x00028890
        /*1248*/ 	.short	0x010a
        /*124a*/ 	.byte	0x3f
	.zero		1


	//   ....[75]....
        /*124c*/ 	.word	0x00022b50
        /*1250*/ 	.word	0x0000006e
        /*1254*/ 	.word	0x00028890
        /*1258*/ 	.short	0x010a
        /*125a*/ 	.byte	0x3f
	.zero		1


	//   ....[76]....
        /*125c*/ 	.word	0x00022ba0
        /*1260*/ 	.word	0x0000006e
        /*1264*/ 	.word	0x000288b0
        /*1268*/ 	.short	0x010a
        /*126a*/ 	.byte	0x3f
	.zero		1


	//   ....[77]....
        /*126c*/ 	.word	0x00023400
        /*1270*/ 	.word	0x00000002
        /*1274*/ 	.word	0x00028800
        /*1278*/ 	.short	0x010a
        /*127a*/ 	.byte	0x3f
	.zero		1


	//   ....[78]....
        /*127c*/ 	.word	0x00023f50
        /*1280*/ 	.word	0x00000002
        /*1284*/ 	.word	0x00028800
        /*1288*/ 	.short	0x010a
        /*128a*/ 	.byte	0x3f
	.zero		1


	//   ....[79]....
        /*128c*/ 	.word	0x00023fa0
        /*1290*/ 	.word	0x00000000
        /*1294*/ 	.word	0x00028830
        /*1298*/ 	.short	0x010a
        /*129a*/ 	.byte	0x3f
	.zero		1


	//   ....[80]....
        /*129c*/ 	.word	0x00023ff0
        /*12a0*/ 	.word	0x00000007
        /*12a4*/ 	.word	0x00028830
        /*12a8*/ 	.short	0x010a
        /*12aa*/ 	.byte	0x3f
	.zero		1


	//   ....[81]....
        /*12ac*/ 	.word	0x00024040
        /*12b0*/ 	.word	0x00000007
        /*12b4*/ 	.word	0x00028850
        /*12b8*/ 	.short	0x010a
        /*12ba*/ 	.byte	0x3f
	.zero		1


	//   ....[82]....
        /*12bc*/ 	.word	0x00024090
        /*12c0*/ 	.word	0x00000007
        /*12c4*/ 	.word	0x00028830
        /*12c8*/ 	.short	0x010a
        /*12ca*/ 	.byte	0x3f
	.zero		1


	//   ....[83]....
        /*12cc*/ 	.word	0x000240e0
        /*12d0*/ 	.word	0x00000007
        /*12d4*/ 	.word	0x00028850
        /*12d8*/ 	.short	0x010a
        /*12da*/ 	.byte	0x3f
	.zero		1


	//   ....[84]....
        /*12dc*/ 	.word	0x00024130
        /*12e0*/ 	.word	0x0000000b
        /*12e4*/ 	.word	0x00028850
        /*12e8*/ 	.short	0x010a
        /*12ea*/ 	.byte	0x3f
	.zero		1


	//   ....[85]....
        /*12ec*/ 	.word	0x00024d20
        /*12f0*/ 	.word	0x00000012
        /*12f4*/ 	.word	0x00028820
        /*12f8*/ 	.short	0x010a
        /*12fa*/ 	.byte	0x3f
	.zero		1


	//   ....[86]....
        /*12fc*/ 	.word	0x00024d70
        /*1300*/ 	.word	0x00000005
        /*1304*/ 	.word	0x000288a0
        /*1308*/ 	.short	0x010a
        /*130a*/ 	.byte	0x3f
	.zero		1


	//   ....[87]....
        /*130c*/ 	.word	0x00024dc0
        /*1310*/ 	.word	0x00000005
        /*1314*/ 	.word	0x000288c0
        /*1318*/ 	.short	0x010a
        /*131a*/ 	.byte	0x3f
	.zero		1


	//   ....[88]....
        /*131c*/ 	.word	0x00024e10
        /*1320*/ 	.word	0x00000007
        /*1324*/ 	.word	0x000288a0
        /*1328*/ 	.short	0x010a
        /*132a*/ 	.byte	0x3f
	.zero		1


	//   ....[89]....
        /*132c*/ 	.word	0x00024e60
        /*1330*/ 	.word	0x00000007
        /*1334*/ 	.word	0x000288c0
        /*1338*/ 	.short	0x010a
        /*133a*/ 	.byte	0x3f
	.zero		1


	//   ....[90]....
        /*133c*/ 	.word	0x00025000
        /*1340*/ 	.word	0x00000000
        /*1344*/ 	.word	0x00028840
        /*1348*/ 	.short	0x010a
        /*134a*/ 	.byte	0x3f
	.zero		1


	//   ....[91]....
        /*134c*/ 	.word	0x00025b40
        /*1350*/ 	.word	0x00000012
        /*1354*/ 	.word	0x00028820
        /*1358*/ 	.short	0x010a
        /*135a*/ 	.byte	0x3f
	.zero		1


	//   ....[92]....
        /*135c*/ 	.word	0x00025b90
        /*1360*/ 	.word	0x00000003
        /*1364*/ 	.word	0x00028840
        /*1368*/ 	.short	0x010a
        /*136a*/ 	.byte	0x3f
	.zero		1


	//   ....[93]....
        /*136c*/ 	.word	0x00025be0
        /*1370*/ 	.word	0x00000003
        /*1374*/ 	.word	0x00000060
        /*1378*/ 	.short	0x010a
        /*137a*/ 	.byte	0x3f
	.zero		1


	//   ....[94]....
        /*137c*/ 	.word	0x00025c30
        /*1380*/ 	.word	0x00000003
        /*1384*/ 	.word	0x00028840
        /*1388*/ 	.short	0x010a
        /*138a*/ 	.byte	0x3f
	.zero		1


	//   ....[95]....
        /*138c*/ 	.word	0x00025c80
        /*1390*/ 	.word	0x00000002
        /*1394*/ 	.word	0x00000060
        /*1398*/ 	.short	0x010a
        /*139a*/ 	.byte	0x3f
	.zero		1


	//   ....[96]....
        /*139c*/ 	.word	0x00025cd0
        /*13a0*/ 	.word	0x00000002
        /*13a4*/ 	.word	0x00028840
        /*13a8*/ 	.short	0x010a
        /*13aa*/ 	.byte	0x3f
	.zero		1


	//   ....[97]....
        /*13ac*/ 	.word	0x00025d20
        /*13b0*/ 	.word	0x00000002
        /*13b4*/ 	.word	0x00000060
        /*13b8*/ 	.short	0x010a
        /*13ba*/ 	.byte	0x3f
	.zero		1


	//   ....[98]....
        /*13bc*/ 	.word	0x00025d70
        /*13c0*/ 	.word	0x00000000
        /*13c4*/ 	.word	0x00028860
        /*13c8*/ 	.short	0x010a
        /*13ca*/ 	.byte	0x3f
	.zero		1


	//   ....[99]....
        /*13cc*/ 	.word	0x000268f0
        /*13d0*/ 	.word	0x00000000
        /*13d4*/ 	.word	0x00028820
        /*13d8*/ 	.short	0x010a
        /*13da*/ 	.byte	0x3f
	.zero		1


	//   ....[100]....
        /*13dc*/ 	.word	0x00026a90
        /*13e0*/ 	.word	0x00000006
        /*13e4*/ 	.word	0x00000000
        /*13e8*/ 	.short	0x010a
        /*13ea*/ 	.byte	0x3f
	.zero		1


	//   ....[101]....
        /*13ec*/ 	.word	0x00026ae0
        /*13f0*/ 	.word	0x00000007
        /*13f4*/ 	.word	0x00000000
        /*13f8*/ 	.short	0x010a
        /*13fa*/ 	.byte	0x3f
	.zero		1


	//   ....[102]....
        /*13fc*/ 	.word	0x00026b30
        /*1400*/ 	.word	0x00000004
        /*1404*/ 	.word	0x00000000
        /*1408*/ 	.short	0x010a
        /*140a*/ 	.byte	0x3f
	.zero		1


	//----- nvinfo : EIATTR_NUM_MBARRIERS
	.align		4
.L_328:
        /*140c*/ 	.byte	0x03, 0x38
        /*140e*/ 	.short	0x0016


	//----- nvinfo : EIATTR_EXIT_INSTR_OFFSETS
	.align		4
        /*1410*/ 	.byte	0x04, 0x1c
        /*1412*/ 	.short	(.L_330 - .L_329)


	//   ....[0]....
.L_329:
        /*1414*/ 	.word	0x00022aa0


	//----- nvinfo : EIATTR_MAX_THREADS
	.align		4
.L_330:
        /*1418*/ 	.byte	0x04, 0x05
        /*141a*/ 	.short	(.L_332 - .L_331)
.L_331:
        /*141c*/ 	.word	0x00000180
        /*1420*/ 	.word	0x00000001
        /*1424*/ 	.word	0x00000001


	//----- nvinfo : EIATTR_CRS_STACK_SIZE
	.align		4
.L_332:
        /*1428*/ 	.byte	0x04, 0x1e
        /*142a*/ 	.short	(.L_334 - .L_333)
.L_333:
        /*142c*/ 	.word	0x00000000


	//----- nvinfo : EIATTR_CBANK_PARAM_SIZE
	.align		4
.L_334:
        /*1430*/ 	.byte	0x03, 0x19
        /*1432*/ 	.short	0x0af0


	//----- nvinfo : EIATTR_PARAM_CBANK
	.align		4
        /*1434*/ 	.byte	0x04, 0x0a
        /*1436*/ 	.short	(.L_336 - .L_335)
	.align		4
.L_335:
        /*1438*/ 	.word	index@(.nv.constant0._ZN7cutlass13device_kernelIN5flash11enable_sm90INS1_16FlashAttnFwdSm90INS1_25CollectiveMainloopFwdSm90ILi2EN4cute5tupleIJNS5_1CILi1EEES8_S8_EEENS6_IJNS7_ILi128EEESA_SA_EEELi128ENS_6half_tEfNS_4arch4Sm90ELb1ELb0ELb1ELb1ELb0ELb1ELb0ELb1ELb1ELb1ELb1ELb0EEENS1_21CollectiveEpilogueFwdISB_S9_SC_SE_Li256ELb1ELb1ELb1ELb0EEENS1_36VarlenDynamicPersistentTileSchedulerILi128ELi128ELi256ELi128ELb1ELb1ELb1ELb1ELb1ELb1EEEEEEEEEvNT_6ParamsE)
        /*143c*/ 	.short	0x0210
        /*143e*/ 	.short	0x0af0


	//----- nvinfo : EIATTR_SW_WAR
	.align		4
.L_336:
        /*1440*/ 	.byte	0x04, 0x36
        /*1442*/ 	.short	(.L_338 - .L_337)
.L_337:
        /*1444*/ 	.word	0x00000008
.L_338:


//--------------------- .nv.callgraph             --------------------------
	.section	.nv.callgraph,"",@"SHT_CUDA_CALLGRAPH"
	.align	4
	.sectionentsize	8
	.align		4
        /*0000*/ 	.word	0x00000000
	.align		4
        /*0004*/ 	.word	0xffffffff
	.align		4
        /*0008*/ 	.word	index@(_ZN7cutlass13device_kernelIN5flash11enable_sm90INS1_16FlashAttnFwdSm90INS1_25CollectiveMainloopFwdSm90ILi2EN4cute5tupleIJNS5_1CILi1EEES8_S8_EEENS6_IJNS7_ILi128EEENS7_ILi176EEESA_EEELi128ENS_6half_tEfNS_4arch4Sm90ELb0ELb0ELb1ELb0ELb0ELb0ELb0ELb1ELb1ELb1ELb1ELb0EEENS1_21CollectiveEpilogueFwdINS6_IJSA_SA_SB_EEES9_SD_SF_Li256ELb0ELb1ELb1ELb0EEENS1_19SingleTileSchedulerILb0ELb1ELb1ELi128EEEEEEEEEvNT_6ParamsE)
	.align		4
        /*000c*/ 	.word	index@(__assertfail)
	.align		4
        /*0010*/ 	.word	index@(_ZN7cutlass13device_kernelIN5flash11enable_sm90INS1_16FlashAttnFwdSm90INS1_25CollectiveMainloopFwdSm90ILi2EN4cute5tupleIJNS5_1CILi1EEES8_S8_EEENS6_IJNS7_ILi128EEENS7_ILi176EEESA_EEELi128ENS_6half_tEfNS_4arch4Sm90ELb0ELb0ELb1ELb1ELb0ELb0ELb0ELb1ELb1ELb1ELb1ELb0EEENS1_21CollectiveEpilogueFwdINS6_IJSA_SA_SB_EEES9_SD_SF_Li256ELb1ELb1ELb1ELb0EEENS1_36VarlenDynamicPersistentTileSchedulerILi128ELi176ELi256ELi128ELb1ELb1ELb1ELb0ELb1ELb1EEEEEEEEEvNT_6ParamsE)
	.align		4
        /*0014*/ 	.word	index@(__assertfail)
	.align		4
        /*0018*/ 	.word	index@(_ZN7cutlass13device_kernelIN5flash11enable_sm90INS1_16FlashAttnFwdSm90INS1_25CollectiveMainloopFwdSm90ILi2EN4cute5tupleIJNS5_1CILi1EEES8_S8_EEENS6_IJNS7_ILi128EEENS7_ILi176EEESA_EEELi128ENS_6half_tEfNS_4arch4Sm90ELb0ELb0ELb1ELb1ELb0ELb1ELb0ELb1ELb1ELb1ELb1ELb0EEENS1_21CollectiveEpilogueFwdINS6_IJSA_SA_SB_EEES9_SD_SF_Li256ELb1ELb1ELb1ELb0EEENS1_36VarlenDynamicPersistentTileSchedulerILi128ELi176ELi256ELi128ELb1ELb1ELb1ELb0ELb1ELb1EEEEEEEEEvNT_6ParamsE)
	.align		4
        /*001c*/ 	.word	index@(__assertfail)
	.align		4
        /*0020*/ 	.word	index@(_ZN7cutlass13device_kernelIN5flash11enable_sm90INS1_16FlashAttnFwdSm90INS1_25CollectiveMainloopFwdSm90ILi2EN4cute5tupleIJNS5_1CILi1EEES8_S8_EEENS6_IJNS7_ILi128EEESA_SA_EEELi128ENS_6half_tEfNS_4arch4Sm90ELb0ELb1ELb1ELb0ELb0ELb0ELb0ELb1ELb1ELb1ELb1ELb0EEENS1_21CollectiveEpilogueFwdISB_S9_SC_SE_Li256ELb0ELb1ELb1ELb0EEENS1_19SingleTileSchedulerILb0ELb1ELb1ELi128EEEEEEEEEvNT_6ParamsE)
	.align		4
        /*0024*/ 	.word	index@(__assertfail)
	.align		4
        /*0028*/ 	.word	index@(_ZN7cutlass13device_kernelIN5flash11enable_sm90INS1_16FlashAttnFwdSm90INS1_25CollectiveMainloopFwdSm90ILi2EN4cute5tupleIJNS5_1CILi1EEES8_S8_EEENS6_IJNS7_ILi128EEESA_SA_EEELi128ENS_6half_tEfNS_4arch4Sm90ELb0ELb1ELb1ELb1ELb0ELb0ELb0ELb1ELb1ELb1ELb1ELb0EEENS1_21CollectiveEpilogueFwdISB_S9_SC_SE_Li256ELb1ELb1ELb1ELb0EEENS1_36VarlenDynamicPersistentTileSchedulerILi128ELi128ELi256ELi128ELb1ELb1ELb1ELb1ELb0ELb1EEEEEEEEEvNT_6ParamsE)
	.align		4
        /*002c*/ 	.word	index@(__assertfail)
	.align		4
        /*0030*/ 	.word	index@(_ZN7cutlass13device_kernelIN5flash11enable_sm90INS1_16FlashAttnFwdSm90INS1_25CollectiveMainloopFwdSm90ILi2EN4cute5tupleIJNS5_1CILi1EEES8_S8_EEENS6_IJNS7_ILi128EEESA_SA_EEELi128ENS_6half_tEfNS_4arch4Sm90ELb0ELb1ELb1ELb1ELb0ELb1ELb0ELb1ELb1ELb1ELb1ELb0EEENS1_21CollectiveEpilogueFwdISB_S9_SC_SE_Li256ELb1ELb1ELb1ELb0EEENS1_36VarlenDynamicPersistentTileSchedulerILi128ELi128ELi256ELi128ELb1ELb1ELb1ELb1ELb0ELb1EEEEEEEEEvNT_6ParamsE)
	.align		4
        /*0034*/ 	.word	index@(__assertfail)
	.align		4
        /*0038*/ 	.word	index@(_ZN7cutlass13device_kernelIN5flash11enable_sm90INS1_16FlashAttnFwdSm90INS1_25CollectiveMainloopFwdSm90ILi2EN4cute5tupleIJNS5_1CILi1EEES8_S8_EEENS6_IJNS7_ILi128EEESA_SA_EEELi128ENS_6half_tEfNS_4arch4Sm90ELb1ELb0ELb1ELb0ELb0ELb0ELb0ELb1ELb1ELb1ELb1ELb0EEENS1_21CollectiveEpilogueFwdISB_S9_SC_SE_Li256ELb0ELb1ELb1ELb0EEENS1_19SingleTileSchedulerILb0ELb1ELb1ELi128EEEEEEEEEvNT_6ParamsE)
	.align		4
        /*003c*/ 	.word	index@(__assertfail)
	.align		4
        /*0040*/ 	.word	index@(_ZN7cutlass13device_kernelIN5flash11enable_sm90INS1_16FlashAttnFwdSm90INS1_25CollectiveMainloopFwdSm90ILi2EN4cute5tupleIJNS5_1CILi1EEES8_S8_EEENS6_IJNS7_ILi128EEESA_SA_EEELi128ENS_6half_tEfNS_4arch4Sm90ELb1ELb0ELb1ELb1ELb0ELb0ELb0ELb1ELb1ELb1ELb1ELb0EEENS1_21CollectiveEpilogueFwdISB_S9_SC_SE_Li256ELb1ELb1ELb1ELb0EEENS1_36VarlenDynamicPersistentTileSchedulerILi128ELi128ELi256ELi128ELb1ELb1ELb1ELb1ELb1ELb1EEEEEEEEEvNT_6ParamsE)
	.align		4
        /*0044*/ 	.word	index@(__assertfail)
	.align		4
        /*0048*/ 	.word	index@(_ZN7cutlass13device_kernelIN5flash11enable_sm90INS1_16FlashAttnFwdSm90INS1_25CollectiveMainloopFwdSm90ILi2EN4cute5tupleIJNS5_1CILi1EEES8_S8_EEENS6_IJNS7_ILi128EEESA_SA_EEELi128ENS_6half_tEfNS_4arch4Sm90ELb1ELb0ELb1ELb1ELb0ELb1ELb0ELb1ELb1ELb1ELb1ELb0EEENS1_21CollectiveEpilogueFwdISB_S9_SC_SE_Li256ELb1ELb1ELb1ELb0EEENS1_36VarlenDynamicPersistentTileSchedulerILi128ELi128ELi256ELi128ELb1ELb1ELb1ELb1ELb1ELb1EEEEEEEEEvNT_6ParamsE)
	.align		4
        /*004c*/ 	.word	index@(__assertfail)
	.align		4
        /*0050*/ 	.word	0x00000000
	.align		4
        /*0054*/ 	.word	0xfffffffe
	.align		4
        /*0058*/ 	.word	0x00000000
	.align		4
        /*005c*/ 	.word	0xfffffffd
	.align		4
        /*0060*/ 	.word	0x00000000
	.align		4
        /*0064*/ 	.word	0xfffffffc


//--------------------- .nv.constant4             --------------------------
	.section	.nv.constant4,"a",@progbits
	.align	8
	.align		8
.nv.constant4:
        /*0000*/ 	.dword	__assertfail
	.align		8
        /*0008*/ 	.dword	__unnamed_1
	.align		8
        /*0010*/ 	.dword	__unnamed_2
	.align		8
        /*0018*/ 	.dword	__unnamed_3
	.align		8
        /*0020*/ 	.dword	__unnamed_4
	.align		8
        /*0028*/ 	.dword	__unnamed_5
	.align		8
        /*0030*/ 	.dword	__unnamed_6
	.align		8
        /*0038*/ 	.dword	__unnamed_7
	.align		8
        /*0040*/ 	.dword	__unnamed_8
	.align		8
        /*0048*/ 	.dword	_ZN80_INTERNAL_156a6450_44_flash_fwd_hdim128_fp16_split_softcap_sm90_cu_59c7631c_28564cuda3std3__45__cpo5beginE
	.align		8
        /*0050*/ 	.dword	_ZN80_INTERNAL_156a6450_44_flash_fwd_hdim128_fp16_split_softcap_sm90_cu_59c7631c_28564cuda3std3__45__cpo3endE
	.align		8
        /*0058*/ 	.dword	_ZN80_INTERNAL_156a6450_44_flash_fwd_hdim128_fp16_split_softcap_sm90_cu_59c7631c_28564cuda3std3__45__cpo6cbeginE
	.align		8
        /*0060*/ 	.dword	_ZN80_INTERNAL_156a6450_44_flash_fwd_hdim128_fp16_split_softcap_sm90_cu_59c7631c_28564cuda3std3__45__cpo4cendE
	.align		8
        /*0068*/ 	.dword	_ZN80_INTERNAL_156a6450_44_flash_fwd_hdim128_fp16_split_softcap_sm90_cu_59c7631c_28564cuda3std3__482_GLOBAL__N__156a6450_44_flash_fwd_hdim128_fp16_split_softcap_sm90_cu_59c7631c_28566ignoreE
	.align		8
        /*0070*/ 	.dword	_ZN80_INTERNAL_156a6450_44_flash_fwd_hdim128_fp16_split_softcap_sm90_cu_59c7631c_28564cuda3std3__419piecewise_constructE
	.align		8
        /*0078*/ 	.dword	_ZN80_INTERNAL_156a6450_44_flash_fwd_hdim128_fp16_split_softcap_sm90_cu_59c7631c_28564cuda3std3__48in_placeE
	.align		8
        /*0080*/ 	.dword	_ZN80_INTERNAL_156a6450_44_flash_fwd_hdim128_fp16_split_softcap_sm90_cu_59c7631c_28564cuda3std6ranges3__45__cpo4swapE
	.align		8
        /*0088*/ 	.dword	_ZN80_INTERNAL_156a6450_44_flash_fwd_hdim128_fp16_split_softcap_sm90_cu_59c7631c_28564cuda3std6ranges3__45__cpo9iter_moveE
	.align		8
        /*0090*/ 	.dword	_ZN80_INTERNAL_156a6450_44_flash_fwd_hdim128_fp16_split_softcap_sm90_cu_59c7631c_28564cute7productE
	.align		8
        /*0098*/ 	.dword	_ZN80_INTERNAL_156a6450_44_flash_fwd_hdim128_fp16_split_softcap_sm90_cu_59c7631c_28564cute1_E
	.align		8
        /*00a0*/ 	.dword	$str$20
	.align		8
        /*00a8*/ 	.dword	$str$21


//--------------------- .text._ZN7cutlass13device_kernelIN5flash11enable_sm90INS1_16FlashAttnFwdSm90INS1_25CollectiveMainloopFwdSm90ILi2EN4cute5tupleIJNS5_1CILi1EEES8_S8_EEENS6_IJNS7_ILi128EEENS7_ILi176EEESA_EEELi128ENS_6half_tEfNS_4arch4Sm90ELb0ELb0ELb1ELb0ELb0ELb0ELb0ELb1ELb1ELb1ELb1ELb0EEENS1_21CollectiveEpilogueFwdINS6_IJSA_SA_SB_EEES9_SD_SF_Li256ELb0ELb1ELb1ELb0EEENS1_19SingleTileSchedulerILb0ELb1ELb1ELi128EEEEEEEEEvNT_6ParamsE --------------------------
	.section	.text._ZN7cutlass13device_kernelIN5flash11enable_sm90INS1_16FlashAttnFwdSm90INS1_25CollectiveMainloopFwdSm90ILi2EN4cute5tupleIJNS5_1CILi1EEES8_S8_EEENS6_IJNS7_ILi128EEENS7_ILi176EEESA_EEELi128ENS_6half_tEfNS_4arch4Sm90ELb0ELb0ELb1ELb0ELb0ELb0ELb0ELb1ELb1ELb1ELb1ELb0EEENS1_21CollectiveEpilogueFwdINS6_IJSA_SA_SB_EEES9_SD_SF_Li256ELb0ELb1ELb1ELb0EEENS1_19SingleTileSchedulerILb0ELb1ELb1ELi128EEEEEEEEEvNT_6ParamsE,"ax",@progbits
	.align	128
.text._ZN7cutlass13device_kernelIN5flash11enable_sm90INS1_16FlashAttnFwdSm90INS1_25CollectiveMainloopFwdSm90ILi2EN4cute5tupleIJNS5_1CILi1EEES8_S8_EEENS6_IJNS7_ILi128EEENS7_ILi176EEESA_EEELi128ENS_6half_tEfNS_4arch4Sm90ELb0ELb0ELb1ELb0ELb0ELb0ELb0ELb1ELb1ELb1ELb1ELb0EEENS1_21CollectiveEpilogueFwdINS6_IJSA_SA_SB_EEES9_SD_SF_Li256ELb0ELb1ELb1ELb0EEENS1_19SingleTileSchedulerILb0ELb1ELb1ELi128EEEEEEEEEvNT_6ParamsE:
        .type           _ZN7cutlass13device_kernelIN5flash11enable_sm90INS1_16FlashAttnFwdSm90INS1_25CollectiveMainloopFwdSm90ILi2EN4cute5tupleIJNS5_1CILi1EEES8_S8_EEENS6_IJNS7_ILi128EEENS7_ILi176EEESA_EEELi128ENS_6half_tEfNS_4arch4Sm90ELb0ELb0ELb1ELb0ELb0ELb0ELb0ELb1ELb1ELb1ELb1ELb0EEENS1_21CollectiveEpilogueFwdINS6_IJSA_SA_SB_EEES9_SD_SF_Li256ELb0ELb1ELb1ELb0EEENS1_19SingleTileSchedulerILb0ELb1ELb1ELi128EEEEEEEEEvNT_6ParamsE,@function
        .size           _ZN7cutlass13device_kernelIN5flash11enable_sm90INS1_16FlashAttnFwdSm90INS1_25CollectiveMainloopFwdSm90ILi2EN4cute5tupleIJNS5_1CILi1EEES8_S8_EEENS6_IJNS7_ILi128EEENS7_ILi176EEESA_EEELi128ENS_6half_tEfNS_4arch4Sm90ELb0ELb0ELb1ELb0ELb0ELb0ELb0ELb1ELb1ELb1ELb1ELb0EEENS1_21CollectiveEpilogueFwdINS6_IJSA_SA_SB_EEES9_SD_SF_Li256ELb0ELb1ELb1ELb0EEENS1_19SingleTileSchedulerILb0ELb1ELb1ELi128EEEEEEEEEvNT_6ParamsE,(.L_x_3091 - _ZN7cutlass13device_kernelIN5flash11enable_sm90INS1_16FlashAttnFwdSm90INS1_25CollectiveMainloopFwdSm90ILi2EN4cute5tupleIJNS5_1CILi1EEES8_S8_EEENS6_IJNS7_ILi128EEENS7_ILi176EEESA_EEELi128ENS_6half_tEfNS_4arch4Sm90ELb0ELb0ELb1ELb0ELb0ELb0ELb0ELb1ELb1ELb1ELb1ELb0EEENS1_21CollectiveEpilogueFwdINS6_IJSA_SA_SB_EEES9_SD_SF_Li256ELb0ELb1ELb1ELb0EEENS1_19SingleTileSchedulerILb0ELb1ELb1ELi128EEEEEEEEEvNT_6ParamsE)
        .other          _ZN7cutlass13device_kernelIN5flash11enable_sm90INS1_16FlashAttnFwdSm90INS1_25CollectiveMainloopFwdSm90ILi2EN4cute5tupleIJNS5_1CILi1EEES8_S8_EEENS6_IJNS7_ILi128EEENS7_ILi176EEESA_EEELi128ENS_6half_tEfNS_4arch4Sm90ELb0ELb0ELb1ELb0ELb0ELb0ELb0ELb1ELb1ELb1ELb1ELb0EEENS1_21CollectiveEpilogueFwdINS6_IJSA_SA_SB_EEES9_SD_SF_Li256ELb0ELb1ELb1ELb0EEENS1_19SingleTileSchedulerILb0ELb1ELb1ELi128EEEEEEEEEvNT_6ParamsE,@"STO_CUDA_ENTRY STV_DEFAULT"
_ZN7cutlass13device_kernelIN5flash11enable_sm90INS1_16FlashAttnFwdSm90INS1_25CollectiveMainloopFwdSm90ILi2EN4cute5tupleIJNS5_1CILi1EEES8_S8_EEENS6_IJNS7_ILi128EEENS7_ILi176EEESA_EEELi128ENS_6half_tEfNS_4arch4Sm90ELb0ELb0ELb1ELb0ELb0ELb0ELb0ELb1ELb1ELb1ELb1ELb0EEENS1_21CollectiveEpilogueFwdINS6_IJSA_SA_SB_EEES9_SD_SF_Li256ELb0ELb1ELb1ELb0EEENS1_19SingleTileSchedulerILb0ELb1ELb1ELi128EEEEEEEEEvNT_6ParamsE:
[----:B------:R-:W0:Y:S02]  /*0000*/  LDC R1, c[0x0][0x28] ;  /* 0x00000a00ff017b82 */ /* 0x000e240000000800 */
[----:B0-----:R-:W-:Y:S01]  /*0010*/  VIADD R1, R1, 0xfffffff0 ;  /* 0xfffffff001017836 */ /* 0x001fe20000000000 */
[----:B------:R-:W0:Y:S01]  /*0020*/  S2R R3, SR_TID.X ;  /* 0x0000000000037919 */ /* 0x000e220000002100 */
[----:B------:R-:W-:Y:S01]  /*0030*/  ELECT P0, URZ, PT ;  /* 0x00000000003f782f */ /* 0x000fe20003800000 */
[----:B------:R-:W-:Y:S01]  /*0040*/  BSSY B0, `(.L_x_0) ;  /* 0x000000e000007945 */ /* 0x000fe20003800000 */
[--C-:B0-----:R-:W-:Y:S02]  /*0050*/  SHF.R.U32.HI R0, RZ, 0x5, R3.reuse ;  /* 0x00000005ff007819 */ /* 0x101fe40000011603 */
[----:B------:R-:W-:-:S03]  /*0060*/  SHF.R.U32.HI R22, RZ, 0x7, R3 ;  /* 0x00000007ff167819 */ /* 0x000fc60000011603 */
[----:B------:R-:W0:Y:S02]  /*0070*/  SHFL.IDX PT, R2, R0, RZ, 0x1f ;  /* 0x00001fff00027589 */ /* 0x000e2400000e0000 */
[----:B0-----:R-:W-:-:S13]  /*0080*/  ISETP.EQ.AND P0, PT, R2, RZ, P0 ;  /* 0x000000ff0200720c */ /* 0x001fda0000702270 */
[----:B------:R-:W-:Y:S05]  /*0090*/  @!P0 BRA `(.L_x_1) ;  /* 0x0000000000208947 */ /* 0x000fea0003800000 */
[----:B------:R-:W-:Y:S02]  /*00a0*/  ULDC.64 UR4, c[0x0][0x198] ;  /* 0x0000660000047ab9 */ /* 0x000fe40000000a00 */
[----:B------:R-:W-:Y:S02]  /*00b0*/  UIADD3 UR6, UP0, UR4, 0x370, URZ ;  /* 0x0000037004067890 */ /* 0x000fe4000ff1e03f */
[----:B------:R-:W-:Y:S02]  /*00c0*/  UIADD3 UR4, UP1, UR4, 0x470, URZ ;  /* 0x0000047004047890 */ /* 0x000fe4000ff3e03f */
[----:B------:R-:W-:Y:S02]  /*00d0*/  UIADD3.X UR7, URZ, UR5, URZ, UP0, !UPT ;  /* 0x000000053f077290 */ /* 0x000fe400087fe43f */
[----:B------:R-:W-:-:S07]  /*00e0*/  UIADD3.X UR5, URZ, UR5, URZ, UP1, !UPT ;  /* 0x000000053f057290 */ /* 0x000fce0008ffe43f */
[----:B------:R0:W-:Y:S02]  /*00f0*/  UTMACCTL.PF [UR6] ;  /* 0x00000000060079b9 */ /* 0x0001e40008040000 */
[----:B------:R0:W-:Y:S02]  /*0100*/  UTMACCTL.PF [UR4] ;  /* 0x00000000040079b9 */ /* 0x0001e40008040000 */
[----:B0-----:R-:W-:Y:S01]  /*0110*/  NOP ;  /* 0x0000000000007918 */ /* 0x001fe20000000000 */
.L_x_1:
[----:B------:R-:W-:Y:S05]  /*0120*/  BSYNC B0 ;  /* 0x0000000000007941 */ /* 0x000fea0003800000 */
.L_x_0:
[----:B------:R-:W-:Y:S01]  /*0130*/  VOTEU.ANY UP0, P0 ;  /* 0x00000000003f7886 */ /* 0x000fe20000000100 */
[----:B------:R-:W0:Y:S01]  /*0140*/  SHFL.IDX PT, R3, R22, RZ, 0x1f ;  /* 0x00001fff16037589 */ /* 0x000e2200000e0000 */
[----:B------:R-:W-:Y:S01]  /*0150*/  UMOV UR4, 0x80 ;  /* 0x0000008000047882 */ /* 0x000fe20000000000 */
[----:B------:R-:W-:Y:S01]  /*0160*/  UMOV UR7, 0x100 ;  /* 0x0000010000077882 */ /* 0x000fe20000000000 */
[----:B------:R-:W-:Y:S01]  /*0170*/  VOTEU.ANY UP1, P0 ;  /* 0x00000000003f7886 */ /* 0x000fe20000020100 */
[----:B------:R-:W1:Y:S01]  /*0180*/  @UP0 S2UR UR8, SR_CgaCtaId ;  /* 0x00000000000809c3 */ /* 0x000e620000008800 */
[----:B------:R-:W2:Y:S01]  /*0190*/  SHFL.IDX PT, R2, R0, RZ, 0x1f ;  /* 0x00001fff00027589 */ /* 0x000ea200000e0000 */
[----:B------:R-:W-:Y:S01]  /*01a0*/  @UP0 UMOV UR6, 0x400 ;  /* 0x0000040000060882 */ /* 0x000fe20000000000 */
[----:B------:R-:W-:-:S04]  /*01b0*/  @UP0 UIADD3 UR4, -UR4, 0x100000, URZ ;  /* 0x0010000004040890 */ /* 0x000fc8000fffe13f */
[----:B------:R-:W-:Y:S02]  /*01c0*/  @UP0 USHF.L.U32 UR5, UR4, 0xb, URZ ;  /* 0x0000000b04050899 */ /* 0x000fe4000800063f */
[----:B------:R-:W-:Y:S01]  /*01d0*/  @UP0 USHF.L.U32 UR4, UR4, 0x1, URZ ;  /* 0x0000000104040899 */ /* 0x000fe2000800063f */
[----:B------:R-:W-:Y:S01]  /*01e0*/  VOTEU.ANY UP2, P0 ;  /* 0x00000000003f7886 */ /* 0x000fe20000040100 */
[----:B0-----:R-:W-:Y:S01]  /*01f0*/  R2UR UR9, R3 ;  /* 0x00000000030972ca */ /* 0x001fe200000e0000 */
[----:B-1----:R-:W-:Y:S01]  /*0200*/  @UP0 ULEA UR8, UR8, UR6, 0x18 ;  /* 0x0000000608080291 */ /* 0x002fe2000f8ec03f */
[----:B--2---:R-:W-:Y:S01]  /*0210*/  ISETP.NE.AND P1, PT, R2, RZ, PT ;  /* 0x000000ff0200720c */ /* 0x004fe20003f25270 */
[----:B------:R-:W-:-:S04]  /*0220*/  @UP0 UIADD3 UR6, -UR7, 0x100000, URZ ;  /* 0x0010000007060890 */ /* 0x000fc8000fffe13f */
[----:B------:R-:W-:Y:S02]  /*0230*/  @UP0 USHF.L.U32 UR7, UR6, 0xb, URZ ;  /* 0x0000000b06070899 */ /* 0x000fe4000800063f */
[----:B------:R-:W-:-:S04]  /*0240*/  @UP0 USHF.L.U32 UR6, UR6, 0x1, URZ ;  /* 0x0000000106060899 */ /* 0x000fc8000800063f */
[----:B------:R-:W-:Y:S01]  /*0250*/  UISETP.NE.AND UP0, UPT, UR9, URZ, UPT ;  /* 0x0000003f0900728c */ /* 0x000fe2000bf05270 */
[----:B------:R-:W0:Y:S02]  /*0260*/  FENCE.VIEW.ASYNC.S ;  /* 0x00000000000073c6 */ /* 0x000e240000000000 */
[----:B0-----:R0:W1:Y:S05]  /*0270*/  @UP1 SYNCS.EXCH.64 URZ, [UR8+0x34800], UR4 ;  /* 0x03480004083f15b2 */ /* 0x00106a0008000100 */
[----:B------:R0:W2:Y:S01]  /*0280*/  @UP2 SYNCS.EXCH.64 URZ, [UR8+0x34820], UR6 ;  /* 0x03482006083f25b2 */ /* 0x0000a20008000100 */
[----:B------:R-:W-:Y:S05]  /*0290*/  @P1 BRA `(.L_x_2) ;  /* 0x0000000000481947 */ /* 0x000fea0003800000 */
[----:B0-----:R-:W0:Y:S01]  /*02a0*/  S2UR UR5, SR_CgaCtaId ;  /* 0x00000000000579c3 */ /* 0x001e220000008800 */
[----:B------:R-:W-:Y:S01]  /*02b0*/  UMOV UR4, 0x400 ;  /* 0x0000040000047882 */ /* 0x000fe20000000000 */
[----:B------:R-:W-:Y:S01]  /*02c0*/  UMOV UR6, 0x1 ;  /* 0x0000000100067882 */ /* 0x000fe20000000000 */
[----:B------:R-:W-:Y:S01]  /*02d0*/  UMOV UR7, 0x2 ;  /* 0x0000000200077882 */ /* 0x000fe20000000000 */
[----:B------:R-:W-:Y:S01]  /*02e0*/  ELECT P0, URZ, PT ;  /* 0x00000000003f782f */ /* 0x000fe20003800000 */
[----:B0-----:R-:W-:Y:S02]  /*02f0*/  ULEA UR8, UR5, UR4, 0x18 ;  /* 0x0000000405087291 */ /* 0x001fe4000f8ec03f */
[----:B------:R-:W-:-:S04]  /*0300*/  UIADD3 UR4, -UR6, 0x100000, URZ ;  /* 0x0010000006047890 */ /* 0x000fc8000fffe13f */
[----:B------:R-:W-:Y:S02]  /*0310*/  USHF.L.U32 UR5, UR4, 0xb, URZ ;  /* 0x0000000b04057899 */ /* 0x000fe4000800063f */
[----:B------:R-:W-:Y:S02]  /*0320*/  USHF.L.U32 UR4, UR4, 0x1, URZ ;  /* 0x0000000104047899 */ /* 0x000fe4000800063f */
[----:B------:R-:W-:-:S04]  /*0330*/  UIADD3 UR6, -UR7, 0x100000, URZ ;  /* 0x0010000007067890 */ /* 0x000fc8000fffe13f */
[----:B------:R-:W-:Y:S02]  /*0340*/  USHF.L.U32 UR7, UR6, 0xb, URZ ;  /* 0x0000000b06077899 */ /* 0x000fe4000800063f */
[----:B------:R-:W-:Y:S01]  /*0350*/  USHF.L.U32 UR6, UR6, 0x1, URZ ;  /* 0x0000000106067899 */ /* 0x000fe2000800063f */
[----:B------:R-:W0:Y:S03]  /*0360*/  FENCE.VIEW.ASYNC.S ;  /* 0x00000000000073c6 */ /* 0x000e260000000000 */
[----:B0-----:R3:W4:Y:S08]  /*0370*/  SYNCS.EXCH.64 URZ, [UR8+0x34830], UR4 ;  /* 0x03483004083f75b2 */ /* 0x0017300008000100 */
[----:B------:R3:W0:Y:S01]  /*0380*/  SYNCS.EXCH.64 URZ, [UR8+0x34840], UR6 ;  /* 0x03484006083f75b2 */ /* 0x0006220008000100 */
[----:B------:R3:W0:Y:S01]  /*0390*/  SYNCS.EXCH.64 URZ, [UR8+0x34838], UR4 ;  /* 0x03483804083f75b2 */ /* 0x0006220008000100 */
[----:B------:R3:W0:Y:S02]  /*03a0*/  SYNCS.EXCH.64 URZ, [UR8+0x34848], UR6 ;  /* 0x03484806083f75b2 */ /* 0x0006240008000100 */
[----:B---3--:R-:W-:Y:S01]  /*03b0*/  NOP ;  /* 0x0000000000007918 */ /* 0x008fe20000000000 */
.L_x_2:
[----:B------:R-:W3:Y:S01]  /*03c0*/  SHFL.IDX PT, R2, R0, RZ, 0x1f ;  /* 0x00001fff00027589 */ /* 0x000ee200000e0000 */
[----:B------:R-:W-:Y:S01]  /*03d0*/  NOP ;  /* 0x0000000000007918 */ /* 0x000fe20000000000 */
[----:B---3--:R-:W-:-:S13]  /*03e0*/  ISETP.NE.AND P0, PT, R2, RZ, PT ;  /* 0x000000ff0200720c */ /* 0x008fda0003f05270 */
        /* <DEDUP_REMOVED lines=14> */
[----:B0-----:R3:W0:Y:S08]  /*04d0*/  SYNCS.EXCH.64 URZ, [UR8+0x34850], UR4 ;  /* 0x03485004083f75b2 */ /* 0x0016300008000100 */
[----:B------:R3:W0:Y:S01]  /*04e0*/  SYNCS.EXCH.64 URZ, [UR8+0x34860], UR6 ;  /* 0x03486006083f75b2 */ /* 0x0006220008000100 */
[----:B------:R3:W0:Y:S01]  /*04f0*/  SYNCS.EXCH.64 URZ, [UR8+0x34858], UR4 ;  /* 0x03485804083f75b2 */ /* 0x0006220008000100 */
[----:B------:R3:W0:Y:S02]  /*0500*/  SYNCS.EXCH.64 URZ, [UR8+0x34868], UR6 ;  /* 0x03486806083f75b2 */ /* 0x0006240008000100 */
[----:B---3--:R-:W-:Y:S01]  /*0510*/  NOP ;  /* 0x0000000000007918 */ /* 0x008fe20000000000 */
.L_x_3:
[----:B------:R-:W3:Y:S01]  /*0520*/  SHFL.IDX PT, R2, R0, RZ, 0x1f ;  /* 0x00001fff00027589 */ /* 0x000ee200000e0000 */
[----:B------:R-:W-:Y:S01]  /*0530*/  NOP ;  /* 0x0000000000007918 */ /* 0x000fe20000000000 */
[----:B---3--:R-:W-:-:S13]  /*0540*/  ISETP.NE.AND P0, PT, R2, RZ, PT ;  /* 0x000000ff0200720c */ /* 0x008fda0003f05270 */
[----:B------:R-:W-:Y:S05]  /*0550*/  @P0 BRA `(.L_x_4) ;  /* 0x0000000000380947 */ /* 0x000fea0003800000 */
[----:B0-----:R-:W0:Y:S01]  /*0560*/  S2UR UR5, SR_CgaCtaId ;  /* 0x00000000000579c3 */ /* 0x001e220000008800 */
[----:B------:R-:W-:Y:S01]  /*0570*/  UMOV UR4, 0x400 ;  /* 0x0000040000047882 */ /* 0x000fe20000000000 */
[----:B------:R-:W-:Y:S01]  /*0580*/  UMOV UR7, 0x1 ;  /* 0x0000000100077882 */ /* 0x000fe20000000000 */
[----:B------:R-:W-:Y:S01]  /*0590*/  ELECT P0, URZ, PT ;  /* 0x00000000003f782f */ /* 0x000fe20003800000 */
[----:B0-----:R-:W-:Y:S02]  /*05a0*/  ULEA UR6, UR5, UR4, 0x18 ;  /* 0x0000000405067291 */ /* 0x001fe4000f8ec03f */
[----:B------:R-:W-:-:S04]  /*05b0*/  UIADD3 UR4, -UR7, 0x100000, URZ ;  /* 0x0010000007047890 */ /* 0x000fc8000fffe13f */
[----:B------:R-:W-:Y:S02]  /*05c0*/  USHF.L.U32 UR5, UR4, 0xb, URZ ;  /* 0x0000000b04057899 */ /* 0x000fe4000800063f */
[----:B------:R-:W-:Y:S01]  /*05d0*/  USHF.L.U32 UR4, UR4, 0x1, URZ ;  /* 0x0000000104047899 */ /* 0x000fe2000800063f */
[----:B------:R-:W0:Y:S11]  /*05e0*/  FENCE.VIEW.ASYNC.S ;  /* 0x00000000000073c6 */ /* 0x000e360000000000 */
[----:B0-----:R3:W0:Y:S01]  /*05f0*/  SYNCS.EXCH.64 URZ, [UR6+0x34870], UR4 ;  /* 0x03487004063f75b2 */ /* 0x0016220008000100 */
[----:B------:R3:W0:Y:S01]  /*0600*/  SYNCS.EXCH.64 URZ, [UR6+0x34880], UR4 ;  /* 0x03488004063f75b2 */ /* 0x0006220008000100 */
[----:B------:R3:W0:Y:S01]  /*0610*/  SYNCS.EXCH.64 URZ, [UR6+0x34878], UR4 ;  /* 0x03487804063f75b2 */ /* 0x0006220008000100 */
[----:B------:R3:W0:Y:S02]  /*0620*/  SYNCS.EXCH.64 URZ, [UR6+0x34888], UR4 ;  /* 0x03488804063f75b2 */ /* 0x0006240008000100 */
[----:B---3--:R-:W-:Y:S01]  /*0630*/  NOP ;  /* 0x0000000000007918 */ /* 0x008fe20000000000 */
.L_x_4:
        /* <DEDUP_REMOVED lines=22> */
.L_x_5:
        /* <DEDUP_REMOVED lines=22> */
.L_x_6:
[----:B0-----:R-:W-:Y:S01]  /*0900*/  UMOV UR4, 0x1 ;  /* 0x0000000100047882 */ /* 0x001fe20000000000 */
[----:B------:R-:W-:Y:S01]  /*0910*/  PLOP3.LUT P0, PT, PT, PT, UP0, 0x80, 0x0 ;  /* 0x000000000000781c */ /* 0x000fe20003f0f008 */
[----:B------:R-:W-:Y:S01]  /*0920*/  USEL UR4, UR4, 0x2, !UP0 ;  /* 0x0000000204047887 */ /* 0x000fe2000c000000 */
[----:B------:R-:W-:Y:S01]  /*0930*/  NOP ;  /* 0x0000000000007918 */ /* 0x000fe20000000000 */
[----:B------:R-:W-:Y:S04]  /*0940*/  BSSY B6, `(.L_x_7) ;  /* 0x0001198000067945 */ /* 0x000fe80003800000 */
[----:B------:R-:W-:-:S05]  /*0950*/  IMAD.U32 R2, RZ, RZ, UR4 ;  /* 0x00000004ff027e24 */ /* 0x000fca000f8e00ff */
[----:B------:R0:W-:Y:S01]  /*0960*/  STL [R1+0xc], R2 ;  /* 0x00000c0201007387 */ /* 0x0001e20000100800 */
[----:B-12-4-:R-:W-:Y:S06]  /*0970*/  BAR.SYNC.DEFER_BLOCKING 0x0 ;  /* 0x0000000000007b1d */ /* 0x016fec0000010000 */
[----:B------:R-:W-:Y:S05]  /*0980*/  @!P0 BRA `(.L_x_8) ;  /* 0x000000dc00848947 */ /* 0x000fea0003800000 */
.L_x_9:
[----:B------:R-:W-:-:S08]  /*0990*/  NOP ;  /* 0x0000000000007918 */ /* 0x000fd00000000000 */
[----:B------:R-:W1:Y:S02]  /*09a0*/  USETMAXREG.TRY_ALLOC.CTAPOOL UP0, 0xf0 ;  /* 0x000000f0000079c8 */ /* 0x000e640008000600 */
[----:B-1----:R-:W-:-:S13]  /*09b0*/  PLOP3.LUT P0, PT, PT, PT, UP0, 0x80, 0x0 ;  /* 0x000000000000781c */ /* 0x002fda0003f0f008 */
[----:B------:R-:W-:Y:S05]  /*09c0*/  @!P0 BRA `(.L_x_9) ;  /* 0xfffffffc00f08947 */ /* 0x000fea000383ffff */
[----:B------:R-:W1:Y:S01]  /*09d0*/  S2R R6, SR_TID.X ;  /* 0x0000000000067919 */ /* 0x000e620000002100 */
[----:B------:R-:W2:Y:S01]  /*09e0*/  S2UR UR6, SR_CTAID.Y ;  /* 0x00000000000679c3 */ /* 0x000ea20000002600 */
[----:B------:R-:W-:Y:S02]  /*09f0*/  ULDC UR7, c[0x0][0xc50] ;  /* 0x0003140000077ab9 */ /* 0x000fe40000000800 */
[----:B------:R-:W-:-:S05]  /*0a00*/  UISETP.NE.AND UP0, UPT, UR7, 0x1, UPT ;  /* 0x000000010700788c */ /* 0x000fca000bf05270 */
[----:B------:R-:W3:Y:S06]  /*0a10*/  S2UR UR8, SR_CTAID.Z ;  /* 0x00000000000879c3 */ /* 0x000eec0000002700 */
[----:B------:R-:W-:Y:S01]  /*0a20*/  @UP0 ULDC UR4, c[0x0][0xc54] ;  /* 0x0003150000040ab9 */ /* 0x000fe20000000800 */
[----:B------:R-:W-:Y:S01]  /*0a30*/  @UP0 ULDC UR9, c[0x0][0xc58] ;  /* 0x0003160000090ab9 */ /* 0x000fe20000000800 */
[----:B--2---:R-:W-:Y:S02]  /*0a40*/  UIMAD.WIDE.U32 UR4, UR6, UR4, URZ ;  /* 0x00000004060472a5 */ /* 0x004fe4000f8e003f */
[----:B------:R-:W-:-:S02]  /*0a50*/  UMOV UR10, UR6 ;  /* 0x00000006000a7c82 */ /* 0x000fc40008000000 */
[----:B------:R-:W-:Y:S01]  /*0a60*/  @UP0 USHF.R.U32.HI UR10, URZ, UR9, UR5 ;  /* 0x000000093f0a0299 */ /* 0x000fe20008011605 */
[----:B-1----:R-:W-:-:S03]  /*0a70*/  LOP3.LUT R0, R6, 0xffffff80, RZ, 0xc0, !PT ;  /* 0xffffff8006007812 */ /* 0x002fc600078ec0ff */
[----:B------:R-:W-:Y:S02]  /*0a80*/  UIADD3 UR4, -UR10, URZ, URZ ;  /* 0x0000003f0a047290 */ /* 0x000fe4000fffe13f */
[----:B------:R-:W-:Y:S01]  /*0a90*/  IMAD.U32 R19, RZ, RZ, UR10 ;  /* 0x0000000aff137e24 */ /* 0x000fe2000f8e00ff */
[----:B------:R-:W-:Y:S06]  /*0aa0*/  BAR.ARV 0x8, 0x180 ;  /* 0x0206000000007b1d */ /* 0x000fec0000002000 */
[----:B------:R-:W-:Y:S01]  /*0ab0*/  ISETP.NE.AND P0, PT, R0, 0x80, PT ;  /* 0x000000800000780c */ /* 0x000fe20003f05270 */
[----:B------:R-:W-:-:S12]  /*0ac0*/  UIMAD UR7, UR7, UR4, UR6 ;  /* 0x00000004070772a4 */ /* 0x000fd8000f8e0206 */
[----:B------:R-:W-:Y:S06]  /*0ad0*/  @!P0 BAR.ARV 0x9, 0x100 ;  /* 0x0244000000008b1d */ /* 0x000fec0000002000 */
[----:B---3--:R-:W-:-:S13]  /*0ae0*/  ISETP.LE.AND P0, PT, RZ, UR8, PT ;  /* 0x00000008ff007c0c */ /* 0x008fda000bf03270 */
[----:B------:R-:W-:Y:S05]  /*0af0*/  @!P0 BRA `(.L_x_10) ;  /* 0x0000011400f08947 */ /* 0x000fea0003800000 */
[----:B------:R-:W-:Y:S01]  /*0b00*/  ULDC.64 UR4, c[0x0][0x418] ;  /* 0x0001060000047ab9 */ /* 0x000fe20000000a00 */
[----:B------:R-:W-:Y:S01]  /*0b10*/  ULDC UR37, c[0x0][0x424] ;  /* 0x0001090000257ab9 */ /* 0x000fe20000000800 */
[----:B------:R-:W-:Y:S02]  /*0b20*/  UISETP.NE.U32.AND UP0, UPT, UR4, URZ, UPT ;  /* 0x0000003f0400728c */ /* 0x000fe4000bf05070 */
[----:B------:R-:W-:Y:S02]  /*0b30*/  ULOP3.LUT UR9, UR7, 0xffff, URZ, 0xc0, !UPT ;  /* 0x0000ffff07097892 */ /* 0x000fe4000f8ec03f */
[----:B------:R-:W-:Y:S01]  /*0b40*/  UISETP.NE.AND.EX UP0, UPT, UR5, URZ, UPT, UP0 ;  /* 0x0000003f0500728c */ /* 0x000fe2000bf05300 */
[----:B------:R-:W-:-:S03]  /*0b50*/  ULDC UR4, c[0x0][0x2f0] ;  /* 0x0000bc0000047ab9 */ /* 0x000fc60000000800 */
[----:B------:R-:W-:-:S04]  /*0b60*/  USEL UR37, UR37, 0x1, UP0 ;  /* 0x0000000125257887 */ /* 0x000fc80008000000 */
[----:B------:R-:W-:-:S04]  /*0b70*/  UIMAD UR37, UR37, UR4, URZ ;  /* 0x00000004252572a4 */ /* 0x000fc8000f8e023f */
[----:B------:R-:W-:Y:S02]  /*0b80*/  UISETP.GE.AND UP0, UPT, UR37, 0x1, UPT ;  /* 0x000000012500788c */ /* 0x000fe4000bf06270 */
[----:B------:R-:W-:-:S04]  /*0b90*/  UIADD3 UR4, UR37, 0xaf, URZ ;  /* 0x000000af25047890 */ /* 0x000fc8000fffe03f */
[----:B------:R-:W-:Y:S01]  /*0ba0*/  PLOP3.LUT P0, PT, PT, PT, UP0, 0x80, 0x0 ;  /* 0x000000000000781c */ /* 0x000fe20003f0f008 */
[----:B------:R-:W-:-:S04]  /*0bb0*/  UIMAD.WIDE UR4, UR4, 0x2e8ba2e9, URZ ;  /* 0x2e8ba2e9040478a5 */ /* 0x000fc8000f8e023f */
[----:B------:R-:W-:-:S03]  /*0bc0*/  USHF.R.U32.HI UR6, URZ, 0x1f, UR5 ;  /* 0x0000001f3f067899 */ /* 0x000fc60008011605 */
[----:B------:R-:W-:Y:S01]  /*0bd0*/  UMOV UR4, URZ ;  /* 0x0000003f00047c82 */ /* 0x000fe20008000000 */
[----:B------:R-:W-:-:S04]  /*0be0*/  ULEA.HI.SX32 UR6, UR5, UR6, 0x1b ;  /* 0x0000000605067291 */ /* 0x000fc8000f8fda3f */
[----:B------:R-:W-:Y:S08]  /*0bf0*/  @!P0 BRA `(.L_x_11) ;  /* 0x0000000000908947 */ /* 0x000ff00003800000 */
[----:B------:R-:W-:Y:S01]  /*0c00*/  USHF.R.U32.HI UR7, URZ, 0x10, UR7 ;  /* 0x000000103f077899 */ /* 0x000fe20008011607 */
[----:B------:R-:W-:-:S03]  /*0c10*/  UMOV UR4, URZ ;  /* 0x0000003f00047c82 */ /* 0x000fc60008000000 */
[----:B------:R-:W-:-:S11]  /*0c20*/  UISETP.NE.AND UP0, UPT, UR7, URZ, UPT ;  /* 0x0000003f0700728c */ /* 0x000fd6000bf05270 */
[----:B------:R-:W-:Y:S02]  /*0c30*/  @!UP0 ULDC UR7, c[0x0][0x9f0] ;  /* 0x00027c0000078ab9 */ /* 0x000fe40000000800 */
[----:B------:R-:W-:Y:S01]  /*0c40*/  IMAD.U32 R3, RZ, RZ, UR7 ;  /* 0x00000007ff037e24 */ /* 0x000fe2000f8e00ff */
[----:B------:R-:W-:-:S04]  /*0c50*/  UIADD3 UR8, UR6, -0x1, UR7 ;  /* 0xffffffff06087890 */ /* 0x000fc8000fffe007 */
[-C--:B------:R-:W-:Y:S02]  /*0c60*/  IABS R0, R3.reuse ;  /* 0x0000000300007213 */ /* 0x080fe40000000000 */
[----:B------:R-:W-:Y:S01]  /*0c70*/  IMAD.U32 R4, RZ, RZ, UR8 ;  /* 0x00000008ff047e24 */ /* 0x000fe2000f8e00ff */
[----:B------:R-:W-:Y:S01]  /*0c80*/  IABS R5, R3 ;  /* 0x0000000300057213 */ /* 0x000fe20000000000 */
[----:B------:R-:W-:Y:S01]  /*0c90*/  ULOP3.LUT UR8, UR8, UR7, URZ, 0x3c, !UPT ;  /* 0x0000000708087292 */ /* 0x000fe2000f8e3c3f */
[----:B------:R-:W-:Y:S02]  /*0ca0*/  R2UR UR12, R0 ;  /* 0x00000000000c72ca */ /* 0x000fe400000e0000 */
[----:B------:R-:W-:-:S05]  /*0cb0*/  IABS R4, R4 ;  /* 0x0000000400047213 */ /* 0x000fca0000000000 */
[----:B------:R-:W-:-:S05]  /*0cc0*/  IMAD.MOV.U32 R3, RZ, RZ, R4 ;  /* 0x000000ffff037224 */ /* 0x000fca00078e0004 */
[----:B------:R-:W-:Y:S01]  /*0cd0*/  R2UR UR11, R3 ;  /* 0x00000000030b72ca */ /* 0x000fe200000e0000 */
[----:B------:R-:W1:Y:S08]  /*0ce0*/  I2F.RP R0, UR12 ;  /* 0x0000000c00007d06 */ /* 0x000e700008209400 */
[----:B-1----:R-:W0:Y:S02]  /*0cf0*/  MUFU.RCP R0, R0 ;  /* 0x0000000000007308 */ /* 0x002e240000001000 */
[----:B0-----:R-:W-:Y:S01]  /*0d00*/  IADD3 R2, R0, 0xffffffe, RZ ;  /* 0x0ffffffe00027810 */ /* 0x001fe20007ffe0ff */
[----:B------:R-:W-:-:S05]  /*0d10*/  IMAD.MOV R0, RZ, RZ, -R5 ;  /* 0x000000ffff007224 */ /* 0x000fca00078e0a05 */
[----:B------:R-:W0:Y:S02]  /*0d20*/  F2I.FTZ.U32.TRUNC.NTZ R2, R2 ;  /* 0x0000000200027305 */ /* 0x000e24000021f000 */
[----:B0-----:R-:W-:-:S13]  /*0d30*/  R2UR UR5, R2 ;  /* 0x00000000020572ca */ /* 0x001fda00000e0000 */
[----:B------:R-:W-:-:S04]  /*0d40*/  UIADD3 UR10, URZ, -UR5, URZ ;  /* 0x800000053f0a7290 */ /* 0x000fc8000fffe03f */
[----:B------:R-:W-:-:S04]  /*0d50*/  UIMAD UR10, UR10, UR12, URZ ;  /* 0x0000000c0a0a72a4 */ /* 0x000fc8000f8e023f */
[----:B------:R-:W-:-:S03]  /*0d60*/  UIMAD.WIDE.U32 UR4, UR5, UR10, UR4 ;  /* 0x0000000a050472a5 */ /* 0x000fc6000f8e0004 */
[----:B------:R-:W-:Y:S01]  /*0d70*/  R2UR UR10, R0 ;  /* 0x00000000000a72ca */ /* 0x000fe200000e0000 */
[----:B------:R-:W-:-:S12]  /*0d80*/  UIMAD.WIDE.U32 UR4, UR5, UR11, URZ ;  /* 0x0000000b050472a5 */ /* 0x000fd8000f8e003f */
[----:B------:R-:W-:-:S04]  /*0d90*/  UIMAD UR4, UR5, UR10, UR11 ;  /* 0x0000000a050472a4 */ /* 0x000fc8000f8e020b */
[----:B------:R-:W-:-:S11]  /*0da0*/  UISETP.GT.U32.AND UP1, UPT, UR12, UR4, UPT ;  /* 0x000000040c00728c */ /* 0x000fd6000bf24070 */
[----:B------:R-:W-:Y:S02]  /*0db0*/  @!UP1 UIADD3 UR4, UR4, -UR12, URZ ;  /* 0x8000000c04049290 */ /* 0x000fe4000fffe03f */
[----:B------:R-:W-:Y:S02]  /*0dc0*/  @!UP1 UIADD3 UR5, UR5, 0x1, URZ ;  /* 0x0000000105059890 */ /* 0x000fe4000fffe03f */
[----:B------:R-:W-:Y:S02]  /*0dd0*/  UISETP.GE.U32.AND UP0, UPT, UR4, UR12, UPT ;  /* 0x0000000c0400728c */ /* 0x000fe4000bf06070 */
[----:B------:R-:W-:-:S09]  /*0de0*/  UISETP.GE.AND UP1, UPT, UR8, URZ, UPT ;  /* 0x0000003f0800728c */ /* 0x000fd2000bf26270 */
[----:B------:R-:W-:Y:S02]  /*0df0*/  @UP0 UIADD3 UR5, UR5, 0x1, URZ ;  /* 0x0000000105050890 */ /* 0x000fe4000fffe03f */
[----:B------:R-:W-:-:S05]  /*0e00*/  UISETP.NE.AND UP0, UPT, UR7, URZ, UPT ;  /* 0x0000003f0700728c */ /* 0x000fca000bf05270 */
[----:B------:R-:W-:Y:S02]  /*0e10*/  UMOV UR4, UR5 ;  /* 0x0000000500047c82 */ /* 0x000fe40008000000 */
[----:B------:R-:W-:-:S04]  /*0e20*/  @!UP1 UIADD3 UR4, -UR4, URZ, URZ ;  /* 0x0000003f04049290 */ /* 0x000fc8000fffe13f */
[----:B------:R-:W-:-:S12]  /*0e30*/  @!UP0 ULOP3.LUT UR4, URZ, UR7, URZ, 0x33, !UPT ;  /* 0x000000073f048292 */ /* 0x000fd8000f8e333f */
.L_x_11:
[----:B------:R-:W-:Y:S01]  /*0e40*/  UIMAD UR5, UR9, UR4, URZ ;  /* 0x00000004090572a4 */ /* 0x000fe2000f8e023f */
[----:B------:R-:W-:Y:S01]  /*0e50*/  IMAD.U32 R0, RZ, RZ, UR6 ;  /* 0x00000006ff007e24 */ /* 0x000fe2000f8e00ff */
[----:B------:R-:W-:Y:S01]  /*0e60*/  MOV R3, UR4 ;  /* 0x0000000400037c02 */ /* 0x000fe20008000f00 */
[----:B------:R-:W-:Y:S01]  /*0e70*/  VIADD R23, R6, 0xffffff80 ;  /* 0xffffff8006177836 */ /* 0x000fe20000000000 */
[----:B------:R-:W-:Y:S01]  /*0e80*/  PLOP3.LUT P0, PT, PT, PT, PT, 0x80, 0x0 ;  /* 0x000000000000781c */ /* 0x000fe20003f0f070 */
[----:B------:R-:W-:Y:S01]  /*0e90*/  IMAD.MOV.U32 R16, RZ, RZ, RZ ;  /* 0x000000ffff107224 */ /* 0x000fe200078e00ff */
[----:B------:R-:W-:Y:S01]  /*0ea0*/  VIADDMNMX R0, R3, UR5, R0, PT ;  /* 0x0000000503007c46 */ /* 0x000fe2000b800100 */
[----:B------:R-:W-:Y:S01]  /*0eb0*/  IMAD.U32 R17, RZ, RZ, UR5 ;  /* 0x00000005ff117e24 */ /* 0x000fe2000f8e00ff */
[----:B------:R-:W-:Y:S02]  /*0ec0*/  CS2R R86, SRZ ;  /* 0x0000000000567805 */ /* 0x000fe4000001ff00 */
[----:B------:R-:W-:-:S02]  /*0ed0*/  CS2R R60, SRZ ;  /* 0x00000000003c7805 */ /* 0x000fc4000001ff00 */
[----:B------:R-:W-:Y:S01]  /*0ee0*/  R2UR UR36, R0 ;  /* 0x00000000002472ca */ /* 0x000fe200000e0000 */
[----:B------:R-:W-:Y:S01]  /*0ef0*/  IMAD.MOV.U32 R0, RZ, RZ, RZ ;  /* 0x000000ffff007224 */ /* 0x000fe200078e00ff */
[----:B------:R-:W-:Y:S02]  /*0f00*/  CS2R R54, SRZ ;  /* 0x0000000000367805 */ /* 0x000fe4000001ff00 */
[----:B------:R-:W-:Y:S02]  /*0f10*/  CS2R R48, SRZ ;  /* 0x0000000000307805 */ /* 0x000fe4000001ff00 */
[----:B------:R-:W-:Y:S02]  /*0f20*/  CS2R R42, SRZ ;  /* 0x00000000002a7805 */ /* 0x000fe4000001ff00 */
[----:B------:R-:W-:Y:S02]  /*0f30*/  CS2R R24, SRZ ;  /* 0x0000000000187805 */ /* 0x000fe4000001ff00 */
[----:B------:R-:W-:-:S02]  /*0f40*/  CS2R R26, SRZ ;  /* 0x00000000001a7805 */ /* 0x000fc4000001ff00 */
[----:B------:R-:W-:Y:S02]  /*0f50*/  CS2R R12, SRZ ;  /* 0x00000000000c7805 */ /* 0x000fe4000001ff00 */
[----:B------:R-:W-:Y:S02]  /*0f60*/  CS2R R14, SRZ ;  /* 0x00000000000e7805 */ /* 0x000fe4000001ff00 */
[----:B------:R-:W-:Y:S02]  /*0f70*/  CS2R R6, SRZ ;  /* 0x0000000000067805 */ /* 0x000fe4000001ff00 */
[----:B------:R-:W-:Y:S02]  /*0f80*/  CS2R R8, SRZ ;  /* 0x0000000000087805 */ /* 0x000fe4000001ff00 */
[----:B------:R-:W-:Y:S02]  /*0f90*/  CS2R R4, SRZ ;  /* 0x0000000000047805 */ /* 0x000fe4000001ff00 */
[----:B------:R-:W-:Y:S01]  /*0fa0*/  CS2R R50, SRZ ;  /* 0x0000000000327805 */ /* 0x000fe2000001ff00 */
[----:B------:R-:W-:Y:S01]  /*0fb0*/  UISETP.GT.AND UP0, UPT, UR36, UR5, UPT ;  /* 0x000000052400728c */ /* 0x000fe2000bf04270 */
[----:B0-----:R-:W-:-:S02]  /*0fc0*/  CS2R R2, SRZ ;  /* 0x0000000000027805 */ /* 0x001fc4000001ff00 */
[----:B------:R-:W-:Y:S02]  /*0fd0*/  CS2R R38, SRZ ;  /* 0x0000000000267805 */ /* 0x000fe4000001ff00 */
[----:B------:R-:W-:Y:S02]  /*0fe0*/  CS2R R96, SRZ ;  /* 0x0000000000607805 */ /* 0x000fe4000001ff00 */
[----:B------:R-:W-:Y:S02]  /*0ff0*/  CS2R R46, SRZ ;  /* 0x00000000002e7805 */ /* 0x000fe4000001ff00 */
[----:B------:R-:W-:Y:S02]  /*1000*/  CS2R R44, SRZ ;  /* 0x00000000002c7805 */ /* 0x000fe4000001ff00 */
[----:B------:R-:W-:Y:S02]  /*1010*/  PLOP3.LUT P1, PT, PT, PT, UP0, 0x80, 0x0 ;  /* 0x000000000000781c */ /* 0x000fe40003f2f008 */
[----:B------:R-:W-:-:S02]  /*1020*/  CS2R R34, SRZ ;  /* 0x0000000000227805 */ /* 0x000fc4000001ff00 */
[----:B------:R-:W-:Y:S02]  /*1030*/  CS2R R28, SRZ ;  /* 0x00000000001c7805 */ /* 0x000fe4000001ff00 */
        /* <DEDUP_REMOVED lines=10> */
[----:B------:R-:W-:-:S02]  /*10e0*/  CS2R R52, SRZ ;  /* 0x0000000000347805 */ /* 0x000fc4000001ff00 */
[----:B------:R-:W-:Y:S01]  /*10f0*/  CS2R R88, SRZ ;  /* 0x0000000000587805 */ /* 0x000fe2000001ff00 */
[----:B------:R-:W-:Y:S06]  /*1100*/  @!P1 BRA `(.L_x_12) ;  /* 0x000000bc00489947 */ /* 0x000fec0003800000 */
[----:B------:R-:W-:Y:S01]  /*1110*/  SHF.R.S32.HI R0, RZ, 0x1f, R23 ;  /* 0x0000001fff007819 */ /* 0x000fe20000011417 */
[----:B------:R-:W0:Y:S01]  /*1120*/  S2UR UR6, SR_CgaCtaId ;  /* 0x00000000000679c3 */ /* 0x000e220000008800 */
[----:B------:R-:W-:Y:S02]  /*1130*/  UMOV UR5, 0x400 ;  /* 0x0000040000057882 */ /* 0x000fe40000000000 */
[----:B------:R-:W-:-:S04]  /*1140*/  LEA.HI R80, R0, R23, RZ, 0x7 ;  /* 0x0000001700507211 */ /* 0x000fc800078f38ff */
[----:B------:R-:W-:-:S06]  /*1150*/  SHF.R.S32.HI R0, RZ, 0x7, R80 ;  /* 0x00000007ff007819 */ /* 0x000fcc0000011450 */
[----:B------:R-:W1:Y:S01]  /*1160*/  SHFL.IDX PT, R0, R0, RZ, 0x1f ;  /* 0x00001fff00007589 */ /* 0x000e6200000e0000 */
[----:B0-----:R-:W-:-:S04]  /*1170*/  ULEA UR8, UR6, UR5, 0x18 ;  /* 0x0000000506087291 */ /* 0x001fc8000f8ec03f */
[----:B------:R-:W-:Y:S02]  /*1180*/  UIADD3 UR5, UR8, 0x16400, URZ ;  /* 0x0001640008057890 */ /* 0x000fe4000fffe03f */
[----:B------:R-:W-:Y:S02]  /*1190*/  IMAD.U32 R16, RZ, RZ, UR8 ;  /* 0x00000008ff107e24 */ /* 0x000fe4000f8e00ff */
[----:B------:R-:W-:Y:S01]  /*11a0*/  ULOP3.LUT UP0, URZ, UR5, 0x9f, URZ, 0xc0, !UPT ;  /* 0x0000009f053f7892 */ /* 0x000fe2000f80c03f */
[----:B-1----:R-:W-:-:S05]  /*11b0*/  R2UR UR7, R0 ;  /* 0x00000000000772ca */ /* 0x002fca00000e0000 */
[----:B------:R-:W-:-:S08]  /*11c0*/  PLOP3.LUT P0, PT, PT, PT, UP0, 0x80, 0x0 ;  /* 0x000000000000781c */ /* 0x000fd00003f0f008 */
[----:B------:R-:W-:Y:S02]  /*11d0*/  ULEA.HI UR4, UR7, UR7, URZ, 0x1 ;  /* 0x0000000707047291 */ /* 0x000fe4000f8f083f */
[----:B------:R-:W-:Y:S02]  /*11e0*/  MOV R18, UR7 ;  /* 0x0000000700127c02 */ /* 0x000fe40008000f00 */
[----:B------:R-:W-:-:S04]  /*11f0*/  ULOP3.LUT UR4, UR4, 0x1e, URZ, 0xc0, !UPT ;  /* 0x0000001e04047892 */ /* 0x000fc8000f8ec03f */
[----:B------:R-:W-:-:S04]  /*1200*/  UIADD3 UR4, UR7, -UR4, URZ ;  /* 0x8000000407047290 */ /* 0x000fc8000fffe03f */
[----:B------:R-:W-:-:S04]  /*1210*/  ULEA UR4, UR4, UR5, 0xd ;  /* 0x0000000504047291 */ /* 0x000fc8000f8e683f */
[----:B------:R-:W-:-:S04]  /*1220*/  USHF.R.U32.HI UR4, URZ, 0x4, UR4 ;  /* 0x000000043f047899 */ /* 0x000fc80008011604 */
[----:B------:R-:W-:Y:S01]  /*1230*/  ULOP3.LUT UR38, UR4, 0x3fff, URZ, 0xc0, !UPT ;  /* 0x00003fff04267892 */ /* 0x000fe2000f8ec03f */
[----:B------:R-:W-:Y:S11]  /*1240*/  @!P0 BRA `(.L_x_13) ;  /* 0x0000000000408947 */ /* 0x000ff60003800000 */
[----:B------:R-:W-:Y:S01]  /*1250*/  MOV R0, 0x0 ;  /* 0x0000000000007802 */ /* 0x000fe20000000f00 */
[----:B------:R-:W-:Y:S01]  /*1260*/  ULDC.64 UR4, c[0x4][0xa0] ;  /* 0x0100280000047ab9 */ /* 0x000fe20000000a00 */
[----:B------:R-:W-:Y:S01]  /*1270*/  ULDC.64 UR6, c[0x4][0x40] ;  /* 0x0100100000067ab9 */ /* 0x000fe20000000a00 */
[----:B------:R-:W-:Y:S01]  /*1280*/  IMAD.U32 R4, RZ, RZ, UR4 ;  /* 0x00000004ff047e24 */ /* 0x000fe2000f8e00ff */
[----:B------:R0:W1:Y:S01]  /*1290*/  LDC.64 R2, c[0x4][R0] ;  /* 0x0100000000027b82 */ /* 0x0000620000000a00 */
[----:B------:R-:W-:Y:S01]  /*12a0*/  IMAD.U32 R5, RZ, RZ, UR5 ;  /* 0x00000005ff057e24 */ /* 0x000fe2000f8e00ff */
[----:B------:R-:W-:Y:S01]  /*12b0*/  ULDC.64 UR4, c[0x4][0xa8] ;  /* 0x01002a0000047ab9 */ /* 0x000fe20000000a00 */
[----:B------:R-:W-:Y:S01]  /*12c0*/  IMAD.U32 R10, RZ, RZ, UR6 ;  /* 0x00000006ff0a7e24 */ /* 0x000fe2000f8e00ff */
[----:B------:R-:W-:Y:S01]  /*12d0*/  MOV R7, UR5 ;  /* 0x0000000500077c02 */ /* 0x000fe20008000f00 */
[----:B------:R-:W-:Y:S01]  /*12e0*/  IMAD.U32 R6, RZ, RZ, UR4 ;  /* 0x00000004ff067e24 */ /* 0x000fe2000f8e00ff */
[----:B------:R-:W-:Y:S01]  /*12f0*/  MOV R13, RZ ;  /* 0x000000ff000d7202 */ /* 0x000fe20000000f00 */
[----:B------:R-:W-:-:S02]  /*1300*/  IMAD.U32 R11, RZ, RZ, UR7 ;  /* 0x00000007ff0b7e24 */ /* 0x000fc4000f8e00ff */
[----:B------:R-:W-:Y:S02]  /*1310*/  IMAD.MOV.U32 R8, RZ, RZ, 0x70 ;  /* 0x00000070ff087424 */ /* 0x000fe400078e00ff */
[----:B0-----:R-:W-:-:S07]  /*1320*/  IMAD.MOV.U32 R12, RZ, RZ, 0x1 ;  /* 0x00000001ff0c7424 */ /* 0x001fce00078e00ff */
[----:B------:R-:W-:-:S07]  /*1330*/  LEPC R20, `(.L_x_13) ;  /* 0x000000001014794e */ /* 0x000fce0000000000 */
[----:B-1----:R-:W-:Y:S05]  /*1340*/  CALL.ABS.NOINC R2 ;  /* 0x0000000002007343 */ /* 0x002fea0003c00000 */
.L_x_13:
[----:B------:R-:W-:Y:S02]  /*1350*/  R2UR UR4, R16 ;  /* 0x00000000100472ca */ /* 0x000fe400000e0000 */
[----:B------:R-:W-:-:S11]  /*1360*/  SHF.L.U32 R0, RZ, 0x1f, RZ ;  /* 0x0000001fff007819 */ /* 0x000fd600000006ff */
[----:B------:R-:W0:Y:S02]  /*1370*/  SYNCS.PHASECHK.TRANS64.TRYWAIT P0, [UR4+0x34800], R0 ;  /* 0x03480000ff0075a7 */ /* 0x000e240008000144 */
[----:B0-----:R-:W-:Y:S05]  /*1380*/  @!P0 BRA `(.L_x_14) ;  /* 0x0000010c00d48947 */ /* 0x001fea0003800000 */
.L_x_118:
[----:B------:R-:W2:Y:S02]  /*1390*/  LDL R2, [R1+0xc] ;  /* 0x00000c0001027983 */ /* 0x000ea40000100800 */
[----:B--2---:R-:W-:-:S13]  /*13a0*/  R2UR UR4, R2 ;  /* 0x00000000020472ca */ /* 0x004fda00000e0000 */
[----:B------:R-:W-:-:S06]  /*13b0*/  ULOP3.LUT UR4, UR4, 0x1, URZ, 0xfc, !UPT ;  /* 0x0000000104047892 */ /* 0x000fcc000f8efc3f */
[----:B------:R-:W-:-:S05]  /*13c0*/  IMAD.U32 R2, RZ, RZ, UR4 ;  /* 0x00000004ff027e24 */ /* 0x000fca000f8e00ff */
[----:B------:R-:W-:-:S13]  /*13d0*/  ISETP.NE.AND P0, PT, R2, 0x3, PT ;  /* 0x000000030200780c */ /* 0x000fda0003f05270 */
[----:B------:R-:W-:Y:S05]  /*13e0*/  @!P0 BRA `(.L_x_15) ;  /* 0x0000000000048947 */ /* 0x000fea0003800000 */
[----:B------:R-:W-:Y:S01]  /*13f0*/  BPT.TRAP 0x1 ;  /* 0x000000040000795c */ /* 0x000fe20000300000 */
.L_x_15:
[----:B------:R-:W-:-:S13]  /*1400*/  R2UR UR4, R16 ;  /* 0x00000000100472ca */ /* 0x000fda00000e0000 */
[----:B------:R1:W2:Y:S01]  /*1410*/  SYNCS.PHASECHK.TRANS64.TRYWAIT P2, [UR4+0x34830], R0 ;  /* 0x03483000ff0075a7 */ /* 0x0002a20008040144 */
[----:B------:R-:W-:Y:S05]  /*1420*/  @!P0 BRA `(.L_x_16) ;  /* 0x0000000000048947 */ /* 0x000fea0003800000 */
[----:B------:R-:W-:Y:S01]  /*1430*/  BPT.TRAP 0x1 ;  /* 0x000000040000795c */ /* 0x000fe20000300000 */
.L_x_16:
[----:B------:R-:W3:Y:S02]  /*1440*/  S2R R2, SR_TID.X ;  /* 0x0000000000027919 */ /* 0x000ee40000002100 */
[----:B---3--:R-:W-:-:S04]  /*1450*/  LOP3.LUT R2, R2, 0x7f, RZ, 0xc0, !PT ;  /* 0x0000007f02027812 */ /* 0x008fc800078ec0ff */
[----:B------:R-:W-:Y:S01]  /*1460*/  ISETP.NE.AND P1, PT, R2, RZ, PT ;  /* 0x000000ff0200720c */ /* 0x000fe20003f25270 */
[----:B------:R-:W-:Y:S01]  /*1470*/  IMAD.U32 R2, RZ, RZ, UR38 ;  /* 0x00000026ff027e24 */ /* 0x000fe2000f8e00ff */
[----:B--2---:R-:W-:Y:S11]  /*1480*/  @P2 BRA `(.L_x_17) ;  /* 0x00000000000c2947 */ /* 0x004ff60003800000 */
[----:B------:R-:W-:-:S13]  /*1490*/  R2UR UR4, R16 ;  /* 0x00000000100472ca */ /* 0x000fda00000e0000 */
[----:B------:R-:W2:Y:S02]  /*14a0*/  SYNCS.PHASECHK.TRANS64.TRYWAIT P2, [UR4+0x34830], R0 ;  /* 0x03483000ff0075a7 */ /* 0x000ea40008040144 */
[----:B--2---:R-:W-:Y:S05]  /*14b0*/  @!P2 BRA `(.L_x_18) ;  /* 0x0000010c00a4a947 */ /* 0x004fea0003800000 */
.L_x_17:
[----:B------:R-:W-:Y:S05]  /*14c0*/  WARPSYNC.ALL ;  /* 0x0000000000007948 */ /* 0x000fea0003800000 */
[----:B01----:R-:W-:Y:S01]  /*14d0*/  IMAD.MOV.U32 R0, RZ, RZ, RZ ;  /* 0x000000ffff007224 */ /* 0x003fe200078e00ff */
[----:B------:R-:W-:Y:S01]  /*14e0*/  LOP3.LUT R2, R2, 0x10000, RZ, 0xfc, !PT ;  /* 0x0001000002027812 */ /* 0x000fe200078efcff */
[----:B------:R-:W-:Y:S01]  /*14f0*/  IMAD.MOV.U32 R87, RZ, RZ, RZ ;  /* 0x000000ffff577224 */ /* 0x000fe200078e00ff */
[----:B------:R-:W-:Y:S02]  /*1500*/  MOV R3, 0x40000040 ;  /* 0x4000004000037802 */ /* 0x000fe40000000f00 */
[----:B------:R-:W-:Y:S01]  /*1510*/  R2UR UR38, R16 ;  /* 0x00000000102672ca */ /* 0x000fe200000e0000 */
[----:B------:R-:W-:Y:S01]  /*1520*/  WARPGROUP.ARRIVE ;  /* 0x00000000000079c5 */ /* 0x000fe20000000000 */
[C---:B------:R-:W-:Y:S01]  /*1530*/  R2UR UR8, R2.reuse ;  /* 0x00000000020872ca */ /* 0x040fe200000e0000 */
[----:B------:R-:W-:Y:S01]  /*1540*/  UMOV UR11, 0x40000040 ;  /* 0x40000040000b7882 */ /* 0x000fe20000000000 */
        /* <DEDUP_REMOVED lines=9> */
[----:B------:R-:W-:Y:S01]  /*15e0*/  UIADD3 UR4, UR38, 0x1e400, URZ ;  /* 0x0001e40026047890 */ /* 0x000fe2000fffe03f */
[C---:B------:R-:W-:Y:S01]  /*15f0*/  R2UR UR20, R2.reuse ;  /* 0x00000000021472ca */ /* 0x040fe200000e0000 */
[----:B------:R-:W-:Y:S01]  /*1600*/  UMOV UR25, 0x40000040 ;  /* 0x4000004000197882 */ /* 0x000fe20000000000 */
[----:B------:R-:W-:Y:S01]  /*1610*/  R2UR UR21, R3 ;  /* 0x00000000031572ca */ /* 0x000fe200000e0000 */
[----:B------:R-:W-:Y:S01]  /*1620*/  USHF.R.U32.HI UR4, URZ, 0x4, UR4 ;  /* 0x000000043f047899 */ /* 0x000fe20008011604 */
[----:B------:R-:W-:Y:S01]  /*1630*/  R2UR UR6, R2 ;  /* 0x00000000020672ca */ /* 0x000fe200000e0000 */
[----:B------:R-:W-:Y:S01]  /*1640*/  UMOV UR27, 0x40000040 ;  /* 0x40000040001b7882 */ /* 0x000fe20000000000 */
[----:B------:R-:W-:Y:S01]  /*1650*/  UMOV UR33, 0x40000040 ;  /* 0x4000004000217882 */ /* 0x000fe20000000000 */
[----:B------:R-:W-:Y:S01]  /*1660*/  ULOP3.LUT UR4, UR4, 0x3fff, URZ, 0xc0, !UPT ;  /* 0x00003fff04047892 */ /* 0x000fe2000f8ec03f */
[----:B------:R-:W-:Y:S01]  /*1670*/  LOP3.LUT R80, R80, 0xffffff80, RZ, 0xc0, !PT ;  /* 0xffffff8050507812 */ /* 0x000fe200078ec0ff */
[----:B------:R-:W-:Y:S01]  /*1680*/  UMOV UR29, UR33 ;  /* 0x00000021001d7c82 */ /* 0x000fe20008000000 */
[----:B------:R-:W-:Y:S01]  /*1690*/  UMOV UR31, 0x40000040 ;  /* 0x40000040001f7882 */ /* 0x000fe20000000000 */
[----:B------:R-:W-:Y:S01]  /*16a0*/  ULOP3.LUT UR61, UR4, 0x10000, URZ, 0xfc, !UPT ;  /* 0x00010000043d7892 */ /* 0x000fe2000f8efc3f */
[----:B------:R-:W-:Y:S01]  /*16b0*/  P2R R20, PR, RZ, 0x1 ;  /* 0x00000001ff147803 */ /* 0x000fe20000000000 */
[----:B------:R-:W-:Y:S01]  /*16c0*/  IMAD.IADD R23, R23, 0x1, -R80 ;  /* 0x0000000117177824 */ /* 0x000fe200078e0a50 */
[----:B------:R-:W-:Y:S01]  /*16d0*/  UMOV UR35, 0x40000040 ;  /* 0x4000004000237882 */ /* 0x000fe20000000000 */
[----:B------:R-:W-:-:S02]  /*16e0*/  UIADD3 UR14, UR61, 0x80, URZ ;  /* 0x000000803d0e7890 */ /* 0x000fc4000fffe03f */
[----:B------:R-:W-:Y:S01]  /*16f0*/  UIADD3 UR18, UR61, 0x180, URZ ;  /* 0x000001803d127890 */ /* 0x000fe2000fffe03f */
[----:B------:R-:W-:Y:S01]  /*1700*/  SHF.R.S32.HI R10, RZ, 0x1f, R23 ;  /* 0x0000001fff0a7819 */ /* 0x000fe20000011417 */
[----:B------:R-:W-:Y:S01]  /*1710*/  UMOV UR10, UR61 ;  /* 0x0000003d000a7c82 */ /* 0x000fe20008000000 */
[----:B------:R-:W-:Y:S01]  /*1720*/  UIADD3 UR22, UR61, 0x200, URZ ;  /* 0x000002003d167890 */ /* 0x000fe2000fffe03f */
[----:B------:R-:W-:Y:S01]  /*1730*/  HGMMA.64x16x16.F32 R112, gdesc[UR8], RZ, !UPT, gsb0 ;  /* 0x00200000087079f0 */ /* 0x000fe2000c0008ff */
[----:B------:R-:W-:Y:S01]  /*1740*/  R2UR UR8, R2 ;  /* 0x00000000020872ca */ /* 0x000fe200000e0000 */
[----:B------:R-:W-:Y:S01]  /*1750*/  UIADD3 UR10, UR61, 0x100, URZ ;  /* 0x000001003d0a7890 */ /* 0x000fe2000fffe03f */
[----:B------:R-:W-:Y:S01]  /*1760*/  R2UR UR9, R3 ;  /* 0x00000000030972ca */ /* 0x000fe200000e0000 */
[----:B------:R-:W-:Y:S01]  /*1770*/  UMOV UR11, 0x40000040 ;  /* 0x40000040000b7882 */ /* 0x000fe20000000000 */
[----:B------:R-:W-:Y:S01]  /*1780*/  UIADD3 UR4, UR6, 0x2, URZ ;  /* 0x0000000206047890 */ /* 0x000fe2000fffe03f */
[----:B------:R-:W-:Y:S01]  /*1790*/  LEA.HI R10, R10, R23, RZ, 0x2 ;  /* 0x000000170a0a7211 */ /* 0x000fe200078f10ff */
[----:B------:R-:W-:-:S02]  /*17a0*/  UIADD3 UR7, UR61, 0x2, URZ ;  /* 0x000000023d077890 */ /* 0x000fc4000fffe03f */
[----:B------:R-:W-:Y:S01]  /*17b0*/  UIADD3 UR24, UR6, 0x404, URZ ;  /* 0x0000040406187890 */ /* 0x000fe2000fffe03f */
[----:B------:R-:W-:Y:S01]  /*17c0*/  LOP3.LUT R10, R10, 0x7ffffffc, RZ, 0xc0, !PT ;  /* 0x7ffffffc0a0a7812 */ /* 0x000fe200078ec0ff */
[----:B------:R-:W-:Y:S02]  /*17d0*/  UIADD3 UR26, UR61, 0x584, URZ ;  /* 0x000005843d1a7890 */ /* 0x000fe4000fffe03f */
[----:B------:R-:W-:Y:S02]  /*17e0*/  UIADD3 UR32, UR6, 0x406, URZ ;  /* 0x0000040606207890 */ /* 0x000fe4000fffe03f */
[----:B------:R-:W-:Y:S01]  /*17f0*/  UIADD3 UR30, UR61, 0x586, URZ ;  /* 0x000005863d1e7890 */ /* 0x000fe2000fffe03f */
[----:B------:R-:W-:Y:S01]  /*1800*/  IMAD.IADD R10, R23, 0x1, -R10 ;  /* 0x00000001170a7824 */ /* 0x000fe200078e0a0a */
[----:B------:R-:W-:Y:S01]  /*1810*/  UIADD3 UR34, UR61, 0xa86, URZ ;  /* 0x00000a863d227890 */ /* 0x000fe2000fffe03f */
[----:B------:R-:W-:Y:S02]  /*1820*/  IMAD.MOV.U32 R23, RZ, RZ, -0x2 ;  /* 0xfffffffeff177424 */ /* 0x000fe400078e00ff */
[----:B------:R-:W-:-:S02]  /*1830*/  UMOV UR28, UR32 ;  /* 0x00000020001c7c82 */ /* 0x000fc40008000000 */
[----:B------:R-:W-:Y:S02]  /*1840*/  IMAD R10, R10, R23, 0xb0 ;  /* 0x000000b00a0a7424 */ /* 0x000fe400078e0217 */
[----:B------:R-:W-:Y:S01]  /*1850*/  IMAD.U32 R23, RZ, RZ, UR36 ;  /* 0x00000024ff177e24 */ /* 0x000fe2000f8e00ff */
[----:B------:R-:W-:Y:S02]  /*1860*/  UIADD3 UR36, UR36, -0x2, URZ ;  /* 0xfffffffe24247890 */ /* 0x000fe4000fffe03f */
[----:B------:R-:W-:-:S05]  /*1870*/  IADD3 R10, R10, UR37, RZ ;  /* 0x000000250a0a7c10 */ /* 0x000fca000fffe0ff */
[----:B------:R-:W-:-:S05]  /*1880*/  IMAD R10, R23, -0xb0, R10 ;  /* 0xffffff50170a7824 */ /* 0x000fca00078e020a */
[C---:B------:R-:W-:Y:S02]  /*1890*/  ISETP.GT.AND P5, PT, R10.reuse, RZ, PT ;  /* 0x000000ff0a00720c */ /* 0x040fe40003fa4270 */
[C---:B------:R-:W-:Y:S02]  /*18a0*/  ISETP.GT.AND P4, PT, R10.reuse, 0x1, PT ;  /* 0x000000010a00780c */ /* 0x040fe40003f84270 */
[C---:B------:R-:W-:Y:S02]  /*18b0*/  ISETP.GT.AND P2, PT, R10.reuse, 0x8, PT ;  /* 0x000000080a00780c */ /* 0x040fe40003f44270 */
[C---:B------:R-:W-:Y:S02]  /*18c0*/  ISETP.GT.AND P6, PT, R10.reuse, 0x10, PT ;  /* 0x000000100a00780c */ /* 0x040fe40003fc4270 */
[----:B------:R-:W-:Y:S01]  /*18d0*/  ISETP.GT.AND P3, PT, R10, 0x9, PT ;  /* 0x000000090a00780c */ /* 0x000fe20003f64270 */
[----:B------:R-:W-:Y:S02]  /*18e0*/  WARPGROUP.DEPBAR.LE gsb0, 0x0 ;  /* 0x00008000000079c5 */ /* 0x000fe40000010000 */
[----:B------:R-:W-:-:S06]  /*18f0*/  WARPGROUP.ARRIVE ;  /* 0x00000000000079c5 */ /* 0x000fcc0000000000 */
[----:B------:R-:W-:Y:S01]  /*1900*/  HGMMA.64x16x16.F32 R104, gdesc[UR12], RZ, !UPT, gsb0 ;  /* 0x002000000c6879f0 */ /* 0x000fe2000c0008ff */
[----:B------:R-:W-:Y:S01]  /*1910*/  R2UR UR12, R2 ;  /* 0x00000000020c72ca */ /* 0x000fe200000e0000 */
[----:B------:R-:W-:Y:S01]  /*1920*/  UIADD3 UR14, UR61, 0x280, URZ ;  /* 0x000002803d0e7890 */ /* 0x000fe2000fffe03f */
[----:B------:R-:W-:Y:S01]  /*1930*/  R2UR UR13, R3 ;  /* 0x00000000030d72ca */ /* 0x000fe200000e0000 */
[----:B------:R-:W-:Y:S01]  /*1940*/  UMOV UR15, 0x40000040 ;  /* 0x40000040000f7882 */ /* 0x000fe20000000000 */
        /* <DEDUP_REMOVED lines=38> */
[----:B------:R-:W-:Y:S02]  /*1bb0*/  UIADD3 UR16, UR6, 0x400, URZ ;  /* 0x0000040006107890 */ /* 0x000fe4000fffe03f */
[----:B------:R-:W-:Y:S01]  /*1bc0*/  UIADD3 UR18, UR61, 0x580, URZ ;  /* 0x000005803d127890 */ /* 0x000fe2000fffe03f */
[----:B------:R-:W-:Y:S01]  /*1bd0*/  UMOV UR17, 0x40000040 ;  /* 0x4000004000117882 */ /* 0x000fe20000000000 */
        /* <DEDUP_REMOVED lines=11> */
[----:B------:R-:W-:Y:S01]  /*1c90*/  UIADD3 UR14, UR61, 0x82, URZ ;  /* 0x000000823d0e7890 */ /* 0x000fe2000fffe03f */
[----:B------:R-:W-:Y:S01]  /*1ca0*/  UMOV UR12, UR4 ;  /* 0x00000004000c7c82 */ /* 0x000fe20008000000 */
[----:B------:R-:W-:Y:S01]  /*1cb0*/  UMOV UR13, UR5 ;  /* 0x00000005000d7c82 */ /* 0x000fe20008000000 */
[----:B------:R-:W-:Y:S01]  /*1cc0*/  UMOV UR15, 0x40000040 ;  /* 0x40000040000f7882 */ /* 0x000fe20000000000 */
[----:B------:R-:W-:Y:S02]  /*1cd0*/  WARPGROUP.DEPBAR.LE gsb0, 0x0 ;  /* 0x00008000000079c5 */ /* 0x000fe40000010000 */
[----:B------:R-:W-:-:S06]  /*1ce0*/  WARPGROUP.ARRIVE ;  /* 0x00000000000079c5 */ /* 0x000fcc0000000000 */
[----:B------:R-:W-:Y:S01]  /*1cf0*/  HGMMA.64x16x16.F32 R24, gdesc[UR8], RZ, !UPT, gsb0 ;  /* 0x00200000081879f0 */ /* 0x000fe2000c0008ff */
[----:B------:R-:W-:Y:S01]  /*1d00*/  UMOV UR8, UR4 ;  /* 0x0000000400087c82 */ /* 0x000fe20008000000 */
[----:B------:R-:W-:Y:S01]  /*1d10*/  UMOV UR9, UR5 ;  /* 0x0000000500097c82 */ /* 0x000fe20008000000 */
[----:B------:R-:W-:Y:S01]  /*1d20*/  UMOV UR10, UR7 ;  /* 0x00000007000a7c82 */ /* 0x000fe20008000000 */
[----:B------:R-:W-:Y:S01]  /*1d30*/  UMOV UR11, 0x40000040 ;  /* 0x40000040000b7882 */ /* 0x000fe20000000000 */
[----:B------:R-:W-:Y:S01]  /*1d40*/  UIADD3 UR7, UR61, 0x102, URZ ;  /* 0x000001023d077890 */ /* 0x000fe2000fffe03f */
[----:B------:R-:W-:Y:S02]  /*1d50*/  WARPGROUP.DEPBAR.LE gsb0, 0x0 ;  /* 0x00008000000079c5 */ /* 0x000fe40000010000 */
[----:B------:R-:W-:-:S06]  /*1d60*/  WARPGROUP.ARRIVE ;  /* 0x00000000000079c5 */ /* 0x000fcc0000000000 */
[----:B------:R-:W-:Y:S01]  /*1d70*/  HGMMA.64x16x16.F32 R112, gdesc[UR8], R112, gsb0 ;  /* 0x00200000087079f0 */ /* 0x000fe20008000870 */
[----:B------:R-:W-:Y:S02]  /*1d80*/  UIADD3 UR9, UR61, 0x182, URZ ;  /* 0x000001823d097890 */ /* 0x000fe4000fffe03f */
[----:B------:R-:W-:Y:S02]  /*1d90*/  UIADD3 UR8, UR6, 0x4, URZ ;  /* 0x0000000406087890 */ /* 0x000fe4000fffe03f */
[----:B------:R-:W-:Y:S01]  /*1da0*/  UIADD3 UR10, UR61, 0x4, URZ ;  /* 0x000000043d0a7890 */ /* 0x000fe2000fffe03f */
[----:B------:R-:W-:Y:S01]  /*1db0*/  UMOV UR11, 0x40000040 ;  /* 0x40000040000b7882 */ /* 0x000fe20000000000 */
[----:B------:R-:W-:Y:S02]  /*1dc0*/  WARPGROUP.DEPBAR.LE gsb0, 0x0 ;  /* 0x00008000000079c5 */ /* 0x000fe40000010000 */
[----:B------:R-:W-:-:S06]  /*1dd0*/  WARPGROUP.ARRIVE ;  /* 0x00000000000079c5 */ /* 0x000fcc0000000000 */
[----:B------:R-:W-:Y:S01]  /*1de0*/  HGMMA.64x16x16.F32 R104, gdesc[UR12], R104, gsb0 ;  /* 0x002000000c6879f0 */ /* 0x000fe20008000868 */
        /* <DEDUP_REMOVED lines=76> */
[----:B------:R-:W-:Y:S01]  /*22b0*/  UIADD3 UR6, UR61, 0x684, URZ ;  /* 0x000006843d067890 */ /* 0x000fe2000fffe03f */
[----:B------:R-:W-:Y:S02]  /*22c0*/  WARPGROUP.DEPBAR.LE gsb0, 0x0 ;  /* 0x00008000000079c5 */ /* 0x000fe40000010000 */
[----:B------:R-:W-:-:S06]  /*22d0*/  WARPGROUP.ARRIVE ;  /* 0x00000000000079c5 */ /* 0x000fcc0000000000 */
[----:B------:R-:W-:Y:S01]  /*22e0*/  HGMMA.64x16x16.F32 R112, gdesc[UR8], R112, gsb0 ;  /* 0x00200000087079f0 */ /* 0x000fe20008000870 */
[----:B------:R-:W-:Y:S01]  /*22f0*/  UIADD3 UR10, UR61, 0x84, URZ ;  /* 0x000000843d0a7890 */ /* 0x000fe2000fffe03f */
[----:B------:R-:W-:Y:S01]  /*2300*/  UMOV UR11, 0x40000040 ;  /* 0x40000040000b7882 */ /* 0x000fe20000000000 */
[----:B------:R-:W-:Y:S02]  /*2310*/  WARPGROUP.DEPBAR.LE gsb0, 0x0 ;  /* 0x00008000000079c5 */ /* 0x000fe40000010000 */
[----:B------:R-:W-:-:S06]  /*2320*/  WARPGROUP.ARRIVE ;  /* 0x00000000000079c5 */ /* 0x000fcc0000000000 */
[----:B------:R-:W-:Y:S01]  /*2330*/  HGMMA.64x16x16.F32 R104, gdesc[UR8], R104, gsb0 ;  /* 0x00200000086879f0 */ /* 0x000fe20008000868 */
[----:B------:R-:W-:Y:S01]  /*2340*/  UMOV UR10, UR7 ;  /* 0x00000007000a7c82 */ /* 0x000fe20008000000 */
[----:B------:R-:W-:Y:S01]  /*2350*/  UMOV UR11, 0x40000040 ;  /* 0x40000040000b7882 */ /* 0x000fe20000000000 */
[----:B------:R-:W-:Y:S01]  /*2360*/  UIADD3 UR7, UR61, 0x204, URZ ;  /* 0x000002043d077890 */ /* 0x000fe2000fffe03f */
        /* <DEDUP_REMOVED lines=51> */
[----:B------:R-:W-:Y:S02]  /*26a0*/  UIADD3 UR10, UR61, 0x186, URZ ;  /* 0x000001863d0a7890 */ /* 0x000fe4000fffe03f */
        /* <DEDUP_REMOVED lines=61> */
[----:B------:R-:W-:Y:S03]  /*2a80*/  HGMMA.64x16x16.F32 R24, gdesc[UR12], R24, gsb0 ;  /* 0x002000000c1879f0 */ /* 0x000fe60008000818 */
        /* <DEDUP_REMOVED lines=175> */
[----:B------:R-:W-:Y:S01]  /*3580*/  ULDC UR7, c[0x0][0x988] ;  /* 0x0002620000077ab9 */ /* 0x000fe20000000800 */
        /* <DEDUP_REMOVED lines=8> */
[----:B------:R-:W-:Y:S03]  /*3610*/  HGMMA.64x16x16.F32 R24, gdesc[UR24], R24, gsb0 ;  /* 0x00200000181879f0 */ /* 0x000fe60008000818 */
[----:B------:R-:W-:Y:S02]  /*3620*/  WARPGROUP.DEPBAR.LE gsb0, 0x0 ;  /* 0x00008000000079c5 */ /* 0x000fe40000010000 */
[----:B------:R-:W-:-:S06]  /*3630*/  WARPGROUP.ARRIVE ;  /* 0x00000000000079c5 */ /* 0x000fcc0000000000 */
[----:B------:R-:W-:Y:S01]  /*3640*/  HGMMA.64x16x16.F32 R112, gdesc[UR28], R112, gsb0 ;  /* 0x002000001c7079f0 */ /* 0x000fe20008000870 */
[----:B------:R-:W-:Y:S01]  /*3650*/  UIADD3 UR30, UR61, 0x606, URZ ;  /* 0x000006063d1e7890 */ /* 0x000fe2000fffe03f */
[----:B------:R-:W-:Y:S01]  /*3660*/  UMOV UR28, UR32 ;  /* 0x00000020001c7c82 */ /* 0x000fe20008000000 */
[----:B------:R-:W-:Y:S01]  /*3670*/  UMOV UR29, UR33 ;  /* 0x00000021001d7c82 */ /* 0x000fe20008000000 */
[----:B------:R-:W-:Y:S01]  /*3680*/  UMOV UR31, 0x40000040 ;  /* 0x40000040001f7882 */ /* 0x000fe20000000000 */
[----:B------:R-:W-:Y:S02]  /*3690*/  WARPGROUP.DEPBAR.LE gsb0, 0x0 ;  /* 0x00008000000079c5 */ /* 0x000fe40000010000 */
[----:B------:R-:W-:Y:S01]  /*36a0*/  WARPGROUP.ARRIVE ;  /* 0x00000000000079c5 */ /* 0x000fe20000000000 */
[----:B------:R-:W-:Y:S01]  /*36b0*/  FMUL.FTZ R4, R112, UR6 ;  /* 0x0000000670047c20 */ /* 0x000fe20008410000 */
[----:B------:R-:W-:Y:S01]  /*36c0*/  FMUL.FTZ R7, R115, UR6 ;  /* 0x0000000673077c20 */ /* 0x000fe20008410000 */
[----:B------:R-:W-:Y:S01]  /*36d0*/  FMUL.FTZ R8, R116, UR6 ;  /* 0x0000000674087c20 */ /* 0x000fe20008410000 */
[----:B------:R-:W-:Y:S01]  /*36e0*/  FMUL.FTZ R118, R118, UR6 ;  /* 0x0000000676767c20 */ /* 0x000fe20008410000 */
[----:B------:R-:W-:Y:S01]  /*36f0*/  FMUL.FTZ R6, R113, UR6 ;  /* 0x0000000671067c20 */ /* 0x000fe20008410000 */
[----:B------:R-:W-:Y:S01]  /*3700*/  HGMMA.64x16x16.F32 R104, gdesc[UR28], R104, gsb0 ;  /* 0x002000001c6879f0 */ /* 0x000fe20008000868 */
[----:B------:R-:W-:Y:S01]  /*3710*/  UIADD3 UR30, UR61, 0x686, URZ ;  /* 0x000006863d1e7890 */ /* 0x000fe2000fffe03f */
[----:B------:R-:W-:Y:S01]  /*3720*/  MUFU.TANH R4, R4 ;  /* 0x0000000400047308 */ /* 0x000fe20000002400 */
[----:B------:R-:W-:Y:S01]  /*3730*/  UMOV UR28, UR32 ;  /* 0x00000020001c7c82 */ /* 0x000fe20008000000 */
[----:B------:R-:W-:Y:S01]  /*3740*/  UMOV UR29, UR33 ;  /* 0x00000021001d7c82 */ /* 0x000fe20008000000 */
[----:B------:R-:W-:Y:S01]  /*3750*/  UMOV UR31, 0x40000040 ;  /* 0x40000040001f7882 */ /* 0x000fe20000000000 */
[----:B------:R-:W-:Y:S01]  /*3760*/  FMUL.FTZ R9, R117, UR6 ;  /* 0x0000000675097c20 */ /* 0x000fe20008410000 */
[----:B------:R-:W-:Y:S01]  /*3770*/  FMUL.FTZ R5, R114, UR6 ;  /* 0x0000000672057c20 */ /* 0x000fe20008410000 */
[----:B------:R-:W-:-:S02]  /*3780*/  FMUL.FTZ R119, R119, UR6 ;  /* 0x0000000677777c20 */ /* 0x000fc40008410000 */
[----:B------:R-:W-:Y:S08]  /*3790*/  MUFU.TANH R7, R7 ;  /* 0x0000000700077308 */ /* 0x000ff00000002400 */
[----:B------:R-:W0:Y:S08]  /*37a0*/  MUFU.TANH R8, R8 ;  /* 0x0000000800087308 */ /* 0x000e300000002400 */
[----:B------:R-:W-:Y:S08]  /*37b0*/  MUFU.TANH R118, R118 ;  /* 0x0000007600767308 */ /* 0x000ff00000002400 */
[----:B------:R-:W1:Y:S01]  /*37c0*/  MUFU.TANH R6, R6 ;  /* 0x0000000600067308 */ /* 0x000e620000002400 */
[----:B0-----:R-:W-:-:S07]  /*37d0*/  FSEL R81, R8, -INF , P2 ;  /* 0xff80000008517808 */ /* 0x001fce0001000000 */
[----:B------:R-:W0:Y:S08]  /*37e0*/  MUFU.TANH R9, R9 ;  /* 0x0000000900097308 */ /* 0x000e300000002400 */
[----:B------:R-:W2:Y:S01]  /*37f0*/  MUFU.TANH R5, R5 ;  /* 0x0000000500057308 */ /* 0x000ea20000002400 */
[----:B-1----:R-:W-:Y:S01]  /*3800*/  FSEL R6, R6, -INF , P4 ;  /* 0xff80000006067808 */ /* 0x002fe20002000000 */
[----:B------:R-:W-:-:S02]  /*3810*/  WARPGROUP.DEPBAR.LE gsb0, 0x0 ;  /* 0x00008000000079c5 */ /* 0x000fc40000010000 */
[----:B------:R-:W-:Y:S01]  /*3820*/  WARPGROUP.ARRIVE ;  /* 0x00000000000079c5 */ /* 0x000fe20000000000 */
[----:B------:R-:W-:Y:S01]  /*3830*/  FMUL.FTZ R104, R104, UR6 ;  /* 0x0000000668687c20 */ /* 0x000fe20008410000 */
[----:B------:R-:W-:Y:S01]  /*3840*/  FMUL.FTZ R106, R106, UR6 ;  /* 0x000000066a6a7c20 */ /* 0x000fe20008410000 */
[----:B------:R-:W-:Y:S01]  /*3850*/  FMUL.FTZ R109, R109, UR6 ;  /* 0x000000066d6d7c20 */ /* 0x000fe20008410000 */
[----:B------:R-:W-:Y:S01]  /*3860*/  FMUL.FTZ R105, R105, UR6 ;  /* 0x0000000669697c20 */ /* 0x000fe20008410000 */
[----:B------:R-:W1:Y:S01]  /*3870*/  MUFU.TANH R85, R104 ;  /* 0x0000006800557308 */ /* 0x000e620000002400 */
[----:B------:R-:W-:Y:S01]  /*3880*/  HGMMA.64x16x16.F32 R96, gdesc[UR28], R96, gsb0 ;  /* 0x002000001c6079f0 */ /* 0x000fe20008000860 */
[----:B------:R-:W-:Y:S01]  /*3890*/  UIADD3 UR30, UR61, 0x706, URZ ;  /* 0x000007063d1e7890 */ /* 0x000fe2000fffe03f */
[----:B------:R-:W-:Y:S01]  /*38a0*/  FMUL.FTZ R108, R108, UR6 ;  /* 0x000000066c6c7c20 */ /* 0x000fe20008410000 */
[----:B------:R-:W-:Y:S01]  /*38b0*/  UMOV UR28, UR32 ;  /* 0x00000020001c7c82 */ /* 0x000fe20008000000 */
[----:B------:R-:W-:Y:S01]  /*38c0*/  UMOV UR29, UR33 ;  /* 0x00000021001d7c82 */ /* 0x000fe20008000000 */
[----:B------:R-:W-:Y:S01]  /*38d0*/  UMOV UR31, 0x40000040 ;  /* 0x40000040001f7882 */ /* 0x000fe20000000000 */
[----:B0-----:R-:W-:Y:S01]  /*38e0*/  FSEL R9, R9, -INF , P3 ;  /* 0xff80000009097808 */ /* 0x001fe20001800000 */
[----:B------:R-:W0:Y:S01]  /*38f0*/  MUFU.TANH R13, R106 ;  /* 0x0000006a000d7308 */ /* 0x000e220000002400 */
[----:B------:R-:W-:Y:S01]  /*3900*/  FMUL.FTZ R107, R107, UR6 ;  /* 0x000000066b6b7c20 */ /* 0x000fe20008410000 */
[----:B--2---:R-:W-:Y:S01]  /*3910*/  FSEL R5, R5, -INF , P5 ;  /* 0xff80000005057808 */ /* 0x004fe20002800000 */
[----:B------:R-:W-:Y:S01]  /*3920*/  FMUL.FTZ R110, R110, UR6 ;  /* 0x000000066e6e7c20 */ /* 0x000fe20008410000 */
[----:B------:R-:W-:-:S04]  /*3930*/  FMUL.FTZ R111, R111, UR6 ;  /* 0x000000066f6f7c20 */ /* 0x000fc80008410000 */
[----:B------:R-:W-:Y:S01]  /*3940*/  MUFU.TANH R109, R109 ;  /* 0x0000006d006d7308 */ /* 0x000fe20000002400 */
[----:B-1----:R-:W-:-:S07]  /*3950*/  FSEL R85, R85, -INF , P6 ;  /* 0xff80000055557808 */ /* 0x002fce0003000000 */
[----:B------:R-:W-:Y:S01]  /*3960*/  MUFU.TANH R105, R105 ;  /* 0x0000006900697308 */ /* 0x000fe20000002400 */
[----:B0-----:R-:W-:Y:S02]  /*3970*/  FSEL R13, R13, -INF , P6 ;  /* 0xff8000000d0d7808 */ /* 0x001fe40003000000 */
[----:B------:R-:W-:-:S05]  /*3980*/  ISETP.GT.AND P6, PT, R10, 0x21, PT ;  /* 0x000000210a00780c */ /* 0x000fca0003fc4270 */
[----:B------:R-:W-:Y:S08]  /*3990*/  MUFU.TANH R108, R108 ;  /* 0x0000006c006c7308 */ /* 0x000ff00000002400 */
[----:B------:R-:W0:Y:S08]  /*39a0*/  MUFU.TANH R11, R119 ;  /* 0x00000077000b7308 */ /* 0x000e300000002400 */
[----:B------:R-:W-:Y:S01]  /*39b0*/  MUFU.TANH R15, R107 ;  /* 0x0000006b000f7308 */ /* 0x000fe20000002400 */
[----:B------:R-:W-:-:S02]  /*39c0*/  WARPGROUP.DEPBAR.LE gsb0, 0x0 ;  /* 0x00008000000079c5 */ /* 0x000fc40000010000 */
[----:B------:R-:W-:Y:S01]  /*39d0*/  WARPGROUP.ARRIVE ;  /* 0x00000000000079c5 */ /* 0x000fe20000000000 */
[----:B------:R-:W-:Y:S01]  /*39e0*/  FMUL.FTZ R97, R97, UR6 ;  /* 0x0000000661617c20 */ /* 0x000fe20008410000 */
[----:B------:R-:W-:Y:S01]  /*39f0*/  FMUL.FTZ R96, R96, UR6 ;  /* 0x0000000660607c20 */ /* 0x000fe20008410000 */
[----:B------:R-:W-:Y:S01]  /*3a00*/  FMUL.FTZ R100, R100, UR6 ;  /* 0x0000000664647c20 */ /* 0x000fe20008410000 */
[----:B------:R-:W-:Y:S01]  /*3a10*/  FMUL.FTZ R103, R103, UR6 ;  /* 0x0000000667677c20 */ /* 0x000fe20008410000 */
[----:B------:R-:W-:Y:S01]  /*3a20*/  MUFU.TANH R12, R97 ;  /* 0x00000061000c7308 */ /* 0x000fe20000002400 */
[----:B------:R-:W-:Y:S01]  /*3a30*/  HGMMA.64x16x16.F32 R88, gdesc[UR28], R88, gsb0 ;  /* 0x002000001c5879f0 */ /* 0x000fe20008000858 */
[----:B------:R-:W-:Y:S01]  /*3a40*/  UIADD3 UR30, UR61, 0x786, URZ ;  /* 0x000007863d1e7890 */ /* 0x000fe2000fffe03f */
[----:B------:R-:W-:Y:S01]  /*3a50*/  FMUL.FTZ R101, R101, UR6 ;  /* 0x0000000665657c20 */ /* 0x000fe20008410000 */
[----:B------:R-:W-:Y:S01]  /*3a60*/  UMOV UR28, UR32 ;  /* 0x00000020001c7c82 */ /* 0x000fe20008000000 */
[----:B------:R-:W-:Y:S01]  /*3a70*/  UMOV UR29, UR33 ;  /* 0x00000021001d7c82 */ /* 0x000fe20008000000 */
[----:B------:R-:W-:Y:S01]  /*3a80*/  UMOV UR31, 0x40000040 ;  /* 0x40000040001f7882 */ /* 0x000fe20000000000 */
[----:B------:R-:W-:Y:S01]  /*3a90*/  FMUL.FTZ R98, R98, UR6 ;  /* 0x0000000662627c20 */ /* 0x000fe20008410000 */
[----:B------:R-:W1:Y:S01]  /*3aa0*/  MUFU.TANH R96, R96 ;  /* 0x0000006000607308 */ /* 0x000e620000002400 */
[----:B------:R-:W-:Y:S01]  /*3ab0*/  FMUL.FTZ R99, R99, UR6 ;  /* 0x0000000663637c20 */ /* 0x000fe20008410000 */
[----:B0-----:R-:W-:Y:S01]  /*3ac0*/  FSEL R11, R11, -INF , P3 ;  /* 0xff8000000b0b7808 */ /* 0x001fe20001800000 */
[----:B------:R-:W-:Y:S01]  /*3ad0*/  FMUL.FTZ R102, R102, UR6 ;  /* 0x0000000666667c20 */ /* 0x000fe20008410000 */
[----:B------:R-:W-:-:S04]  /*3ae0*/  ISETP.GT.AND P3, PT, R10, 0x20, PT ;  /* 0x000000200a00780c */ /* 0x000fc80003f64270 */
[----:B------:R-:W0:Y:S08]  /*3af0*/  MUFU.TANH R21, R110 ;  /* 0x0000006e00157308 */ /* 0x000e300000002400 */
[----:B------:R-:W2:Y:S08]  /*3b00*/  MUFU.TANH R100, R100 ;  /* 0x0000006400647308 */ /* 0x000eb00000002400 */
[----:B------:R-:W3:Y:S08]  /*3b10*/  MUFU.TANH R111, R111 ;  /* 0x0000006f006f7308 */ /* 0x000ef00000002400 */
[----:B------:R-:W-:Y:S08]  /*3b20*/  MUFU.TANH R103, R103 ;  /* 0x0000006700677308 */ /* 0x000ff00000002400 */
        /* <DEDUP_REMOVED lines=15> */
[----:B------:R-:W-:Y:S01]  /*3c20*/  MUFU.TANH R83, R95 ;  /* 0x0000005f00537308 */ /* 0x000fe20000002400 */
[----:B------:R-:W-:Y:S01]  /*3c30*/  FMUL.FTZ R90, R90, UR6 ;  /* 0x000000065a5a7c20 */ /* 0x000fe20008410000 */
[----:B------:R-:W-:-:S06]  /*3c40*/  FMUL.FTZ R94, R94, UR6 ;  /* 0x000000065e5e7c20 */ /* 0x000fcc0008410000 */
[----:B------:R-:W-:Y:S08]  /*3c50*/  MUFU.TANH R98, R98 ;  /* 0x0000006200627308 */ /* 0x000ff00000002400 */
[----:B------:R1:W-:Y:S08]  /*3c60*/  MUFU.TANH R14, R99 ;  /* 0x00000063000e7308 */ /* 0x0003f00000002400 */
[----:B------:R-:W4:Y:S01]  /*3c70*/  MUFU.TANH R88, R88 ;  /* 0x0000005800587308 */ /* 0x000f220000002400 */
[----:B-1----:R-:W-:-:S07]  /*3c80*/  FSEL R99, R96, -INF , P3 ;  /* 0xff80000060637808 */ /* 0x002fce0001800000 */
[----:B------:R-:W-:Y:S08]  /*3c90*/  MUFU.TANH R89, R89 ;  /* 0x0000005900597308 */ /* 0x000ff00000002400 */
[----:B------:R-:W-:Y:S01]  /*3ca0*/  MUFU.TANH R102, R102 ;  /* 0x0000006600667308 */ /* 0x000fe20000002400 */
[----:B------:R-:W-:Y:S02]  /*3cb0*/  WARPGROUP.DEPBAR.LE gsb0, 0x0 ;  /* 0x00008000000079c5 */ /* 0x000fe40000010000 */
[----:B------:R-:W-:Y:S01]  /*3cc0*/  WARPGROUP.ARRIVE ;  /* 0x00000000000079c5 */ /* 0x000fe20000000000 */
[----:B------:R-:W-:-:S04]  /*3cd0*/  FMUL.FTZ R79, R79, UR6 ;  /* 0x000000064f4f7c20 */ /* 0x000fc80008410000 */
[----:B------:R-:W-:Y:S01]  /*3ce0*/  MUFU.TANH R92, R92 ;  /* 0x0000005c005c7308 */ /* 0x000fe20000002400 */
[----:B------:R-:W-:Y:S01]  /*3cf0*/  FMUL.FTZ R72, R72, UR6 ;  /* 0x0000000648487c20 */ /* 0x000fe20008410000 */
[----:B------:R-:W-:Y:S01]  /*3d00*/  FMUL.FTZ R73, R73, UR6 ;  /* 0x0000000649497c20 */ /* 0x000fe20008410000 */
[----:B------:R-:W-:Y:S01]  /*3d10*/  FMUL.FTZ R76, R76, UR6 ;  /* 0x000000064c4c7c20 */ /* 0x000fe20008410000 */
[----:B------:R-:W-:Y:S01]  /*3d20*/  HGMMA.64x16x16.F32 R64, gdesc[UR28], R64, gsb0 ;  /* 0x002000001c4079f0 */ /* 0x000fe20008000840 */
[----:B------:R-:W-:Y:S01]  /*3d30*/  UIADD3 UR30, UR61, 0x886, URZ ;  /* 0x000008863d1e7890 */ /* 0x000fe2000fffe03f */
[----:B------:R-:W-:Y:S01]  /*3d40*/  FMUL.FTZ R77, R77, UR6 ;  /* 0x000000064d4d7c20 */ /* 0x000fe20008410000 */
[----:B------:R-:W-:Y:S01]  /*3d50*/  UMOV UR28, UR32 ;  /* 0x00000020001c7c82 */ /* 0x000fe20008000000 */
[----:B------:R-:W-:Y:S01]  /*3d60*/  UMOV UR29, UR33 ;  /* 0x00000021001d7c82 */ /* 0x000fe20008000000 */
[----:B------:R-:W-:Y:S01]  /*3d70*/  UMOV UR31, 0x40000040 ;  /* 0x40000040001f7882 */ /* 0x000fe20000000000 */
[----:B------:R1:W-:Y:S01]  /*3d80*/  MUFU.TANH R84, R79 ;  /* 0x0000004f00547308 */ /* 0x0003e20000002400 */
[----:B------:R-:W-:Y:S01]  /*3d90*/  FMUL.FTZ R74, R74, UR6 ;  /* 0x000000064a4a7c20 */ /* 0x000fe20008410000 */
[----:B------:R-:W-:Y:S01]  /*3da0*/  FMUL.FTZ R75, R75, UR6 ;  /* 0x000000064b4b7c20 */ /* 0x000fe20008410000 */
[----:B------:R-:W-:-:S05]  /*3db0*/  FMUL.FTZ R78, R78, UR6 ;  /* 0x000000064e4e7c20 */ /* 0x000fca0008410000 */
[----:B------:R-:W-:Y:S01]  /*3dc0*/  MUFU.TANH R93, R93 ;  /* 0x0000005d005d7308 */ /* 0x000fe20000002400 */
[----:B-1----:R-:W-:Y:S02]  /*3dd0*/  FSEL R79, R4, -INF , P5 ;  /* 0xff800000044f7808 */ /* 0x002fe40002800000 */
[----:B------:R-:W-:Y:S02]  /*3de0*/  FSEL R4, R7, -INF , P4 ;  /* 0xff80000007047808 */ /* 0x000fe40002000000 */
[----:B------:R-:W-:Y:S02]  /*3df0*/  FSEL R7, R118, -INF , P2 ;  /* 0xff80000076077808 */ /* 0x000fe40001000000 */
[C---:B------:R-:W-:Y:S01]  /*3e00*/  ISETP.GT.AND P2, PT, R10.reuse, 0x19, PT ;  /* 0x000000190a00780c */ /* 0x040fe20003f44270 */
[----:B------:R-:W1:Y:S01]  /*3e10*/  MUFU.TANH R90, R90 ;  /* 0x0000005a005a7308 */ /* 0x000e620000002400 */
[----:B------:R-:W-:Y:S02]  /*3e20*/  ISETP.GT.AND P5, PT, R10, 0x11, PT ;  /* 0x000000110a00780c */ /* 0x000fe40003fa4270 */
[----:B------:R-:W-:-:S02]  /*3e30*/  FSEL R97, R109, -INF , P2 ;  /* 0xff8000006d617808 */ /* 0x000fc40001000000 */
[----:B------:R-:W-:Y:S02]  /*3e40*/  FSEL R109, R12, -INF , P6 ;  /* 0xff8000000c6d7808 */ /* 0x000fe40003000000 */
[----:B------:R-:W-:Y:S01]  /*3e50*/  FMNMX.FTZ R12, R79, R6, !PT ;  /* 0x000000064f0c7209 */ /* 0x000fe20007810000 */
[----:B------:R-:W-:Y:S01]  /*3e60*/  MUFU.TANH R72, R72 ;  /* 0x0000004800487308 */ /* 0x000fe20000002400 */
[----:B------:R-:W-:Y:S02]  /*3e70*/  ISETP.GT.AND P4, PT, R10, 0x18, PT ;  /* 0x000000180a00780c */ /* 0x000fe40003f84270 */
[----:B------:R-:W-:Y:S02]  /*3e80*/  FMNMX.FTZ R12, R81, R12, !PT ;  /* 0x0000000c510c7209 */ /* 0x000fe40007810000 */
[----:B------:R-:W-:Y:S02]  /*3e90*/  FSEL R91, R105, -INF , P5 ;  /* 0xff800000695b7808 */ /* 0x000fe40002800000 */
[----:B------:R-:W-:Y:S01]  /*3ea0*/  FMNMX.FTZ R12, R9, R12, !PT ;  /* 0x0000000c090c7209 */ /* 0x000fe20007810000 */
[----:B------:R-:W5:Y:S01]  /*3eb0*/  MUFU.TANH R73, R73 ;  /* 0x0000004900497308 */ /* 0x000f620000002400 */
[----:B------:R-:W-:-:S02]  /*3ec0*/  FSEL R95, R108, -INF , P4 ;  /* 0xff8000006c5f7808 */ /* 0x000fc40002000000 */
[----:B------:R-:W-:Y:S02]  /*3ed0*/  FMNMX.FTZ R12, R85, R12, !PT ;  /* 0x0000000c550c7209 */ /* 0x000fe40007810000 */
[----:B------:R-:W-:Y:S02]  /*3ee0*/  FSEL R15, R15, -INF , P5 ;  /* 0xff8000000f0f7808 */ /* 0x000fe40002800000 */
[----:B------:R-:W-:Y:S01]  /*3ef0*/  FMNMX.FTZ R12, R91, R12, !PT ;  /* 0x0000000c5b0c7209 */ /* 0x000fe20007810000 */
[----:B------:R-:W5:Y:S01]  /*3f00*/  MUFU.TANH R94, R94 ;  /* 0x0000005e005e7308 */ /* 0x000f620000002400 */
[----:B------:R-:W-:Y:S02]  /*3f10*/  ISETP.GT.AND P5, PT, R10, 0x28, PT ;  /* 0x000000280a00780c */ /* 0x000fe40003fa4270 */
[----:B------:R-:W-:Y:S02]  /*3f20*/  FMNMX.FTZ R12, R95, R12, !PT ;  /* 0x0000000c5f0c7209 */ /* 0x000fe40007810000 */
[----:B0-----:R-:W-:Y:S01]  /*3f30*/  FSEL R21, R21, -INF , P4 ;  /* 0xff80000015157808 */ /* 0x001fe20002000000 */
[----:B------:R-:W-:-:S02]  /*3f40*/  WARPGROUP.DEPBAR.LE gsb0, 0x0 ;  /* 0x00008000000079c5 */ /* 0x000fc40000010000 */
[----:B------:R-:W-:Y:S01]  /*3f50*/  WARPGROUP.ARRIVE ;  /* 0x00000000000079c5 */ /* 0x000fe20000000000 */
[----:B------:R-:W-:Y:S01]  /*3f60*/  FMNMX.FTZ R12, R97, R12, !PT ;  /* 0x0000000c610c7209 */ /* 0x000fe20007810000 */
[----:B------:R-:W-:Y:S01]  /*3f70*/  FMUL.FTZ R69, R69, UR6 ;  /* 0x0000000645457c20 */ /* 0x000fe20008410000 */
[----:B------:R-:W-:Y:S01]  /*3f80*/  ISETP.GT.AND P4, PT, R10, 0x29, PT ;  /* 0x000000290a00780c */ /* 0x000fe20003f84270 */
[----:B------:R-:W0:Y:S01]  /*3f90*/  MUFU.TANH R76, R76 ;  /* 0x0000004c004c7308 */ /* 0x000e220000002400 */
[----:B------:R-:W-:Y:S01]  /*3fa0*/  FMNMX.FTZ R12, R99, R12, !PT ;  /* 0x0000000c630c7209 */ /* 0x000fe20007810000 */
[----:B------:R-:W-:Y:S01]  /*3fb0*/  HGMMA.64x16x16.F32 R56, gdesc[UR28], R56, gsb0 ;  /* 0x002000001c3879f0 */ /* 0x000fe20008000838 */
[----:B------:R-:W-:Y:S01]  /*3fc0*/  UIADD3 UR30, UR61, 0x906, URZ ;  /* 0x000009063d1e7890 */ /* 0x000fe2000fffe03f */
[----:B--2---:R-:W-:Y:S01]  /*3fd0*/  FSEL R107, R100, -INF , P5 ;  /* 0xff800000646b7808 */ /* 0x004fe20002800000 */
[----:B------:R-:W-:Y:S01]  /*3fe0*/  UMOV UR28, UR32 ;  /* 0x00000020001c7c82 */ /* 0x000fe20008000000 */
[----:B------:R-:W-:Y:S01]  /*3ff0*/  UMOV UR29, UR33 ;  /* 0x00000021001d7c82 */ /* 0x000fe20008000000 */
[----:B------:R-:W-:Y:S01]  /*4000*/  UMOV UR31, 0x40000040 ;  /* 0x40000040001f7882 */ /* 0x000fe20000000000 */
[----:B------:R-:W-:Y:S01]  /*4010*/  FMNMX.FTZ R12, R109, R12, !PT ;  /* 0x0000000c6d0c7209 */ /* 0x000fe20007810000 */
[----:B------:R-:W-:Y:S01]  /*4020*/  MUFU.TANH R133, R69 ;  /* 0x0000004500857308 */ /* 0x000fe20000002400 */
[----:B---3--:R-:W-:Y:S01]  /*4030*/  FSEL R23, R111, -INF , P2 ;  /* 0xff8000006f177808 */ /* 0x008fe20001000000 */
[----:B------:R-:W-:Y:S01]  /*4040*/  FMUL.FTZ R64, R64, UR6 ;  /* 0x0000000640407c20 */ /* 0x000fe20008410000 */
[----:B------:R-:W-:Y:S01]  /*4050*/  ISETP.GT.AND P2, PT, R10, 0x30, PT ;  /* 0x000000300a00780c */ /* 0x000fe20003f44270 */
[----:B------:R-:W-:Y:S01]  /*4060*/  FMUL.FTZ R65, R65, UR6 ;  /* 0x0000000641417c20 */ /* 0x000fe20008410000 */
[----:B------:R-:W-:Y:S01]  /*4070*/  FMNMX.FTZ R12, R107, R12, !PT ;  /* 0x0000000c6b0c7209 */ /* 0x000fe20007810000 */
[----:B------:R-:W-:Y:S01]  /*4080*/  FMUL.FTZ R68, R68, UR6 ;  /* 0x0000000644447c20 */ /* 0x000fe20008410000 */
[----:B----4-:R-:W-:Y:S01]  /*4090*/  FSEL R105, R88, -INF , P2 ;  /* 0xff80000058697808 */ /* 0x010fe20001000000 */
[----:B------:R-:W2:Y:S01]  /*40a0*/  MUFU.TANH R77, R77 ;  /* 0x0000004d004d7308 */ /* 0x000ea20000002400 */
[----:B------:R-:W-:Y:S01]  /*40b0*/  FMUL.FTZ R66, R66, UR6 ;  /* 0x0000000642427c20 */ /* 0x000fe20008410000 */
[----:B------:R-:W-:Y:S01]  /*40c0*/  FMUL.FTZ R67, R67, UR6 ;  /* 0x0000000643437c20 */ /* 0x000fe20008410000 */
[----:B------:R-:W-:Y:S01]  /*40d0*/  FMUL.FTZ R70, R70, UR6 ;  /* 0x0000000646467c20 */ /* 0x000fe20008410000 */
[----:B------:R-:W-:Y:S01]  /*40e0*/  FMUL.FTZ R71, R71, UR6 ;  /* 0x0000000647477c20 */ /* 0x000fe20008410000 */
[----:B------:R-:W-:-:S03]  /*40f0*/  IMAD.U32 R88, RZ, RZ, UR7 ;  /* 0x00000007ff587e24 */ /* 0x000fc6000f8e00ff */
[----:B------:R-:W3:Y:S08]  /*4100*/  MUFU.TANH R74, R74 ;  /* 0x0000004a004a7308 */ /* 0x000ef00000002400 */
[----:B------:R-:W4:Y:S08]  /*4110*/  MUFU.TANH R64, R64 ;  /* 0x0000004000407308 */ /* 0x000f300000002400 */
[----:B------:R-:W4:Y:S08]  /*4120*/  MUFU.TANH R75, R75 ;  /* 0x0000004b004b7308 */ /* 0x000f300000002400 */
[----:B------:R-:W4:Y:S01]  /*4130*/  MUFU.TANH R129, R65 ;  /* 0x0000004100817308 */ /* 0x000f220000002400 */
        /* <DEDUP_REMOVED lines=18> */
[----:B------:R-:W4:Y:S08]  /*4260*/  MUFU.TANH R78, R78 ;  /* 0x0000004e004e7308 */ /* 0x000f300000002400 */
        /* <DEDUP_REMOVED lines=9> */
[----:B------:R1:W-:Y:S01]  /*4300*/  MUFU.TANH R153, R49 ;  /* 0x0000003100997308 */ /* 0x0003e20000002400 */
        /* <DEDUP_REMOVED lines=8> */
[----:B-1----:R-:W-:Y:S01]  /*4390*/  FSEL R49, R90, -INF , P2 ;  /* 0xff8000005a317808 */ /* 0x002fe20001000000 */
[----:B------:R-:W-:Y:S01]  /*43a0*/  FMUL.FTZ R50, R50, UR6 ;  /* 0x0000000632327c20 */ /* 0x000fe20008410000 */
[----:B------:R-:W-:Y:S01]  /*43b0*/  ISETP.GT.AND P2, PT, R10, 0x41, PT ;  /* 0x000000410a00780c */ /* 0x000fe20003f44270 */
[----:B------:R-:W-:-:S03]  /*43c0*/  FMUL.FTZ R54, R54, UR6 ;  /* 0x0000000636367c20 */ /* 0x000fc60008410000 */
[----:B-----5:R-:W-:Y:S01]  /*43d0*/  FSEL R119, R73, -INF , P2 ;  /* 0xff80000049777808 */ /* 0x020fe20001000000 */
[----:B------:R-:W-:Y:S08]  /*43e0*/  MUFU.TANH R8, R55 ;  /* 0x0000003700087308 */ /* 0x000ff00000002400 */
[----:B------:R-:W1:Y:S08]  /*43f0*/  MUFU.TANH R67, R67 ;  /* 0x0000004300437308 */ /* 0x000e700000002400 */
[----:B------:R-:W-:Y:S08]  /*4400*/  MUFU.TANH R86, R63 ;  /* 0x0000003f00567308 */ /* 0x000ff00000002400 */
[----:B------:R-:W5:Y:S08]  /*4410*/  MUFU.TANH R70, R70 ;  /* 0x0000004600467308 */ /* 0x000f700000002400 */
[----:B------:R-:W5:Y:S01]  /*4420*/  MUFU.TANH R60, R60 ;  /* 0x0000003c003c7308 */ /* 0x000f620000002400 */
[----:B------:R-:W-:-:S02]  /*4430*/  WARPGROUP.DEPBAR.LE gsb0, 0x0 ;  /* 0x00008000000079c5 */ /* 0x000fc40000010000 */
[----:B------:R-:W-:Y:S01]  /*4440*/  WARPGROUP.ARRIVE ;  /* 0x00000000000079c5 */ /* 0x000fe20000000000 */
[----:B------:R-:W-:Y:S01]  /*4450*/  FMUL.FTZ R104, R47, UR6 ;  /* 0x000000062f687c20 */ /* 0x000fe20008410000 */
[----:B------:R-:W-:Y:S01]  /*4460*/  FSEL R47, R103, -INF , P4 ;  /* 0xff800000672f7808 */ /* 0x000fe20002000000 */
[----:B------:R-:W-:Y:S01]  /*4470*/  FMUL.FTZ R59, R41, UR6 ;  /* 0x00000006293b7c20 */ /* 0x000fe20008410000 */
[----:B------:R-:W-:Y:S01]  /*4480*/  FSEL R103, R101, -INF , P4 ;  /* 0xff80000065677808 */ /* 0x000fe20002000000 */
[----:B------:R-:W-:Y:S01]  /*4490*/  FMUL.FTZ R61, R43, UR6 ;  /* 0x000000062b3d7c20 */ /* 0x000fe20008410000 */
[----:B------:R-:W-:Y:S01]  /*44a0*/  HGMMA.64x16x16.F32 R32, gdesc[UR28], R32, gsb0 ;  /* 0x002000001c2079f0 */ /* 0x000fe20008000820 */
[----:B------:R-:W-:Y:S01]  /*44b0*/  FSEL R41, R98, -INF , P3 ;  /* 0xff80000062297808 */ /* 0x000fe20001800000 */
[----:B------:R-:W-:Y:S01]  /*44c0*/  FMUL.FTZ R69, R45, UR6 ;  /* 0x000000062d457c20 */ /* 0x000fe20008410000 */
[----:B------:R-:W-:Y:S01]  /*44d0*/  ISETP.GT.AND P3, PT, R10, 0x31, PT ;  /* 0x000000310a00780c */ /* 0x000fe20003f64270 */
[----:B------:R-:W-:Y:S01]  /*44e0*/  FMUL.FTZ R57, R40, UR6 ;  /* 0x0000000628397c20 */ /* 0x000fe20008410000 */
[----:B------:R-:W-:Y:S01]  /*44f0*/  FMNMX.FTZ R12, R103, R12, !PT ;  /* 0x0000000c670c7209 */ /* 0x000fe20007810000 */
[----:B------:R0:W-:Y:S01]  /*4500*/  MUFU.TANH R40, R51 ;  /* 0x0000003300287308 */ /* 0x0001e20000002400 */
[----:B------:R-:W-:Y:S01]  /*4510*/  FSEL R43, R14, -INF , P6 ;  /* 0xff8000000e2b7808 */ /* 0x000fe20003000000 */
[----:B------:R-:W-:Y:S01]  /*4520*/  FMUL.FTZ R44, R44, UR6 ;  /* 0x000000062c2c7c20 */ /* 0x000fe20008410000 */
[----:B------:R-:W-:Y:S01]  /*4530*/  ISETP.GT.AND P6, PT, R10, 0x38, PT ;  /* 0x000000380a00780c */ /* 0x000fe20003fc4270 */
[----:B------:R-:W-:Y:S01]  /*4540*/  FMUL.FTZ R42, R42, UR6 ;  /* 0x000000062a2a7c20 */ /* 0x000fe20008410000 */
[----:B------:R-:W-:Y:S01]  /*4550*/  FSEL R113, R89, -INF , P3 ;  /* 0xff80000059717808 */ /* 0x000fe20001800000 */
[----:B------:R-:W-:Y:S01]  /*4560*/  FMUL.FTZ R46, R46, UR6 ;  /* 0x000000062e2e7c20 */ /* 0x000fe20008410000 */
[----:B------:R-:W-:Y:S01]  /*4570*/  FMNMX.FTZ R12, R105, R12, !PT ;  /* 0x0000000c690c7209 */ /* 0x000fe20007810000 */
[----:B------:R3:W-:Y:S01]  /*4580*/  MUFU.TANH R157, R57 ;  /* 0x00000039009d7308 */ /* 0x0007e20000002400 */
[----:B------:R-:W-:-:S02]  /*4590*/  FSEL R45, R102, -INF , P5 ;  /* 0xff800000662d7808 */ /* 0x000fc40002800000 */
[----:B------:R-:W-:Y:S02]  /*45a0*/  ISETP.GT.AND P5, PT, R10, 0x39, PT ;  /* 0x000000390a00780c */ /* 0x000fe40003fa4270 */
[----:B------:R-:W-:Y:S02]  /*45b0*/  FSEL R117, R92, -INF , P6 ;  /* 0xff8000005c757808 */ /* 0x000fe40003000000 */
[----:B------:R-:W-:Y:S01]  /*45c0*/  FMNMX.FTZ R12, R113, R12, !PT ;  /* 0x0000000c710c7209 */ /* 0x000fe20007810000 */
[----:B------:R1:W-:Y:S01]  /*45d0*/  MUFU.TANH R159, R59 ;  /* 0x0000003b009f7308 */ /* 0x0003e20000002400 */
[----:B------:R-:W-:Y:S02]  /*45e0*/  ISETP.GT.AND P4, PT, R10, 0x40, PT ;  /* 0x000000400a00780c */ /* 0x000fe40003f84270 */
[----:B------:R-:W-:Y:S02]  /*45f0*/  FSEL R115, R93, -INF , P5 ;  /* 0xff8000005d737808 */ /* 0x000fe40002800000 */
[----:B------:R-:W-:-:S02]  /*4600*/  FMNMX.FTZ R12, R117, R12, !PT ;  /* 0x0000000c750c7209 */ /* 0x000fc40007810000 */
[----:B------:R-:W-:Y:S01]  /*4610*/  FSEL R121, R72, -INF , P4 ;  /* 0xff80000048797808 */ /* 0x000fe20002000000 */
[----:B------:R5:W-:Y:S01]  /*4620*/  MUFU.TANH R111, R61 ;  /* 0x0000003d006f7308 */ /* 0x000be20000002400 */
[----:B------:R-:W-:Y:S01]  /*4630*/  FMNMX.FTZ R12, R115, R12, !PT ;  /* 0x0000000c730c7209 */ /* 0x000fe20007810000 */
[--C-:B------:R-:W-:Y:S01]  /*4640*/  IMAD.MOV.U32 R72, RZ, RZ, R87.reuse ;  /* 0x000000ffff487224 */ /* 0x100fe200078e0057 */
[----:B0-----:R-:W-:Y:S01]  /*4650*/  FSEL R51, R82, -INF , P3 ;  /* 0xff80000052337808 */ /* 0x001fe20001800000 */
[----:B------:R-:W-:Y:S01]  /*4660*/  IMAD.MOV.U32 R82, RZ, RZ, R87 ;  /* 0x000000ffff527224 */ /* 0x000fe200078e0057 */
[----:B------:R-:W-:Y:S02]  /*4670*/  ISETP.GT.AND P3, PT, R10, 0x48, PT ;  /* 0x000000480a00780c */ /* 0x000fe40003f64270 */
[----:B------:R-:W-:Y:S01]  /*4680*/  FMNMX.FTZ R12, R121, R12, !PT ;  /* 0x0000000c790c7209 */ /* 0x000fe20007810000 */
[----:B------:R-:W0:Y:S01]  /*4690*/  MUFU.TANH R71, R71 ;  /* 0x0000004700477308 */ /* 0x000e220000002400 */
[----:B------:R-:W-:-:S02]  /*46a0*/  FSEL R53, R94, -INF , P6 ;  /* 0xff8000005e357808 */ /* 0x000fc40003000000 */
[----:B------:R-:W-:Y:S02]  /*46b0*/  ISETP.GT.AND P6, PT, R10, 0x49, PT ;  /* 0x000000490a00780c */ /* 0x000fe40003fc4270 */
[----:B------:R-:W-:Y:S01]  /*46c0*/  FSEL R123, R76, -INF , P3 ;  /* 0xff8000004c7b7808 */ /* 0x000fe20001800000 */
[----:B------:R-:W-:Y:S01]  /*46d0*/  IMAD.MOV.U32 R76, RZ, RZ, R87 ;  /* 0x000000ffff4c7224 */ /* 0x000fe200078e0057 */
[----:B------:R-:W-:Y:S01]  /*46e0*/  FMNMX.FTZ R12, R119, R12, !PT ;  /* 0x0000000c770c7209 */ /* 0x000fe20007810000 */
[----:B------:R-:W0:Y:S01]  /*46f0*/  MUFU.TANH R58, R58 ;  /* 0x0000003a003a7308 */ /* 0x000e220000002400 */
[----:B------:R-:W-:Y:S02]  /*4700*/  FSEL R55, R83, -INF , P5 ;  /* 0xff80000053377808 */ /* 0x000fe40002800000 */
[----:B------:R-:W-:Y:S02]  /*4710*/  ISETP.GT.AND P5, PT, R10, 0x50, PT ;  /* 0x000000500a00780c */ /* 0x000fe40003fa4270 */
[----:B--2---:R-:W-:Y:S01]  /*4720*/  FSEL R125, R77, -INF , P6 ;  /* 0xff8000004d7d7808 */ /* 0x004fe20003000000 */
[----:B------:R-:W-:-:S02]  /*4730*/  WARPGROUP.DEPBAR.LE gsb0, 0x0 ;  /* 0x00008000000079c5 */ /* 0x000fc40000010000 */
[----:B------:R-:W-:Y:S01]  /*4740*/  FMNMX.FTZ R14, R123, R12, !PT ;  /* 0x0000000c7b0e7209 */ /* 0x000fe20007810000 */
[----:B------:R-:W-:Y:S01]  /*4750*/  WARPGROUP.ARRIVE ;  /* 0x00000000000079c5 */ /* 0x000fe20000000000 */
[----:B---3--:R-:W-:Y:S01]  /*4760*/  FSEL R57, R74, -INF , P4 ;  /* 0xff8000004a397808 */ /* 0x008fe20002000000 */
[----:B------:R-:W2:Y:S01]  /*4770*/  MUFU.TANH R48, R48 ;  /* 0x0000003000307308 */ /* 0x000ea20000002400 */
[----:B------:R-:W-:Y:S01]  /*4780*/  ISETP.GT.AND P4, PT, R10, 0x51, PT ;  /* 0x000000510a00780c */ /* 0x000fe20003f84270 */
[----:B------:R-:W-:Y:S01]  /*4790*/  FMUL.FTZ R12, R33, UR6 ;  /* 0x00000006210c7c20 */ /* 0x000fe20008410000 */
[----:B----4-:R-:W-:Y:S01]  /*47a0*/  FSEL R127, R64, -INF , P5 ;  /* 0xff800000407f7808 */ /* 0x010fe20002800000 */
[----:B------:R-:W-:Y:S01]  /*47b0*/  HGMMA.64x16x16.F32 R24, gdesc[UR32], R24, gsb0 ;  /* 0x00200000201879f0 */ /* 0x000fe20008000818 */
[----:B------:R-:W-:Y:S01]  /*47c0*/  FMNMX.FTZ R14, R125, R14, !PT ;  /* 0x0000000e7d0e7209 */ /* 0x000fe20007810000 */
[----:B------:R-:W-:Y:S01]  /*47d0*/  FMUL.FTZ R32, R32, UR6 ;  /* 0x0000000620207c20 */ /* 0x000fe20008410000 */
[----:B-1----:R-:W-:Y:S01]  /*47e0*/  FSEL R59, R75, -INF , P2 ;  /* 0xff8000004b3b7808 */ /* 0x002fe20001000000 */
[----:B------:R-:W1:Y:S01]  /*47f0*/  MUFU.TANH R62, R62 ;  /* 0x0000003e003e7308 */ /* 0x000e620000002400 */
[----:B------:R-:W-:Y:S01]  /*4800*/  ISETP.GT.AND P2, PT, R10, 0x58, PT ;  /* 0x000000580a00780c */ /* 0x000fe20003f44270 */
[----:B------:R-:W-:Y:S01]  /*4810*/  FMUL.FTZ R36, R36, UR6 ;  /* 0x0000000624247c20 */ /* 0x000fe20008410000 */
[----:B------:R-:W-:Y:S01]  /*4820*/  FSEL R129, R129, -INF , P4 ;  /* 0xff80000081817808 */ /* 0x000fe20002000000 */
[----:B------:R-:W-:Y:S01]  /*4830*/  FMUL.FTZ R34, R34, UR6 ;  /* 0x0000000622227c20 */ /* 0x000fe20008410000 */
[----:B------:R-:W-:Y:S01]  /*4840*/  FMNMX.FTZ R14, R127, R14, !PT ;  /* 0x0000000e7f0e7209 */ /* 0x000fe20007810000 */
[----:B------:R-:W-:Y:S01]  /*4850*/  FMUL.FTZ R38, R38, UR6 ;  /* 0x0000000626267c20 */ /* 0x000fe20008410000 */
[----:B------:R-:W-:Y:S01]  /*4860*/  FSEL R63, R84, -INF , P6 ;  /* 0xff800000543f7808 */ /* 0x000fe20003000000 */
[----:B------:R3:W-:Y:S01]  /*4870*/  MUFU.TANH R163, R69 ;  /* 0x0000004500a37308 */ /* 0x0007e20000002400 */
[----:B-----5:R-:W-:Y:S01]  /*4880*/  FSEL R61, R78, -INF , P3 ;  /* 0xff8000004e3d7808 */ /* 0x020fe20001800000 */
[----:B------:R-:W-:Y:S01]  /*4890*/  FMUL.FTZ R39, R39, UR6 ;  /* 0x0000000627277c20 */ /* 0x000fe20008410000 */
[C---:B------:R-:W-:Y:S01]  /*48a0*/  ISETP.GT.AND P6, PT, R10.reuse, 0x60, PT ;  /* 0x000000600a00780c */ /* 0x040fe20003fc4270 */
[--C-:B------:R-:W-:Y:S01]  /*48b0*/  IMAD.MOV.U32 R84, RZ, RZ, R87.reuse ;  /* 0x000000ffff547224 */ /* 0x100fe200078e0057 */
[----:B------:R-:W-:Y:S01]  /*48c0*/  ISETP.GT.AND P3, PT, R10, 0x59, PT ;  /* 0x000000590a00780c */ /* 0x000fe20003f64270 */
[--C-:B------:R-:W-:Y:S01]  /*48d0*/  IMAD.MOV.U32 R78, RZ, RZ, R87.reuse ;  /* 0x000000ffff4e7224 */ /* 0x100fe200078e0057 */
[----:B------:R-:W-:Y:S01]  /*48e0*/  FSEL R131, R68, -INF , P2 ;  /* 0xff80000044837808 */ /* 0x000fe20001000000 */
[----:B------:R-:W4:Y:S01]  /*48f0*/  MUFU.TANH R52, R52 ;  /* 0x0000003400347308 */ /* 0x000f220000002400 */
[----:B------:R-:W-:Y:S01]  /*4900*/  FMNMX.FTZ R14, R129, R14, !PT ;  /* 0x0000000e810e7209 */ /* 0x000fe20007810000 */
[--C-:B------:R-:W-:Y:S01]  /*4910*/  IMAD.MOV.U32 R74, RZ, RZ, R87.reuse ;  /* 0x000000ffff4a7224 */ /* 0x100fe200078e0057 */
[----:B------:R-:W-:Y:S01]  /*4920*/  FSEL R135, R56, -INF , P6 ;  /* 0xff80000038877808 */ /* 0x000fe20003000000 */
[--C-:B------:R-:W-:Y:S01]  /*4930*/  IMAD.MOV.U32 R68, RZ, RZ, R87.reuse ;  /* 0x000000ffff447224 */ /* 0x100fe200078e0057 */
[----:B------:R-:W-:Y:S01]  /*4940*/  FSEL R133, R133, -INF , P3 ;  /* 0xff80000085857808 */ /* 0x000fe20001800000 */
[--C-:B------:R-:W-:Y:S01]  /*4950*/  IMAD.MOV.U32 R64, RZ, RZ, R87.reuse ;  /* 0x000000ffff407224 */ /* 0x100fe200078e0057 */
[----:B------:R-:W-:Y:S01]  /*4960*/  FMNMX.FTZ R56, R131, R14, !PT ;  /* 0x0000000e83387209 */ /* 0x000fe20007810000 */
[----:B------:R-:W5:Y:S01]  /*4970*/  MUFU.TANH R50, R50 ;  /* 0x0000003200327308 */ /* 0x000f620000002400 */
[----:B------:R-:W-:Y:S01]  /*4980*/  FSEL R65, R66, -INF , P5 ;  /* 0xff80000042417808 */ /* 0x000fe20002800000 */
[----:B------:R-:W-:Y:S01]  /*4990*/  FMUL.FTZ R14, R35, UR6 ;  /* 0x00000006230e7c20 */ /* 0x000fe20008410000 */
[----:B------:R-:W-:Y:S01]  /*49a0*/  ISETP.GT.AND P5, PT, R10, 0x61, PT ;  /* 0x000000610a00780c */ /* 0x000fe20003fa4270 */
[----:B------:R-:W-:Y:S01]  /*49b0*/  IMAD.MOV.U32 R66, RZ, RZ, R87 ;  /* 0x000000ffff427224 */ /* 0x000fe200078e0057 */
[----:B------:R-:W-:-:S02]  /*49c0*/  FMNMX.FTZ R56, R133, R56, !PT ;  /* 0x0000003885387209 */ /* 0x000fc40007810000 */
[----:B------:R-:W-:Y:S01]  /*49d0*/  FSEL R67, R67, -INF , P4 ;  /* 0xff80000043437808 */ /* 0x000fe20002000000 */
[----:B------:R-:W5:Y:S01]  /*49e0*/  MUFU.TANH R54, R54 ;  /* 0x0000003600367308 */ /* 0x000f620000002400 */
[----:B------:R-:W-:Y:S02]  /*49f0*/  ISETP.GT.AND P4, PT, R10, 0x68, PT ;  /* 0x000000680a00780c */ /* 0x000fe40003f84270 */
[----:B------:R-:W-:Y:S02]  /*4a00*/  FSEL R137, R137, -INF , P5 ;  /* 0xff80000089897808 */ /* 0x000fe40002800000 */
[----:B------:R-:W-:Y:S02]  /*4a10*/  FMNMX.FTZ R56, R135, R56, !PT ;  /* 0x0000003887387209 */ /* 0x000fe40007810000 */
[----:B---3--:R-:W-:Y:S01]  /*4a20*/  FSEL R69, R70, -INF , P2 ;  /* 0xff80000046457808 */ /* 0x008fe20001000000 */
[----:B------:R-:W3:Y:S01]  /*4a30*/  MUFU.TANH R44, R44 ;  /* 0x0000002c002c7308 */ /* 0x000ee20000002400 */
[----:B------:R-:W-:-:S02]  /*4a40*/  ISETP.GT.AND P2, PT, R10, 0x69, PT ;  /* 0x000000690a00780c */ /* 0x000fc40003f44270 */
[----:B------:R-:W-:Y:S02]  /*4a50*/  FSEL R141, R60, -INF , P4 ;  /* 0xff8000003c8d7808 */ /* 0x000fe40002000000 */
[----:B------:R-:W-:Y:S02]  /*4a60*/  FMNMX.FTZ R56, R137, R56, !PT ;  /* 0x0000003889387209 */ /* 0x000fe40007810000 */
[----:B0-----:R-:W-:Y:S01]  /*4a70*/  FSEL R71, R71, -INF , P3 ;  /* 0xff80000047477808 */ /* 0x001fe20001800000 */
[----:B------:R-:W0:Y:S01]  /*4a80*/  MUFU.TANH R32, R32 ;  /* 0x0000002000207308 */ /* 0x000e220000002400 */
[----:B------:R-:W-:Y:S01]  /*4a90*/  ISETP.GT.AND P3, PT, R10, 0x70, PT ;  /* 0x000000700a00780c */ /* 0x000fe20003f64270 */
[----:B------:R-:W-:Y:S02]  /*4aa0*/  WARPGROUP.DEPBAR.LE gsb0, 0x0 ;  /* 0x00008000000079c5 */ /* 0x000fe40000010000 */
[----:B------:R-:W-:Y:S01]  /*4ab0*/  FSEL R145, R145, -INF , P2 ;  /* 0xff80000091917808 */ /* 0x000fe20001000000 */
[----:B------:R-:W-:Y:S01]  /*4ac0*/  FMUL.FTZ R24, R24, UR6 ;  /* 0x0000000618187c20 */ /* 0x000fe20008410000 */
[----:B------:R-:W-:Y:S01]  /*4ad0*/  FMNMX.FTZ R56, R141, R56, !PT ;  /* 0x000000388d387209 */ /* 0x000fe20007810000 */
[----:B------:R-:W-:Y:S01]  /*4ae0*/  FMUL.FTZ R28, R28, UR6 ;  /* 0x000000061c1c7c20 */ /* 0x000fe20008410000 */
[----:B------:R-:W-:Y:S01]  /*4af0*/  FSEL R73, R58, -INF , P6 ;  /* 0xff8000003a497808 */ /* 0x000fe20003000000 */
[----:B------:R-:W0:Y:S01]  /*4b00*/  MUFU.TANH R42, R42 ;  /* 0x0000002a002a7308 */ /* 0x000e220000002400 */
[----:B------:R-:W-:Y:S01]  /*4b10*/  ISETP.GT.AND P6, PT, R10, 0x71, PT ;  /* 0x000000710a00780c */ /* 0x000fe20003fc4270 */
[----:B------:R-:W-:Y:S01]  /*4b20*/  FMUL.FTZ R26, R26, UR6 ;  /* 0x000000061a1a7c20 */ /* 0x000fe20008410000 */
[----:B--2---:R-:W-:Y:S01]  /*4b30*/  FSEL R147, R48, -INF , P3 ;  /* 0xff80000030937808 */ /* 0x004fe20001800000 */
[----:B------:R-:W-:Y:S01]  /*4b40*/  FMUL.FTZ R48, R37, UR6 ;  /* 0x0000000625307c20 */ /* 0x000fe20008410000 */
[----:B------:R-:W-:Y:S01]  /*4b50*/  FMNMX.FTZ R56, R145, R56, !PT ;  /* 0x0000003891387209 */ /* 0x000fe20007810000 */
[----:B------:R-:W-:Y:S01]  /*4b60*/  FMUL.FTZ R30, R30, UR6 ;  /* 0x000000061e1e7c20 */ /* 0x000fe20008410000 */
[----:B------:R-:W-:Y:S01]  /*4b70*/  FSEL R33, R80, -INF , P5 ;  /* 0xff80000050217808 */ /* 0x000fe20002800000 */
[----:B------:R-:W2:Y:S01]  /*4b80*/  MUFU.TANH R12, R12 ;  /* 0x0000000c000c7308 */ /* 0x000ea20000002400 */
[----:B------:R-:W-:Y:S01]  /*4b90*/  ISETP.GT.AND P5, PT, R10, 0x78, PT ;  /* 0x000000780a00780c */ /* 0x000fe20003fa4270 */
[----:B------:R-:W-:Y:S01]  /*4ba0*/  IMAD.MOV.U32 R58, RZ, RZ, R87 ;  /* 0x000000ffff3a7224 */ /* 0x000fe200078e0057 */
[----:B------:R-:W-:-:S02]  /*4bb0*/  FSEL R153, R153, -INF , P6 ;  /* 0xff80000099997808 */ /* 0x000fc40003000000 */
[----:B------:R-:W-:Y:S02]  /*4bc0*/  FMNMX.FTZ R56, R147, R56, !PT ;  /* 0x0000003893387209 */ /* 0x000fe40007810000 */
[----:B-1----:R-:W-:Y:S01]  /*4bd0*/  FSEL R75, R62, -INF , P4 ;  /* 0xff8000003e4b7808 */ /* 0x002fe20002000000 */
[----:B------:R-:W1:Y:S01]  /*4be0*/  MUFU.TANH R46, R46 ;  /* 0x0000002e002e7308 */ /* 0x000e620000002400 */
[----:B------:R-:W-:Y:S01]  /*4bf0*/  ISETP.GT.AND P4, PT, R10, 0x79, PT ;  /* 0x000000790a00780c */ /* 0x000fe20003f84270 */
[--C-:B------:R-:W-:Y:S01]  /*4c00*/  IMAD.MOV.U32 R62, RZ, RZ, R87.reuse ;  /* 0x000000ffff3e7224 */ /* 0x100fe200078e0057 */
[----:B----4-:R-:W-:Y:S02]  /*4c10*/  FSEL R151, R52, -INF , P5 ;  /* 0xff80000034977808 */ /* 0x010fe40002800000 */
[----:B------:R-:W-:Y:S02]  /*4c20*/  FMNMX.FTZ R56, R153, R56, !PT ;  /* 0x0000003899387209 */ /* 0x000fe40007810000 */
[----:B------:R-:W-:Y:S01]  /*4c30*/  FSEL R35, R86, -INF , P2 ;  /* 0xff80000056237808 */ /* 0x000fe20001000000 */
[----:B------:R-:W4:Y:S01]  /*4c40*/  MUFU.TANH R36, R36 ;  /* 0x0000002400247308 */ /* 0x000f220000002400 */
[----:B------:R-:W-:Y:S01]  /*4c50*/  ISETP.GT.AND P2, PT, R10, 0x80, PT ;  /* 0x000000800a00780c */ /* 0x000fe20003f44270 */
[----:B------:R-:W-:Y:S01]  /*4c60*/  IMAD.MOV.U32 R86, RZ, RZ, R87 ;  /* 0x000000ffff567224 */ /* 0x000fe200078e0057 */
[----:B------:R-:W-:-:S02]  /*4c70*/  FSEL R155, R155, -INF , P4 ;  /* 0xff8000009b9b7808 */ /* 0x000fc40002000000 */
[----:B------:R-:W-:Y:S02]  /*4c80*/  FMNMX.FTZ R56, R151, R56, !PT ;  /* 0x0000003897387209 */ /* 0x000fe40007810000 */
[----:B-----5:R-:W-:Y:S01]  /*4c90*/  FSEL R77, R50, -INF , P3 ;  /* 0xff800000324d7808 */ /* 0x020fe20001800000 */
[----:B------:R-:W5:Y:S01]  /*4ca0*/  MUFU.TANH R104, R104 ;  /* 0x0000006800687308 */ /* 0x000f620000002400 */
[----:B------:R-:W-:Y:S02]  /*4cb0*/  ISETP.GT.AND P3, PT, R10, 0x81, PT ;  /* 0x000000810a00780c */ /* 0x000fe40003f64270 */
[----:B------:R-:W-:Y:S02]  /*4cc0*/  FSEL R157, R157, -INF , P2 ;  /* 0xff8000009d9d7808 */ /* 0x000fe40001000000 */
[----:B------:R-:W-:Y:S02]  /*4cd0*/  FMNMX.FTZ R56, R155, R56, !PT ;  /* 0x000000389b387209 */ /* 0x000fe40007810000 */
[----:B------:R-:W-:Y:S01]  /*4ce0*/  FSEL R37, R40, -INF , P6 ;  /* 0xff80000028257808 */ /* 0x000fe20003000000 */
[----:B------:R-:W5:Y:S01]  /*4cf0*/  MUFU.TANH R48, R48 ;  /* 0x0000003000307308 */ /* 0x000f620000002400 */
[----:B------:R-:W-:-:S02]  /*4d00*/  ISETP.GT.AND P6, PT, R10, 0x88, PT ;  /* 0x000000880a00780c */ /* 0x000fc40003fc4270 */
[----:B------:R-:W-:Y:S02]  /*4d10*/  FSEL R159, R159, -INF , P3 ;  /* 0xff8000009f9f7808 */ /* 0x000fe40001800000 */
[----:B------:R-:W-:Y:S02]  /*4d20*/  FMNMX.FTZ R56, R157, R56, !PT ;  /* 0x000000389d387209 */ /* 0x000fe40007810000 */
[----:B------:R-:W-:Y:S01]  /*4d30*/  FSEL R83, R54, -INF , P5 ;  /* 0xff80000036537808 */ /* 0x000fe20002800000 */
[----:B------:R-:W5:Y:S01]  /*4d40*/  MUFU.TANH R34, R34 ;  /* 0x0000002200227308 */ /* 0x000f620000002400 */
[----:B------:R-:W-:Y:S02]  /*4d50*/  ISETP.GT.AND P5, PT, R10, 0x89, PT ;  /* 0x000000890a00780c */ /* 0x000fe40003fa4270 */
[----:B---3--:R-:W-:Y:S02]  /*4d60*/  FSEL R161, R44, -INF , P6 ;  /* 0xff8000002ca17808 */ /* 0x008fe40003000000 */
[----:B------:R-:W-:-:S02]  /*4d70*/  FMNMX.FTZ R56, R159, R56, !PT ;  /* 0x000000389f387209 */ /* 0x000fc40007810000 */
[----:B------:R-:W-:Y:S01]  /*4d80*/  FSEL R93, R8, -INF , P4 ;  /* 0xff800000085d7808 */ /* 0x000fe20002000000 */
[----:B------:R-:W-:Y:S01]  /*4d90*/  FMUL.FTZ R8, R25, UR6 ;  /* 0x0000000619087c20 */ /* 0x000fe20008410000 */
[C---:B------:R-:W-:Y:S01]  /*4da0*/  ISETP.GT.AND P4, PT, R10.reuse, 0x90, PT ;  /* 0x000000900a00780c */ /* 0x040fe20003f84270 */
[----:B------:R-:W3:Y:S01]  /*4db0*/  MUFU.TANH R24, R24 ;  /* 0x0000001800187308 */ /* 0x000ee20000002400 */
[----:B------:R-:W-:Y:S02]  /*4dc0*/  FSEL R163, R163, -INF , P5 ;  /* 0xff800000a3a37808 */ /* 0x000fe40002800000 */
[----:B------:R-:W-:Y:S02]  /*4dd0*/  FMNMX.FTZ R56, R161, R56, !PT ;  /* 0x00000038a1387209 */ /* 0x000fe40007810000 */
[----:B------:R-:W-:Y:S02]  /*4de0*/  FSEL R111, R111, -INF , P3 ;  /* 0xff8000006f6f7808 */ /* 0x000fe40001800000 */
[----:B------:R-:W-:Y:S01]  /*4df0*/  ISETP.GT.AND P3, PT, R10, 0x91, PT ;  /* 0x000000910a00780c */ /* 0x000fe20003f64270 */
[----:B------:R-:W3:Y:S01]  /*4e00*/  MUFU.TANH R14, R14 ;  /* 0x0000000e000e7308 */ /* 0x000ee20000002400 */
[----:B0-----:R-:W-:-:S02]  /*4e10*/  FSEL R165, R32, -INF , P4 ;  /* 0xff80000020a57808 */ /* 0x001fc40002000000 */
[----:B------:R-:W-:Y:S02]  /*4e20*/  FMNMX.FTZ R56, R163, R56, !PT ;  /* 0x00000038a3387209 */ /* 0x000fe40007810000 */
[----:B------:R-:W-:Y:S02]  /*4e30*/  FSEL R101, R42, -INF , P2 ;  /* 0xff8000002a657808 */ /* 0x000fe40001000000 */
[----:B------:R-:W-:Y:S01]  /*4e40*/  ISETP.GT.AND P2, PT, R10, 0x98, PT ;  /* 0x000000980a00780c */ /* 0x000fe20003f44270 */
[----:B------:R-:W0:Y:S01]  /*4e50*/  MUFU.TANH R8, R8 ;  /* 0x0000000800087308 */ /* 0x000e220000002400 */
[----:B--2---:R-:W-:Y:S01]  /*4e60*/  FSEL R167, R12, -INF , P3 ;  /* 0xff8000000ca77808 */ /* 0x004fe20001800000 */
[----:B------:R-:W-:Y:S01]  /*4e70*/  FMUL.FTZ R12, R29, UR6 ;  /* 0x000000061d0c7c20 */ /* 0x000fe20008410000 */
[----:B------:R-:W-:Y:S02]  /*4e80*/  FMNMX.FTZ R56, R165, R56, !PT ;  /* 0x00000038a5387209 */ /* 0x000fe40007810000 */
[----:B-1----:R-:W-:-:S02]  /*4e90*/  FSEL R25, R46, -INF , P6 ;  /* 0xff8000002e197808 */ /* 0x002fc40003000000 */
[----:B------:R-:W-:Y:S01]  /*4ea0*/  ISETP.GT.AND P6, PT, R10, 0x99, PT ;  /* 0x000000990a00780c */ /* 0x000fe20003fc4270 */
[----:B------:R-:W1:Y:S01]  /*4eb0*/  MUFU.TANH R38, R38 ;  /* 0x0000002600267308 */ /* 0x000e620000002400 */
[----:B----4-:R-:W-:Y:S02]  /*4ec0*/  FSEL R169, R36, -INF , P2 ;  /* 0xff80000024a97808 */ /* 0x010fe40001000000 */
[----:B------:R-:W-:Y:S02]  /*4ed0*/  FMNMX.FTZ R56, R167, R56, !PT ;  /* 0x00000038a7387209 */ /* 0x000fe40007810000 */
[----:B-----5:R-:W-:Y:S02]  /*4ee0*/  FSEL R29, R104, -INF , P5 ;  /* 0xff800000681d7808 */ /* 0x020fe40002800000 */
[----:B------:R-:W-:Y:S01]  /*4ef0*/  ISETP.GT.AND P5, PT, R10, 0xa0, PT ;  /* 0x000000a00a00780c */ /* 0x000fe20003fa4270 */
[----:B------:R-:W2:Y:S01]  /*4f00*/  MUFU.TANH R28, R28 ;  /* 0x0000001c001c7308 */ /* 0x000ea20000002400 */
[----:B------:R-:W-:-:S02]  /*4f10*/  FSEL R171, R48, -INF , P6 ;  /* 0xff80000030ab7808 */ /* 0x000fc40003000000 */
[----:B------:R-:W-:Y:S02]  /*4f20*/  FMNMX.FTZ R56, R169, R56, !PT ;  /* 0x00000038a9387209 */ /* 0x000fe40007810000 */
[----:B------:R-:W-:Y:S02]  /*4f30*/  FSEL R139, R34, -INF , P4 ;  /* 0xff800000228b7808 */ /* 0x000fe40002000000 */
[----:B------:R-:W-:Y:S01]  /*4f40*/  ISETP.GT.AND P4, PT, R10, 0xa1, PT ;  /* 0x000000a10a00780c */ /* 0x000fe20003f84270 */
[----:B------:R-:W4:Y:S01]  /*4f50*/  MUFU.TANH R12, R12 ;  /* 0x0000000c000c7308 */ /* 0x000f220000002400 */
[----:B---3--:R-:W-:Y:S02]  /*4f60*/  FSEL R173, R24, -INF , P5 ;  /* 0xff80000018ad7808 */ /* 0x008fe40002800000 */
[----:B------:R-:W-:Y:S02]  /*4f70*/  FMNMX.FTZ R56, R171, R56, !PT ;  /* 0x00000038ab387209 */ /* 0x000fe40007810000 */
[----:B------:R-:W-:Y:S01]  /*4f80*/  FSEL R143, R14, -INF , P3 ;  /* 0xff8000000e8f7808 */ /* 0x000fe20001800000 */
[----:B------:R-:W-:Y:S01]  /*4f90*/  FMUL.FTZ R14, R31, UR6 ;  /* 0x000000061f0e7c20 */ /* 0x000fe20008410000 */
[----:B------:R-:W-:Y:S01]  /*4fa0*/  ISETP.GT.AND P3, PT, R10, 0xa8, PT ;  /* 0x000000a80a00780c */ /* 0x000fe20003f64270 */
[----:B------:R-:W-:Y:S01]  /*4fb0*/  MUFU.TANH R26, R26 ;  /* 0x0000001a001a7308 */ /* 0x000fe20000002400 */
[----:B0-----:R-:W-:-:S02]  /*4fc0*/  FSEL R175, R8, -INF , P4 ;  /* 0xff80000008af7808 */ /* 0x001fc40002000000 */
[----:B------:R-:W-:Y:S02]  /*4fd0*/  FMNMX.FTZ R56, R173, R56, !PT ;  /* 0x00000038ad387209 */ /* 0x000fe40007810000 */
[----:B-1----:R-:W-:Y:S02]  /*4fe0*/  FSEL R149, R38, -INF , P2 ;  /* 0xff80000026957808 */ /* 0x002fe40001000000 */
[----:B------:R-:W-:Y:S01]  /*4ff0*/  ISETP.GT.AND P2, PT, R10, 0xa9, PT ;  /* 0x000000a90a00780c */ /* 0x000fe20003f44270 */
[----:B------:R-:W-:Y:S01]  /*5000*/  MUFU.TANH R30, R30 ;  /* 0x0000001e001e7308 */ /* 0x000fe20000002400 */
[----:B--2---:R-:W-:Y:S02]  /*5010*/  FSEL R177, R28, -INF , P3 ;  /* 0xff8000001cb17808 */ /* 0x004fe40001800000 */
[----:B------:R-:W-:Y:S02]  /*5020*/  FMNMX.FTZ R56, R175, R56, !PT ;  /* 0x00000038af387209 */ /* 0x000fe40007810000 */
[----:B----4-:R-:W-:-:S02]  /*5030*/  FSEL R179, R12, -INF , P2 ;  /* 0xff8000000cb37808 */ /* 0x010fc40001000000 */
[----:B------:R-:W-:Y:S01]  /*5040*/  FMNMX.FTZ R56, R177, R56, !PT ;  /* 0x00000038b1387209 */ /* 0x000fe20007810000 */
[----:B------:R-:W0:Y:S01]  /*5050*/  MUFU.TANH R10, R39 ;  /* 0x00000027000a7308 */ /* 0x000e220000002400 */
[-C--:B------:R-:W-:Y:S02]  /*5060*/  MOV R80, R87.reuse ;  /* 0x0000005700507202 */ /* 0x080fe40000000f00 */
[----:B------:R-:W-:Y:S02]  /*5070*/  FMNMX.FTZ R56, R179, R56, !PT ;  /* 0x00000038b3387209 */ /* 0x000fe40007810000 */
[-C--:B------:R-:W-:Y:S02]  /*5080*/  MOV R70, R87.reuse ;  /* 0x0000005700467202 */ /* 0x080fe40000000f00 */
[----:B------:R-:W-:Y:S01]  /*5090*/  MOV R60, R87 ;  /* 0x00000057003c7202 */ /* 0x000fe20000000f00 */
[----:B------:R-:W1:Y:S01]  /*50a0*/  SHFL.BFLY PT, R89, R56, 0x2, 0x1f ;  /* 0x0c401f0038597f89 */ /* 0x000e6200000e0000 */
[----:B------:R-:W-:Y:S01]  /*50b0*/  MUFU.TANH R14, R14 ;  /* 0x0000000e000e7308 */ /* 0x000fe20000002400 */
[----:B-1----:R-:W-:Y:S01]  /*50c0*/  FMNMX.FTZ R12, R56, R89, !PT ;  /* 0x00000059380c7209 */ /* 0x002fe20007810000 */
[----:B------:R-:W-:-:S04]  /*50d0*/  IMAD.MOV.U32 R56, RZ, RZ, R87 ;  /* 0x000000ffff387224 */ /* 0x000fc800078e0057 */
[----:B------:R-:W1:Y:S02]  /*50e0*/  SHFL.BFLY PT, R89, R12, 0x1, 0x1f ;  /* 0x0c201f000c597f89 */ /* 0x000e6400000e0000 */
[----:B-1----:R-:W-:Y:S01]  /*50f0*/  FMNMX.FTZ R89, R12, R89, !PT ;  /* 0x000000590c597209 */ /* 0x002fe20007810000 */
[----:B------:R-:W-:Y:S01]  /*5100*/  FMUL.FTZ R12, R27, UR6 ;  /* 0x000000061b0c7c20 */ /* 0x000fe20008410000 */
[----:B------:R-:W-:Y:S02]  /*5110*/  R2UR UR6, R17 ;  /* 0x00000000110672ca */ /* 0x000fe400000e0000 */
[C---:B------:R-:W-:Y:S01]  /*5120*/  FSETP.NEU.FTZ.AND P0, PT, R89.reuse, -INF , PT ;  /* 0xff8000005900780b */ /* 0x040fe20003f1d000 */
[----:B------:R-:W-:Y:S02]  /*5130*/  FMUL.FTZ R8, R89, R88 ;  /* 0x0000005859087220 */ /* 0x000fe40000410000 */
[----:B------:R-:W1:Y:S03]  /*5140*/  MUFU.TANH R12, R12 ;  /* 0x0000000c000c7308 */ /* 0x000e660000002400 */
[----:B------:R-:W-:-:S02]  /*5150*/  FSEL R8, R8, RZ, P0 ;  /* 0x000000ff08087208 */ /* 0x000fc40000000000 */
[----:B------:R-:W-:-:S03]  /*5160*/  ISETP.NE.AND P0, PT, R20, RZ, PT ;  /* 0x000000ff1400720c */ /* 0x000fc60003f05270 */
[--C-:B------:R-:W-:Y:S01]  /*5170*/  FFMA.FTZ R27, R6, R88, -R8.reuse ;  /* 0x00000058061b7223 */ /* 0x100fe20000010808 */
[----:B------:R-:W-:Y:S01]  /*5180*/  FMNMX.FTZ R6, R5, R4, !PT ;  /* 0x0000000405067209 */ /* 0x000fe20007810000 */
[-CC-:B------:R-:W-:Y:S01]  /*5190*/  FFMA.FTZ R192, R121, R88.reuse, -R8.reuse ;  /* 0x0000005879c07223 */ /* 0x180fe20000010808 */
[----:B0-----:R-:W-:Y:S01]  /*51a0*/  FSEL R121, R10, -INF , P6 ;  /* 0xff8000000a797808 */ /* 0x001fe20003000000 */
[--C-:B------:R-:W-:Y:S01]  /*51b0*/  FFMA.FTZ R194, R123, R88, -R8.reuse ;  /* 0x000000587bc27223 */ /* 0x100fe20000010808 */
[----:B------:R-:W-:Y:S01]  /*51c0*/  FMNMX.FTZ R6, R7, R6, !PT ;  /* 0x0000000607067209 */ /* 0x000fe20007810000 */
[-CC-:B------:R-:W-:Y:S01]  /*51d0*/  FFMA.FTZ R196, R127, R88.reuse, -R8.reuse ;  /* 0x000000587fc47223 */ /* 0x180fe20000010808 */
[----:B------:R-:W-:Y:S01]  /*51e0*/  FSEL R123, R26, -INF , P5 ;  /* 0xff8000001a7b7808 */ /* 0x000fe20002800000 */
[--C-:B------:R-:W-:Y:S01]  /*51f0*/  FFMA.FTZ R198, R131, R88, -R8.reuse ;  /* 0x0000005883c67223 */ /* 0x100fe20000010808 */
[----:B------:R-:W-:Y:S01]  /*5200*/  FMNMX.FTZ R6, R11, R6, !PT ;  /* 0x000000060b067209 */ /* 0x000fe20007810000 */
[-CC-:B------:R-:W-:Y:S01]  /*5210*/  FFMA.FTZ R188, R105, R88.reuse, -R8.reuse ;  /* 0x0000005869bc7223 */ /* 0x180fe20000010808 */
[----:B-1----:R-:W-:Y:S01]  /*5220*/  FSEL R127, R12, -INF , P4 ;  /* 0xff8000000c7f7808 */ /* 0x002fe20002000000 */
[--C-:B------:R-:W-:Y:S01]  /*5230*/  FFMA.FTZ R105, R133, R88, -R8.reuse ;  /* 0x0000005885697223 */ /* 0x100fe20000010808 */
[----:B------:R-:W-:Y:S01]  /*5240*/  FMNMX.FTZ R6, R13, R6, !PT ;  /* 0x000000060d067209 */ /* 0x000fe20007810000 */
[-CC-:B------:R-:W-:Y:S01]  /*5250*/  FFMA.FTZ R31, R9, R88.reuse, -R8.reuse ;  /* 0x00000058091f7223 */ /* 0x180fe20000010808 */
[----:B------:R-:W-:Y:S01]  /*5260*/  FSEL R131, R30, -INF , P3 ;  /* 0xff8000001e837808 */ /* 0x000fe20001800000 */
[--C-:B------:R-:W-:Y:S01]  /*5270*/  FFMA.FTZ R176, R79, R88, -R8.reuse ;  /* 0x000000584fb07223 */ /* 0x100fe20000010808 */
[----:B------:R-:W-:Y:S01]  /*5280*/  FMNMX.FTZ R6, R15, R6, !PT ;  /* 0x000000060f067209 */ /* 0x000fe20007810000 */
[--C-:B------:R-:W-:Y:S01]  /*5290*/  FFMA.FTZ R178, R81, R88, -R8.reuse ;  /* 0x0000005851b27223 */ /* 0x100fe20000010808 */
[----:B------:R-:W-:Y:S01]  /*52a0*/  FSEL R133, R14, -INF , P2 ;  /* 0xff8000000e857808 */ /* 0x000fe20001000000 */
[----:B------:R-:W-:Y:S01]  /*52b0*/  MUFU.EX2 R27, R27 ;  /* 0x0000001b001b7308 */ /* 0x000fe20000000800 */
[----:B------:R-:W-:Y:S01]  /*52c0*/  FMNMX.FTZ R6, R21, R6, !PT ;  /* 0x0000000615067209 */ /* 0x000fe20007810000 */
[-CC-:B------:R-:W-:Y:S01]  /*52d0*/  FFMA.FTZ R180, R85, R88.reuse, -R8.reuse ;  /* 0x0000005855b47223 */ /* 0x180fe20000010808 */
[-CC-:B------:R-:W-:Y:S01]  /*52e0*/  FFMA.FTZ R39, R91, R88.reuse, -R8.reuse ;  /* 0x000000585b277223 */ /* 0x180fe20000010808 */
[--C-:B------:R-:W-:Y:S01]  /*52f0*/  FFMA.FTZ R182, R95, R88, -R8.reuse ;  /* 0x000000585fb67223 */ /* 0x100fe20000010808 */
[----:B------:R-:W-:Y:S01]  /*5300*/  FMNMX.FTZ R6, R23, R6, !PT ;  /* 0x0000000617067209 */ /* 0x000fe20007810000 */
[-CC-:B------:R-:W-:Y:S01]  /*5310*/  FFMA.FTZ R218, R177, R88.reuse, -R8.reuse ;  /* 0x00000058b1da7223 */ /* 0x180fe20000010808 */
[--C-:B------:R-:W-:Y:S01]  /*5320*/  FFMA.FTZ R79, R97, R88, -R8.reuse ;  /* 0x00000058614f7223 */ /* 0x100fe20000010808 */
[----:B------:R-:W0:Y:S01]  /*5330*/  MUFU.EX2 R176, R176 ;  /* 0x000000b000b07308 */ /* 0x000e220000000800 */
[----:B------:R-:W-:Y:S01]  /*5340*/  FMNMX.FTZ R6, R41, R6, !PT ;  /* 0x0000000629067209 */ /* 0x000fe20007810000 */
[-CC-:B------:R-:W-:Y:S01]  /*5350*/  FFMA.FTZ R184, R99, R88.reuse, -R8.reuse ;  /* 0x0000005863b87223 */ /* 0x180fe20000010808 */
[-CC-:B------:R-:W-:Y:S01]  /*5360*/  FFMA.FTZ R81, R109, R88.reuse, -R8.reuse ;  /* 0x000000586d517223 */ /* 0x180fe20000010808 */
[--C-:B------:R-:W-:Y:S01]  /*5370*/  FFMA.FTZ R186, R107, R88, -R8.reuse ;  /* 0x000000586bba7223 */ /* 0x100fe20000010808 */
[----:B------:R-:W-:Y:S01]  /*5380*/  FMNMX.FTZ R6, R43, R6, !PT ;  /* 0x000000062b067209 */ /* 0x000fe20007810000 */
[-CC-:B------:R-:W-:Y:S01]  /*5390*/  FFMA.FTZ R107, R137, R88.reuse, -R8.reuse ;  /* 0x00000058896b7223 */ /* 0x180fe20000010808 */
[--C-:B------:R-:W-:Y:S01]  /*53a0*/  FFMA.FTZ R137, R179, R88, -R8.reuse ;  /* 0x00000058b3897223 */ /* 0x100fe20000010808 */
[----:B------:R-:W1:Y:S01]  /*53b0*/  MUFU.EX2 R178, R178 ;  /* 0x000000b200b27308 */ /* 0x000e620000000800 */
[----:B------:R-:W-:Y:S01]  /*53c0*/  FMNMX.FTZ R6, R45, R6, !PT ;  /* 0x000000062d067209 */ /* 0x000fe20007810000 */
[-CC-:B------:R-:W-:Y:S01]  /*53d0*/  FFMA.FTZ R85, R103, R88.reuse, -R8.reuse ;  /* 0x0000005867557223 */ /* 0x180fe20000010808 */
[-CC-:B------:R-:W-:Y:S01]  /*53e0*/  FFMA.FTZ R91, R113, R88.reuse, -R8.reuse ;  /* 0x00000058715b7223 */ /* 0x180fe20000010808 */
[--C-:B------:R-:W-:Y:S01]  /*53f0*/  FFMA.FTZ R190, R117, R88, -R8.reuse ;  /* 0x0000005875be7223 */ /* 0x100fe20000010808 */
[----:B------:R-:W-:Y:S01]  /*5400*/  FMNMX.FTZ R6, R47, R6, !PT ;  /* 0x000000062f067209 */ /* 0x000fe20007810000 */
[-CC-:B------:R-:W-:Y:S01]  /*5410*/  FFMA.FTZ R95, R115, R88.reuse, -R8.reuse ;  /* 0x00000058735f7223 */ /* 0x180fe20000010808 */
[--C-:B------:R-:W-:Y:S01]  /*5420*/  FFMA.FTZ R97, R119, R88, -R8.reuse ;  /* 0x0000005877617223 */ /* 0x100fe20000010808 */
[----:B------:R-:W2:Y:S01]  /*5430*/  MUFU.EX2 R31, R31 ;  /* 0x0000001f001f7308 */ /* 0x000ea20000000800 */
[----:B------:R-:W-:Y:S01]  /*5440*/  FMNMX.FTZ R6, R49, R6, !PT ;  /* 0x0000000631067209 */ /* 0x000fe20007810000 */
[-CC-:B------:R-:W-:Y:S01]  /*5450*/  FFMA.FTZ R99, R125, R88.reuse, -R8.reuse ;  /* 0x000000587d637223 */ /* 0x180fe20000010808 */
[-CC-:B------:R-:W-:Y:S01]  /*5460*/  FFMA.FTZ R103, R129, R88.reuse, -R8.reuse ;  /* 0x0000005881677223 */ /* 0x180fe20000010808 */
[--C-:B------:R-:W-:Y:S01]  /*5470*/  FFMA.FTZ R200, R135, R88, -R8.reuse ;  /* 0x0000005887c87223 */ /* 0x100fe20000010808 */
[----:B------:R-:W-:Y:S01]  /*5480*/  FMNMX.FTZ R6, R51, R6, !PT ;  /* 0x0000000633067209 */ /* 0x000fe20007810000 */
[-CC-:B------:R-:W-:Y:S01]  /*5490*/  FFMA.FTZ R202, R141, R88.reuse, -R8.reuse ;  /* 0x000000588dca7223 */ /* 0x180fe20000010808 */
[--C-:B------:R-:W-:Y:S01]  /*54a0*/  FFMA.FTZ R109, R145, R88, -R8.reuse ;  /* 0x00000058916d7223 */ /* 0x100fe20000010808 */
[----:B------:R-:W3:Y:S01]  /*54b0*/  MUFU.EX2 R180, R180 ;  /* 0x000000b400b47308 */ /* 0x000ee20000000800 */
[----:B------:R-:W-:Y:S01]  /*54c0*/  FMNMX.FTZ R6, R53, R6, !PT ;  /* 0x0000000635067209 */ /* 0x000fe20007810000 */
[-CC-:B------:R-:W-:Y:S01]  /*54d0*/  FFMA.FTZ R204, R147, R88.reuse, -R8.reuse ;  /* 0x0000005893cc7223 */ /* 0x180fe20000010808 */
[-CC-:B------:R-:W-:Y:S01]  /*54e0*/  FFMA.FTZ R113, R153, R88.reuse, -R8.reuse ;  /* 0x0000005899717223 */ /* 0x180fe20000010808 */
[--C-:B------:R-:W-:Y:S01]  /*54f0*/  FFMA.FTZ R206, R151, R88, -R8.reuse ;  /* 0x0000005897ce7223 */ /* 0x100fe20000010808 */
[----:B------:R-:W-:Y:S01]  /*5500*/  FMNMX.FTZ R6, R55, R6, !PT ;  /* 0x0000000637067209 */ /* 0x000fe20007810000 */
[-CC-:B------:R-:W-:Y:S01]  /*5510*/  FFMA.FTZ R115, R155, R88.reuse, -R8.reuse ;  /* 0x000000589b737223 */ /* 0x180fe20000010808 */
[--C-:B------:R-:W-:Y:S01]  /*5520*/  FFMA.FTZ R208, R157, R88, -R8.reuse ;  /* 0x000000589dd07223 */ /* 0x100fe20000010808 */
[----:B------:R-:W4:Y:S01]  /*5530*/  MUFU.EX2 R39, R39 ;  /* 0x0000002700277308 */ /* 0x000f220000000800 */
[----:B------:R-:W-:Y:S01]  /*5540*/  FMNMX.FTZ R6, R57, R6, !PT ;  /* 0x0000000639067209 */ /* 0x000fe20007810000 */
[-CC-:B------:R-:W-:Y:S01]  /*5550*/  FFMA.FTZ R117, R159, R88.reuse, -R8.reuse ;  /* 0x000000589f757223 */ /* 0x180fe20000010808 */
[-CC-:B------:R-:W-:Y:S01]  /*5560*/  FFMA.FTZ R210, R161, R88.reuse, -R8.reuse ;  /* 0x00000058a1d27223 */ /* 0x180fe20000010808 */
[--C-:B------:R-:W-:Y:S01]  /*5570*/  FFMA.FTZ R119, R163, R88, -R8.reuse ;  /* 0x00000058a3777223 */ /* 0x100fe20000010808 */
[----:B------:R-:W-:Y:S01]  /*5580*/  FMNMX.FTZ R6, R59, R6, !PT ;  /* 0x000000063b067209 */ /* 0x000fe20007810000 */
[-CC-:B------:R-:W-:Y:S01]  /*5590*/  FFMA.FTZ R212, R165, R88.reuse, -R8.reuse ;  /* 0x00000058a5d47223 */ /* 0x180fe20000010808 */
[--C-:B------:R-:W-:Y:S01]  /*55a0*/  FFMA.FTZ R125, R167, R88, -R8.reuse ;  /* 0x00000058a77d7223 */ /* 0x100fe20000010808 */
[----:B------:R-:W5:Y:S01]  /*55b0*/  MUFU.EX2 R182, R182 ;  /* 0x000000b600b67308 */ /* 0x000f620000000800 */
[----:B------:R-:W-:Y:S01]  /*55c0*/  FMNMX.FTZ R6, R61, R6, !PT ;  /* 0x000000063d067209 */ /* 0x000fe20007810000 */
[-CC-:B------:R-:W-:Y:S01]  /*55d0*/  FFMA.FTZ R214, R169, R88.reuse, -R8.reuse ;  /* 0x00000058a9d67223 */ /* 0x180fe20000010808 */
[-CC-:B------:R-:W-:Y:S01]  /*55e0*/  FFMA.FTZ R129, R171, R88.reuse, -R8.reuse ;  /* 0x00000058ab817223 */ /* 0x180fe20000010808 */
[--C-:B------:R-:W-:Y:S01]  /*55f0*/  FFMA.FTZ R216, R173, R88, -R8.reuse ;  /* 0x00000058add87223 */ /* 0x100fe20000010808 */
[----:B------:R-:W-:Y:S01]  /*5600*/  FMNMX.FTZ R6, R63, R6, !PT ;  /* 0x000000063f067209 */ /* 0x000fe20007810000 */
[----:B------:R-:W-:Y:S01]  /*5610*/  FFMA.FTZ R135, R175, R88, -R8 ;  /* 0x00000058af877223 */ /* 0x000fe20000010808 */
[----:B------:R-:W-:Y:S01]  /*5620*/  UISETP.GE.AND UP0, UPT, UR36, UR6, UPT ;  /* 0x000000062400728c */ /* 0x000fe2000bf06270 */
[----:B------:R-:W5:Y:S01]  /*5630*/  MUFU.EX2 R79, R79 ;  /* 0x0000004f004f7308 */ /* 0x000f620000000800 */
[----:B------:R-:W-:Y:S01]  /*5640*/  FMNMX.FTZ R6, R65, R6, !PT ;  /* 0x0000000641067209 */ /* 0x000fe20007810000 */
[----:B------:R-:W-:-:S02]  /*5650*/  UMOV UR6, URZ ;  /* 0x0000003f00067c82 */ /* 0x000fc40008000000 */
[----:B------:R-:W-:Y:S01]  /*5660*/  IMAD.U32 R221, RZ, RZ, UR6 ;  /* 0x00000006ffdd7e24 */ /* 0x000fe2000f8e00ff */
[----:B------:R-:W-:-:S03]  /*5670*/  FMNMX.FTZ R6, R67, R6, !PT ;  /* 0x0000000643067209 */ /* 0x000fc60007810000 */
[----:B------:R-:W5:Y:S01]  /*5680*/  MUFU.EX2 R184, R184 ;  /* 0x000000b800b87308 */ /* 0x000f620000000800 */
[----:B------:R-:W-:-:S04]  /*5690*/  FMNMX.FTZ R6, R69, R6, !PT ;  /* 0x0000000645067209 */ /* 0x000fc80007810000 */
[----:B------:R-:W-:-:S03]  /*56a0*/  FMNMX.FTZ R6, R71, R6, !PT ;  /* 0x0000000647067209 */ /* 0x000fc60007810000 */
[----:B------:R-:W-:Y:S01]  /*56b0*/  MUFU.EX2 R81, R81 ;  /* 0x0000005100517308 */ /* 0x000fe20000000800 */
        /* <DEDUP_REMOVED lines=29> */
[----:B------:R-:W-:Y:S02]  /*5890*/  MUFU.EX2 R99, R99 ;  /* 0x0000006300637308 */ /* 0x000fe40000000800 */
[----:B------:R-:W0:Y:S06]  /*58a0*/  SHFL.BFLY PT, R9, R6, 0x2, 0x1f ;  /* 0x0c401f0006097f89 */ /* 0x000e2c00000e0000 */
[----:B------:R-:W-:Y:S08]  /*58b0*/  MUFU.EX2 R196, R196 ;  /* 0x000000c400c47308 */ /* 0x000ff00000000800 */
[----:B------:R-:W-:Y:S08]  /*58c0*/  MUFU.EX2 R103, R103 ;  /* 0x0000006700677308 */ /* 0x000ff00000000800 */
[----:B------:R-:W-:Y:S01]  /*58d0*/  MUFU.EX2 R198, R198 ;  /* 0x000000c600c67308 */ /* 0x000fe20000000800 */
[----:B0-----:R-:W-:-:S05]  /*58e0*/  FMNMX.FTZ R10, R6, R9, !PT ;  /* 0x00000009060a7209 */ /* 0x001fca0007810000 */
[----:B------:R-:W0:Y:S02]  /*58f0*/  SHFL.BFLY PT, R9, R10, 0x1, 0x1f ;  /* 0x0c201f000a097f89 */ /* 0x000e2400000e0000 */
[----:B------:R-:W-:Y:S08]  /*5900*/  MUFU.EX2 R105, R105 ;  /* 0x0000006900697308 */ /* 0x000ff00000000800 */
[----:B------:R-:W-:Y:S08]  /*5910*/  MUFU.EX2 R200, R200 ;  /* 0x000000c800c87308 */ /* 0x000ff00000000800 */
[----:B------:R-:W-:Y:S01]  /*5920*/  MUFU.EX2 R107, R107 ;  /* 0x0000006b006b7308 */ /* 0x000fe20000000800 */
[----:B0-----:R-:W-:-:S07]  /*5930*/  FMNMX.FTZ R9, R10, R9, !PT ;  /* 0x000000090a097209 */ /* 0x001fce0007810000 */
[----:B------:R-:W-:Y:S01]  /*5940*/  MUFU.EX2 R202, R202 ;  /* 0x000000ca00ca7308 */ /* 0x000fe20000000800 */
[C---:B------:R-:W-:Y:S01]  /*5950*/  FSETP.NEU.FTZ.AND P2, PT, R9.reuse, -INF , PT ;  /* 0xff8000000900780b */ /* 0x040fe20003f5d000 */
[----:B------:R-:W-:-:S06]  /*5960*/  FMUL.FTZ R6, R9, R88 ;  /* 0x0000005809067220 */ /* 0x000fcc0000410000 */
[----:B------:R-:W-:Y:S01]  /*5970*/  MUFU.EX2 R109, R109 ;  /* 0x0000006d006d7308 */ /* 0x000fe20000000800 */
[----:B------:R-:W-:Y:S02]  /*5980*/  FSEL R36, R6, RZ, P2 ;  /* 0x000000ff06247208 */ /* 0x000fe40001000000 */
[----:B------:R-:W-:-:S03]  /*5990*/  PLOP3.LUT P2, PT, PT, PT, UP0, 0x80, 0x0 ;  /* 0x000000000000781c */ /* 0x000fc60003f4f008 */
[-CC-:B------:R-:W-:Y:S01]  /*59a0*/  FFMA.FTZ R177, R5, R88.reuse, -R36.reuse ;  /* 0x0000005805b17223 */ /* 0x180fe20000010824 */
[----:B------:R-:W-:Y:S01]  /*59b0*/  FADD.FTZ R5, R176, R27 ;  /* 0x0000001bb0057221 */ /* 0x000fe20000010000 */
[-CC-:B------:R-:W-:Y:S01]  /*59c0*/  FFMA.FTZ R4, R4, R88.reuse, -R36.reuse ;  /* 0x0000005804047223 */ /* 0x180fe20000010824 */
[-CC-:B------:R-:W-:Y:S01]  /*59d0*/  FFMA.FTZ R179, R7, R88.reuse, -R36.reuse ;  /* 0x0000005807b37223 */ /* 0x180fe20000010824 */
[-CC-:B------:R-:W-:Y:S01]  /*59e0*/  FFMA.FTZ R6, R11, R88.reuse, -R36.reuse ;  /* 0x000000580b067223 */ /* 0x180fe20000010824 */
[----:B-1----:R-:W-:Y:S01]  /*59f0*/  FADD.FTZ R32, R178, R5 ;  /* 0x00000005b2207221 */ /* 0x002fe20000010000 */
[----:B------:R-:W-:Y:S01]  /*5a00*/  MUFU.EX2 R177, R177 ;  /* 0x000000b100b17308 */ /* 0x000fe20000000800 */
[-CC-:B------:R-:W-:Y:S01]  /*5a10*/  FFMA.FTZ R181, R13, R88.reuse, -R36.reuse ;  /* 0x000000580db57223 */ /* 0x180fe20000010824 */
[-C--:B------:R-:W-:Y:S01]  /*5a20*/  FFMA.FTZ R8, R15, R88.reuse, -R36 ;  /* 0x000000580f087223 */ /* 0x080fe20000010824 */
[----:B--2---:R-:W-:Y:S01]  /*5a30*/  FADD.FTZ R5, R31, R32 ;  /* 0x000000201f057221 */ /* 0x004fe20000010000 */
[-CC-:B------:R-:W-:Y:S01]  /*5a40*/  FFMA.FTZ R183, R21, R88.reuse, -R36.reuse ;  /* 0x0000005815b77223 */ /* 0x180fe20000010824 */
[-CC-:B------:R-:W-:Y:S01]  /*5a50*/  FFMA.FTZ R10, R23, R88.reuse, -R36.reuse ;  /* 0x00000058170a7223 */ /* 0x180fe20000010824 */
[-CC-:B------:R-:W-:Y:S01]  /*5a60*/  FFMA.FTZ R185, R41, R88.reuse, -R36.reuse ;  /* 0x0000005829b97223 */ /* 0x180fe20000010824 */
[----:B---3--:R-:W-:Y:S01]  /*5a70*/  FADD.FTZ R32, R180, R5 ;  /* 0x00000005b4207221 */ /* 0x008fe20000010000 */
[----:B------:R-:W0:Y:S01]  /*5a80*/  MUFU.EX2 R4, R4 ;  /* 0x0000000400047308 */ /* 0x000e220000000800 */
[-CC-:B------:R-:W-:Y:S01]  /*5a90*/  FFMA.FTZ R12, R43, R88.reuse, -R36.reuse ;  /* 0x000000582b0c7223 */ /* 0x180fe20000010824 */
[-C--:B------:R-:W-:Y:S01]  /*5aa0*/  FFMA.FTZ R187, R45, R88.reuse, -R36 ;  /* 0x000000582dbb7223 */ /* 0x080fe20000010824 */
[----:B----4-:R-:W-:Y:S01]  /*5ab0*/  FADD.FTZ R5, R39, R32 ;  /* 0x0000002027057221 */ /* 0x010fe20000010000 */
[-CC-:B------:R-:W-:Y:S01]  /*5ac0*/  FFMA.FTZ R14, R47, R88.reuse, -R36.reuse ;  /* 0x000000582f0e7223 */ /* 0x180fe20000010824 */
[-CC-:B------:R-:W-:Y:S01]  /*5ad0*/  FFMA.FTZ R189, R49, R88.reuse, -R36.reuse ;  /* 0x0000005831bd7223 */ /* 0x180fe20000010824 */
[-CC-:B------:R-:W-:Y:S01]  /*5ae0*/  FFMA.FTZ R20, R51, R88.reuse, -R36.reuse ;  /* 0x0000005833147223 */ /* 0x180fe20000010824 */
[----:B-----5:R-:W-:Y:S01]  /*5af0*/  FADD.FTZ R34, R182, R5 ;  /* 0x00000005b6227221 */ /* 0x020fe20000010000 */
[----:B------:R-:W1:Y:S01]  /*5b00*/  MUFU.EX2 R179, R179 ;  /* 0x000000b300b37308 */ /* 0x000e620000000800 */
[-CC-:B------:R-:W-:Y:S01]  /*5b10*/  FFMA.FTZ R191, R53, R88.reuse, -R36.reuse ;  /* 0x0000005835bf7223 */ /* 0x180fe20000010824 */
[-C--:B------:R-:W-:Y:S01]  /*5b20*/  FFMA.FTZ R24, R55, R88.reuse, -R36 ;  /* 0x0000005837187223 */ /* 0x080fe20000010824 */
[----:B------:R-:W-:Y:S01]  /*5b30*/  FADD.FTZ R5, R79, R34 ;  /* 0x000000224f057221 */ /* 0x000fe20000010000 */
[-CC-:B------:R-:W-:Y:S01]  /*5b40*/  FFMA.FTZ R193, R57, R88.reuse, -R36.reuse ;  /* 0x0000005839c17223 */ /* 0x180fe20000010824 */
[-CC-:B------:R-:W-:Y:S01]  /*5b50*/  FFMA.FTZ R26, R59, R88.reuse, -R36.reuse ;  /* 0x000000583b1a7223 */ /* 0x180fe20000010824 */
[-C--:B------:R-:W-:Y:S01]  /*5b60*/  FFMA.FTZ R195, R61, R88.reuse, -R36 ;  /* 0x000000583dc37223 */ /* 0x080fe20000010824 */
[----:B------:R-:W-:Y:S01]  /*5b70*/  FADD.FTZ R34, R184, R5 ;  /* 0x00000005b8227221 */ /* 0x000fe20000010000 */
[----:B------:R-:W2:Y:S01]  /*5b80*/  MUFU.EX2 R6, R6 ;  /* 0x0000000600067308 */ /* 0x000ea20000000800 */
[----:B0-----:R-:W-:Y:S01]  /*5b90*/  FADD.FTZ R38, R177, R4 ;  /* 0x00000004b1267221 */ /* 0x001fe20000010000 */
[-C--:B------:R-:W-:Y:S01]  /*5ba0*/  FFMA.FTZ R28, R63, R88.reuse, -R36 ;  /* 0x000000583f1c7223 */ /* 0x080fe20000010824 */
[----:B------:R-:W-:Y:S01]  /*5bb0*/  FADD.FTZ R7, R81, R34 ;  /* 0x0000002251077221 */ /* 0x000fe20000010000 */
[-CC-:B------:R-:W-:Y:S01]  /*5bc0*/  FFMA.FTZ R197, R65, R88.reuse, -R36.reuse ;  /* 0x0000005841c57223 */ /* 0x180fe20000010824 */
[-CC-:B------:R-:W-:Y:S01]  /*5bd0*/  FFMA.FTZ R30, R67, R88.reuse, -R36.reuse ;  /* 0x00000058431e7223 */ /* 0x180fe20000010824 */
[-C--:B------:R-:W-:Y:S01]  /*5be0*/  FFMA.FTZ R199, R69, R88.reuse, -R36 ;  /* 0x0000005845c77223 */ /* 0x080fe20000010824 */
[----:B------:R-:W-:Y:S01]  /*5bf0*/  FADD.FTZ R40, R186, R7 ;  /* 0x00000007ba287221 */ /* 0x000fe20000010000 */
[----:B------:R-:W0:Y:S01]  /*5c00*/  MUFU.EX2 R181, R181 ;  /* 0x000000b500b57308 */ /* 0x000e220000000800 */
[----:B-1----:R-:W-:Y:S01]  /*5c10*/  FADD.FTZ R5, R179, R38 ;  /* 0x00000026b3057221 */ /* 0x002fe20000010000 */
[-C--:B------:R-:W-:Y:S01]  /*5c20*/  FFMA.FTZ R32, R71, R88.reuse, -R36 ;  /* 0x0000005847207223 */ /* 0x080fe20000010824 */
[----:B------:R-:W-:Y:S01]  /*5c30*/  FADD.FTZ R7, R85, R40 ;  /* 0x0000002855077221 */ /* 0x000fe20000010000 */
[-CC-:B------:R-:W-:Y:S01]  /*5c40*/  FFMA.FTZ R201, R73, R88.reuse, -R36.reuse ;  /* 0x0000005849c97223 */ /* 0x180fe20000010824 */
[-CC-:B------:R-:W-:Y:S01]  /*5c50*/  FFMA.FTZ R34, R33, R88.reuse, -R36.reuse ;  /* 0x0000005821227223 */ /* 0x180fe20000010824 */
[-CC-:B------:R-:W-:Y:S01]  /*5c60*/  FFMA.FTZ R203, R75, R88.reuse, -R36.reuse ;  /* 0x000000584bcb7223 */ /* 0x180fe20000010824 */
[----:B------:R-:W-:Y:S01]  /*5c70*/  FADD.FTZ R40, R188, R7 ;  /* 0x00000007bc287221 */ /* 0x000fe20000010000 */
[----:B------:R-:W1:Y:S01]  /*5c80*/  MUFU.EX2 R8, R8 ;  /* 0x0000000800087308 */ /* 0x000e620000000800 */
[----:B--2---:R-:W-:Y:S01]  /*5c90*/  FADD.FTZ R38, R6, R5 ;  /* 0x0000000506267221 */ /* 0x004fe20000010000 */
        /* <DEDUP_REMOVED lines=12> */
[----:B------:R-:W-:Y:S01]  /*5d60*/  FFMA.FTZ R25, R25, R88, -R36 ;  /* 0x0000005819197223 */ /* 0x000fe20000010824 */
[----:B------:R-:W-:Y:S01]  /*5d70*/  FADD.FTZ R42, R192, R7 ;  /* 0x00000007c02a7221 */ /* 0x000fe20000010000 */
[----:B------:R-:W0:Y:S01]  /*5d80*/  MUFU.EX2 R10, R10 ;  /* 0x0000000a000a7308 */ /* 0x000e220000000800 */
[----:B-1----:R-:W-:Y:S01]  /*5d90*/  FADD.FTZ R38, R8, R5 ;  /* 0x0000000508267221 */ /* 0x002fe20000010000 */
[----:B------:R-:W-:-:S02]  /*5da0*/  IMAD.U32 R7, RZ, RZ, UR38 ;  /* 0x00000026ff077e24 */ /* 0x000fc4000f8e00ff */
[----:B------:R-:W-:Y:S01]  /*5db0*/  FADD.FTZ R11, R97, R42 ;  /* 0x0000002a610b7221 */ /* 0x000fe20000010000 */
[-CC-:B------:R-:W-:Y:S01]  /*5dc0*/  FFMA.FTZ R29, R29, R88.reuse, -R36.reuse ;  /* 0x000000581d1d7223 */ /* 0x180fe20000010824 */
[-CC-:B------:R-:W-:Y:S01]  /*5dd0*/  FFMA.FTZ R139, R139, R88.reuse, -R36.reuse ;  /* 0x000000588b8b7223 */ /* 0x180fe20000010824 */
[-C--:B------:R-:W-:Y:S01]  /*5de0*/  FFMA.FTZ R143, R143, R88.reuse, -R36 ;  /* 0x000000588f8f7223 */ /* 0x080fe20000010824 */
[----:B------:R-:W-:Y:S01]  /*5df0*/  FADD.FTZ R44, R194, R11 ;  /* 0x0000000bc22c7221 */ /* 0x000fe20000010000 */
[----:B------:R-:W1:Y:S01]  /*5e00*/  MUFU.EX2 R185, R185 ;  /* 0x000000b900b97308 */ /* 0x000e620000000800 */
[----:B--2---:R-:W-:Y:S01]  /*5e10*/  FADD.FTZ R5, R183, R38 ;  /* 0x00000026b7057221 */ /* 0x004fe20000010000 */
[-CC-:B------:R-:W-:Y:S01]  /*5e20*/  FFMA.FTZ R149, R149, R88.reuse, -R36.reuse ;  /* 0x0000005895957223 */ /* 0x180fe20000010824 */
[-CC-:B------:R-:W-:Y:S01]  /*5e30*/  FFMA.FTZ R121, R121, R88.reuse, -R36.reuse ;  /* 0x0000005879797223 */ /* 0x180fe20000010824 */
[-CC-:B------:R-:W-:Y:S01]  /*5e40*/  FFMA.FTZ R123, R123, R88.reuse, -R36.reuse ;  /* 0x000000587b7b7223 */ /* 0x180fe20000010824 */
[-CC-:B------:R-:W-:Y:S01]  /*5e50*/  FFMA.FTZ R127, R127, R88.reuse, -R36.reuse ;  /* 0x000000587f7f7223 */ /* 0x180fe20000010824 */
[-CC-:B------:R-:W-:Y:S01]  /*5e60*/  FFMA.FTZ R131, R131, R88.reuse, -R36.reuse ;  /* 0x0000005883837223 */ /* 0x180fe20000010824 */
[----:B------:R-:W-:Y:S01]  /*5e70*/  FFMA.FTZ R133, R133, R88, -R36 ;  /* 0x0000005885857223 */ /* 0x000fe20000010824 */
[----:B------:R-:W2:Y:S01]  /*5e80*/  MUFU.EX2 R12, R12 ;  /* 0x0000000c000c7308 */ /* 0x000ea20000000800 */
[----:B0-----:R-:W-:Y:S01]  /*5e90*/  FADD.FTZ R40, R10, R5 ;  /* 0x000000050a287221 */ /* 0x001fe20000010000 */
[----:B------:R-:W-:Y:S01]  /*5ea0*/  F2FP.F16.F32.PACK_AB R177, R4, R177 ;  /* 0x000000b104b1723e */ /* 0x000fe200000000ff */
[--C-:B------:R-:W-:Y:S01]  /*5eb0*/  IMAD.MOV.U32 R73, RZ, RZ, R87.reuse ;  /* 0x000000ffff497224 */ /* 0x100fe200078e0057 */
[----:B------:R-:W-:Y:S01]  /*5ec0*/  F2FP.F16.F32.PACK_AB R179, R6, R179 ;  /* 0x000000b306b3723e */ /* 0x000fe200000000ff */
[--C-:B------:R-:W-:Y:S01]  /*5ed0*/  IMAD.MOV.U32 R71, RZ, RZ, R87.reuse ;  /* 0x000000ffff477224 */ /* 0x100fe200078e0057 */
[----:B------:R-:W-:Y:S01]  /*5ee0*/  F2FP.F16.F32.PACK_AB R176, R27, R176 ;  /* 0x000000b01bb0723e */ /* 0x000fe200000000ff */
[--C-:B------:R-:W-:Y:S01]  /*5ef0*/  IMAD.MOV.U32 R69, RZ, RZ, R87.reuse ;  /* 0x000000ffff457224 */ /* 0x100fe200078e0057 */
[----:B------:R-:W0:Y:S01]  /*5f00*/  MUFU.EX2 R187, R187 ;  /* 0x000000bb00bb7308 */ /* 0x000e220000000800 */
[----:B-1----:R-:W-:Y:S01]  /*5f10*/  FADD.FTZ R5, R185, R40 ;  /* 0x00000028b9057221 */ /* 0x002fe20000010000 */
[----:B------:R-:W-:Y:S01]  /*5f20*/  F2FP.F16.F32.PACK_AB R178, R31, R178 ;  /* 0x000000b21fb2723e */ /* 0x000fe200000000ff */
[--C-:B------:R-:W-:Y:S01]  /*5f30*/  IMAD.MOV.U32 R67, RZ, RZ, R87.reuse ;  /* 0x000000ffff437224 */ /* 0x100fe200078e0057 */
[----:B------:R-:W-:Y:S01]  /*5f40*/  F2FP.F16.F32.PACK_AB R180, R39, R180 ;  /* 0x000000b427b4723e */ /* 0x000fe200000000ff */
[--C-:B------:R-:W-:Y:S01]  /*5f50*/  IMAD.MOV.U32 R63, RZ, RZ, R87.reuse ;  /* 0x000000ffff3f7224 */ /* 0x100fe200078e0057 */
[----:B------:R-:W-:Y:S01]  /*5f60*/  F2FP.F16.F32.PACK_AB R182, R79, R182 ;  /* 0x000000b64fb6723e */ /* 0x000fe200000000ff */
[----:B------:R-:W-:Y:S01]  /*5f70*/  IMAD.MOV.U32 R79, RZ, RZ, R87 ;  /* 0x000000ffff4f7224 */ /* 0x000fe200078e0057 */
[----:B------:R-:W1:Y:S01]  /*5f80*/  MUFU.EX2 R14, R14 ;  /* 0x0000000e000e7308 */ /* 0x000e620000000800 */
[----:B--2---:R-:W-:Y:S01]  /*5f90*/  FADD.FTZ R40, R12, R5 ;  /* 0x000000050c287221 */ /* 0x004fe20000010000 */
[----:B------:R-:W-:Y:S01]  /*5fa0*/  @!P1 VIADD R5, R7, 0x34840 ;  /* 0x0003484007059836 */ /* 0x000fe20000000000 */
[----:B------:R-:W-:Y:S01]  /*5fb0*/  F2FP.F16.F32.PACK_AB R184, R81, R184 ;  /* 0x000000b851b8723e */ /* 0x000fe200000000ff */
[--C-:B------:R-:W-:Y:S01]  /*5fc0*/  IMAD.MOV.U32 R81, RZ, RZ, R87.reuse ;  /* 0x000000ffff517224 */ /* 0x100fe200078e0057 */
[----:B------:R-:W-:Y:S01]  /*5fd0*/  F2FP.F16.F32.PACK_AB R186, R85, R186 ;  /* 0x000000ba55ba723e */ /* 0x000fe200000000ff */
[----:B------:R-:W-:Y:S01]  /*5fe0*/  IMAD.MOV.U32 R61, RZ, RZ, R87 ;  /* 0x000000ffff3d7224 */ /* 0x000fe200078e0057 */
[----:B------:R-:W-:Y:S01]  /*5ff0*/  @!P1 PRMT R5, RZ, 0x654, R5 ;  /* 0x00000654ff059816 */ /* 0x000fe20000000005 */
[----:B------:R-:W2:Y:S01]  /*6000*/  MUFU.EX2 R189, R189 ;  /* 0x000000bd00bd7308 */ /* 0x000ea20000000800 */
[----:B0-----:R-:W-:Y:S01]  /*6010*/  FADD.FTZ R7, R187, R40 ;  /* 0x00000028bb077221 */ /* 0x001fe20000010000 */
[----:B------:R-:W-:Y:S01]  /*6020*/  F2FP.F16.F32.PACK_AB R188, R91, R188 ;  /* 0x000000bc5bbc723e */ /* 0x000fe200000000ff */
[----:B------:R2:W-:Y:S01]  /*6030*/  @!P1 SYNCS.ARRIVE.TRANS64.RED.A1T0 RZ, [R5+URZ], RZ ;  /* 0x000000ff05ff99a7 */ /* 0x0005e2000810043f */
[----:B------:R-:W-:Y:S01]  /*6040*/  F2FP.F16.F32.PACK_AB R190, R95, R190 ;  /* 0x000000be5fbe723e */ /* 0x000fe200000000ff */
[--C-:B------:R-:W-:Y:S01]  /*6050*/  IMAD.MOV.U32 R59, RZ, RZ, R87.reuse ;  /* 0x000000ffff3b7224 */ /* 0x100fe200078e0057 */
[----:B------:R-:W-:Y:S01]  /*6060*/  F2FP.F16.F32.PACK_AB R192, R97, R192 ;  /* 0x000000c061c0723e */ /* 0x000fe200000000ff */
[----:B------:R-:W-:Y:S01]  /*6070*/  IMAD.MOV.U32 R57, RZ, RZ, R87 ;  /* 0x000000ffff397224 */ /* 0x000fe200078e0057 */
[----:B------:R-:W0:Y:S01]  /*6080*/  MUFU.EX2 R20, R20 ;  /* 0x0000001400147308 */ /* 0x000e220000000800 */
[----:B-1----:R-:W-:Y:S01]  /*6090*/  FADD.FTZ R42, R14, R7 ;  /* 0x000000070e2a7221 */ /* 0x002fe20000010000 */
[C---:B------:R-:W-:Y:S01]  /*60a0*/  FADD.FTZ R7, R99.reuse, R44 ;  /* 0x0000002c63077221 */ /* 0x040fe20000010000 */
[----:B------:R-:W-:Y:S01]  /*60b0*/  F2FP.F16.F32.PACK_AB R194, R99, R194 ;  /* 0x000000c263c2723e */ /* 0x000fe200000000ff */
[----:B------:R-:W-:Y:S01]  /*60c0*/  IMAD.MOV.U32 R53, RZ, RZ, R87 ;  /* 0x000000ffff357224 */ /* 0x000fe200078e0057 */
[----:B------:R-:W-:Y:S01]  /*60d0*/  F2FP.F16.F32.PACK_AB R181, R8, R181 ;  /* 0x000000b508b5723e */ /* 0x000fe200000000ff */
[----:B------:R-:W-:Y:S01]  /*60e0*/  FADD.FTZ R44, R196, R7 ;  /* 0x00000007c42c7221 */ /* 0x000fe20000010000 */
[----:B------:R-:W-:Y:S01]  /*60f0*/  F2FP.F16.F32.PACK_AB R196, R103, R196 ;  /* 0x000000c467c4723e */ /* 0x000fe200000000ff */
[----:B------:R-:W1:Y:S01]  /*6100*/  MUFU.EX2 R191, R191 ;  /* 0x000000bf00bf7308 */ /* 0x000e620000000800 */
[----:B--2---:R-:W-:Y:S01]  /*6110*/  FADD.FTZ R5, R189, R42 ;  /* 0x0000002abd057221 */ /* 0x004fe20000010000 */
[----:B------:R-:W-:Y:S01]  /*6120*/  FADD.FTZ R7, R103, R44 ;  /* 0x0000002c67077221 */ /* 0x000fe20000010000 */
[----:B------:R-:W-:Y:S01]  /*6130*/  F2FP.F16.F32.PACK_AB R183, R10, R183 ;  /* 0x000000b70ab7723e */ /* 0x000fe200000000ff */
[----:B------:R-:W-:Y:S01]  /*6140*/  IMAD.MOV.U32 R51, RZ, RZ, R87 ;  /* 0x000000ffff337224 */ /* 0x000fe200078e0057 */
[----:B------:R-:W-:Y:S01]  /*6150*/  F2FP.F16.F32.PACK_AB R185, R12, R185 ;  /* 0x000000b90cb9723e */ /* 0x000fe200000000ff */
[----:B------:R-:W-:Y:S01]  /*6160*/  FADD.FTZ R46, R198, R7 ;  /* 0x00000007c62e7221 */ /* 0x000fe20000010000 */
[C---:B------:R-:W-:Y:S01]  /*6170*/  F2FP.F16.F32.PACK_AB R198, R105.reuse, R198 ;  /* 0x000000c669c6723e */ /* 0x040fe200000000ff */
[----:B------:R-:W2:Y:S01]  /*6180*/  MUFU.EX2 R24, R24 ;  /* 0x0000001800187308 */ /* 0x000ea20000000800 */
[----:B0-----:R-:W-:Y:S01]  /*6190*/  FADD.FTZ R42, R20, R5 ;  /* 0x00000005142a7221 */ /* 0x001fe20000010000 */
[----:B------:R-:W-:Y:S01]  /*61a0*/  FADD.FTZ R7, R105, R46 ;  /* 0x0000002e69077221 */ /* 0x000fe20000010000 */
[----:B------:R-:W-:Y:S01]  /*61b0*/  F2FP.F16.F32.PACK_AB R187, R14, R187 ;  /* 0x000000bb0ebb723e */ /* 0x000fe200000000ff */
[----:B------:R-:W-:Y:S01]  /*61c0*/  IMAD.MOV.U32 R49, RZ, RZ, R87 ;  /* 0x000000ffff317224 */ /* 0x000fe200078e0057 */
[----:B------:R-:W-:Y:S01]  /*61d0*/  F2FP.F16.F32.PACK_AB R189, R20, R189 ;  /* 0x000000bd14bd723e */ /* 0x000fe200000000ff */
[----:B------:R-:W-:Y:S01]  /*61e0*/  FADD.FTZ R46, R200, R7 ;  /* 0x00000007c82e7221 */ /* 0x000fe20000010000 */
[----:B------:R-:W-:Y:S01]  /*61f0*/  F2FP.F16.F32.PACK_AB R200, R107, R200 ;  /* 0x000000c86bc8723e */ /* 0x000fe200000000ff */
[----:B------:R-:W0:Y:S01]  /*6200*/  MUFU.EX2 R193, R193 ;  /* 0x000000c100c17308 */ /* 0x000e220000000800 */
[----:B-1----:R-:W-:Y:S01]  /*6210*/  FADD.FTZ R5, R191, R42 ;  /* 0x0000002abf057221 */ /* 0x002fe20000010000 */
[----:B------:R-:W-:Y:S01]  /*6220*/  FADD.FTZ R7, R107, R46 ;  /* 0x0000002e6b077221 */ /* 0x000fe20000010000 */
[-C--:B------:R-:W-:Y:S01]  /*6230*/  MOV R85, R87.reuse ;  /* 0x0000005700557202 */ /* 0x080fe20000000f00 */
[----:B------:R-:W-:Y:S01]  /*6240*/  IMAD.MOV.U32 R47, RZ, RZ, R87 ;  /* 0x000000ffff2f7224 */ /* 0x000fe200078e0057 */
[----:B------:R-:W-:Y:S01]  /*6250*/  MOV R75, R87 ;  /* 0x00000057004b7202 */ /* 0x000fe20000000f00 */
[----:B------:R-:W-:Y:S01]  /*6260*/  FADD.FTZ R48, R202, R7 ;  /* 0x00000007ca307221 */ /* 0x000fe20000010000 */
[C---:B------:R-:W-:Y:S01]  /*6270*/  F2FP.F16.F32.PACK_AB R202, R109.reuse, R202 ;  /* 0x000000ca6dca723e */ /* 0x040fe200000000ff */
[----:B------:R-:W1:Y:S01]  /*6280*/  MUFU.EX2 R26, R26 ;  /* 0x0000001a001a7308 */ /* 0x000e620000000800 */
[C---:B--2---:R-:W-:Y:S01]  /*6290*/  FADD.FTZ R44, R24.reuse, R5 ;  /* 0x00000005182c7221 */ /* 0x044fe20000010000 */
[----:B------:R-:W-:Y:S01]  /*62a0*/  FADD.FTZ R7, R109, R48 ;  /* 0x000000306d077221 */ /* 0x000fe20000010000 */
[----:B------:R-:W-:Y:S01]  /*62b0*/  F2FP.F16.F32.PACK_AB R191, R24, R191 ;  /* 0x000000bf18bf723e */ /* 0x000fe200000000ff */
[--C-:B------:R-:W-:Y:S01]  /*62c0*/  IMAD.MOV.U32 R43, RZ, RZ, R87.reuse ;  /* 0x000000ffff2b7224 */ /* 0x100fe200078e0057 */
[-C--:B------:R-:W-:Y:S01]  /*62d0*/  MOV R65, R87.reuse ;  /* 0x0000005700417202 */ /* 0x080fe20000000f00 */
[--C-:B------:R-:W-:Y:S01]  /*62e0*/  IMAD.MOV.U32 R41, RZ, RZ, R87.reuse ;  /* 0x000000ffff297224 */ /* 0x100fe200078e0057 */
[-C--:B------:R-:W-:Y:S01]  /*62f0*/  MOV R55, R87.reuse ;  /* 0x0000005700377202 */ /* 0x080fe20000000f00 */
[----:B------:R-:W2:Y:S01]  /*6300*/  MUFU.EX2 R195, R195 ;  /* 0x000000c300c37308 */ /* 0x000ea20000000800 */
[----:B0-----:R-:W-:Y:S01]  /*6310*/  FADD.FTZ R5, R193, R44 ;  /* 0x0000002cc1057221 */ /* 0x001fe20000010000 */
[----:B------:R-:W-:Y:S01]  /*6320*/  MOV R45, R87 ;  /* 0x00000057002d7202 */ /* 0x000fe20000000f00 */
[----:B------:R-:W-:-:S02]  /*6330*/  IMAD.MOV.U32 R39, RZ, RZ, R87 ;  /* 0x000000ffff277224 */ /* 0x000fc400078e0057 */
[--C-:B------:R-:W-:Y:S02]  /*6340*/  IMAD.MOV.U32 R33, RZ, RZ, R87.reuse ;  /* 0x000000ffff217224 */ /* 0x100fe400078e0057 */
[----:B------:R-:W-:Y:S01]  /*6350*/  IMAD.MOV.U32 R31, RZ, RZ, R87 ;  /* 0x000000ffff1f7224 */ /* 0x000fe200078e0057 */
[----:B------:R-:W0:Y:S01]  /*6360*/  MUFU.EX2 R28, R28 ;  /* 0x0000001c001c7308 */ /* 0x000e220000000800 */
[C---:B-1----:R-:W-:Y:S01]  /*6370*/  FADD.FTZ R44, R26.reuse, R5 ;  /* 0x000000051a2c7221 */ /* 0x042fe20000010000 */
[----:B------:R-:W-:Y:S01]  /*6380*/  F2FP.F16.F32.PACK_AB R193, R26, R193 ;  /* 0x000000c11ac1723e */ /* 0x000fe200000000ff */
[--C-:B------:R-:W-:Y:S02]  /*6390*/  IMAD.MOV.U32 R27, RZ, RZ, R87.reuse ;  /* 0x000000ffff1b7224 */ /* 0x100fe400078e0057 */
[--C-:B------:R-:W-:Y:S02]  /*63a0*/  IMAD.MOV.U32 R26, RZ, RZ, R87.reuse ;  /* 0x000000ffff1a7224 */ /* 0x100fe400078e0057 */
[----:B------:R-:W-:Y:S01]  /*63b0*/  IMAD.MOV.U32 R24, RZ, RZ, R87 ;  /* 0x000000ffff187224 */ /* 0x000fe200078e0057 */
[----:B------:R-:W1:Y:S01]  /*63c0*/  MUFU.EX2 R197, R197 ;  /* 0x000000c500c57308 */ /* 0x000e620000000800 */
[----:B--2---:R-:W-:-:S07]  /*63d0*/  FADD.FTZ R5, R195, R44 ;  /* 0x0000002cc3057221 */ /* 0x004fce0000010000 */
[----:B------:R-:W2:Y:S01]  /*63e0*/  MUFU.EX2 R30, R30 ;  /* 0x0000001e001e7308 */ /* 0x000ea20000000800 */
[C---:B0-----:R-:W-:Y:S01]  /*63f0*/  FADD.FTZ R46, R28.reuse, R5 ;  /* 0x000000051c2e7221 */ /* 0x041fe20000010000 */
[----:B------:R-:W-:Y:S01]  /*6400*/  F2FP.F16.F32.PACK_AB R195, R28, R195 ;  /* 0x000000c31cc3723e */ /* 0x000fe200000000ff */
[----:B------:R-:W-:-:S05]  /*6410*/  IMAD.MOV.U32 R28, RZ, RZ, R87 ;  /* 0x000000ffff1c7224 */ /* 0x000fca00078e0057 */
[----:B------:R-:W0:Y:S01]  /*6420*/  MUFU.EX2 R204, R204 ;  /* 0x000000cc00cc7308 */ /* 0x000e220000000800 */
[----:B-1----:R-:W-:-:S07]  /*6430*/  FADD.FTZ R5, R197, R46 ;  /* 0x0000002ec5057221 */ /* 0x002fce0000010000 */
[----:B------:R-:W1:Y:S01]  /*6440*/  MUFU.EX2 R199, R199 ;  /* 0x000000c700c77308 */ /* 0x000e620000000800 */
[C---:B--2---:R-:W-:Y:S01]  /*6450*/  FADD.FTZ R36, R30.reuse, R5 ;  /* 0x000000051e247221 */ /* 0x044fe20000010000 */
[----:B------:R-:W-:Y:S02]  /*6460*/  F2FP.F16.F32.PACK_AB R197, R30, R197 ;  /* 0x000000c51ec5723e */ /* 0x000fe400000000ff */
[----:B------:R-:W-:-:S04]  /*6470*/  MOV R30, R87 ;  /* 0x00000057001e7202 */ /* 0x000fc80000000f00 */
[----:B------:R-:W2:Y:S01]  /*6480*/  MUFU.EX2 R113, R113 ;  /* 0x0000007100717308 */ /* 0x000ea20000000800 */
[----:B0-----:R-:W-:-:S07]  /*6490*/  FADD.FTZ R46, R204, R7 ;  /* 0x00000007cc2e7221 */ /* 0x001fce0000010000 */
[----:B------:R-:W0:Y:S01]  /*64a0*/  MUFU.EX2 R32, R32 ;  /* 0x0000002000207308 */ /* 0x000e220000000800 */
[----:B-1----:R-:W-:-:S07]  /*64b0*/  FADD.FTZ R5, R199, R36 ;  /* 0x00000024c7057221 */ /* 0x002fce0000010000 */
[----:B------:R-:W1:Y:S01]  /*64c0*/  MUFU.EX2 R206, R206 ;  /* 0x000000ce00ce7308 */ /* 0x000e620000000800 */
[C---:B--2---:R-:W-:Y:S01]  /*64d0*/  FADD.FTZ R7, R113.reuse, R46 ;  /* 0x0000002e71077221 */ /* 0x044fe20000010000 */
[----:B------:R-:W-:-:S06]  /*64e0*/  F2FP.F16.F32.PACK_AB R204, R113, R204 ;  /* 0x000000cc71cc723e */ /* 0x000fcc00000000ff */
[----:B------:R-:W2:Y:S01]  /*64f0*/  MUFU.EX2 R201, R201 ;  /* 0x000000c900c97308 */ /* 0x000ea20000000800 */
[C---:B0-----:R-:W-:Y:S01]  /*6500*/  FADD.FTZ R46, R32.reuse, R5 ;  /* 0x00000005202e7221 */ /* 0x041fe20000010000 */
[----:B------:R-:W-:Y:S01]  /*6510*/  F2FP.F16.F32.PACK_AB R199, R32, R199 ;  /* 0x000000c720c7723e */ /* 0x000fe200000000ff */
[----:B------:R-:W-:-:S05]  /*6520*/  IMAD.MOV.U32 R32, RZ, RZ, R87 ;  /* 0x000000ffff207224 */ /* 0x000fca00078e0057 */
[----:B------:R-:W0:Y:S01]  /*6530*/  MUFU.EX2 R115, R115 ;  /* 0x0000007300737308 */ /* 0x000e220000000800 */
[----:B-1----:R-:W-:-:S07]  /*6540*/  FADD.FTZ R48, R206, R7 ;  /* 0x00000007ce307221 */ /* 0x002fce0000010000 */
[----:B------:R-:W1:Y:S01]  /*6550*/  MUFU.EX2 R34, R34 ;  /* 0x0000002200227308 */ /* 0x000e620000000800 */
[----:B--2---:R-:W-:-:S07]  /*6560*/  FADD.FTZ R5, R201, R46 ;  /* 0x0000002ec9057221 */ /* 0x004fce0000010000 */
[----:B------:R-:W2:Y:S01]  /*6570*/  MUFU.EX2 R208, R208 ;  /* 0x000000d000d07308 */ /* 0x000ea20000000800 */
[C---:B0-----:R-:W-:Y:S01]  /*6580*/  FADD.FTZ R7, R115.reuse, R48 ;  /* 0x0000003073077221 */ /* 0x041fe20000010000 */
[----:B------:R-:W-:-:S06]  /*6590*/  F2FP.F16.F32.PACK_AB R206, R115, R206 ;  /* 0x000000ce73ce723e */ /* 0x000fcc00000000ff */
[----:B------:R-:W0:Y:S01]  /*65a0*/  MUFU.EX2 R203, R203 ;  /* 0x000000cb00cb7308 */ /* 0x000e220000000800 */
[C---:B-1----:R-:W-:Y:S01]  /*65b0*/  FADD.FTZ R46, R34.reuse, R5 ;  /* 0x00000005222e7221 */ /* 0x042fe20000010000 */
[----:B------:R-:W-:Y:S01]  /*65c0*/  F2FP.F16.F32.PACK_AB R201, R34, R201 ;  /* 0x000000c922c9723e */ /* 0x000fe200000000ff */
[----:B------:R-:W-:-:S05]  /*65d0*/  IMAD.MOV.U32 R34, RZ, RZ, R87 ;  /* 0x000000ffff227224 */ /* 0x000fca00078e0057 */
[----:B------:R-:W1:Y:S01]  /*65e0*/  MUFU.EX2 R117, R117 ;  /* 0x0000007500757308 */ /* 0x000e620000000800 */
[----:B--2---:R-:W-:-:S07]  /*65f0*/  FADD.FTZ R48, R208, R7 ;  /* 0x00000007d0307221 */ /* 0x004fce0000010000 */
[----:B------:R2:W3:Y:S01]  /*6600*/  MUFU.EX2 R38, R35 ;  /* 0x0000002300267308 */ /* 0x0004e20000000800 */
[----:B0-----:R-:W-:-:S07]  /*6610*/  FADD.FTZ R5, R203, R46 ;  /* 0x0000002ecb057221 */ /* 0x001fce0000010000 */
[----:B------:R-:W0:Y:S01]  /*6620*/  MUFU.EX2 R210, R210 ;  /* 0x000000d200d27308 */ /* 0x000e220000000800 */
[C---:B-1----:R-:W-:Y:S01]  /*6630*/  FADD.FTZ R7, R117.reuse, R48 ;  /* 0x0000003075077221 */ /* 0x042fe20000010000 */
[----:B------:R-:W-:Y:S02]  /*6640*/  F2FP.F16.F32.PACK_AB R208, R117, R208 ;  /* 0x000000d075d0723e */ /* 0x000fe400000000ff */
[----:B--2---:R-:W-:-:S04]  /*6650*/  MOV R35, R87 ;  /* 0x0000005700237202 */ /* 0x004fc80000000f00 */
[----:B------:R-:W1:Y:S01]  /*6660*/  MUFU.EX2 R77, R77 ;  /* 0x0000004d004d7308 */ /* 0x000e620000000800 */
[C---:B---3--:R-:W-:Y:S01]  /*6670*/  FADD.FTZ R48, R38.reuse, R5 ;  /* 0x0000000526307221 */ /* 0x048fe20000010000 */
[----:B------:R-:W-:Y:S01]  /*6680*/  F2FP.F16.F32.PACK_AB R203, R38, R203 ;  /* 0x000000cb26cb723e */ /* 0x000fe200000000ff */
[----:B------:R-:W-:-:S05]  /*6690*/  IMAD.MOV.U32 R38, RZ, RZ, R87 ;  /* 0x000000ffff267224 */ /* 0x000fca00078e0057 */
[----:B------:R-:W2:Y:S01]  /*66a0*/  MUFU.EX2 R119, R119 ;  /* 0x0000007700777308 */ /* 0x000ea20000000800 */
[----:B0-----:R-:W-:-:S07]  /*66b0*/  FADD.FTZ R50, R210, R7 ;  /* 0x00000007d2327221 */ /* 0x001fce0000010000 */
[----:B------:R0:W3:Y:S01]  /*66c0*/  MUFU.EX2 R40, R37 ;  /* 0x0000002500287308 */ /* 0x0000e20000000800 */
[----:B-1----:R-:W-:-:S07]  /*66d0*/  FADD.FTZ R5, R77, R48 ;  /* 0x000000304d057221 */ /* 0x002fce0000010000 */
[----:B------:R-:W1:Y:S01]  /*66e0*/  MUFU.EX2 R212, R212 ;  /* 0x000000d400d47308 */ /* 0x000e620000000800 */
[C---:B--2---:R-:W-:Y:S01]  /*66f0*/  FADD.FTZ R7, R119.reuse, R50 ;  /* 0x0000003277077221 */ /* 0x044fe20000010000 */
[----:B------:R-:W-:Y:S01]  /*6700*/  F2FP.F16.F32.PACK_AB R210, R119, R210 ;  /* 0x000000d277d2723e */ /* 0x000fe200000000ff */
[----:B0-----:R-:W-:-:S05]  /*6710*/  IMAD.MOV.U32 R37, RZ, RZ, R87 ;  /* 0x000000ffff257224 */ /* 0x001fca00078e0057 */
[----:B------:R-:W0:Y:S01]  /*6720*/  MUFU.EX2 R83, R83 ;  /* 0x0000005300537308 */ /* 0x000e220000000800 */
[C---:B---3--:R-:W-:Y:S01]  /*6730*/  FADD.FTZ R48, R40.reuse, R5 ;  /* 0x0000000528307221 */ /* 0x048fe20000010000 */
[----:B------:R-:W-:Y:S01]  /*6740*/  F2FP.F16.F32.PACK_AB R205, R40, R77 ;  /* 0x0000004d28cd723e */ /* 0x000fe200000000ff */
[----:B------:R-:W-:Y:S01]  /*6750*/  IMAD.MOV.U32 R77, RZ, RZ, R87 ;  /* 0x000000ffff4d7224 */ /* 0x000fe200078e0057 */
[----:B------:R-:W-:-:S04]  /*6760*/  MOV R40, R87 ;  /* 0x0000005700287202 */ /* 0x000fc80000000f00 */
[----:B------:R-:W2:Y:S01]  /*6770*/  MUFU.EX2 R125, R125 ;  /* 0x0000007d007d7308 */ /* 0x000ea20000000800 */
[----:B-1----:R-:W-:-:S07]  /*6780*/  FADD.FTZ R50, R212, R7 ;  /* 0x00000007d4327221 */ /* 0x002fce0000010000 */
[----:B------:R-:W1:Y:S01]  /*6790*/  MUFU.EX2 R42, R93 ;  /* 0x0000005d002a7308 */ /* 0x000e620000000800 */
[----:B0-----:R-:W-:-:S07]  /*67a0*/  FADD.FTZ R5, R83, R48 ;  /* 0x0000003053057221 */ /* 0x001fce0000010000 */
[----:B------:R-:W0:Y:S01]  /*67b0*/  MUFU.EX2 R214, R214 ;  /* 0x000000d600d67308 */ /* 0x000e220000000800 */
[C---:B--2---:R-:W-:Y:S01]  /*67c0*/  FADD.FTZ R7, R125.reuse, R50 ;  /* 0x000000327d077221 */ /* 0x044fe20000010000 */
[----:B------:R-:W-:-:S06]  /*67d0*/  F2FP.F16.F32.PACK_AB R212, R125, R212 ;  /* 0x000000d47dd4723e */ /* 0x000fcc00000000ff */
[----:B------:R-:W2:Y:S01]  /*67e0*/  MUFU.EX2 R101, R101 ;  /* 0x0000006500657308 */ /* 0x000ea20000000800 */
[C---:B-1----:R-:W-:Y:S01]  /*67f0*/  FADD.FTZ R50, R42.reuse, R5 ;  /* 0x000000052a327221 */ /* 0x042fe20000010000 */
[----:B------:R-:W-:Y:S01]  /*6800*/  F2FP.F16.F32.PACK_AB R207, R42, R83 ;  /* 0x000000532acf723e */ /* 0x000fe200000000ff */
[--C-:B------:R-:W-:Y:S02]  /*6810*/  IMAD.MOV.U32 R83, RZ, RZ, R87.reuse ;  /* 0x000000ffff537224 */ /* 0x100fe400078e0057 */
[----:B------:R-:W-:-:S03]  /*6820*/  IMAD.MOV.U32 R42, RZ, RZ, R87 ;  /* 0x000000ffff2a7224 */ /* 0x000fc600078e0057 */
[----:B------:R-:W1:Y:S01]  /*6830*/  MUFU.EX2 R129, R129 ;  /* 0x0000008100817308 */ /* 0x000e620000000800 */
[----:B0-----:R-:W-:-:S07]  /*6840*/  FADD.FTZ R52, R214, R7 ;  /* 0x00000007d6347221 */ /* 0x001fce0000010000 */
[----:B------:R-:W0:Y:S01]  /*6850*/  MUFU.EX2 R44, R111 ;  /* 0x0000006f002c7308 */ /* 0x000e220000000800 */
[----:B--2---:R-:W-:-:S07]  /*6860*/  FADD.FTZ R5, R101, R50 ;  /* 0x0000003265057221 */ /* 0x004fce0000010000 */
[----:B------:R-:W2:Y:S01]  /*6870*/  MUFU.EX2 R216, R216 ;  /* 0x000000d800d87308 */ /* 0x000ea20000000800 */
[C---:B-1----:R-:W-:Y:S01]  /*6880*/  FADD.FTZ R7, R129.reuse, R52 ;  /* 0x0000003481077221 */ /* 0x042fe20000010000 */
[----:B------:R-:W-:-:S06]  /*6890*/  F2FP.F16.F32.PACK_AB R214, R129, R214 ;  /* 0x000000d681d6723e */ /* 0x000fcc00000000ff */
[----:B------:R-:W1:Y:S01]  /*68a0*/  MUFU.EX2 R25, R25 ;  /* 0x0000001900197308 */ /* 0x000e620000000800 */
[C---:B0-----:R-:W-:Y:S01]  /*68b0*/  FADD.FTZ R50, R44.reuse, R5 ;  /* 0x000000052c327221 */ /* 0x041fe20000010000 */
[----:B------:R-:W-:Y:S01]  /*68c0*/  F2FP.F16.F32.PACK_AB R209, R44, R101 ;  /* 0x000000652cd1723e */ /* 0x000fe200000000ff */
[----:B------:R-:W-:-:S05]  /*68d0*/  IMAD.MOV.U32 R44, RZ, RZ, R87 ;  /* 0x000000ffff2c7224 */ /* 0x000fca00078e0057 */
[----:B------:R-:W0:Y:S01]  /*68e0*/  MUFU.EX2 R135, R135 ;  /* 0x0000008700877308 */ /* 0x000e220000000800 */
[----:B--2---:R-:W-:-:S07]  /*68f0*/  FADD.FTZ R52, R216, R7 ;  /* 0x00000007d8347221 */ /* 0x004fce0000010000 */
[----:B------:R2:W3:Y:S01]  /*6900*/  MUFU.EX2 R36, R29 ;  /* 0x0000001d00247308 */ /* 0x0004e20000000800 */
[----:B-1----:R-:W-:-:S07]  /*6910*/  FADD.FTZ R5, R25, R50 ;  /* 0x0000003219057221 */ /* 0x002fce0000010000 */
[----:B------:R-:W1:Y:S01]  /*6920*/  MUFU.EX2 R139, R139 ;  /* 0x0000008b008b7308 */ /* 0x000e620000000800 */
[C---:B0-----:R-:W-:Y:S01]  /*6930*/  FADD.FTZ R7, R135.reuse, R52 ;  /* 0x0000003487077221 */ /* 0x041fe20000010000 */
[----:B------:R-:W-:Y:S01]  /*6940*/  F2FP.F16.F32.PACK_AB R216, R135, R216 ;  /* 0x000000d887d8723e */ /* 0x000fe200000000ff */
[----:B--2---:R-:W-:-:S05]  /*6950*/  IMAD.MOV.U32 R29, RZ, RZ, R87 ;  /* 0x000000ffff1d7224 */ /* 0x004fca00078e0057 */
[----:B------:R-:W0:Y:S01]  /*6960*/  MUFU.EX2 R46, R143 ;  /* 0x0000008f002e7308 */ /* 0x000e220000000800 */
[C---:B---3--:R-:W-:Y:S01]  /*6970*/  FADD.FTZ R52, R36.reuse, R5 ;  /* 0x0000000524347221 */ /* 0x048fe20000010000 */
[----:B------:R-:W-:Y:S01]  /*6980*/  F2FP.F16.F32.PACK_AB R211, R36, R25 ;  /* 0x0000001924d3723e */ /* 0x000fe200000000ff */
[----:B------:R-:W-:Y:S01]  /*6990*/  IMAD.MOV.U32 R36, RZ, RZ, R87 ;  /* 0x000000ffff247224 */ /* 0x000fe200078e0057 */
[----:B------:R-:W-:-:S04]  /*69a0*/  MOV R25, R87 ;  /* 0x0000005700197202 */ /* 0x000fc80000000f00 */
[----:B------:R-:W2:Y:S01]  /*69b0*/  MUFU.EX2 R149, R149 ;  /* 0x0000009500957308 */ /* 0x000ea20000000800 */
[----:B-1----:R-:W-:Y:S01]  /*69c0*/  FADD.FTZ R5, R139, R52 ;  /* 0x000000348b057221 */ /* 0x002fe20000010000 */
[----:B------:R-:W-:-:S06]  /*69d0*/  IMAD.MOV.U32 R52, RZ, RZ, R87 ;  /* 0x000000ffff347224 */ /* 0x000fcc00078e0057 */
[----:B------:R-:W1:Y:S01]  /*69e0*/  MUFU.EX2 R48, R121 ;  /* 0x0000007900307308 */ /* 0x000e620000000800 */
[C---:B0-----:R-:W-:Y:S01]  /*69f0*/  FADD.FTZ R4, R46.reuse, R5 ;  /* 0x000000052e047221 */ /* 0x041fe20000010000 */
[----:B------:R-:W-:Y:S01]  /*6a00*/  F2FP.F16.F32.PACK_AB R213, R46, R139 ;  /* 0x0000008b2ed5723e */ /* 0x000fe200000000ff */
[----:B------:R-:W-:-:S05]  /*6a10*/  IMAD.MOV.U32 R46, RZ, RZ, R87 ;  /* 0x000000ffff2e7224 */ /* 0x000fca00078e0057 */
[----:B------:R-:W0:Y:S01]  /*6a20*/  MUFU.EX2 R123, R123 ;  /* 0x0000007b007b7308 */ /* 0x000e220000000800 */
[----:B--2---:R-:W-:-:S07]  /*6a30*/  FADD.FTZ R5, R149, R4 ;  /* 0x0000000495057221 */ /* 0x004fce0000010000 */
[----:B------:R-:W2:Y:S01]  /*6a40*/  MUFU.EX2 R50, R127 ;  /* 0x0000007f00327308 */ /* 0x000ea20000000800 */
[C---:B-1----:R-:W-:Y:S01]  /*6a50*/  FADD.FTZ R6, R48.reuse, R5 ;  /* 0x0000000530067221 */ /* 0x042fe20000010000 */
[----:B------:R-:W-:Y:S01]  /*6a60*/  F2FP.F16.F32.PACK_AB R215, R48, R149 ;  /* 0x0000009530d7723e */ /* 0x000fe200000000ff */
[----:B------:R-:W-:-:S05]  /*6a70*/  IMAD.MOV.U32 R48, RZ, RZ, R87 ;  /* 0x000000ffff307224 */ /* 0x000fca00078e0057 */
[----:B------:R-:W1:Y:S01]  /*6a80*/  MUFU.EX2 R218, R218 ;  /* 0x000000da00da7308 */ /* 0x000e620000000800 */
[----:B0-----:R-:W-:-:S07]  /*6a90*/  FADD.FTZ R5, R123, R6 ;  /* 0x000000067b057221 */ /* 0x001fce0000010000 */
[----:B------:R-:W0:Y:S01]  /*6aa0*/  MUFU.EX2 R131, R131 ;  /* 0x0000008300837308 */ /* 0x000e220000000800 */
[C---:B--2---:R-:W-:Y:S01]  /*6ab0*/  FADD.FTZ R6, R50.reuse, R5 ;  /* 0x0000000532067221 */ /* 0x044fe20000010000 */
[----:B------:R-:W-:Y:S02]  /*6ac0*/  F2FP.F16.F32.PACK_AB R217, R50, R123 ;  /* 0x0000007b32d9723e */ /* 0x000fe400000000ff */
[----:B------:R-:W-:-:S04]  /*6ad0*/  MOV R50, R87 ;  /* 0x0000005700327202 */ /* 0x000fc80000000f00 */
[----:B------:R-:W2:Y:S01]  /*6ae0*/  MUFU.EX2 R137, R137 ;  /* 0x0000008900897308 */ /* 0x000ea20000000800 */
[----:B-1----:R-:W-:-:S07]  /*6af0*/  FADD.FTZ R54, R218, R7 ;  /* 0x00000007da367221 */ /* 0x002fce0000010000 */
[----:B------:R-:W1:Y:S01]  /*6b00*/  MUFU.EX2 R4, R133 ;  /* 0x0000008500047308 */ /* 0x000e620000000800 */
[----:B0-----:R-:W-:Y:S01]  /*6b10*/  FADD.FTZ R5, R131, R6 ;  /* 0x0000000683057221 */ /* 0x001fe20000010000 */
[C---:B--2---:R-:W-:Y:S01]  /*6b20*/  FADD.FTZ R7, R137.reuse, R54 ;  /* 0x0000003689077221 */ /* 0x044fe20000010000 */
[----:B------:R-:W-:Y:S01]  /*6b30*/  F2FP.F16.F32.PACK_AB R218, R137, R218 ;  /* 0x000000da89da723e */ /* 0x000fe200000000ff */
[----:B------:R-:W-:Y:S02]  /*6b40*/  IMAD.MOV.U32 R54, RZ, RZ, R87 ;  /* 0x000000ffff367224 */ /* 0x000fe400078e0057 */
[C---:B-1----:R-:W-:Y:S01]  /*6b50*/  FADD.FTZ R6, R4.reuse, R5 ;  /* 0x0000000504067221 */ /* 0x042fe20000010000 */
[----:B------:R-:W-:Y:S01]  /*6b60*/  F2FP.F16.F32.PACK_AB R219, R4, R131 ;  /* 0x0000008304db723e */ /* 0x000fe200000000ff */
[----:B------:R-:W-:Y:S06]  /*6b70*/  @!P2 BRA `(.L_x_19) ;  /* 0x000000580008a947 */ /* 0x000fec0003800000 */
[----:B------:R-:W-:Y:S01]  /*6b80*/  UMOV UR6, URZ ;  /* 0x0000003f00067c82 */ /* 0x000fe20008000000 */
[----:B------:R-:W-:Y:S01]  /*6b90*/  IMAD.U32 R220, RZ, RZ, UR36 ;  /* 0x00000024ffdc7e24 */ /* 0x000fe2000f8e00ff */
[----:B------:R-:W-:Y:S01]  /*6ba0*/  MOV R5, R89 ;  /* 0x0000005900057202 */ /* 0x000fe20000000f00 */
[----:B------:R-:W-:Y:S01]  /*6bb0*/  IMAD.MOV.U32 R4, RZ, RZ, R9 ;  /* 0x000000ffff047224 */ /* 0x000fe200078e0009 */
[----:B------:R-:W-:Y:S01]  /*6bc0*/  CS2R R86, SRZ ;  /* 0x0000000000567805 */ /* 0x000fe2000001ff00 */
[----:B------:R-:W-:Y:S01]  /*6bd0*/  IMAD.U32 R11, RZ, RZ, UR6 ;  /* 0x00000006ff0b7e24 */ /* 0x000fe2000f8e00ff */
        /* <DEDUP_REMOVED lines=30> */
[----:B------:R-:W-:Y:S01]  /*6dc0*/  CS2R R24, SRZ ;  /* 0x0000000000187805 */ /* 0x000fe2000001ff00 */
[----:B------:R-:W-:Y:S01]  /*6dd0*/  IMAD.U32 R12, RZ, RZ, UR6 ;  /* 0x00000006ff0c7e24 */ /* 0x000fe2000f8e00ff */
[----:B------:R-:W-:-:S06]  /*6de0*/  ULDC UR60, c[0x0][0x9d8] ;  /* 0x00027600003c7ab9 */ /* 0x000fcc0000000800 */
.L_x_28:
[----:B------:R-:W-:Y:S02]  /*6df0*/  R2UR UR6, R12 ;  /* 0x000000000c0672ca */ /* 0x000fe400000e0000 */
[----:B------:R-:W-:Y:S02]  /*6e00*/  R2UR UR11, R18 ;  /* 0x00000000120b72ca */ /* 0x000fe400000e0000 */
[----:B------:R-:W-:-:S09]  /*6e10*/  R2UR UR10, R11 ;  /* 0x000000000b0a72ca */ /* 0x000fd200000e0000 */
[----:B------:R-:W-:Y:S02]  /*6e20*/  UIADD3 UR6, UR6, 0x1, URZ ;  /* 0x0000000106067890 */ /* 0x000fe4000fffe03f */
[----:B------:R-:W-:Y:S02]  /*6e30*/  ISETP.NE.AND P3, PT, RZ, UR11, PT ;  /* 0x0000000bff007c0c */ /* 0x000fe4000bf65270 */
[----:B------:R-:W-:-:S04]  /*6e40*/  UISETP.NE.AND UP0, UPT, UR6, 0x2, UPT ;  /* 0x000000020600788c */ /* 0x000fc8000bf05270 */
[----:B------:R-:W-:Y:S02]  /*6e50*/  USEL UR7, URZ, 0x1, UP0 ;  /* 0x000000013f077887 */ /* 0x000fe40008000000 */
[----:B------:R-:W-:Y:S02]  /*6e60*/  USEL UR6, UR6, URZ, UP0 ;  /* 0x0000003f06067287 */ /* 0x000fe40008000000 */
[----:B------:R-:W-:-:S04]  /*6e70*/  ULOP3.LUT UR7, UR10, UR7, URZ, 0x3c, !UPT ;  /* 0x000000070a077292 */ /* 0x000fc8000f8e3c3f */
[----:B------:R-:W-:Y:S02]  /*6e80*/  IMAD.U32 R0, RZ, RZ, UR6 ;  /* 0x00000006ff007e24 */ /* 0x000fe4000f8e00ff */
[----:B------:R-:W-:Y:S01]  /*6e90*/  IMAD.U32 R221, RZ, RZ, UR7 ;  /* 0x00000007ffdd7e24 */ /* 0x000fe2000f8e00ff */
[----:B------:R-:W-:Y:S06]  /*6ea0*/  @P3 BRA `(.L_x_20) ;  /* 0x0000000000343947 */ /* 0x000fec0003800000 */
[----:B------:R-:W-:Y:S05]  /*6eb0*/  @!P0 BRA `(.L_x_21) ;  /* 0x0000000000048947 */ /* 0x000fea0003800000 */
[----:B------:R-:W-:Y:S01]  /*6ec0*/  BPT.TRAP 0x1 ;  /* 0x000000040000795c */ /* 0x000fe20000300000 */
.L_x_21:
[----:B------:R-:W-:Y:S02]  /*6ed0*/  R2UR UR7, R221 ;  /* 0x00000000dd0772ca */ /* 0x000fe400000e0000 */
[----:B------:R-:W-:-:S11]  /*6ee0*/  R2UR UR6, R16 ;  /* 0x00000000100672ca */ /* 0x000fd600000e0000 */
[----:B------:R-:W-:Y:S02]  /*6ef0*/  MOV R8, UR7 ;  /* 0x0000000700087c02 */ /* 0x000fe40008000f00 */
[----:B------:R-:W-:Y:S02]  /*6f00*/  LEA R9, R0, UR6, 0x3 ;  /* 0x0000000600097c11 */ /* 0x000fe4000f8e18ff */
[----:B------:R-:W-:-:S04]  /*6f10*/  SHF.L.U32 R8, R8, 0x1f, RZ ;  /* 0x0000001f08087819 */ /* 0x000fc800000006ff */
[----:B------:R0:W1:Y:S01]  /*6f20*/  SYNCS.PHASECHK.TRANS64.TRYWAIT P2, [R9+URZ+0x34830], R8 ;  /* 0x03483008090075a7 */ /* 0x000062000804017f */
[----:B------:R-:W-:Y:S05]  /*6f30*/  @!P0 BRA `(.L_x_22) ;  /* 0x0000000000048947 */ /* 0x000fea0003800000 */
[----:B------:R-:W-:Y:S01]  /*6f40*/  BPT.TRAP 0x1 ;  /* 0x000000040000795c */ /* 0x000fe20000300000 */
.L_x_22:
[----:B-1----:R-:W-:Y:S05]  /*6f50*/  @P2 BRA `(.L_x_20) ;  /* 0x0000000000082947 */ /* 0x002fea0003800000 */
[----:B------:R-:W1:Y:S02]  /*6f60*/  SYNCS.PHASECHK.TRANS64.TRYWAIT P2, [R9+URZ+0x34830], R8 ;  /* 0x03483008090075a7 */ /* 0x000e64000804017f */
[----:B-1----:R-:W-:Y:S05]  /*6f70*/  @!P2 BRA `(.L_x_23) ;  /* 0x000000b40010a947 */ /* 0x002fea0003800000 */
.L_x_20:
[----:B01----:R-:W-:Y:S01]  /*6f80*/  VIADD R8, R22, 0x8 ;  /* 0x0000000816087836 */ /* 0x003fe20000000000 */
[----:B------:R-:W-:Y:S01]  /*6f90*/  R2UR UR30, R0 ;  /* 0x00000000001e72ca */ /* 0x000fe200000e0000 */
[----:B------:R-:W-:Y:S01]  /*6fa0*/  UMOV UR31, 0x40000040 ;  /* 0x40000040001f7882 */ /* 0x000fe20000000000 */
[C---:B------:R-:W-:Y:S01]  /*6fb0*/  R2UR UR28, R2.reuse ;  /* 0x00000000021c72ca */ /* 0x040fe200000e0000 */
[----:B------:R-:W-:Y:S01]  /*6fc0*/  UMOV UR51, 0x40000040 ;  /* 0x4000004000337882 */ /* 0x000fe20000000000 */
[----:B------:R0:W-:Y:S01]  /*6fd0*/  BAR.SYNC.DEFER_BLOCKING R8, 0x100 ;  /* 0x000400080000751d */ /* 0x0001e20000010000 */
[C---:B------:R-:W-:Y:S02]  /*6fe0*/  R2UR UR29, R3.reuse ;  /* 0x00000000031d72ca */ /* 0x040fe400000e0000 */
[C---:B------:R-:W-:Y:S02]  /*6ff0*/  R2UR UR48, R2.reuse ;  /* 0x00000000023072ca */ /* 0x040fe400000e0000 */
[C---:B------:R-:W-:Y:S01]  /*7000*/  R2UR UR49, R3.reuse ;  /* 0x00000000033172ca */ /* 0x040fe200000e0000 */
[----:B------:R-:W-:Y:S01]  /*7010*/  UMOV UR55, 0x40000040 ;  /* 0x4000004000377882 */ /* 0x000fe20000000000 */
[C---:B------:R-:W-:Y:S01]  /*7020*/  R2UR UR52, R2.reuse ;  /* 0x00000000023472ca */ /* 0x040fe200000e0000 */
[----:B------:R-:W-:Y:S01]  /*7030*/  UMOV UR39, 0x40000040 ;  /* 0x4000004000277882 */ /* 0x000fe20000000000 */
[----:B------:R-:W-:Y:S01]  /*7040*/  UIMAD UR30, UR30, 0xb00, UR61 ;  /* 0x00000b001e1e78a4 */ /* 0x000fe2000f8e023d */
[C---:B------:R-:W-:Y:S01]  /*7050*/  R2UR UR53, R3.reuse ;  /* 0x00000000033572ca */ /* 0x040fe200000e0000 */
[----:B------:R-:W-:Y:S01]  /*7060*/  UMOV UR43, 0x40000040 ;  /* 0x40000040002b7882 */ /* 0x000fe20000000000 */
[C---:B------:R-:W-:Y:S01]  /*7070*/  R2UR UR36, R2.reuse ;  /* 0x00000000022472ca */ /* 0x040fe200000e0000 */
[----:B------:R-:W-:Y:S01]  /*7080*/  UIADD3 UR50, UR30, 0x80, URZ ;  /* 0x000000801e327890 */ /* 0x000fe2000fffe03f */
[C---:B------:R-:W-:Y:S01]  /*7090*/  R2UR UR37, R3.reuse ;  /* 0x00000000032572ca */ /* 0x040fe200000e0000 */
[----:B------:R-:W-:Y:S01]  /*70a0*/  UIADD3 UR54, UR30, 0x100, URZ ;  /* 0x000001001e367890 */ /* 0x000fe2000fffe03f */
[C---:B------:R-:W-:Y:S01]  /*70b0*/  R2UR UR40, R2.reuse ;  /* 0x00000000022872ca */ /* 0x040fe200000e0000 */
[----:B------:R-:W-:Y:S01]  /*70c0*/  UIADD3 UR38, UR30, 0x180, URZ ;  /* 0x000001801e267890 */ /* 0x000fe2000fffe03f */
[C---:B------:R-:W-:Y:S01]  /*70d0*/  R2UR UR41, R3.reuse ;  /* 0x00000000032972ca */ /* 0x040fe200000e0000 */
[----:B------:R-:W-:Y:S01]  /*70e0*/  UIADD3 UR42, UR30, 0x200, URZ ;  /* 0x000002001e2a7890 */ /* 0x000fe2000fffe03f */
[----:B------:R-:W-:Y:S01]  /*70f0*/  R2UR UR44, R2 ;  /* 0x00000000022c72ca */ /* 0x000fe200000e0000 */
[----:B------:R-:W-:Y:S01]  /*7100*/  UIADD3 UR46, UR30, 0x280, URZ ;  /* 0x000002801e2e7890 */ /* 0x000fe2000fffe03f */
[----:B------:R-:W-:Y:S01]  /*7110*/  R2UR UR45, R3 ;  /* 0x00000000032d72ca */ /* 0x000fe200000e0000 */
[----:B------:R-:W-:Y:S01]  /*7120*/  UMOV UR47, 0x40000040 ;  /* 0x40000040002f7882 */ /* 0x000fe20000000000 */
[----:B------:R-:W-:Y:S01]  /*7130*/  WARPGROUP.ARRIVE ;  /* 0x00000000000079c5 */ /* 0x000fe20000000000 */
[----:B------:R-:W-:Y:S01]  /*7140*/  UIADD3 UR6, UR30, 0x2, URZ ;  /* 0x000000021e067890 */ /* 0x000fe2000fffe03f */
[----:B------:R-:W-:Y:S01]  /*7150*/  MOV R9, UR33 ;  /* 0x0000002100097c02 */ /* 0x000fe20008000f00 */
[----:B------:R-:W-:Y:S01]  /*7160*/  UMOV UR7, 0x40000040 ;  /* 0x4000004000077882 */ /* 0x000fe20000000000 */
[----:B------:R-:W-:Y:S01]  /*7170*/  UIADD3 UR10, UR30, 0x82, URZ ;  /* 0x000000821e0a7890 */ /* 0x000fe2000fffe03f */
[----:B------:R-:W-:Y:S01]  /*7180*/  MOV R10, UR32 ;  /* 0x00000020000a7c02 */ /* 0x000fe20008000f00 */
[----:B------:R-:W-:Y:S01]  /*7190*/  HGMMA.64x16x16.F32 R168, gdesc[UR28], RZ, !UPT, gsb0 ;  /* 0x002000001ca879f0 */ /* 0x000fe2000c0008ff */
[----:B------:R-:W-:Y:S01]  /*71a0*/  UMOV UR32, UR4 ;  /* 0x0000000400207c82 */ /* 0x000fe20008000000 */
[----:B------:R-:W-:Y:S01]  /*71b0*/  UMOV UR33, UR5 ;  /* 0x0000000500217c82 */ /* 0x000fe20008000000 */
[----:B------:R-:W-:Y:S01]  /*71c0*/  UMOV UR35, 0x40000040 ;  /* 0x4000004000237882 */ /* 0x000fe20000000000 */
[----:B------:R-:W-:Y:S01]  /*71d0*/  UIADD3 UR11, UR30, 0x102, URZ ;  /* 0x000001021e0b7890 */ /* 0x000fe2000fffe03f */
[----:B------:R-:W-:Y:S01]  /*71e0*/  UMOV UR34, UR10 ;  /* 0x0000000a00227c82 */ /* 0x000fe20008000000 */
[----:B------:R-:W-:Y:S01]  /*71f0*/  UIADD3 UR58, UR30, 0x402, URZ ;  /* 0x000004021e3a7890 */ /* 0x000fe2000fffe03f */
[----:B------:R-:W-:Y:S01]  /*7200*/  UMOV UR56, UR4 ;  /* 0x0000000400387c82 */ /* 0x000fe20008000000 */
[----:B------:R-:W-:Y:S01]  /*7210*/  UMOV UR57, UR5 ;  /* 0x0000000500397c82 */ /* 0x000fe20008000000 */
[----:B------:R-:W-:Y:S01]  /*7220*/  UMOV UR59, 0x40000040 ;  /* 0x40000040003b7882 */ /* 0x000fe20000000000 */
[----:B------:R-:W-:-:S02]  /*7230*/  UIADD3 UR10, UR30, 0x502, URZ ;  /* 0x000005021e0a7890 */ /* 0x000fc4000fffe03f */
[----:B------:R-:W-:Y:S01]  /*7240*/  UIADD3 UR14, UR30, 0x6, URZ ;  /* 0x000000061e0e7890 */ /* 0x000fe2000fffe03f */
[----:B------:R-:W-:Y:S01]  /*7250*/  UMOV UR15, 0x40000040 ;  /* 0x40000040000f7882 */ /* 0x000fe20000000000 */
[----:B------:R-:W-:Y:S01]  /*7260*/  UIADD3 UR18, UR30, 0x580, URZ ;  /* 0x000005801e127890 */ /* 0x000fe2000fffe03f */
[----:B------:R-:W-:Y:S01]  /*7270*/  UMOV UR19, 0x40000040 ;  /* 0x4000004000137882 */ /* 0x000fe20000000000 */
[----:B------:R-:W-:Y:S01]  /*7280*/  UIADD3 UR22, UR30, 0x582, URZ ;  /* 0x000005821e167890 */ /* 0x000fe2000fffe03f */
[----:B------:R-:W-:Y:S01]  /*7290*/  UMOV UR23, 0x40000040 ;  /* 0x4000004000177882 */ /* 0x000fe20000000000 */
[----:B------:R-:W-:Y:S01]  /*72a0*/  UIADD3 UR26, UR30, 0x584, URZ ;  /* 0x000005841e1a7890 */ /* 0x000fe2000fffe03f */
[----:B------:R-:W-:Y:S01]  /*72b0*/  UMOV UR27, 0x40000040 ;  /* 0x40000040001b7882 */ /* 0x000fe20000000000 */
        /* <DEDUP_REMOVED lines=82> */
[----:B------:R-:W-:Y:S01]  /*77e0*/  UMOV UR35, 0x40000040 ;  /* 0x4000004000237882 */ /* 0x000fe20000000000 */
        /* <DEDUP_REMOVED lines=57> */
[----:B------:R-:W-:-:S05]  /*7b80*/  UIADD3 UR7, UR30, 0x104, URZ ;  /* 0x000001041e077890 */ /* 0x000fca000fffe03f */
[----:B------:R-:W-:Y:S01]  /*7b90*/  UMOV UR34, UR6 ;  /* 0x0000000600227c82 */ /* 0x000fe20008000000 */
        /* <DEDUP_REMOVED lines=65> */
[----:B------:R-:W-:-:S07]  /*7fb0*/  UIADD3 UR6, UR30, 0x86, URZ ;  /* 0x000000861e067890 */ /* 0x000fce000fffe03f */
[----:B------:R-:W-:Y:S01]  /*7fc0*/  UMOV UR34, UR6 ;  /* 0x0000000600227c82 */ /* 0x000fe20008000000 */
        /* <DEDUP_REMOVED lines=74> */
[----:B------:R-:W-:Y:S03]  /*8470*/  HGMMA.64x16x16.F32 R88, gdesc[UR12], R88, gsb0 ;  /* 0x002000000c5879f0 */ /* 0x000fe60008000858 */
        /* <DEDUP_REMOVED lines=149> */
[----:B------:R-:W-:Y:S01]  /*8dd0*/  R2UR UR33, R9 ;  /* 0x00000000092172ca */ /* 0x000fe200000e0000 */
[----:B------:R-:W-:Y:S01]  /*8de0*/  UIADD3 UR34, UR30, 0x586, URZ ;  /* 0x000005861e227890 */ /* 0x000fe2000fffe03f */
[----:B------:R-:W-:Y:S01]  /*8df0*/  R2UR UR32, R10 ;  /* 0x000000000a2072ca */ /* 0x000fe200000e0000 */
[----:B------:R-:W-:-:S10]  /*8e00*/  UMOV UR35, 0x40000040 ;  /* 0x4000004000237882 */ /* 0x000fd40000000000 */
[----:B------:R-:W-:Y:S02]  /*8e10*/  UMOV UR29, UR33 ;  /* 0x00000021001d7c82 */ /* 0x000fe40008000000 */
[----:B------:R-:W-:Y:S01]  /*8e20*/  UMOV UR28, UR32 ;  /* 0x00000020001c7c82 */ /* 0x000fe20008000000 */
        /* <DEDUP_REMOVED lines=61> */
[----:B------:R-:W-:-:S07]  /*9200*/  UIADD3 UR6, UR30, 0x986, URZ ;  /* 0x000009861e067890 */ /* 0x000fce000fffe03f */
[----:B------:R-:W-:Y:S01]  /*9210*/  UMOV UR30, UR6 ;  /* 0x00000006001e7c82 */ /* 0x000fe20008000000 */
[----:B------:R-:W-:Y:S02]  /*9220*/  WARPGROUP.DEPBAR.LE gsb0, 0x0 ;  /* 0x00008000000079c5 */ /* 0x000fe40000010000 */
[----:B------:R-:W-:-:S06]  /*9230*/  WARPGROUP.ARRIVE ;  /* 0x00000000000079c5 */ /* 0x000fcc0000000000 */
[----:B------:R-:W-:Y:S03]  /*9240*/  HGMMA.64x16x16.F32 R160, gdesc[UR32], R160, gsb0 ;  /* 0x0020000020a079f0 */ /* 0x000fe600080008a0 */
        /* <DEDUP_REMOVED lines=20> */
[----:B------:R-:W-:Y:S01]  /*9390*/  HGMMA.64x16x16.F32 R104, gdesc[UR28], R104, gsb0 ;  /* 0x002000001c6879f0 */ /* 0x000fe20008000868 */
[----:B------:R-:W-:Y:S01]  /*93a0*/  UMOV UR28, UR32 ;  /* 0x00000020001c7c82 */ /* 0x000fe20008000000 */
[----:B------:R-:W-:Y:S01]  /*93b0*/  UMOV UR29, UR33 ;  /* 0x00000021001d7c82 */ /* 0x000fe20008000000 */
[----:B------:R-:W-:Y:S01]  /*93c0*/  UMOV UR30, UR7 ;  /* 0x00000007001e7c82 */ /* 0x000fe20008000000 */
        /* <DEDUP_REMOVED lines=10> */
[----:B------:R-:W-:Y:S03]  /*9470*/  HGMMA.64x16x16.F32 R88, gdesc[UR28], R88, gsb0 ;  /* 0x002000001c5879f0 */ /* 0x000fe60008000858 */
[----:B------:R-:W-:Y:S02]  /*9480*/  WARPGROUP.DEPBAR.LE gsb0, 0x0 ;  /* 0x00008000000079c5 */ /* 0x000fe40000010000 */
[----:B0-----:R-:W-:Y:S05]  /*9490*/  @P3 BRA `(.L_x_24) ;  /* 0x0000000000383947 */ /* 0x001fea0003800000 */
[----:B------:R-:W-:Y:S05]  /*94a0*/  @!P0 BRA `(.L_x_25) ;  /* 0x0000000000048947 */ /* 0x000fea0003800000 */
[----:B------:R-:W-:Y:S01]  /*94b0*/  BPT.TRAP 0x1 ;  /* 0x000000040000795c */ /* 0x000fe20000300000 */
.L_x_25:
[----:B------:R-:W-:Y:S02]  /*94c0*/  R2UR UR10, R16 ;  /* 0x00000000100a72ca */ /* 0x000fe400000e0000 */
[----:B------:R-:W-:Y:S02]  /*94d0*/  R2UR UR6, R12 ;  /* 0x000000000c0672ca */ /* 0x000fe400000e0000 */
[----:B------:R-:W-:-:S11]  /*94e0*/  R2UR UR7, R11 ;  /* 0x000000000b0772ca */ /* 0x000fd600000e0000 */
[----:B------:R-:W-:Y:S02]  /*94f0*/  ULEA UR6, UR6, UR10, 0x3 ;  /* 0x0000000a06067291 */ /* 0x000fe4000f8e183f */
[----:B------:R-:W-:-:S05]  /*9500*/  IMAD.U32 R8, RZ, RZ, UR7 ;  /* 0x00000007ff087e24 */ /* 0x000fca000f8e00ff */
[----:B------:R-:W-:-:S04]  /*9510*/  SHF.L.U32 R8, R8, 0x1f, RZ ;  /* 0x0000001f08087819 */ /* 0x000fc800000006ff */
[----:B------:R0:W1:Y:S01]  /*9520*/  SYNCS.PHASECHK.TRANS64.TRYWAIT P2, [UR6+0x34850], R8 ;  /* 0x03485008ff0075a7 */ /* 0x0000620008040146 */
[----:B------:R-:W-:Y:S05]  /*9530*/  @!P0 BRA `(.L_x_26) ;  /* 0x0000000000048947 */ /* 0x000fea0003800000 */
[----:B------:R-:W-:Y:S01]  /*9540*/  BPT.TRAP 0x1 ;  /* 0x000000040000795c */ /* 0x000fe20000300000 */
.L_x_26:
[----:B-1----:R-:W-:Y:S05]  /*9550*/  @P2 BRA `(.L_x_24) ;  /* 0x0000000000082947 */ /* 0x002fea0003800000 */
[----:B------:R-:W1:Y:S02]  /*9560*/  SYNCS.PHASECHK.TRANS64.TRYWAIT P2, [UR6+0x34850], R8 ;  /* 0x03485008ff0075a7 */ /* 0x000e640008040146 */
[----:B-1----:R-:W-:Y:S05]  /*9570*/  @!P2 BRA `(.L_x_27) ;  /* 0x0000008c00a4a947 */ /* 0x002fea0003800000 */
.L_x_24:
[----:B------:R-:W-:Y:S01]  /*9580*/  R2UR UR14, R16 ;  /* 0x00000000100e72ca */ /* 0x000fe200000e0000 */
[----:B------:R-:W-:Y:S01]  /*9590*/  WARPGROUP.ARRIVE ;  /* 0x00000000000079c5 */ /* 0x000fe20000000000 */
[----:B------:R-:W-:Y:S01]  /*95a0*/  R2UR UR15, R12 ;  /* 0x000000000c0f72ca */ /* 0x000fe200000e0000 */
[----:B------:R-:W-:Y:S01]  /*95b0*/  UMOV UR7, 0x40000040 ;  /* 0x4000004000077882 */ /* 0x000fe20000000000 */
[----:B------:R-:W-:Y:S01]  /*95c0*/  UMOV UR11, 0x40000040 ;  /* 0x40000040000b7882 */ /* 0x000fe20000000000 */
[----:B01----:R-:W-:Y:S01]  /*95d0*/  FMUL.FTZ R8, R168, UR60 ;  /* 0x0000003ca8087c20 */ /* 0x003fe20008410000 */
[----:B------:R-:W-:Y:S01]  /*95e0*/  FMUL.FTZ R9, R169, UR60 ;  /* 0x0000003ca9097c20 */ /* 0x000fe20008410000 */
[----:B------:R-:W-:Y:S01]  /*95f0*/  FMUL.FTZ R12, R172, UR60 ;  /* 0x0000003cac0c7c20 */ /* 0x000fe20008410000 */
[----:B------:R-:W-:Y:S01]  /*9600*/  FMUL.FTZ R13, R173, UR60 ;  /* 0x0000003cad0d7c20 */ /* 0x000fe20008410000 */
[----:B------:R-:W-:Y:S01]  /*9610*/  FMUL.FTZ R20, R160, UR60 ;  /* 0x0000003ca0147c20 */ /* 0x000fe20008410000 */
[----:B------:R-:W-:Y:S01]  /*9620*/  FMUL.FTZ R21, R161, UR60 ;  /* 0x0000003ca1157c20 */ /* 0x000fe20008410000 */
[----:B------:R-:W0:Y:S01]  /*9630*/  MUFU.TANH R8, R8 ;  /* 0x0000000800087308 */ /* 0x000e220000002400 */
[----:B------:R-:W-:Y:S01]  /*9640*/  FMUL.FTZ R160, R163, UR60 ;  /* 0x0000003ca3a07c20 */ /* 0x000fe20008410000 */
[----:B------:R-:W-:Y:S01]  /*9650*/  UIADD3 UR6, UR14, 0x400, URZ ;  /* 0x000004000e067890 */ /* 0x000fe2000fffe03f */
[----:B------:R-:W-:Y:S01]  /*9660*/  FMUL.FTZ R163, R166, UR60 ;  /* 0x0000003ca6a37c20 */ /* 0x000fe20008410000 */
[----:B------:R-:W-:Y:S01]  /*9670*/  FMUL.FTZ R161, R164, UR60 ;  /* 0x0000003ca4a17c20 */ /* 0x000fe20008410000 */
[----:B------:R-:W-:Y:S01]  /*9680*/  FMUL.FTZ R23, R162, UR60 ;  /* 0x0000003ca2177c20 */ /* 0x000fe20008410000 */
[----:B------:R-:W-:Y:S01]  /*9690*/  USHF.R.U32.HI UR6, URZ, 0x4, UR6 ;  /* 0x000000043f067899 */ /* 0x000fe20008011606 */
[----:B------:R-:W-:Y:S01]  /*96a0*/  FMUL.FTZ R162, R165, UR60 ;  /* 0x0000003ca5a27c20 */ /* 0x000fe20008410000 */
[----:B------:R-:W1:Y:S01]  /*96b0*/  MUFU.TANH R9, R9 ;  /* 0x0000000900097308 */ /* 0x000e620000002400 */
[----:B------:R-:W-:Y:S01]  /*96c0*/  FMUL.FTZ R152, R152, UR60 ;  /* 0x0000003c98987c20 */ /* 0x000fe20008410000 */
[----:B------:R-:W-:Y:S01]  /*96d0*/  ULOP3.LUT UR6, UR6, 0x3fff, URZ, 0xc0, !UPT ;  /* 0x00003fff06067892 */ /* 0x000fe2000f8ec03f */
[----:B------:R-:W-:Y:S01]  /*96e0*/  FMUL.FTZ R153, R153, UR60 ;  /* 0x0000003c99997c20 */ /* 0x000fe20008410000 */
[----:B------:R-:W-:Y:S01]  /*96f0*/  FMUL.FTZ R156, R156, UR60 ;  /* 0x0000003c9c9c7c20 */ /* 0x000fe20008410000 */
[----:B------:R-:W-:Y:S01]  /*9700*/  FMUL.FTZ R157, R157, UR60 ;  /* 0x0000003c9d9d7c20 */ /* 0x000fe20008410000 */
[----:B------:R-:W-:Y:S01]  /*9710*/  ULOP3.LUT UR6, UR6, 0x5800000, URZ, 0xfc, !UPT ;  /* 0x0580000006067892 */ /* 0x000fe2000f8efc3f */
[----:B------:R-:W-:Y:S01]  /*9720*/  FMUL.FTZ R144, R144, UR60 ;  /* 0x0000003c90907c20 */ /* 0x000fe20008410000 */
[----:B------:R-:W2:Y:S01]  /*9730*/  MUFU.TANH R12, R12 ;  /* 0x0000000c000c7308 */ /* 0x000ea20000002400 */
[----:B0-----:R-:W-:Y:S01]  /*9740*/  FMNMX.FTZ R166, R8, R5, !PT ;  /* 0x0000000508a67209 */ /* 0x001fe20007810000 */
[----:B------:R-:W-:Y:S01]  /*9750*/  UIMAD UR6, UR15, 0xb00, UR6 ;  /* 0x00000b000f0678a4 */ /* 0x000fe2000f8e0206 */
[----:B------:R-:W-:Y:S01]  /*9760*/  FMUL.FTZ R145, R145, UR60 ;  /* 0x0000003c91917c20 */ /* 0x000fe20008410000 */
[----:B------:R-:W-:Y:S01]  /*9770*/  FMUL.FTZ R148, R148, UR60 ;  /* 0x0000003c94947c20 */ /* 0x000fe20008410000 */
[----:B------:R-:W-:Y:S01]  /*9780*/  FMUL.FTZ R149, R149, UR60 ;  /* 0x0000003c95957c20 */ /* 0x000fe20008410000 */
[----:B------:R-:W-:Y:S01]  /*9790*/  UIADD3 UR10, UR6, 0x80, URZ ;  /* 0x00000080060a7890 */ /* 0x000fe2000fffe03f */
[----:B------:R-:W-:Y:S01]  /*97a0*/  FMUL.FTZ R136, R136, UR60 ;  /* 0x0000003c88887c20 */ /* 0x000fe20008410000 */
[----:B------:R-:W0:Y:S01]  /*97b0*/  MUFU.TANH R13, R13 ;  /* 0x0000000d000d7308 */ /* 0x000e220000002400 */
[----:B-1----:R-:W-:Y:S01]  /*97c0*/  FMNMX.FTZ R165, R9, R166, !PT ;  /* 0x000000a609a57209 */ /* 0x002fe20007810000 */
[----:B------:R-:W-:Y:S01]  /*97d0*/  FMUL.FTZ R137, R137, UR60 ;  /* 0x0000003c89897c20 */ /* 0x000fe20008410000 */
[----:B------:R-:W-:Y:S01]  /*97e0*/  HGMMA.64x128x16.F32 R24, R176, gdesc[UR4].tnspB, R24, gsb0 ;  /* 0x41e00004b0187df0 */ /* 0x000fe20008000818 */
[----:B------:R-:W-:Y:S01]  /*97f0*/  FMUL.FTZ R140, R140, UR60 ;  /* 0x0000003c8c8c7c20 */ /* 0x000fe20008410000 */
[----:B------:R-:W-:Y:S01]  /*9800*/  FMUL.FTZ R164, R167, UR60 ;  /* 0x0000003ca7a47c20 */ /* 0x000fe20008410000 */
[----:B------:R-:W-:Y:S01]  /*9810*/  FMUL.FTZ R141, R141, UR60 ;  /* 0x0000003c8d8d7c20 */ /* 0x000fe20008410000 */
[----:B------:R-:W-:Y:S01]  /*9820*/  FMUL.FTZ R128, R128, UR60 ;  /* 0x0000003c80807c20 */ /* 0x000fe20008410000 */
[----:B------:R-:W1:Y:S01]  /*9830*/  MUFU.TANH R20, R20 ;  /* 0x0000001400147308 */ /* 0x000e620000002400 */
[----:B--2---:R-:W-:Y:S01]  /*9840*/  FMNMX.FTZ R166, R12, R165, !PT ;  /* 0x000000a50ca67209 */ /* 0x004fe20007810000 */
[----:B------:R-:W-:Y:S01]  /*9850*/  FMUL.FTZ R129, R129, UR60 ;  /* 0x0000003c81817c20 */ /* 0x000fe20008410000 */
[----:B------:R-:W-:Y:S01]  /*9860*/  FMUL.FTZ R132, R132, UR60 ;  /* 0x0000003c84847c20 */ /* 0x000fe20008410000 */
[----:B------:R-:W-:Y:S01]  /*9870*/  FMUL.FTZ R133, R133, UR60 ;  /* 0x0000003c85857c20 */ /* 0x000fe20008410000 */
[----:B------:R-:W-:Y:S01]  /*9880*/  FMUL.FTZ R120, R120, UR60 ;  /* 0x0000003c78787c20 */ /* 0x000fe20008410000 */
[----:B------:R-:W-:Y:S01]  /*9890*/  FMUL.FTZ R10, R171, UR60 ;  /* 0x0000003cab0a7c20 */ /* 0x000fe20008410000 */
[----:B------:R-:W-:Y:S01]  /*98a0*/  FMUL.FTZ R121, R121, UR60 ;  /* 0x0000003c79797c20 */ /* 0x000fe20008410000 */
[----:B------:R-:W2:Y:S01]  /*98b0*/  MUFU.TANH R21, R21 ;  /* 0x0000001500157308 */ /* 0x000ea20000002400 */
[----:B0-----:R-:W-:Y:S01]  /*98c0*/  FMNMX.FTZ R165, R13, R166, !PT ;  /* 0x000000a60da57209 */ /* 0x001fe20007810000 */
[----:B------:R-:W-:Y:S01]  /*98d0*/  FMUL.FTZ R124, R124, UR60 ;  /* 0x0000003c7c7c7c20 */ /* 0x000fe20008410000 */
[----:B------:R-:W-:Y:S01]  /*98e0*/  FMUL.FTZ R125, R125, UR60 ;  /* 0x0000003c7d7d7c20 */ /* 0x000fe20008410000 */
[----:B------:R-:W-:Y:S01]  /*98f0*/  FMUL.FTZ R112, R112, UR60 ;  /* 0x0000003c70707c20 */ /* 0x000fe20008410000 */
[----:B------:R-:W-:Y:S01]  /*9900*/  FMUL.FTZ R113, R113, UR60 ;  /* 0x0000003c71717c20 */ /* 0x000fe20008410000 */
[----:B------:R-:W-:Y:S01]  /*9910*/  FMUL.FTZ R116, R116, UR60 ;  /* 0x0000003c74747c20 */ /* 0x000fe20008410000 */
[----:B------:R-:W-:Y:S01]  /*9920*/  FMUL.FTZ R15, R175, UR60 ;  /* 0x0000003caf0f7c20 */ /* 0x000fe20008410000 */
[----:B------:R-:W0:Y:S01]  /*9930*/  MUFU.TANH R161, R161 ;  /* 0x000000a100a17308 */ /* 0x000e220000002400 */
[----:B-1----:R-:W-:Y:S01]  /*9940*/  FMNMX.FTZ R166, R20, R165, !PT ;  /* 0x000000a514a67209 */ /* 0x002fe20007810000 */
[----:B------:R-:W-:Y:S01]  /*9950*/  FMUL.FTZ R105, R105, UR60 ;  /* 0x0000003c69697c20 */ /* 0x000fe20008410000 */
[----:B------:R-:W-:Y:S01]  /*9960*/  FMUL.FTZ R109, R109, UR60 ;  /* 0x0000003c6d6d7c20 */ /* 0x000fe20008410000 */
        /* <DEDUP_REMOVED lines=47> */
[----:B------:R-:W-:-:S05]  /*9c60*/  UMOV UR7, 0x40000040 ;  /* 0x4000004000077882 */ /* 0x000fca0000000000 */
[----:B------:R-:W1:Y:S01]  /*9c70*/  MUFU.TANH R145, R145 ;  /* 0x0000009100917308 */ /* 0x000e620000002400 */
[----:B--2---:R-:W-:-:S07]  /*9c80*/  FMNMX.FTZ R117, R157, R166, !PT ;  /* 0x000000a69d757209 */ /* 0x004fce0007810000 */
[----:B------:R-:W2:Y:S01]  /*9c90*/  MUFU.TANH R148, R148 ;  /* 0x0000009400947308 */ /* 0x000ea20000002400 */
[----:B0-----:R-:W-:Y:S01]  /*9ca0*/  FMNMX.FTZ R166, R144, R117, !PT ;  /* 0x0000007590a67209 */ /* 0x001fe20007810000 */
[----:B------:R-:W-:-:S06]  /*9cb0*/  FMUL.FTZ R117, R118, UR60 ;  /* 0x0000003c76757c20 */ /* 0x000fcc0008410000 */
[----:B------:R-:W0:Y:S01]  /*9cc0*/  MUFU.TANH R149, R149 ;  /* 0x0000009500957308 */ /* 0x000e220000002400 */
[----:B-1----:R-:W-:-:S07]  /*9cd0*/  FMNMX.FTZ R167, R145, R166, !PT ;  /* 0x000000a691a77209 */ /* 0x002fce0007810000 */
[----:B------:R-:W1:Y:S01]  /*9ce0*/  MUFU.TANH R136, R136 ;  /* 0x0000008800887308 */ /* 0x000e620000002400 */
[----:B--2---:R-:W-:Y:S01]  /*9cf0*/  FMNMX.FTZ R118, R148, R167, !PT ;  /* 0x000000a794767209 */ /* 0x004fe20007810000 */
[----:B------:R-:W-:-:S06]  /*9d00*/  FMUL.FTZ R167, R104, UR60 ;  /* 0x0000003c68a77c20 */ /* 0x000fcc0008410000 */
[----:B------:R-:W2:Y:S01]  /*9d10*/  MUFU.TANH R137, R137 ;  /* 0x0000008900897308 */ /* 0x000ea20000002400 */
[----:B0-----:R-:W-:Y:S01]  /*9d20*/  FMNMX.FTZ R169, R149, R118, !PT ;  /* 0x0000007695a97209 */ /* 0x001fe20007810000 */
[----:B------:R-:W-:-:S05]  /*9d30*/  IMAD.U32 R118, RZ, RZ, UR15 ;  /* 0x0000000fff767e24 */ /* 0x000fca000f8e00ff */
[----:B------:R-:W-:Y:S01]  /*9d40*/  @!P1 LEA R118, R118, UR14, 0x3 ;  /* 0x0000000e76769c11 */ /* 0x000fe2000f8e18ff */
[----:B------:R-:W0:Y:S01]  /*9d50*/  MUFU.TANH R140, R140 ;  /* 0x0000008c008c7308 */ /* 0x000e220000002400 */
[----:B-1----:R-:W-:Y:S02]  /*9d60*/  FMNMX.FTZ R104, R136, R169, !PT ;  /* 0x000000a988687209 */ /* 0x002fe40007810000 */
[----:B------:R-:W-:-:S04]  /*9d70*/  @!P1 IADD3 R118, R118, 0x34860, RZ ;  /* 0x0003486076769810 */ /* 0x000fc80007ffe0ff */
[----:B------:R-:W-:Y:S01]  /*9d80*/  @!P1 PRMT R118, RZ, 0x654, R118 ;  /* 0x00000654ff769816 */ /* 0x000fe20000000076 */
[----:B------:R-:W1:Y:S01]  /*9d90*/  MUFU.TANH R141, R141 ;  /* 0x0000008d008d7308 */ /* 0x000e620000002400 */
[----:B--2---:R-:W-:-:S07]  /*9da0*/  FMNMX.FTZ R169, R137, R104, !PT ;  /* 0x0000006889a97209 */ /* 0x004fce0007810000 */
[----:B------:R-:W2:Y:S01]  /*9db0*/  MUFU.TANH R128, R128 ;  /* 0x0000008000807308 */ /* 0x000ea20000002400 */
[----:B0-----:R-:W-:Y:S01]  /*9dc0*/  FMNMX.FTZ R104, R140, R169, !PT ;  /* 0x000000a98c687209 */ /* 0x001fe20007810000 */
[----:B------:R-:W-:-:S06]  /*9dd0*/  FMUL.FTZ R169, R108, UR60 ;  /* 0x0000003c6ca97c20 */ /* 0x000fcc0008410000 */
[----:B------:R-:W0:Y:S01]  /*9de0*/  MUFU.TANH R129, R129 ;  /* 0x0000008100817308 */ /* 0x000e220000002400 */
[----:B------:R-:W-:Y:S02]  /*9df0*/  WARPGROUP.DEPBAR.LE gsb0, 0x0 ;  /* 0x00008000000079c5 */ /* 0x000fe40000010000 */
[----:B------:R-:W-:Y:S01]  /*9e00*/  WARPGROUP.ARRIVE ;  /* 0x00000000000079c5 */ /* 0x000fe20000000000 */
[----:B-1----:R-:W-:Y:S01]  /*9e10*/  FMNMX.FTZ R171, R141, R104, !PT ;  /* 0x000000688dab7209 */ /* 0x002fe20007810000 */
[----:B------:R-:W-:Y:S01]  /*9e20*/  FMUL.FTZ R177, R89, UR60 ;  /* 0x0000003c59b17c20 */ /* 0x000fe20008410000 */
[----:B------:R-:W-:Y:S02]  /*9e30*/  FMUL.FTZ R179, R92, UR60 ;  /* 0x0000003c5cb37c20 */ /* 0x000fe40008410000 */
[----:B------:R-:W1:Y:S01]  /*9e40*/  MUFU.TANH R132, R132 ;  /* 0x0000008400847308 */ /* 0x000e620000002400 */
[----:B------:R-:W-:Y:S01]  /*9e50*/  HGMMA.64x128x16.F32 R24, R180, gdesc[UR8].tnspB, R24, gsb0 ;  /* 0x41e00008b4187df0 */ /* 0x000fe20008000818 */
[----:B------:R-:W-:Y:S01]  /*9e60*/  UIADD3 UR10, UR6, 0x100, URZ ;  /* 0x00000100060a7890 */ /* 0x000fe2000fffe03f */
[----:B--2---:R-:W-:Y:S01]  /*9e70*/  FMNMX.FTZ R104, R128, R171, !PT ;  /* 0x000000ab80687209 */ /* 0x004fe20007810000 */
[----:B------:R-:W-:-:S04]  /*9e80*/  UMOV UR11, 0x40000040 ;  /* 0x40000040000b7882 */ /* 0x000fc80000000000 */
[----:B------:R-:W2:Y:S01]  /*9e90*/  MUFU.TANH R133, R133 ;  /* 0x0000008500857308 */ /* 0x000ea20000002400 */
[----:B0-----:R-:W-:-:S07]  /*9ea0*/  FMNMX.FTZ R171, R129, R104, !PT ;  /* 0x0000006881ab7209 */ /* 0x001fce0007810000 */
[----:B------:R-:W0:Y:S01]  /*9eb0*/  MUFU.TANH R120, R120 ;  /* 0x0000007800787308 */ /* 0x000e220000002400 */
[----:B-1----:R-:W-:Y:S01]  /*9ec0*/  FMNMX.FTZ R104, R132, R171, !PT ;  /* 0x000000ab84687209 */ /* 0x002fe20007810000 */
[----:B------:R-:W-:-:S06]  /*9ed0*/  FMUL.FTZ R171, R96, UR60 ;  /* 0x0000003c60ab7c20 */ /* 0x000fcc0008410000 */
[----:B------:R-:W1:Y:S01]  /*9ee0*/  MUFU.TANH R121, R121 ;  /* 0x0000007900797308 */ /* 0x000e620000002400 */
[----:B--2---:R-:W-:-:S07]  /*9ef0*/  FMNMX.FTZ R173, R133, R104, !PT ;  /* 0x0000006885ad7209 */ /* 0x004fce0007810000 */
[----:B------:R-:W2:Y:S01]  /*9f00*/  MUFU.TANH R124, R124 ;  /* 0x0000007c007c7308 */ /* 0x000ea20000002400 */
[----:B0-----:R-:W-:-:S07]  /*9f10*/  FMNMX.FTZ R96, R120, R173, !PT ;  /* 0x000000ad78607209 */ /* 0x001fce0007810000 */
[----:B------:R-:W0:Y:S01]  /*9f20*/  MUFU.TANH R125, R125 ;  /* 0x0000007d007d7308 */ /* 0x000e220000002400 */
[----:B-1----:R-:W-:-:S07]  /*9f30*/  FMNMX.FTZ R173, R121, R96, !PT ;  /* 0x0000006079ad7209 */ /* 0x002fce0007810000 */
[----:B------:R-:W1:Y:S01]  /*9f40*/  MUFU.TANH R112, R112 ;  /* 0x0000007000707308 */ /* 0x000e620000002400 */
[----:B--2---:R-:W-:Y:S01]  /*9f50*/  FMNMX.FTZ R96, R124, R173, !PT ;  /* 0x000000ad7c607209 */ /* 0x004fe20007810000 */
[----:B------:R-:W-:-:S06]  /*9f60*/  FMUL.FTZ R173, R100, UR60 ;  /* 0x0000003c64ad7c20 */ /* 0x000fcc0008410000 */
[----:B------:R-:W2:Y:S01]  /*9f70*/  MUFU.TANH R113, R113 ;  /* 0x0000007100717308 */ /* 0x000ea20000002400 */
[----:B0-----:R-:W-:-:S07]  /*9f80*/  FMNMX.FTZ R175, R125, R96, !PT ;  /* 0x000000607daf7209 */ /* 0x001fce0007810000 */
[----:B------:R-:W0:Y:S01]  /*9f90*/  MUFU.TANH R116, R116 ;  /* 0x0000007400747308 */ /* 0x000e220000002400 */
[----:B-1----:R-:W-:-:S07]  /*9fa0*/  FMNMX.FTZ R96, R112, R175, !PT ;  /* 0x000000af70607209 */ /* 0x002fce0007810000 */
[----:B------:R-:W1:Y:S01]  /*9fb0*/  MUFU.TANH R165, R165 ;  /* 0x000000a500a57308 */ /* 0x000e620000002400 */
[----:B--2---:R-:W-:-:S07]  /*9fc0*/  FMNMX.FTZ R175, R113, R96, !PT ;  /* 0x0000006071af7209 */ /* 0x004fce0007810000 */
[----:B------:R-:W2:Y:S01]  /*9fd0*/  MUFU.TANH R167, R167 ;  /* 0x000000a700a77308 */ /* 0x000ea20000002400 */
[----:B0-----:R-:W-:Y:S01]  /*9fe0*/  FMNMX.FTZ R96, R116, R175, !PT ;  /* 0x000000af74607209 */ /* 0x001fe20007810000 */
[----:B------:R-:W-:Y:S02]  /*9ff0*/  FMUL.FTZ R175, R88, UR60 ;  /* 0x0000003c58af7c20 */ /* 0x000fe40008410000 */
[----:B------:R-:W0:Y:S04]  /*a000*/  LDC R88, c[0x0][0x988] ;  /* 0x00026200ff587b82 */ /* 0x000e280000000800 */
[----:B------:R-:W3:Y:S01]  /*a010*/  MUFU.TANH R105, R105 ;  /* 0x0000006900697308 */ /* 0x000ee20000002400 */
[----:B-1----:R-:W-:-:S07]  /*a020*/  FMNMX.FTZ R96, R165, R96, !PT ;  /* 0x00000060a5607209 */ /* 0x002fce0007810000 */
[----:B------:R-:W1:Y:S01]  /*a030*/  MUFU.TANH R169, R169 ;  /* 0x000000a900a97308 */ /* 0x000e620000002400 */
[----:B--2---:R-:W-:-:S07]  /*a040*/  FMNMX.FTZ R96, R167, R96, !PT ;  /* 0x00000060a7607209 */ /* 0x004fce0007810000 */
[----:B------:R-:W2:Y:S01]  /*a050*/  MUFU.TANH R109, R109 ;  /* 0x0000006d006d7308 */ /* 0x000ea20000002400 */
[----:B---3--:R-:W-:-:S07]  /*a060*/  FMNMX.FTZ R96, R105, R96, !PT ;  /* 0x0000006069607209 */ /* 0x008fce0007810000 */
[----:B------:R-:W3:Y:S01]  /*a070*/  MUFU.TANH R171, R171 ;  /* 0x000000ab00ab7308 */ /* 0x000ee20000002400 */
[----:B-1----:R-:W-:-:S07]  /*a080*/  FMNMX.FTZ R96, R169, R96, !PT ;  /* 0x00000060a9607209 */ /* 0x002fce0007810000 */
[----:B------:R-:W1:Y:S01]  /*a090*/  MUFU.TANH R97, R97 ;  /* 0x0000006100617308 */ /* 0x000e620000002400 */
[----:B--2---:R-:W-:-:S07]  /*a0a0*/  FMNMX.FTZ R96, R109, R96, !PT ;  /* 0x000000606d607209 */ /* 0x004fce0007810000 */
[----:B------:R-:W2:Y:S01]  /*a0b0*/  MUFU.TANH R173, R173 ;  /* 0x000000ad00ad7308 */ /* 0x000ea20000002400 */
[----:B---3--:R-:W-:-:S07]  /*a0c0*/  FMNMX.FTZ R96, R171, R96, !PT ;  /* 0x00000060ab607209 */ /* 0x008fce0007810000 */
[----:B------:R-:W3:Y:S01]  /*a0d0*/  MUFU.TANH R101, R101 ;  /* 0x0000006500657308 */ /* 0x000ee20000002400 */
[----:B-1----:R-:W-:Y:S01]  /*a0e0*/  FMNMX.FTZ R96, R97, R96, !PT ;  /* 0x0000006061607209 */ /* 0x002fe20007810000 */
[----:B------:R-:W-:Y:S02]  /*a0f0*/  WARPGROUP.DEPBAR.LE gsb0, 0x0 ;  /* 0x00008000000079c5 */ /* 0x000fe40000010000 */
[----:B------:R-:W-:-:S04]  /*a100*/  WARPGROUP.ARRIVE ;  /* 0x00000000000079c5 */ /* 0x000fc80000000000 */
[----:B------:R-:W1:Y:S01]  /*a110*/  MUFU.TANH R175, R175 ;  /* 0x000000af00af7308 */ /* 0x000e620000002400 */
[----:B--2---:R-:W-:Y:S01]  /*a120*/  FMNMX.FTZ R96, R173, R96, !PT ;  /* 0x00000060ad607209 */ /* 0x004fe20007810000 */
[----:B------:R-:W-:Y:S01]  /*a130*/  FMUL.FTZ R181, R106, UR60 ;  /* 0x0000003c6ab57c20 */ /* 0x000fe20008410000 */
[----:B------:R-:W-:Y:S01]  /*a140*/  FMUL.FTZ R183, R110, UR60 ;  /* 0x0000003c6eb77c20 */ /* 0x000fe20008410000 */
[----:B------:R-:W-:Y:S01]  /*a150*/  @!P1 LEA R110, R0, UR14, 0x3 ;  /* 0x0000000e006e9c11 */ /* 0x000fe2000f8e18ff */
[----:B------:R-:W-:Y:S01]  /*a160*/  HGMMA.64x128x16.F32 R24, R184, gdesc[UR8].tnspB, R24, gsb0 ;  /* 0x41e00008b8187df0 */ /* 0x000fe20008000818 */
[----:B------:R-:W-:Y:S01]  /*a170*/  UIADD3 UR10, UR6, 0x180, URZ ;  /* 0x00000180060a7890 */ /* 0x000fe2000fffe03f */
[----:B---3--:R-:W-:Y:S01]  /*a180*/  FMNMX.FTZ R96, R101, R96, !PT ;  /* 0x0000006065607209 */ /* 0x008fe20007810000 */
[----:B------:R-:W-:Y:S01]  /*a190*/  UMOV UR11, 0x40000040 ;  /* 0x40000040000b7882 */ /* 0x000fe20000000000 */
[----:B------:R-:W2:Y:S01]  /*a1a0*/  MUFU.TANH R177, R177 ;  /* 0x000000b100b17308 */ /* 0x000ea20000002400 */
[----:B------:R-:W-:-:S07]  /*a1b0*/  @!P1 VIADD R110, R110, 0x34840 ;  /* 0x000348406e6e9836 */ /* 0x000fce0000000000 */
[----:B------:R-:W3:Y:S01]  /*a1c0*/  MUFU.TANH R179, R179 ;  /* 0x000000b300b37308 */ /* 0x000ee20000002400 */
[----:B-1----:R-:W-:-:S07]  /*a1d0*/  FMNMX.FTZ R96, R175, R96, !PT ;  /* 0x00000060af607209 */ /* 0x002fce0007810000 */
[----:B------:R-:W1:Y:S01]  /*a1e0*/  MUFU.TANH R93, R93 ;  /* 0x0000005d005d7308 */ /* 0x000e620000002400 */
[----:B--2---:R-:W-:-:S07]  /*a1f0*/  FMNMX.FTZ R96, R177, R96, !PT ;  /* 0x00000060b1607209 */ /* 0x004fce0007810000 */
[----:B------:R-:W2:Y:S01]  /*a200*/  MUFU.TANH R11, R11 ;  /* 0x0000000b000b7308 */ /* 0x000ea20000002400 */
[----:B---3--:R-:W-:-:S07]  /*a210*/  FMNMX.FTZ R96, R179, R96, !PT ;  /* 0x00000060b3607209 */ /* 0x008fce0007810000 */
[----:B------:R-:W3:Y:S01]  /*a220*/  MUFU.TANH R10, R10 ;  /* 0x0000000a000a7308 */ /* 0x000ee20000002400 */
[----:B-1----:R-:W-:-:S05]  /*a230*/  FMNMX.FTZ R96, R93, R96, !PT ;  /* 0x000000605d607209 */ /* 0x002fca0007810000 */
[----:B------:R-:W1:Y:S02]  /*a240*/  SHFL.BFLY PT, R89, R96, 0x2, 0x1f ;  /* 0x0c401f0060597f89 */ /* 0x000e6400000e0000 */
[----:B------:R-:W4:Y:S08]  /*a250*/  MUFU.TANH R14, R14 ;  /* 0x0000000e000e7308 */ /* 0x000f300000002400 */
[----:B------:R-:W5:Y:S08]  /*a260*/  MUFU.TANH R15, R15 ;  /* 0x0000000f000f7308 */ /* 0x000f700000002400 */
[----:B------:R-:W5:Y:S01]  /*a270*/  MUFU.TANH R23, R23 ;  /* 0x0000001700177308 */ /* 0x000f620000002400 */
[----:B-1----:R-:W-:-:S07]  /*a280*/  FMNMX.FTZ R89, R96, R89, !PT ;  /* 0x0000005960597209 */ /* 0x002fce0007810000 */
[----:B------:R-:W1:Y:S01]  /*a290*/  MUFU.TANH R160, R160 ;  /* 0x000000a000a07308 */ /* 0x000e620000002400 */
[----:B------:R-:W0:Y:S07]  /*a2a0*/  SHFL.BFLY PT, R92, R89, 0x1, 0x1f ;  /* 0x0c201f00595c7f89 */ /* 0x000e2e00000e0000 */
[----:B------:R-:W1:Y:S08]  /*a2b0*/  MUFU.TANH R163, R163 ;  /* 0x000000a300a37308 */ /* 0x000e700000002400 */
[----:B------:R-:W1:Y:S08]  /*a2c0*/  MUFU.TANH R164, R164 ;  /* 0x000000a400a47308 */ /* 0x000e700000002400 */
[----:B------:R-:W-:Y:S01]  /*a2d0*/  MUFU.TANH R154, R154 ;  /* 0x0000009a009a7308 */ /* 0x000fe20000002400 */
[----:B0-----:R-:W-:-:S05]  /*a2e0*/  FMNMX.FTZ R89, R89, R92, !PT ;  /* 0x0000005c59597209 */ /* 0x001fca0007810000 */
[----:B------:R-:W-:Y:S02]  /*a2f0*/  FADD.FTZ R5, -R89, R5 ;  /* 0x0000000559057221 */ /* 0x000fe40000010100 */
[----:B------:R-:W-:Y:S08]  /*a300*/  MUFU.TANH R155, R155 ;  /* 0x0000009b009b7308 */ /* 0x000ff00000002400 */
[----:B------:R-:W-:Y:S08]  /*a310*/  MUFU.TANH R158, R158 ;  /* 0x0000009e009e7308 */ /* 0x000ff00000002400 */
[----:B------:R-:W-:Y:S08]  /*a320*/  MUFU.TANH R159, R159 ;  /* 0x0000009f009f7308 */ /* 0x000ff00000002400 */
[----:B------:R-:W-:Y:S08]  /*a330*/  MUFU.TANH R146, R146 ;  /* 0x0000009200927308 */ /* 0x000ff00000002400 */
[----:B------:R-:W-:Y:S08]  /*a340*/  MUFU.TANH R147, R147 ;  /* 0x0000009300937308 */ /* 0x000ff00000002400 */
[----:B------:R-:W-:Y:S01]  /*a350*/  MUFU.TANH R150, R150 ;  /* 0x0000009600967308 */ /* 0x000fe20000002400 */
[----:B------:R-:W-:-:S02]  /*a360*/  WARPGROUP.DEPBAR.LE gsb0, 0x0 ;  /* 0x00008000000079c5 */ /* 0x000fc40000010000 */
[----:B------:R-:W-:Y:S01]  /*a370*/  WARPGROUP.ARRIVE ;  /* 0x00000000000079c5 */ /* 0x000fe20000000000 */
[----:B------:R-:W-:Y:S01]  /*a380*/  FMUL.FTZ R185, R98, UR60 ;  /* 0x0000003c62b97c20 */ /* 0x000fe20008410000 */
[----:B------:R-:W-:-:S03]  /*a390*/  FMUL.FTZ R187, R102, UR60 ;  /* 0x0000003c66bb7c20 */ /* 0x000fc60008410000 */
[----:B------:R-:W-:Y:S01]  /*a3a0*/  MUFU.TANH R151, R151 ;  /* 0x0000009700977308 */ /* 0x000fe20000002400 */
[----:B------:R-:W-:Y:S01]  /*a3b0*/  HGMMA.64x128x16.F32 R24, R188, gdesc[UR8].tnspB, R24, gsb0 ;  /* 0x41e00008bc187df0 */ /* 0x000fe20008000818 */
[----:B------:R-:W-:Y:S01]  /*a3c0*/  UIADD3 UR10, UR6, 0x200, URZ ;  /* 0x00000200060a7890 */ /* 0x000fe2000fffe03f */
[----:B------:R-:W-:-:S05]  /*a3d0*/  UMOV UR11, 0x40000040 ;  /* 0x40000040000b7882 */ /* 0x000fca0000000000 */
[----:B------:R-:W-:Y:S08]  /*a3e0*/  MUFU.TANH R138, R138 ;  /* 0x0000008a008a7308 */ /* 0x000ff00000002400 */
        /* <DEDUP_REMOVED lines=19> */
[----:B------:R-:W-:-:S03]  /*a520*/  FMUL.FTZ R90, R5, R88 ;  /* 0x00000058055a7220 */ /* 0x000fc60000410000 */
[----:B------:R-:W-:Y:S01]  /*a530*/  MUFU.TANH R107, R107 ;  /* 0x0000006b006b7308 */ /* 0x000fe20000002400 */
[----:B------:R-:W-:Y:S01]  /*a540*/  FMUL.FTZ R191, R94, UR60 ;  /* 0x0000003c5ebf7c20 */ /* 0x000fe20008410000 */
[----:B------:R-:W-:Y:S01]  /*a550*/  HGMMA.64x128x16.F32 R24, R192, gdesc[UR8].tnspB, R24, gsb0 ;  /* 0x41e00008c0187df0 */ /* 0x000fe20008000818 */
[----:B------:R-:W-:Y:S01]  /*a560*/  UIADD3 UR10, UR6, 0x280, URZ ;  /* 0x00000280060a7890 */ /* 0x000fe2000fffe03f */
[----:B------:R-:W-:-:S04]  /*a570*/  UMOV UR11, 0x40000040 ;  /* 0x40000040000b7882 */ /* 0x000fc80000000000 */
        /* <DEDUP_REMOVED lines=10> */
[----:B------:R-:W-:Y:S01]  /*a620*/  MUFU.EX2 R90, R90 ;  /* 0x0000005a005a7308 */ /* 0x000fe20000000800 */
[----:B------:R-:W-:-:S02]  /*a630*/  WARPGROUP.DEPBAR.LE gsb0, 0x0 ;  /* 0x00008000000079c5 */ /* 0x000fc40000010000 */
[----:B------:R-:W-:Y:S01]  /*a640*/  WARPGROUP.ARRIVE ;  /* 0x00000000000079c5 */ /* 0x000fe20000000000 */
[----:B------:R-:W-:-:S04]  /*a650*/  FMUL.FTZ R195, R89, R88 ;  /* 0x0000005859c37220 */ /* 0x000fc80000410000 */
[--C-:B------:R-:W-:Y:S01]  /*a660*/  FFMA.FTZ R176, R9, R88, -R195.reuse ;  /* 0x0000005809b07223 */ /* 0x100fe200000108c3 */
[----:B------:R-:W-:Y:S01]  /*a670*/  HGMMA.64x128x16.F32 R24, R196, gdesc[UR8].tnspB, R24, gsb0 ;  /* 0x41e00008c4187df0 */ /* 0x000fe20008000818 */
[----:B------:R-:W-:Y:S01]  /*a680*/  UIADD3 UR10, UR6, 0x300, URZ ;  /* 0x00000300060a7890 */ /* 0x000fe2000fffe03f */
[----:B--2---:R-:W-:Y:S01]  /*a690*/  FMNMX.FTZ R9, R11, R4, !PT ;  /* 0x000000040b097209 */ /* 0x004fe20007810000 */
[----:B------:R-:W-:Y:S01]  /*a6a0*/  UMOV UR11, 0x40000040 ;  /* 0x40000040000b7882 */ /* 0x000fe20000000000 */
[-CC-:B------:R-:W-:Y:S01]  /*a6b0*/  FFMA.FTZ R5, R8, R88.reuse, -R195.reuse ;  /* 0x0000005808057223 */ /* 0x180fe200000108c3 */
[-CC-:B------:R-:W-:Y:S01]  /*a6c0*/  FFMA.FTZ R178, R12, R88.reuse, -R195.reuse ;  /* 0x000000580cb27223 */ /* 0x180fe200000108c3 */
[----:B---3--:R-:W-:Y:S01]  /*a6d0*/  FMNMX.FTZ R9, R10, R9, !PT ;  /* 0x000000090a097209 */ /* 0x008fe20007810000 */
[-CC-:B------:R-:W-:Y:S01]  /*a6e0*/  FFMA.FTZ R193, R21, R88.reuse, -R195.reuse ;  /* 0x0000005815c17223 */ /* 0x180fe200000108c3 */
[-CC-:B------:R-:W-:Y:S01]  /*a6f0*/  FFMA.FTZ R21, R157, R88.reuse, -R195.reuse ;  /* 0x000000589d157223 */ /* 0x180fe200000108c3 */
[-CC-:B------:R-:W-:Y:S01]  /*a700*/  FFMA.FTZ R157, R129, R88.reuse, -R195.reuse ;  /* 0x00000058819d7223 */ /* 0x180fe200000108c3 */
[----:B----4-:R-:W-:Y:S01]  /*a710*/  FMNMX.FTZ R8, R14, R9, !PT ;  /* 0x000000090e087209 */ /* 0x010fe20007810000 */
[-CC-:B------:R-:W-:Y:S01]  /*a720*/  FFMA.FTZ R129, R133, R88.reuse, -R195.reuse ;  /* 0x0000005885817223 */ /* 0x180fe200000108c3 */
[-CC-:B------:R-:W-:Y:S01]  /*a730*/  FFMA.FTZ R133, R165, R88.reuse, -R195.reuse ;  /* 0x00000058a5857223 */ /* 0x180fe200000108c3 */
[--C-:B------:R-:W-:Y:S01]  /*a740*/  FFMA.FTZ R165, R177, R88, -R195.reuse ;  /* 0x00000058b1a57223 */ /* 0x100fe200000108c3 */
[----:B-----5:R-:W-:Y:S01]  /*a750*/  FMNMX.FTZ R8, R15, R8, !PT ;  /* 0x000000080f087209 */ /* 0x020fe20007810000 */
[-CC-:B------:R-:W-:Y:S01]  /*a760*/  FFMA.FTZ R179, R179, R88.reuse, -R195.reuse ;  /* 0x00000058b3b37223 */ /* 0x180fe200000108c3 */
[----:B------:R-:W0:Y:S01]  /*a770*/  MUFU.EX2 R5, R5 ;  /* 0x0000000500057308 */ /* 0x000e220000000800 */
[--C-:B------:R-:W-:Y:S01]  /*a780*/  FFMA.FTZ R13, R13, R88, -R195.reuse ;  /* 0x000000580d0d7223 */ /* 0x100fe200000108c3 */
[----:B------:R-:W-:Y:S01]  /*a790*/  FMNMX.FTZ R9, R23, R8, !PT ;  /* 0x0000000817097209 */ /* 0x000fe20007810000 */
[-CC-:B------:R-:W-:Y:S01]  /*a7a0*/  FFMA.FTZ R180, R20, R88.reuse, -R195.reuse ;  /* 0x0000005814b47223 */ /* 0x180fe200000108c3 */
[-CC-:B------:R-:W-:Y:S01]  /*a7b0*/  FFMA.FTZ R182, R161, R88.reuse, -R195.reuse ;  /* 0x00000058a1b67223 */ /* 0x180fe200000108c3 */
[-CC-:B------:R-:W-:Y:S01]  /*a7c0*/  FFMA.FTZ R161, R162, R88.reuse, -R195.reuse ;  /* 0x00000058a2a17223 */ /* 0x180fe200000108c3 */
[----:B-1----:R-:W-:Y:S01]  /*a7d0*/  FMNMX.FTZ R8, R160, R9, !PT ;  /* 0x00000009a0087209 */ /* 0x002fe20007810000 */
[-CC-:B------:R-:W-:Y:S01]  /*a7e0*/  FFMA.FTZ R184, R152, R88.reuse, -R195.reuse ;  /* 0x0000005898b87223 */ /* 0x180fe200000108c3 */
[----:B------:R-:W1:Y:S01]  /*a7f0*/  MUFU.EX2 R176, R176 ;  /* 0x000000b000b07308 */ /* 0x000e620000000800 */
[--C-:B------:R-:W-:Y:S01]  /*a800*/  FFMA.FTZ R153, R153, R88, -R195.reuse ;  /* 0x0000005899997223 */ /* 0x100fe200000108c3 */
[----:B------:R-:W-:Y:S01]  /*a810*/  FMNMX.FTZ R9, R163, R8, !PT ;  /* 0x00000008a3097209 */ /* 0x000fe20007810000 */
[-CC-:B------:R-:W-:Y:S01]  /*a820*/  FFMA.FTZ R186, R156, R88.reuse, -R195.reuse ;  /* 0x000000589cba7223 */ /* 0x180fe200000108c3 */
[-CC-:B------:R-:W-:Y:S01]  /*a830*/  FFMA.FTZ R188, R144, R88.reuse, -R195.reuse ;  /* 0x0000005890bc7223 */ /* 0x180fe200000108c3 */
[-CC-:B------:R-:W-:Y:S01]  /*a840*/  FFMA.FTZ R145, R145, R88.reuse, -R195.reuse ;  /* 0x0000005891917223 */ /* 0x180fe200000108c3 */
[----:B------:R-:W-:Y:S01]  /*a850*/  FMNMX.FTZ R9, R164, R9, !PT ;  /* 0x00000009a4097209 */ /* 0x000fe20007810000 */
[-C--:B------:R-:W-:Y:S01]  /*a860*/  FFMA.FTZ R190, R148, R88.reuse, -R195 ;  /* 0x0000005894be7223 */ /* 0x080fe200000108c3 */
[----:B------:R-:W-:Y:S01]  /*a870*/  MUFU.EX2 R178, R178 ;  /* 0x000000b200b27308 */ /* 0x000fe20000000800 */
[----:B0-----:R-:W-:Y:S01]  /*a880*/  FFMA.FTZ R7, R90, R7, R5 ;  /* 0x000000075a077223 */ /* 0x001fe20000010005 */
[----:B------:R-:W-:Y:S01]  /*a890*/  FMNMX.FTZ R8, R154, R9, !PT ;  /* 0x000000099a087209 */ /* 0x000fe20007810000 */
[-CC-:B------:R-:W-:Y:S01]  /*a8a0*/  FFMA.FTZ R149, R149, R88.reuse, -R195.reuse ;  /* 0x0000005895957223 */ /* 0x180fe200000108c3 */
[-CC-:B------:R-:W-:Y:S01]  /*a8b0*/  FFMA.FTZ R192, R136, R88.reuse, -R195.reuse ;  /* 0x0000005888c07223 */ /* 0x180fe200000108c3 */
[--C-:B------:R-:W-:Y:S01]  /*a8c0*/  FFMA.FTZ R137, R137, R88, -R195.reuse ;  /* 0x0000005889897223 */ /* 0x100fe200000108c3 */
[----:B------:R-:W-:Y:S01]  /*a8d0*/  FMNMX.FTZ R9, R155, R8, !PT ;  /* 0x000000089b097209 */ /* 0x000fe20007810000 */
[-C--:B------:R-:W-:Y:S01]  /*a8e0*/  FFMA.FTZ R194, R140, R88.reuse, -R195 ;  /* 0x000000588cc27223 */ /* 0x080fe200000108c3 */
[----:B------:R-:W-:Y:S01]  /*a8f0*/  MUFU.EX2 R13, R13 ;  /* 0x0000000d000d7308 */ /* 0x000fe20000000800 */
[----:B-1----:R-:W-:Y:S01]  /*a900*/  FADD.FTZ R7, R176, R7 ;  /* 0x00000007b0077221 */ /* 0x002fe20000010000 */
[----:B------:R-:W-:Y:S01]  /*a910*/  FMNMX.FTZ R8, R158, R9, !PT ;  /* 0x000000099e087209 */ /* 0x000fe20007810000 */
[-CC-:B------:R-:W-:Y:S01]  /*a920*/  FFMA.FTZ R141, R141, R88.reuse, -R195.reuse ;  /* 0x000000588d8d7223 */ /* 0x180fe200000108c3 */
[-CC-:B------:R-:W-:Y:S01]  /*a930*/  FFMA.FTZ R121, R121, R88.reuse, -R195.reuse ;  /* 0x0000005879797223 */ /* 0x180fe200000108c3 */
[--C-:B------:R-:W-:Y:S01]  /*a940*/  FFMA.FTZ R125, R125, R88, -R195.reuse ;  /* 0x000000587d7d7223 */ /* 0x100fe200000108c3 */
[----:B------:R-:W-:Y:S01]  /*a950*/  FMNMX.FTZ R9, R159, R8, !PT ;  /* 0x000000089f097209 */ /* 0x000fe20007810000 */
[-CC-:B------:R-:W-:Y:S01]  /*a960*/  FFMA.FTZ R113, R113, R88.reuse, -R195.reuse ;  /* 0x0000005871717223 */ /* 0x180fe200000108c3 */
[----:B------:R-:W-:Y:S01]  /*a970*/  MUFU.EX2 R180, R180 ;  /* 0x000000b400b47308 */ /* 0x000fe20000000800 */
[-CC-:B------:R-:W-:Y:S01]  /*a980*/  FFMA.FTZ R105, R105, R88.reuse, -R195.reuse ;  /* 0x0000005869697223 */ /* 0x180fe200000108c3 */
[----:B------:R-:W-:Y:S01]  /*a990*/  FMNMX.FTZ R8, R146, R9, !PT ;  /* 0x0000000992087209 */ /* 0x000fe20007810000 */
[-CC-:B------:R-:W-:Y:S01]  /*a9a0*/  FFMA.FTZ R109, R109, R88.reuse, -R195.reuse ;  /* 0x000000586d6d7223 */ /* 0x180fe200000108c3 */
[-CC-:B------:R-:W-:Y:S01]  /*a9b0*/  FFMA.FTZ R97, R97, R88.reuse, -R195.reuse ;  /* 0x0000005861617223 */ /* 0x180fe200000108c3 */
[--C-:B------:R-:W-:Y:S01]  /*a9c0*/  FFMA.FTZ R101, R101, R88, -R195.reuse ;  /* 0x0000005865657223 */ /* 0x100fe200000108c3 */
[----:B------:R-:W-:Y:S01]  /*a9d0*/  FMNMX.FTZ R9, R147, R8, !PT ;  /* 0x0000000893097209 */ /* 0x000fe20007810000 */
[-CC-:B------:R-:W-:Y:S01]  /*a9e0*/  FFMA.FTZ R20, R175, R88.reuse, -R195.reuse ;  /* 0x00000058af147223 */ /* 0x180fe200000108c3 */
[----:B------:R-:W-:Y:S01]  /*a9f0*/  MUFU.EX2 R193, R193 ;  /* 0x000000c100c17308 */ /* 0x000fe20000000800 */
[----:B------:R-:W-:Y:S01]  /*aa00*/  FFMA.FTZ R93, R93, R88, -R195 ;  /* 0x000000585d5d7223 */ /* 0x000fe200000108c3 */
[----:B------:R-:W-:-:S02]  /*aa10*/  FMNMX.FTZ R8, R150, R9, !PT ;  /* 0x0000000996087209 */ /* 0x000fc40007810000 */
[----:B------:R-:W-:Y:S02]  /*aa20*/  F2FP.F16.F32.PACK_AB R176, R176, R5 ;  /* 0x00000005b0b0723e */ /* 0x000fe400000000ff */
[----:B------:R-:W-:Y:S02]  /*aa30*/  FMNMX.FTZ R9, R151, R8, !PT ;  /* 0x0000000897097209 */ /* 0x000fe40007810000 */
[----:B------:R-:W-:Y:S02]  /*aa40*/  MUFU.EX2 R182, R182 ;  /* 0x000000b600b67308 */ /* 0x000fe40000000800 */
[----:B------:R-:W-:-:S04]  /*aa50*/  FMNMX.FTZ R8, R138, R9, !PT ;  /* 0x000000098a087209 */ /* 0x000fc80007810000 */
        /* <DEDUP_REMOVED lines=26> */
[----:B------:R-:W-:Y:S01]  /*ac00*/  FMNMX.FTZ R8, R183, R8, !PT ;  /* 0x00000008b7087209 */ /* 0x000fe20007810000 */
[----:B------:R-:W-:Y:S02]  /*ac10*/  WARPGROUP.DEPBAR.LE gsb0, 0x0 ;  /* 0x00008000000079c5 */ /* 0x000fe40000010000 */
[----:B------:R-:W-:Y:S01]  /*ac20*/  WARPGROUP.ARRIVE ;  /* 0x00000000000079c5 */ /* 0x000fe20000000000 */
[----:B------:R-:W-:Y:S02]  /*ac30*/  FMNMX.FTZ R8, R111, R8, !PT ;  /* 0x000000086f087209 */ /* 0x000fe40007810000 */
[----:B------:R-:W-:Y:S01]  /*ac40*/  MUFU.EX2 R192, R192 ;  /* 0x000000c000c07308 */ /* 0x000fe20000000800 */
[-CC-:B------:R-:W-:Y:S01]  /*ac50*/  FFMA.FTZ R196, R128, R88.reuse, -R195.reuse ;  /* 0x0000005880c47223 */ /* 0x180fe200000108c3 */
[----:B------:R-:W-:Y:S01]  /*ac60*/  FFMA.FTZ R198, R132, R88, -R195 ;  /* 0x0000005884c67223 */ /* 0x000fe200000108c3 */
[----:B------:R-:W-:Y:S01]  /*ac70*/  FMNMX.FTZ R8, R185, R8, !PT ;  /* 0x00000008b9087209 */ /* 0x000fe20007810000 */
[----:B------:R-:W-:Y:S01]  /*ac80*/  HGMMA.64x128x16.F32 R24, R200, gdesc[UR8].tnspB, R24, gsb0 ;  /* 0x41e00008c8187df0 */ /* 0x000fe20008000818 */
[----:B------:R-:W-:Y:S01]  /*ac90*/  UIADD3 UR10, UR6, 0x380, URZ ;  /* 0x00000380060a7890 */ /* 0x000fe2000fffe03f */
[----:B------:R-:W-:Y:S01]  /*aca0*/  UMOV UR11, 0x40000040 ;  /* 0x40000040000b7882 */ /* 0x000fe20000000000 */
[----:B------:R-:W-:Y:S01]  /*acb0*/  FMNMX.FTZ R8, R99, R8, !PT ;  /* 0x0000000863087209 */ /* 0x000fe20007810000 */
[----:B------:R-:W-:Y:S03]  /*acc0*/  MUFU.EX2 R137, R137 ;  /* 0x0000008900897308 */ /* 0x000fe60000000800 */
[----:B------:R-:W-:-:S04]  /*acd0*/  FMNMX.FTZ R8, R187, R8, !PT ;  /* 0x00000008bb087209 */ /* 0x000fc80007810000 */
[----:B------:R-:W-:Y:S01]  /*ace0*/  FMNMX.FTZ R8, R103, R8, !PT ;  /* 0x0000000867087209 */ /* 0x000fe20007810000 */
[----:B------:R-:W-:Y:S03]  /*acf0*/  MUFU.EX2 R194, R194 ;  /* 0x000000c200c27308 */ /* 0x000fe60000000800 */
[----:B------:R-:W-:-:S04]  /*ad00*/  FMNMX.FTZ R8, R189, R8, !PT ;  /* 0x00000008bd087209 */ /* 0x000fc80007810000 */
[----:B------:R-:W-:Y:S01]  /*ad10*/  FMNMX.FTZ R8, R91, R8, !PT ;  /* 0x000000085b087209 */ /* 0x000fe20007810000 */
[----:B------:R-:W-:Y:S03]  /*ad20*/  MUFU.EX2 R141, R141 ;  /* 0x0000008d008d7308 */ /* 0x000fe60000000800 */
[----:B------:R-:W-:-:S04]  /*ad30*/  FMNMX.FTZ R8, R191, R8, !PT ;  /* 0x00000008bf087209 */ /* 0x000fc80007810000 */
[----:B------:R-:W-:Y:S01]  /*ad40*/  FMNMX.FTZ R9, R95, R8, !PT ;  /* 0x000000085f097209 */ /* 0x000fe20007810000 */
[--C-:B------:R-:W-:Y:S01]  /*ad50*/  FFMA.FTZ R8, R171, R88, -R195.reuse ;  /* 0x00000058ab087223 */ /* 0x100fe200000108c3 */
[----:B------:R-:W-:Y:S03]  /*ad60*/  MUFU.EX2 R196, R196 ;  /* 0x000000c400c47308 */ /* 0x000fe60000000800 */
[----:B------:R-:W0:Y:S05]  /*ad70*/  SHFL.BFLY PT, R12, R9, 0x2, 0x1f ;  /* 0x0c401f00090c7f89 */ /* 0x000e2a00000e0000 */
[----:B------:R-:W-:Y:S08]  /*ad80*/  MUFU.EX2 R157, R157 ;  /* 0x0000009d009d7308 */ /* 0x000ff00000000800 */
[----:B------:R-:W-:Y:S08]  /*ad90*/  MUFU.EX2 R198, R198 ;  /* 0x000000c600c67308 */ /* 0x000ff00000000800 */
[----:B------:R-:W-:Y:S01]  /*ada0*/  MUFU.EX2 R129, R129 ;  /* 0x0000008100817308 */ /* 0x000fe20000000800 */
[----:B0-----:R-:W-:Y:S01]  /*adb0*/  FMNMX.FTZ R92, R9, R12, !PT ;  /* 0x0000000c095c7209 */ /* 0x001fe20007810000 */
[----:B------:R-:W-:-:S04]  /*adc0*/  FFMA.FTZ R12, R173, R88, -R195 ;  /* 0x00000058ad0c7223 */ /* 0x000fc800000108c3 */
[----:B------:R-:W0:Y:S02]  /*add0*/  SHFL.BFLY PT, R9, R92, 0x1, 0x1f ;  /* 0x0c201f005c097f89 */ /* 0x000e2400000e0000 */
[----:B------:R-:W-:Y:S08]  /*ade0*/  MUFU.EX2 R121, R121 ;  /* 0x0000007900797308 */ /* 0x000ff00000000800 */
[----:B------:R-:W-:Y:S08]  /*adf0*/  MUFU.EX2 R125, R125 ;  /* 0x0000007d007d7308 */ /* 0x000ff00000000800 */
[----:B------:R-:W-:Y:S01]  /*ae00*/  MUFU.EX2 R113, R113 ;  /* 0x0000007100717308 */ /* 0x000fe20000000800 */
[----:B0-----:R-:W-:-:S07]  /*ae10*/  FMNMX.FTZ R9, R92, R9, !PT ;  /* 0x000000095c097209 */ /* 0x001fce0007810000 */
[----:B------:R-:W-:Y:S08]  /*ae20*/  MUFU.EX2 R133, R133 ;  /* 0x0000008500857308 */ /* 0x000ff00000000800 */
[----:B------:R0:W-:Y:S08]  /*ae30*/  MUFU.EX2 R92, R179 ;  /* 0x000000b3005c7308 */ /* 0x0001f00000000800 */
[----:B------:R-:W-:Y:S08]  /*ae40*/  MUFU.EX2 R105, R105 ;  /* 0x0000006900697308 */ /* 0x000ff00000000800 */
[----:B------:R-:W-:Y:S08]  /*ae50*/  MUFU.EX2 R109, R109 ;  /* 0x0000006d006d7308 */ /* 0x000ff00000000800 */
[----:B------:R-:W-:Y:S08]  /*ae60*/  MUFU.EX2 R8, R8 ;  /* 0x0000000800087308 */ /* 0x000ff00000000800 */
[----:B------:R-:W-:Y:S08]  /*ae70*/  MUFU.EX2 R97, R97 ;  /* 0x0000006100617308 */ /* 0x000ff00000000800 */
[----:B------:R-:W-:Y:S01]  /*ae80*/  MUFU.EX2 R12, R12 ;  /* 0x0000000c000c7308 */ /* 0x000fe20000000800 */
[----:B------:R-:W-:-:S02]  /*ae90*/  WARPGROUP.DEPBAR.LE gsb0, 0x0 ;  /* 0x00008000000079c5 */ /* 0x000fc40000010000 */
[----:B------:R-:W-:Y:S01]  /*aea0*/  WARPGROUP.ARRIVE ;  /* 0x00000000000079c5 */ /* 0x000fe20000000000 */
[-CC-:B------:R-:W-:Y:S01]  /*aeb0*/  FFMA.FTZ R200, R120, R88.reuse, -R195.reuse ;  /* 0x0000005878c87223 */ /* 0x180fe200000108c3 */
[----:B------:R-:W-:-:S03]  /*aec0*/  FFMA.FTZ R202, R124, R88, -R195 ;  /* 0x000000587cca7223 */ /* 0x000fc600000108c3 */
[----:B------:R-:W-:Y:S01]  /*aed0*/  MUFU.EX2 R101, R101 ;  /* 0x0000006500657308 */ /* 0x000fe20000000800 */
[----:B------:R-:W-:Y:S01]  /*aee0*/  HGMMA.64x128x16.F32 R24, R204, gdesc[UR8].tnspB, R24, gsb0 ;  /* 0x41e00008cc187df0 */ /* 0x000fe20008000818 */
[----:B------:R-:W-:Y:S01]  /*aef0*/  UIADD3 UR10, UR6, 0x400, URZ ;  /* 0x00000400060a7890 */ /* 0x000fe2000fffe03f */
[----:B------:R-:W-:-:S05]  /*af00*/  UMOV UR11, 0x40000040 ;  /* 0x40000040000b7882 */ /* 0x000fca0000000000 */
        /* <DEDUP_REMOVED lines=8> */
[----:B------:R-:W-:Y:S01]  /*af90*/  IADD3 R112, -R22, 0xb, RZ ;  /* 0x0000000b16707810 */ /* 0x000fe20007ffe1ff */
[----:B------:R-:W-:Y:S01]  /*afa0*/  FFMA.FTZ R206, R116, R88, -R195 ;  /* 0x0000005874ce7223 */ /* 0x000fe200000108c3 */
[----:B------:R-:W-:Y:S02]  /*afb0*/  @!P1 PRMT R116, RZ, 0x654, R110 ;  /* 0x00000654ff749816 */ /* 0x000fe4000000006e */
[----:B------:R-:W-:Y:S01]  /*afc0*/  HGMMA.64x128x16.F32 R24, R208, gdesc[UR8].tnspB, R24, gsb0 ;  /* 0x41e00008d0187df0 */ /* 0x000fe20008000818 */
[----:B------:R-:W-:Y:S01]  /*afd0*/  UIADD3 UR10, UR6, 0x480, URZ ;  /* 0x00000480060a7890 */ /* 0x000fe2000fffe03f */
[----:B------:R-:W-:Y:S01]  /*afe0*/  MUFU.EX2 R204, R204 ;  /* 0x000000cc00cc7308 */ /* 0x000fe20000000800 */
[----:B------:R-:W-:Y:S01]  /*aff0*/  UMOV UR11, 0x40000040 ;  /* 0x40000040000b7882 */ /* 0x000fe20000000000 */
[----:B------:R-:W-:-:S06]  /*b000*/  UIADD3 UR6, UR6, 0x500, URZ ;  /* 0x0000050006067890 */ /* 0x000fcc000fffe03f */
[----:B------:R-:W-:Y:S01]  /*b010*/  MUFU.EX2 R206, R206 ;  /* 0x000000ce00ce7308 */ /* 0x000fe20000000800 */
[----:B------:R-:W-:Y:S02]  /*b020*/  WARPGROUP.DEPBAR.LE gsb0, 0x0 ;  /* 0x00008000000079c5 */ /* 0x000fe40000010000 */
[----:B------:R-:W-:Y:S01]  /*b030*/  WARPGROUP.ARRIVE ;  /* 0x00000000000079c5 */ /* 0x000fe20000000000 */
[-CC-:B------:R-:W-:Y:S01]  /*b040*/  FFMA.FTZ R208, R167, R88.reuse, -R195.reuse ;  /* 0x00000058a7d07223 */ /* 0x180fe200000108c3 */
[-C--:B------:R-:W-:Y:S01]  /*b050*/  FFMA.FTZ R210, R169, R88.reuse, -R195 ;  /* 0x00000058a9d27223 */ /* 0x080fe200000108c3 */
[C---:B------:R-:W-:Y:S01]  /*b060*/  FADD.FTZ R167, -R9.reuse, R4 ;  /* 0x0000000409a77221 */ /* 0x040fe20000010100 */
[-C--:B------:R-:W-:Y:S02]  /*b070*/  FMUL.FTZ R169, R9, R88.reuse ;  /* 0x0000005809a97220 */ /* 0x080fe40000410000 */
[----:B------:R-:W-:Y:S01]  /*b080*/  HGMMA.64x128x16.F32 R24, R212, gdesc[UR8].tnspB, R24, gsb0 ;  /* 0x41e00008d4187df0 */ /* 0x000fe20008000818 */
[-C--:B------:R-:W-:Y:S01]  /*b090*/  FMUL.FTZ R167, R167, R88.reuse ;  /* 0x00000058a7a77220 */ /* 0x080fe20000410000 */
[-CC-:B------:R-:W-:Y:S01]  /*b0a0*/  FFMA.FTZ R4, R11, R88.reuse, -R169.reuse ;  /* 0x000000580b047223 */ /* 0x180fe200000108a9 */
[-CC-:B------:R-:W-:Y:S01]  /*b0b0*/  FFMA.FTZ R177, R10, R88.reuse, -R169.reuse ;  /* 0x000000580ab17223 */ /* 0x180fe200000108a9 */
[-CC-:B0-----:R-:W-:Y:S01]  /*b0c0*/  FFMA.FTZ R179, R14, R88.reuse, -R169.reuse ;  /* 0x000000580eb37223 */ /* 0x181fe200000108a9 */
[-CC-:B------:R-:W-:Y:S01]  /*b0d0*/  FFMA.FTZ R10, R15, R88.reuse, -R169.reuse ;  /* 0x000000580f0a7223 */ /* 0x180fe200000108a9 */
[-CC-:B------:R-:W-:Y:S01]  /*b0e0*/  FFMA.FTZ R11, R23, R88.reuse, -R169.reuse ;  /* 0x00000058170b7223 */ /* 0x180fe200000108a9 */
[----:B------:R-:W-:Y:S01]  /*b0f0*/  MUFU.EX2 R167, R167 ;  /* 0x000000a700a77308 */ /* 0x000fe20000000800 */
[-CC-:B------:R-:W-:Y:S01]  /*b100*/  FFMA.FTZ R14, R160, R88.reuse, -R169.reuse ;  /* 0x00000058a00e7223 */ /* 0x180fe200000108a9 */
[-CC-:B------:R-:W-:Y:S01]  /*b110*/  FFMA.FTZ R15, R163, R88.reuse, -R169.reuse ;  /* 0x00000058a30f7223 */ /* 0x180fe200000108a9 */
[-CC-:B------:R-:W-:Y:S01]  /*b120*/  FFMA.FTZ R94, R164, R88.reuse, -R169.reuse ;  /* 0x00000058a45e7223 */ /* 0x180fe200000108a9 */
[-CC-:B------:R-:W-:Y:S01]  /*b130*/  FFMA.FTZ R23, R154, R88.reuse, -R169.reuse ;  /* 0x000000589a177223 */ /* 0x180fe200000108a9 */
[-CC-:B------:R-:W-:Y:S01]  /*b140*/  FFMA.FTZ R96, R155, R88.reuse, -R169.reuse ;  /* 0x000000589b607223 */ /* 0x180fe200000108a9 */
[-CC-:B------:R-:W-:Y:S01]  /*b150*/  FFMA.FTZ R98, R158, R88.reuse, -R169.reuse ;  /* 0x000000589e627223 */ /* 0x180fe200000108a9 */
[-CC-:B------:R-:W-:Y:S01]  /*b160*/  FFMA.FTZ R155, R159, R88.reuse, -R169.reuse ;  /* 0x000000589f9b7223 */ /* 0x180fe200000108a9 */
[----:B------:R-:W0:Y:S01]  /*b170*/  MUFU.EX2 R4, R4 ;  /* 0x0000000400047308 */ /* 0x000e220000000800 */
[-CC-:B------:R-:W-:Y:S01]  /*b180*/  FFMA.FTZ R100, R146, R88.reuse, -R169.reuse ;  /* 0x0000005892647223 */ /* 0x180fe200000108a9 */
[-CC-:B------:R-:W-:Y:S01]  /*b190*/  FFMA.FTZ R205, R114, R88.reuse, -R169.reuse ;  /* 0x0000005872cd7223 */ /* 0x180fe200000108a9 */
[-CC-:B------:R-:W-:Y:S01]  /*b1a0*/  FFMA.FTZ R114, R115, R88.reuse, -R169.reuse ;  /* 0x0000005873727223 */ /* 0x180fe200000108a9 */
[-CC-:B------:R-:W-:Y:S01]  /*b1b0*/  FFMA.FTZ R147, R147, R88.reuse, -R169.reuse ;  /* 0x0000005893937223 */ /* 0x180fe200000108a9 */
[-CC-:B------:R-:W-:Y:S01]  /*b1c0*/  FFMA.FTZ R102, R150, R88.reuse, -R169.reuse ;  /* 0x0000005896667223 */ /* 0x180fe200000108a9 */
        /* <DEDUP_REMOVED lines=9> */
[--C-:B------:R-:W-:Y:S01]  /*b260*/  FFMA.FTZ R108, R131, R88, -R169.reuse ;  /* 0x00000058836c7223 */ /* 0x100fe200000108a9 */
[----:B------:R-:W-:Y:S01]  /*b270*/  MUFU.EX2 R179, R179 ;  /* 0x000000b300b37308 */ /* 0x000fe20000000800 */
[----:B0-----:R-:W-:Y:S01]  /*b280*/  FFMA.FTZ R6, R167, R6, R4 ;  /* 0x00000006a7067223 */ /* 0x001fe20000010004 */
        /* <DEDUP_REMOVED lines=9> */
[----:B------:R-:W-:-:S05]  /*b320*/  FFMA.FTZ R95, R95, R88, -R169 ;  /* 0x000000585f5f7223 */ /* 0x000fca00000108a9 */
[----:B------:R-:W-:Y:S08]  /*b330*/  MUFU.EX2 R11, R11 ;  /* 0x0000000b000b7308 */ /* 0x000ff00000000800 */
[----:B------:R-:W0:Y:S08]  /*b340*/  MUFU.EX2 R14, R14 ;  /* 0x0000000e000e7308 */ /* 0x000e300000000800 */
[----:B------:R-:W-:Y:S08]  /*b350*/  MUFU.EX2 R15, R15 ;  /* 0x0000000f000f7308 */ /* 0x000ff00000000800 */
[----:B------:R-:W-:Y:S01]  /*b360*/  MUFU.EX2 R94, R94 ;  /* 0x0000005e005e7308 */ /* 0x000fe20000000800 */
[----:B0-----:R-:W-:-:S07]  /*b370*/  F2FP.F16.F32.PACK_AB R181, R14, R11 ;  /* 0x0000000b0eb5723e */ /* 0x001fce00000000ff */
[----:B------:R-:W-:Y:S08]  /*b380*/  MUFU.EX2 R23, R23 ;  /* 0x0000001700177308 */ /* 0x000ff00000000800 */
[----:B------:R-:W-:Y:S08]  /*b390*/  MUFU.EX2 R96, R96 ;  /* 0x0000006000607308 */ /* 0x000ff00000000800 */
[----:B------:R-:W-:Y:S08]  /*b3a0*/  MUFU.EX2 R98, R98 ;  /* 0x0000006200627308 */ /* 0x000ff00000000800 */
[----:B------:R-:W-:Y:S08]  /*b3b0*/  MUFU.EX2 R155, R155 ;  /* 0x0000009b009b7308 */ /* 0x000ff00000000800 */
[----:B------:R-:W-:Y:S08]  /*b3c0*/  MUFU.EX2 R100, R100 ;  /* 0x0000006400647308 */ /* 0x000ff00000000800 */
[----:B------:R-:W-:Y:S08]  /*b3d0*/  MUFU.EX2 R147, R147 ;  /* 0x0000009300937308 */ /* 0x000ff00000000800 */
[----:B------:R-:W-:Y:S08]  /*b3e0*/  MUFU.EX2 R102, R102 ;  /* 0x0000006600667308 */ /* 0x000ff00000000800 */
[----:B------:R-:W-:Y:S01]  /*b3f0*/  MUFU.EX2 R151, R151 ;  /* 0x0000009700977308 */ /* 0x000fe20000000800 */
[----:B------:R-:W-:-:S02]  /*b400*/  WARPGROUP.DEPBAR.LE gsb0, 0x0 ;  /* 0x00008000000079c5 */ /* 0x000fc40000010000 */
[----:B------:R-:W-:-:S05]  /*b410*/  WARPGROUP.ARRIVE ;  /* 0x00000000000079c5 */ /* 0x000fca0000000000 */
[----:B------:R-:W-:Y:S01]  /*b420*/  MUFU.EX2 R104, R104 ;  /* 0x0000006800687308 */ /* 0x000fe20000000800 */
[----:B------:R-:W-:Y:S02]  /*b430*/  F2FP.F16.F32.PACK_AB R214, R101, R12 ;  /* 0x0000000c65d6723e */ /* 0x000fe400000000ff */
[----:B------:R-:W-:Y:S01]  /*b440*/  F2FP.F16.F32.PACK_AB R212, R97, R8 ;  /* 0x0000000861d4723e */ /* 0x000fe200000000ff */
[----:B------:R-:W-:Y:S01]  /*b450*/  HGMMA.64x128x16.F32 R24, R216, gdesc[UR4].tnspB, R24, gsb0 ;  /* 0x41e00004d8187df0 */ /* 0x000fe20008000818 */
[----:B------:R-:W-:-:S03]  /*b460*/  R2UR UR7, R17 ;  /* 0x00000000110772ca */ /* 0x000fc600000e0000 */
[----:B------:R-:W0:Y:S01]  /*b470*/  MUFU.EX2 R139, R139 ;  /* 0x0000008b008b7308 */ /* 0x000e220000000800 */
[----:B------:R-:W-:-:S07]  /*b480*/  R2UR UR6, R220 ;  /* 0x00000000dc0672ca */ /* 0x000fce00000e0000 */
[----:B------:R-:W1:Y:S06]  /*b490*/  MUFU.EX2 R195, R195 ;  /* 0x000000c300c37308 */ /* 0x000e6c0000000800 */
[----:B------:R-:W-:Y:S01]  /*b4a0*/  UISETP.GT.AND UP0, UPT, UR6, UR7, UPT ;  /* 0x000000070600728c */ /* 0x000fe2000bf04270 */
[----:B------:R-:W-:Y:S01]  /*b4b0*/  R2UR UR7, R0 ;  /* 0x00000000000772ca */ /* 0x000fe200000e0000 */
[----:B------:R-:W2:Y:S01]  /*b4c0*/  MUFU.EX2 R106, R106 ;  /* 0x0000006a006a7308 */ /* 0x000ea20000000800 */
[----:B------:R-:W-:-:S03]  /*b4d0*/  UIADD3 UR6, UR6, -0x1, URZ ;  /* 0xffffffff06067890 */ /* 0x000fc6000fffe03f */
[----:B------:R-:W-:-:S03]  /*b4e0*/  PLOP3.LUT P2, PT, PT, PT, UP0, 0x80, 0x0 ;  /* 0x000000000000781c */ /* 0x000fc60003f4f008 */
[----:B------:R-:W-:Y:S01]  /*b4f0*/  IMAD.U32 R220, RZ, RZ, UR6 ;  /* 0x00000006ffdc7e24 */ /* 0x000fe2000f8e00ff */
[----:B------:R-:W3:Y:S08]  /*b500*/  MUFU.EX2 R197, R197 ;  /* 0x000000c500c57308 */ /* 0x000ef00000000800 */
[----:B------:R-:W4:Y:S08]  /*b510*/  MUFU.EX2 R108, R108 ;  /* 0x0000006c006c7308 */ /* 0x000f300000000800 */
[----:B------:R-:W5:Y:S08]  /*b520*/  MUFU.EX2 R199, R199 ;  /* 0x000000c700c77308 */ /* 0x000f700000000800 */
[----:B------:R-:W5:Y:S08]  /*b530*/  MUFU.EX2 R110, R110 ;  /* 0x0000006e006e7308 */ /* 0x000f700000000800 */
[----:B------:R-:W5:Y:S08]  /*b540*/  MUFU.EX2 R201, R201 ;  /* 0x000000c900c97308 */ /* 0x000f700000000800 */
[----:B------:R-:W-:Y:S08]  /*b550*/  MUFU.EX2 R203, R203 ;  /* 0x000000cb00cb7308 */ /* 0x000ff00000000800 */
        /* <DEDUP_REMOVED lines=10> */
[----:B------:R0:W-:Y:S06]  /*b600*/  BAR.ARV R112, 0x100 ;  /* 0x000400700000751d */ /* 0x0001ec0000002000 */
[----:B------:R1:W-:Y:S01]  /*b610*/  @!P1 SYNCS.ARRIVE.TRANS64.RED.A1T0 RZ, [R116+URZ], RZ ;  /* 0x000000ff74ff99a7 */ /* 0x0003e2000810043f */
[----:B------:R-:W-:Y:S01]  /*b620*/  MUFU.EX2 R95, R95 ;  /* 0x0000005f005f7308 */ /* 0x000fe20000000800 */
[----:B0-----:R-:W-:Y:S01]  /*b630*/  FADD.FTZ R112, R178, R7 ;  /* 0x00000007b2707221 */ /* 0x001fe20000010000 */
[----:B------:R-:W-:Y:S01]  /*b640*/  F2FP.F16.F32.PACK_AB R178, R13, R178 ;  /* 0x000000b20db2723e */ /* 0x000fe200000000ff */
[----:B------:R-:W-:Y:S01]  /*b650*/  FMUL.FTZ R24, R24, R90 ;  /* 0x0000005a18187220 */ /* 0x000fe20000410000 */
[----:B------:R-:W-:Y:S01]  /*b660*/  F2FP.F16.F32.PACK_AB R216, R165, R20 ;  /* 0x00000014a5d8723e */ /* 0x000fe200000000ff */
[----:B------:R-:W-:Y:S01]  /*b670*/  FMUL.FTZ R25, R25, R90 ;  /* 0x0000005a19197220 */ /* 0x000fe20000410000 */
[----:B------:R-:W-:Y:S01]  /*b680*/  F2FP.F16.F32.PACK_AB R218, R93, R92 ;  /* 0x0000005c5dda723e */ /* 0x000fe200000000ff */
[----:B-1----:R-:W-:Y:S01]  /*b690*/  FADD.FTZ R116, R177, R6 ;  /* 0x00000006b1747221 */ /* 0x002fe20000010000 */
[----:B------:R-:W-:Y:S01]  /*b6a0*/  FFMA.FTZ R6, R123, R88, -R169 ;  /* 0x000000587b067223 */ /* 0x000fe200000108a9 */
[----:B------:R-:W-:Y:S01]  /*b6b0*/  FADD.FTZ R123, R13, R112 ;  /* 0x000000700d7b7221 */ /* 0x000fe20000010000 */
[----:B------:R0:W-:Y:S01]  /*b6c0*/  @!P1 SYNCS.ARRIVE.TRANS64.RED.A1T0 RZ, [R118+URZ], RZ ;  /* 0x000000ff76ff99a7 */ /* 0x0001e2000810043f */
[----:B------:R-:W-:Y:S01]  /*b6d0*/  FADD.FTZ R7, R179, R116 ;  /* 0x00000074b3077221 */ /* 0x000fe20000010000 */
[----:B------:R-:W-:Y:S01]  /*b6e0*/  F2FP.F16.F32.PACK_AB R179, R10, R179 ;  /* 0x000000b30ab3723e */ /* 0x000fe200000000ff */
[----:B------:R-:W-:Y:S01]  /*b6f0*/  FADD.FTZ R116, R180, R123 ;  /* 0x0000007bb4747221 */ /* 0x000fe20000010000 */
[----:B------:R-:W1:Y:S01]  /*b700*/  MUFU.EX2 R6, R6 ;  /* 0x0000000600067308 */ /* 0x000e620000000800 */
[----:B------:R-:W-:Y:S01]  /*b710*/  FADD.FTZ R112, R10, R7 ;  /* 0x000000070a707221 */ /* 0x000fe20000010000 */
[----:B------:R-:W-:Y:S01]  /*b720*/  F2FP.F16.F32.PACK_AB R177, R177, R4 ;  /* 0x00000004b1b1723e */ /* 0x000fe200000000ff */
[C---:B------:R-:W-:Y:S01]  /*b730*/  FADD.FTZ R123, R193.reuse, R116 ;  /* 0x00000074c17b7221 */ /* 0x040fe20000010000 */
[----:B------:R-:W-:Y:S01]  /*b740*/  F2FP.F16.F32.PACK_AB R180, R193, R180 ;  /* 0x000000b4c1b4723e */ /* 0x000fe200000000ff */
[----:B------:R-:W-:Y:S01]  /*b750*/  FADD.FTZ R7, R11, R112 ;  /* 0x000000700b077221 */ /* 0x000fe20000010000 */
[----:B------:R-:W-:Y:S01]  /*b760*/  FFMA.FTZ R112, R127, R88, -R169 ;  /* 0x000000587f707223 */ /* 0x000fe200000108a9 */
[----:B0-----:R-:W-:Y:S01]  /*b770*/  FADD.FTZ R118, R182, R123 ;  /* 0x0000007bb6767221 */ /* 0x001fe20000010000 */
[----:B------:R-:W-:Y:S01]  /*b780*/  MUFU.EX2 R4, R107 ;  /* 0x0000006b00047308 */ /* 0x000fe20000000800 */
[----:B------:R-:W-:Y:S01]  /*b790*/  FADD.FTZ R116, R14, R7 ;  /* 0x000000070e747221 */ /* 0x000fe20000010000 */
[C---:B------:R-:W-:Y:S01]  /*b7a0*/  F2FP.F16.F32.PACK_AB R182, R161.reuse, R182 ;  /* 0x000000b6a1b6723e */ /* 0x040fe200000000ff */
[----:B------:R-:W-:Y:S01]  /*b7b0*/  FADD.FTZ R115, R161, R118 ;  /* 0x00000076a1737221 */ /* 0x000fe20000010000 */
[----:B------:R-:W-:Y:S01]  /*b7c0*/  F2FP.F16.F32.PACK_AB R193, R139, R104 ;  /* 0x000000688bc1723e */ /* 0x000fe200000000ff */
[----:B------:R-:W-:Y:S01]  /*b7d0*/  FADD.FTZ R7, R15, R116 ;  /* 0x000000740f077221 */ /* 0x000fe20000010000 */
[-C--:B------:R-:W-:Y:S01]  /*b7e0*/  FFMA.FTZ R116, R119, R88.reuse, -R169 ;  /* 0x0000005877747223 */ /* 0x080fe200000108a9 */
[----:B------:R-:W-:Y:S01]  /*b7f0*/  FADD.FTZ R120, R184, R115 ;  /* 0x00000073b8787221 */ /* 0x000fe20000010000 */
[----:B------:R-:W0:Y:S01]  /*b800*/  MUFU.EX2 R112, R112 ;  /* 0x0000007000707308 */ /* 0x000e220000000800 */
[C---:B------:R-:W-:Y:S01]  /*b810*/  FADD.FTZ R118, R94.reuse, R7 ;  /* 0x000000075e767221 */ /* 0x040fe20000010000 */
[-CC-:B------:R-:W-:Y:S01]  /*b820*/  FFMA.FTZ R115, R183, R88.reuse, -R169.reuse ;  /* 0x00000058b7737223 */ /* 0x180fe200000108a9 */
[----:B------:R-:W-:Y:S01]  /*b830*/  FADD.FTZ R117, R153, R120 ;  /* 0x0000007899757221 */ /* 0x000fe20000010000 */
[----:B------:R-:W-:Y:S01]  /*b840*/  F2FP.F16.F32.PACK_AB R183, R94, R15 ;  /* 0x0000000f5eb7723e */ /* 0x000fe200000000ff */
[----:B------:R-:W-:Y:S01]  /*b850*/  FADD.FTZ R7, R23, R118 ;  /* 0x0000007617077221 */ /* 0x000fe20000010000 */
[-C--:B------:R-:W-:Y:S01]  /*b860*/  FFMA.FTZ R119, R187, R88.reuse, -R169 ;  /* 0x00000058bb777223 */ /* 0x080fe200000108a9 */
[----:B------:R-:W-:Y:S01]  /*b870*/  FADD.FTZ R118, R186, R117 ;  /* 0x00000075ba767221 */ /* 0x000fe20000010000 */
[----:B------:R-:W0:Y:S01]  /*b880*/  MUFU.EX2 R116, R116 ;  /* 0x0000007400747308 */ /* 0x000e220000000800 */
[C---:B------:R-:W-:Y:S01]  /*b890*/  FADD.FTZ R7, R96.reuse, R7 ;  /* 0x0000000760077221 */ /* 0x040fe20000010000 */
[----:B------:R-:W-:Y:S01]  /*b8a0*/  FFMA.FTZ R117, R185, R88, -R169 ;  /* 0x00000058b9757223 */ /* 0x000fe200000108a9 */
[----:B------:R-:W-:Y:S01]  /*b8b0*/  F2FP.F16.F32.PACK_AB R185, R96, R23 ;  /* 0x0000001760b9723e */ /* 0x000fe200000000ff */
[----:B------:R-:W-:Y:S01]  /*b8c0*/  FMUL.FTZ R28, R28, R90 ;  /* 0x0000005a1c1c7220 */ /* 0x000fe20000410000 */
[----:B------:R-:W-:Y:S01]  /*b8d0*/  FADD.FTZ R120, R98, R7 ;  /* 0x0000000762787221 */ /* 0x000fe20000010000 */
[----:B------:R-:W-:Y:S01]  /*b8e0*/  FADD.FTZ R7, R21, R118 ;  /* 0x0000007615077221 */ /* 0x000fe20000010000 */
[----:B------:R-:W-:Y:S01]  /*b8f0*/  FFMA.FTZ R118, R99, R88, -R169 ;  /* 0x0000005863767223 */ /* 0x000fe200000108a9 */
[----:B------:R-:W0:Y:S01]  /*b900*/  MUFU.EX2 R94, R115 ;  /* 0x00000073005e7308 */ /* 0x000e220000000800 */
[C---:B------:R-:W-:Y:S01]  /*b910*/  FADD.FTZ R123, R155.reuse, R120 ;  /* 0x000000789b7b7221 */ /* 0x040fe20000010000 */
[----:B------:R-:W-:Y:S01]  /*b920*/  FADD.FTZ R120, R188, R7 ;  /* 0x00000007bc787221 */ /* 0x000fe20000010000 */
[----:B------:R-:W-:Y:S01]  /*b930*/  F2FP.F16.F32.PACK_AB R187, R155, R98 ;  /* 0x000000629bbb723e */ /* 0x000fe200000000ff */
[----:B------:R-:W-:Y:S01]  /*b940*/  FFMA.FTZ R99, R189, R88, -R169 ;  /* 0x00000058bd637223 */ /* 0x000fe200000108a9 */
[----:B------:R-:W-:Y:S01]  /*b950*/  FADD.FTZ R122, R100, R123 ;  /* 0x0000007b647a7221 */ /* 0x000fe20000010000 */
[----:B------:R-:W-:Y:S01]  /*b960*/  FADD.FTZ R7, R145, R120 ;  /* 0x0000007891077221 */ /* 0x000fe20000010000 */
[----:B------:R-:W-:Y:S01]  /*b970*/  F2FP.F16.F32.PACK_AB R184, R153, R184 ;  /* 0x000000b899b8723e */ /* 0x000fe200000000ff */
[----:B------:R-:W0:Y:S01]  /*b980*/  MUFU.EX2 R96, R117 ;  /* 0x0000007500607308 */ /* 0x000e220000000800 */
[----:B------:R-:W-:Y:S01]  /*b990*/  FADD.FTZ R123, R147, R122 ;  /* 0x0000007a937b7221 */ /* 0x000fe20000010000 */
[----:B------:R-:W-:Y:S01]  /*b9a0*/  FADD.FTZ R120, R190, R7 ;  /* 0x00000007be787221 */ /* 0x000fe20000010000 */
[----:B------:R-:W-:Y:S01]  /*b9b0*/  FFMA.FTZ R7, R191, R88, -R169 ;  /* 0x00000058bf077223 */ /* 0x000fe200000108a9 */
[----:B------:R-:W-:Y:S01]  /*b9c0*/  F2FP.F16.F32.PACK_AB R186, R21, R186 ;  /* 0x000000ba15ba723e */ /* 0x000fe200000000ff */
[----:B------:R-:W-:Y:S01]  /*b9d0*/  FADD.FTZ R122, R102, R123 ;  /* 0x0000007b667a7221 */ /* 0x000fe20000010000 */
[----:B------:R-:W-:Y:S01]  /*b9e0*/  FADD.FTZ R123, R149, R120 ;  /* 0x00000078957b7221 */ /* 0x000fe20000010000 */
[----:B------:R-:W-:Y:S01]  /*b9f0*/  F2FP.F16.F32.PACK_AB R188, R145, R188 ;  /* 0x000000bc91bc723e */ /* 0x000fe200000000ff */
[----:B------:R-:W0:Y:S01]  /*ba00*/  MUFU.EX2 R118, R118 ;  /* 0x0000007600767308 */ /* 0x000e220000000800 */
[----:B------:R-:W-:Y:S01]  /*ba10*/  FADD.FTZ R127, R151, R122 ;  /* 0x0000007a977f7221 */ /* 0x000fe20000010000 */
[----:B------:R-:W-:Y:S01]  /*ba20*/  FADD.FTZ R120, R192, R123 ;  /* 0x0000007bc0787221 */ /* 0x000fe20000010000 */
[----:B------:R-:W-:Y:S01]  /*ba30*/  F2FP.F16.F32.PACK_AB R189, R147, R100 ;  /* 0x0000006493bd723e */ /* 0x000fe200000000ff */
[----:B------:R-:W-:Y:S01]  /*ba40*/  FMUL.FTZ R29, R29, R90 ;  /* 0x0000005a1d1d7220 */ /* 0x000fe20000410000 */
        /* <DEDUP_REMOVED lines=11> */
[----:B------:R-:W-:Y:S01]  /*bb00*/  FMUL.FTZ R33, R33, R90 ;  /* 0x0000005a21217220 */ /* 0x000fe20000410000 */
[----:B--2---:R-:W-:Y:S01]  /*bb10*/  FADD.FTZ R10, R106, R5 ;  /* 0x000000056a0a7221 */ /* 0x004fe20000010000 */
[----:B------:R-:W-:Y:S01]  /*bb20*/  FADD.FTZ R14, R196, R13 ;  /* 0x0000000dc40e7221 */ /* 0x000fe20000010000 */
[----:B------:R-:W-:Y:S01]  /*bb30*/  F2FP.F16.F32.PACK_AB R194, R141, R194 ;  /* 0x000000c28dc2723e */ /* 0x000fe200000000ff */
[-C--:B------:R-:W-:Y:S01]  /*bb40*/  FMUL.FTZ R36, R36, R90.reuse ;  /* 0x0000005a24247220 */ /* 0x080fe20000410000 */
[----:B---3--:R-:W-:Y:S01]  /*bb50*/  FADD.FTZ R5, R197, R10 ;  /* 0x0000000ac5057221 */ /* 0x008fe20000010000 */
[----:B------:R-:W-:Y:S01]  /*bb60*/  FADD.FTZ R11, R157, R14 ;  /* 0x0000000e9d0b7221 */ /* 0x000fe20000010000 */
[----:B------:R-:W-:Y:S01]  /*bb70*/  F2FP.F16.F32.PACK_AB R195, R106, R195 ;  /* 0x000000c36ac3723e */ /* 0x000fe200000000ff */
[----:B------:R-:W-:Y:S01]  /*bb80*/  FMUL.FTZ R37, R37, R90 ;  /* 0x0000005a25257220 */ /* 0x000fe20000410000 */
[----:B----4-:R-:W-:Y:S01]  /*bb90*/  FADD.FTZ R10, R108, R5 ;  /* 0x000000056c0a7221 */ /* 0x010fe20000010000 */
[----:B------:R-:W-:Y:S01]  /*bba0*/  FADD.FTZ R14, R198, R11 ;  /* 0x0000000bc60e7221 */ /* 0x000fe20000010000 */
[----:B------:R-:W-:Y:S01]  /*bbb0*/  F2FP.F16.F32.PACK_AB R196, R157, R196 ;  /* 0x000000c49dc4723e */ /* 0x000fe200000000ff */
[-C--:B------:R-:W-:Y:S01]  /*bbc0*/  FMUL.FTZ R40, R40, R90.reuse ;  /* 0x0000005a28287220 */ /* 0x080fe20000410000 */
[----:B-----5:R-:W-:Y:S01]  /*bbd0*/  FADD.FTZ R5, R199, R10 ;  /* 0x0000000ac7057221 */ /* 0x020fe20000010000 */
[----:B------:R-:W-:Y:S01]  /*bbe0*/  FADD.FTZ R11, R129, R14 ;  /* 0x0000000e810b7221 */ /* 0x000fe20000010000 */
[----:B------:R-:W-:Y:S01]  /*bbf0*/  F2FP.F16.F32.PACK_AB R197, R108, R197 ;  /* 0x000000c56cc5723e */ /* 0x000fe200000000ff */
[----:B------:R-:W-:Y:S01]  /*bc00*/  FMUL.FTZ R41, R41, R90 ;  /* 0x0000005a29297220 */ /* 0x000fe20000410000 */
[----:B------:R-:W-:Y:S01]  /*bc10*/  FADD.FTZ R10, R110, R5 ;  /* 0x000000056e0a7221 */ /* 0x000fe20000010000 */
[----:B------:R-:W-:Y:S01]  /*bc20*/  FADD.FTZ R14, R200, R11 ;  /* 0x0000000bc80e7221 */ /* 0x000fe20000010000 */
[----:B------:R-:W-:Y:S01]  /*bc30*/  F2FP.F16.F32.PACK_AB R198, R129, R198 ;  /* 0x000000c681c6723e */ /* 0x000fe200000000ff */
[-C--:B------:R-:W-:Y:S01]  /*bc40*/  FMUL.FTZ R44, R44, R90.reuse ;  /* 0x0000005a2c2c7220 */ /* 0x080fe20000410000 */
[----:B------:R-:W-:Y:S01]  /*bc50*/  FADD.FTZ R5, R201, R10 ;  /* 0x0000000ac9057221 */ /* 0x000fe20000010000 */
[----:B------:R-:W-:Y:S01]  /*bc60*/  FADD.FTZ R11, R121, R14 ;  /* 0x0000000e790b7221 */ /* 0x000fe20000010000 */
[C---:B-1----:R-:W-:Y:S01]  /*bc70*/  F2FP.F16.F32.PACK_AB R201, R6.reuse, R201 ;  /* 0x000000c906c9723e */ /* 0x042fe200000000ff */
[-C--:B------:R-:W-:Y:S01]  /*bc80*/  FMUL.FTZ R45, R45, R90.reuse ;  /* 0x0000005a2d2d7220 */ /* 0x080fe20000410000 */
        /* <DEDUP_REMOVED lines=8> */
[----:B0-----:R-:W-:Y:S01]  /*bd10*/  FADD.FTZ R10, R112, R5 ;  /* 0x00000005700a7221 */ /* 0x001fe20000010000 */
[----:B------:R-:W-:Y:S01]  /*bd20*/  FADD.FTZ R14, R204, R11 ;  /* 0x0000000bcc0e7221 */ /* 0x000fe20000010000 */
[----:B------:R-:W-:Y:S01]  /*bd30*/  F2FP.F16.F32.PACK_AB R202, R125, R202 ;  /* 0x000000ca7dca723e */ /* 0x000fe200000000ff */
        /* <DEDUP_REMOVED lines=19> */
[----:B------:R-:W0:Y:S01]  /*be70*/  MUFU.EX2 R10, R99 ;  /* 0x00000063000a7308 */ /* 0x000e220000000800 */
[C---:B------:R-:W-:Y:S01]  /*be80*/  F2FP.F16.F32.PACK_AB R209, R4.reuse, R209 ;  /* 0x000000d104d1723e */ /* 0x040fe200000000ff */
[----:B------:R-:W-:Y:S01]  /*be90*/  FADD.FTZ R5, R4, R5 ;  /* 0x0000000504057221 */ /* 0x000fe20000010000 */
[----:B------:R-:W-:Y:S01]  /*bea0*/  FADD.FTZ R6, R210, R11 ;  /* 0x0000000bd2067221 */ /* 0x000fe20000010000 */
[----:B------:R-:W-:Y:S01]  /*beb0*/  F2FP.F16.F32.PACK_AB R207, R116, R207 ;  /* 0x000000cf74cf723e */ /* 0x000fe200000000ff */
[----:B------:R-:W-:Y:S01]  /*bec0*/  FMUL.FTZ R61, R61, R90 ;  /* 0x0000005a3d3d7220 */ /* 0x000fe20000410000 */
[----:B------:R-:W-:Y:S01]  /*bed0*/  FADD.FTZ R5, R94, R5 ;  /* 0x000000055e057221 */ /* 0x000fe20000010000 */
[----:B------:R-:W-:Y:S01]  /*bee0*/  FADD.FTZ R11, R109, R6 ;  /* 0x000000066d0b7221 */ /* 0x000fe20000010000 */
[----:B------:R1:W2:Y:S01]  /*bef0*/  MUFU.EX2 R14, R7 ;  /* 0x00000007000e7308 */ /* 0x0002a20000000800 */
[----:B------:R-:W-:Y:S01]  /*bf00*/  F2FP.F16.F32.PACK_AB R208, R105, R208 ;  /* 0x000000d069d0723e */ /* 0x000fe200000000ff */
        /* <DEDUP_REMOVED lines=8> */
[----:B------:R-:W-:Y:S01]  /*bf90*/  FADD.FTZ R5, R118, R5 ;  /* 0x0000000576057221 */ /* 0x000fe20000010000 */
[----:B------:R-:W-:Y:S01]  /*bfa0*/  FADD.FTZ R6, R12, R11 ;  /* 0x0000000b0c067221 */ /* 0x000fe20000010000 */
[----:B------:R-:W-:Y:S01]  /*bfb0*/  IMAD.U32 R12, RZ, RZ, UR7 ;  /* 0x00000007ff0c7e24 */ /* 0x000fe2000f8e00ff */
[----:B------:R-:W-:Y:S01]  /*bfc0*/  R2UR UR7, R221 ;  /* 0x00000000dd0772ca */ /* 0x000fe200000e0000 */
[----:B------:R-:W-:Y:S01]  /*bfd0*/  FADD.FTZ R5, R98, R5 ;  /* 0x0000000562057221 */ /* 0x000fe20000010000 */
[----:B------:R-:W-:Y:S01]  /*bfe0*/  FADD.FTZ R11, R101, R6 ;  /* 0x00000006650b7221 */ /* 0x000fe20000010000 */
[----:B------:R-:W-:Y:S01]  /*bff0*/  F2FP.F16.F32.PACK_AB R213, R118, R96 ;  /* 0x0000006076d5723e */ /* 0x000fe200000000ff */
[----:B------:R-:W-:Y:S01]  /*c000*/  FMUL.FTZ R68, R68, R90 ;  /* 0x0000005a44447220 */ /* 0x000fe20000410000 */
[C---:B------:R-:W-:Y:S01]  /*c010*/  FADD.FTZ R5, R103.reuse, R5 ;  /* 0x0000000567057221 */ /* 0x040fe20000010000 */
[----:B------:R-:W-:Y:S01]  /*c020*/  FADD.FTZ R4, R20, R11 ;  /* 0x0000000b14047221 */ /* 0x000fe20000010000 */
[----:B------:R-:W-:Y:S01]  /*c030*/  F2FP.F16.F32.PACK_AB R215, R103, R98 ;  /* 0x0000006267d7723e */ /* 0x000fe200000000ff */
[----:B------:R-:W-:Y:S01]  /*c040*/  FMUL.FTZ R69, R69, R90 ;  /* 0x0000005a45457220 */ /* 0x000fe20000410000 */
[----:B0-----:R-:W-:Y:S01]  /*c050*/  FADD.FTZ R5, R10, R5 ;  /* 0x000000050a057221 */ /* 0x001fe20000010000 */
[----:B-1----:R-:W-:Y:S01]  /*c060*/  FADD.FTZ R7, R165, R4 ;  /* 0x00000004a5077221 */ /* 0x002fe20000010000 */
[C---:B------:R-:W-:Y:S01]  /*c070*/  F2FP.F16.F32.PACK_AB R217, R91.reuse, R10 ;  /* 0x0000000a5bd9723e */ /* 0x040fe200000000ff */
[-C--:B------:R-:W-:Y:S01]  /*c080*/  FMUL.FTZ R72, R72, R90.reuse ;  /* 0x0000005a48487220 */ /* 0x080fe20000410000 */
[----:B------:R-:W-:Y:S01]  /*c090*/  FADD.FTZ R5, R91, R5 ;  /* 0x000000055b057221 */ /* 0x000fe20000010000 */
[----:B------:R-:W-:Y:S01]  /*c0a0*/  FADD.FTZ R4, R92, R7 ;  /* 0x000000075c047221 */ /* 0x000fe20000010000 */
[----:B------:R-:W-:Y:S01]  /*c0b0*/  MOV R11, UR7 ;  /* 0x00000007000b7c02 */ /* 0x000fe20008000f00 */
[----:B------:R-:W-:Y:S01]  /*c0c0*/  FMUL.FTZ R73, R73, R90 ;  /* 0x0000005a49497220 */ /* 0x000fe20000410000 */
[----:B--2---:R-:W-:Y:S01]  /*c0d0*/  FADD.FTZ R5, R14, R5 ;  /* 0x000000050e057221 */ /* 0x004fe20000010000 */
[----:B------:R-:W-:Y:S01]  /*c0e0*/  FADD.FTZ R7, R93, R4 ;  /* 0x000000045d077221 */ /* 0x000fe20000010000 */
[C---:B------:R-:W-:Y:S01]  /*c0f0*/  F2FP.F16.F32.PACK_AB R219, R95.reuse, R14 ;  /* 0x0000000e5fdb723e */ /* 0x040fe200000000ff */
[-C--:B------:R-:W-:Y:S01]  /*c100*/  FMUL.FTZ R76, R76, R90.reuse ;  /* 0x0000005a4c4c7220 */ /* 0x080fe20000410000 */
[----:B------:R-:W-:Y:S01]  /*c110*/  FADD.FTZ R6, R95, R5 ;  /* 0x000000055f067221 */ /* 0x000fe20000010000 */
[-C--:B------:R-:W-:Y:S01]  /*c120*/  FMUL.FTZ R77, R77, R90.reuse ;  /* 0x0000005a4d4d7220 */ /* 0x080fe20000410000 */
[-C--:B------:R-:W-:Y:S01]  /*c130*/  FMUL.FTZ R80, R80, R90.reuse ;  /* 0x0000005a50507220 */ /* 0x080fe20000410000 */
[-C--:B------:R-:W-:Y:S01]  /*c140*/  FMUL.FTZ R81, R81, R90.reuse ;  /* 0x0000005a51517220 */ /* 0x080fe20000410000 */
[-C--:B------:R-:W-:Y:S01]  /*c150*/  FMUL.FTZ R84, R84, R90.reuse ;  /* 0x0000005a54547220 */ /* 0x080fe20000410000 */
[----:B------:R-:W-:Y:S01]  /*c160*/  FMUL.FTZ R85, R85, R90 ;  /* 0x0000005a55557220 */ /* 0x000fe20000410000 */
[-C--:B------:R-:W-:Y:S01]  /*c170*/  FMUL.FTZ R26, R26, R167.reuse ;  /* 0x000000a71a1a7220 */ /* 0x080fe20000410000 */
        /* <DEDUP_REMOVED lines=30> */
[----:B------:R-:W-:Y:S01]  /*c360*/  FMUL.FTZ R87, R87, R167 ;  /* 0x000000a757577220 */ /* 0x000fe20000410000 */
[----:B------:R-:W-:-:S02]  /*c370*/  IMAD.MOV.U32 R4, RZ, RZ, R9 ;  /* 0x000000ffff047224 */ /* 0x000fc400078e0009 */
[----:B------:R-:W-:Y:S01]  /*c380*/  IMAD.MOV.U32 R5, RZ, RZ, R89 ;  /* 0x000000ffff057224 */ /* 0x000fe200078e0059 */
[----:B------:R-:W-:Y:S06]  /*c390*/  @P2 BRA `(.L_x_28) ;  /* 0xffffffa800942947 */ /* 0x000fec000383ffff */
.L_x_19:
[----:B------:R-:W-:Y:S06]  /*c3a0*/  BAR.ARV 0x8, 0x180 ;  /* 0x0206000000007b1d */ /* 0x000fec0000002000 */
[----:B------:R-:W-:Y:S05]  /*c3b0*/  @!P0 BRA `(.L_x_29) ;  /* 0x0000000000048947 */ /* 0x000fea0003800000 */
[----:B------:R-:W-:Y:S01]  /*c3c0*/  BPT.TRAP 0x1 ;  /* 0x000000040000795c */ /* 0x000fe20000300000 */
.L_x_29:
[----:B------:R-:W-:Y:S02]  /*c3d0*/  R2UR UR5, R221 ;  /* 0x00000000dd0572ca */ /* 0x000fe400000e0000 */
[----:B------:R-:W-:-:S11]  /*c3e0*/  R2UR UR4, R16 ;  /* 0x00000000100472ca */ /* 0x000fd600000e0000 */
[----:B------:R-:W-:Y:S02]  /*c3f0*/  IMAD.U32 R2, RZ, RZ, UR5 ;  /* 0x00000005ff027e24 */ /* 0x000fe4000f8e00ff */
[----:B------:R-:W-:-:S03]  /*c400*/  LEA R11, R0, UR4, 0x3 ;  /* 0x00000004000b7c11 */ /* 0x000fc6000f8e18ff */
[----:B------:R-:W-:-:S04]  /*c410*/  SHF.L.U32 R2, R2, 0x1f, RZ ;  /* 0x0000001f02027819 */ /* 0x000fc800000006ff */
[----:B------:R0:W1:Y:S01]  /*c420*/  SYNCS.PHASECHK.TRANS64.TRYWAIT P2, [R11+URZ+0x34850], R2 ;  /* 0x034850020b0075a7 */ /* 0x000062000804017f */
[----:B------:R-:W-:Y:S05]  /*c430*/  @!P0 BRA `(.L_x_30) ;  /* 0x0000000000048947 */ /* 0x000fea0003800000 */
[----:B------:R-:W-:Y:S01]  /*c440*/  BPT.TRAP 0x1 ;  /* 0x000000040000795c */ /* 0x000fe20000300000 */
.L_x_30:
[----:B-1----:R-:W-:Y:S05]  /*c450*/  @P2 BRA `(.L_x_31) ;  /* 0x0000000000082947 */ /* 0x002fea0003800000 */
[----:B------:R-:W1:Y:S02]  /*c460*/  SYNCS.PHASECHK.TRANS64.TRYWAIT P0, [R11+URZ+0x34850], R2 ;  /* 0x034850020b0075a7 */ /* 0x000e64000800017f */
[----:B-1----:R-:W-:Y:S05]  /*c470*/  @!P0 BRA `(.L_x_32) ;  /* 0x0000005c00fc8947 */ /* 0x002fea0003800000 */
.L_x_31:
[----:B------:R-:W-:Y:S01]  /*c480*/  R2UR UR4, R16 ;  /* 0x00000000100472ca */ /* 0x000fe200000e0000 */
[----:B------:R-:W-:Y:S01]  /*c490*/  WARPGROUP.ARRIVE ;  /* 0x00000000000079c5 */ /* 0x000fe20000000000 */
[----:B------:R-:W-:Y:S01]  /*c4a0*/  R2UR UR5, R0 ;  /* 0x00000000000572ca */ /* 0x000fe200000e0000 */
[----:B------:R-:W-:Y:S01]  /*c4b0*/  UMOV UR7, 0x40000040 ;  /* 0x4000004000077882 */ /* 0x000fe20000000000 */
[----:B------:R-:W2:Y:S01]  /*c4c0*/  SHFL.BFLY PT, R0, R7, 0x2, 0x1f ;  /* 0x0c401f0007007f89 */ /* 0x000ea200000e0000 */
[----:B------:R-:W-:Y:S01]  /*c4d0*/  IMAD.MOV.U32 R8, RZ, RZ, RZ ;  /* 0x000000ffff087224 */ /* 0x000fe200078e00ff */
[----:B------:R-:W-:Y:S01]  /*c4e0*/  MOV R17, RZ ;  /* 0x000000ff00117202 */ /* 0x000fe20000000f00 */
[----:B------:R-:W-:Y:S01]  /*c4f0*/  IMAD.MOV.U32 R16, RZ, RZ, -0x800000 ;  /* 0xff800000ff107424 */ /* 0x000fe200078e00ff */
[----:B------:R-:W0:Y:S05]  /*c500*/  SHFL.BFLY PT, R3, R6, 0x2, 0x1f ;  /* 0x0c401f0006037f89 */ /* 0x000e2a00000e0000 */
[----:B------:R-:W-:-:S04]  /*c510*/  UIADD3 UR4, UR4, 0x400, URZ ;  /* 0x0000040004047890 */ /* 0x000fc8000fffe03f */
[----:B------:R-:W-:-:S04]  /*c520*/  USHF.R.U32.HI UR4, URZ, 0x4, UR4 ;  /* 0x000000043f047899 */ /* 0x000fc80008011604 */
[----:B------:R-:W-:-:S04]  /*c530*/  ULOP3.LUT UR4, UR4, 0x3fff, URZ, 0xc0, !UPT ;  /* 0x00003fff04047892 */ /* 0x000fc8000f8ec03f */
[----:B------:R-:W-:Y:S01]  /*c540*/  ULOP3.LUT UR4, UR4, 0x5800000, URZ, 0xfc, !UPT ;  /* 0x0580000004047892 */ /* 0x000fe2000f8efc3f */
[----:B--2---:R-:W-:-:S03]  /*c550*/  FADD.FTZ R0, R0, R7 ;  /* 0x0000000700007221 */ /* 0x004fc60000010000 */
[----:B------:R-:W-:Y:S01]  /*c560*/  UIMAD UR4, UR5, 0xb00, UR4 ;  /* 0x00000b00050478a4 */ /* 0x000fe2000f8e0204 */
[----:B01----:R-:W-:Y:S02]  /*c570*/  FADD.FTZ R2, R3, R6 ;  /* 0x0000000603027221 */ /* 0x003fe40000010000 */
[----:B------:R-:W0:Y:S04]  /*c580*/  SHFL.BFLY PT, R3, R0, 0x1, 0x1f ;  /* 0x0c201f0000037f89 */ /* 0x000e2800000e0000 */
[----:B------:R-:W-:Y:S02]  /*c590*/  UMOV UR6, UR4 ;  /* 0x0000000400067c82 */ /* 0x000fe40008000000 */
[----:B------:R-:W-:Y:S01]  /*c5a0*/  HGMMA.64x128x16.F32 R24, R176, gdesc[UR4].tnspB, R24, gsb0 ;  /* 0x41e00004b0187df0 */ /* 0x000fe20008000818 */
[----:B------:R-:W-:Y:S01]  /*c5b0*/  UIADD3 UR6, UR4, 0x80, URZ ;  /* 0x0000008004067890 */ /* 0x000fe2000fffe03f */
[----:B------:R-:W1:Y:S01]  /*c5c0*/  SHFL.BFLY PT, R5, R2, 0x1, 0x1f ;  /* 0x0c201f0002057f89 */ /* 0x000e6200000e0000 */
[----:B------:R-:W-:Y:S01]  /*c5d0*/  UMOV UR7, 0x40000040 ;  /* 0x4000004000077882 */ /* 0x000fe20000000000 */
[----:B0-----:R-:W-:Y:S01]  /*c5e0*/  FADD.FTZ R10, R0, R3 ;  /* 0x00000003000a7221 */ /* 0x001fe20000010000 */
[----:B------:R-:W-:-:S04]  /*c5f0*/  IMAD.MOV.U32 R0, RZ, RZ, -0x800000 ;  /* 0xff800000ff007424 */ /* 0x000fc800078e00ff */
[----:B------:R-:W-:Y:S01]  /*c600*/  FSETP.NE.FTZ.AND P0, PT, R10, RZ, PT ;  /* 0x000000ff0a00720b */ /* 0x000fe20003f15000 */
[----:B-1----:R-:W-:Y:S01]  /*c610*/  FADD.FTZ R12, R2, R5 ;  /* 0x00000005020c7221 */ /* 0x002fe20000010000 */
[----:B------:R-:W-:-:S04]  /*c620*/  @!P1 VIADD R5, R11, 0x34860 ;  /* 0x000348600b059836 */ /* 0x000fc80000000000 */
[----:B------:R-:W-:Y:S02]  /*c630*/  FSETP.NE.FTZ.AND P2, PT, R12, RZ, PT ;  /* 0x000000ff0c00720b */ /* 0x000fe40003f55000 */
[----:B------:R-:W-:-:S05]  /*c640*/  @!P1 PRMT R5, RZ, 0x654, R5 ;  /* 0x00000654ff059816 */ /* 0x000fca0000000005 */
[----:B------:R-:W0:Y:S01]  /*c650*/  @P0 MUFU.LG2 R3, R10 ;  /* 0x0000000a00030308 */ /* 0x000e220000000c00 */
[----:B------:R-:W-:-:S05]  /*c660*/  @P0 FMUL.FTZ R2, R88, 0.69314718246459960938 ;  /* 0x3f31721858020820 */ /* 0x000fca0000410000 */
[----:B------:R-:W-:Y:S02]  /*c670*/  @P2 FMUL.FTZ R7, R88, 0.69314718246459960938 ;  /* 0x3f31721858072820 */ /* 0x000fe40000410000 */
[----:B------:R-:W1:Y:S08]  /*c680*/  @P2 MUFU.LG2 R4, R12 ;  /* 0x0000000c00042308 */ /* 0x000e700000000c00 */
[----:B------:R-:W2:Y:S01]  /*c690*/  @P0 MUFU.RCP R8, R10 ;  /* 0x0000000a00080308 */ /* 0x000ea20000001000 */
[----:B0-----:R-:W-:-:S04]  /*c6a0*/  @P0 FMUL.FTZ R3, R3, 0.69314718246459960938 ;  /* 0x3f31721803030820 */ /* 0x001fc80000410000 */
[----:B------:R-:W-:Y:S01]  /*c6b0*/  @P0 FFMA.FTZ R16, R2, R89, R3 ;  /* 0x0000005902100223 */ /* 0x000fe20000010003 */
[----:B------:R-:W-:Y:S02]  /*c6c0*/  PLOP3.LUT P0, PT, PT, PT, PT, 0x8, 0x0 ;  /* 0x000000000000781c */ /* 0x000fe40003f0e170 */
[----:B------:R-:W0:Y:S01]  /*c6d0*/  @P2 MUFU.RCP R17, R12 ;  /* 0x0000000c00112308 */ /* 0x000e220000001000 */
[----:B-1----:R-:W-:-:S04]  /*c6e0*/  @P2 FMUL.FTZ R4, R4, 0.69314718246459960938 ;  /* 0x3f31721804042820 */ /* 0x002fc80000410000 */
[----:B------:R-:W-:Y:S01]  /*c6f0*/  @P2 FFMA.FTZ R0, R7, R9, R4 ;  /* 0x0000000907002223 */ /* 0x000fe20000010004 */
[----:B------:R-:W-:Y:S02]  /*c700*/  WARPGROUP.DEPBAR.LE gsb0, 0x0 ;  /* 0x00008000000079c5 */ /* 0x000fe40000010000 */
[----:B------:R-:W-:-:S06]  /*c710*/  WARPGROUP.ARRIVE ;  /* 0x00000000000079c5 */ /* 0x000fcc0000000000 */
[----:B------:R-:W-:Y:S01]  /*c720*/  HGMMA.64x128x16.F32 R24, R180, gdesc[UR4].tnspB, R24, gsb0 ;  /* 0x41e00004b4187df0 */ /* 0x000fe20008000818 */
[----:B------:R-:W-:Y:S01]  /*c730*/  UIADD3 UR6, UR4, 0x100, URZ ;  /* 0x0000010004067890 */ /* 0x000fe2000fffe03f */
[----:B------:R-:W-:Y:S01]  /*c740*/  UMOV UR7, 0x40000040 ;  /* 0x4000004000077882 */ /* 0x000fe20000000000 */
[----:B------:R-:W-:Y:S02]  /*c750*/  WARPGROUP.DEPBAR.LE gsb0, 0x0 ;  /* 0x00008000000079c5 */ /* 0x000fe40000010000 */
[----:B------:R-:W-:-:S07]  /*c760*/  WARPGROUP.ARRIVE ;  /* 0x00000000000079c5 */ /* 0x000fce0000000000 */
        /* <DEDUP_REMOVED lines=33> */
[----:B------:R-:W-:Y:S01]  /*c980*/  UIADD3 UR4, UR4, 0x500, URZ ;  /* 0x0000050004047890 */ /* 0x000fe2000fffe03f */
[----:B------:R-:W-:Y:S02]  /*c990*/  WARPGROUP.DEPBAR.LE gsb0, 0x0 ;  /* 0x00008000000079c5 */ /* 0x000fe40000010000 */
[----:B------:R-:W-:-:S06]  /*c9a0*/  WARPGROUP.ARRIVE ;  /* 0x00000000000079c5 */ /* 0x000fcc0000000000 */
[----:B------:R-:W-:Y:S01]  /*c9b0*/  HGMMA.64x128x16.F32 R24, R212, gdesc[UR4].tnspB, R24, gsb0 ;  /* 0x41e00004d4187df0 */ /* 0x000fe20008000818 */
[----:B------:R-:W-:Y:S01]  /*c9c0*/  UMOV UR6, UR4 ;  /* 0x0000000400067c82 */ /* 0x000fe20008000000 */
[----:B------:R-:W-:Y:S01]  /*c9d0*/  UMOV UR7, 0x40000040 ;  /* 0x4000004000077882 */ /* 0x000fe20000000000 */
[----:B------:R-:W-:Y:S02]  /*c9e0*/  WARPGROUP.DEPBAR.LE gsb0, 0x0 ;  /* 0x00008000000079c5 */ /* 0x000fe40000010000 */
[----:B------:R-:W-:-:S07]  /*c9f0*/  WARPGROUP.ARRIVE ;  /* 0x00000000000079c5 */ /* 0x000fce0000000000 */
[----:B------:R-:W-:Y:S03]  /*ca00*/  HGMMA.64x128x16.F32 R24, R216, gdesc[UR4].tnspB, R24, gsb0 ;  /* 0x41e00004d8187df0 */ /* 0x000fe60008000818 */
[----:B------:R-:W-:Y:S02]  /*ca10*/  WARPGROUP.DEPBAR.LE gsb0, 0x0 ;  /* 0x00008000000079c5 */ /* 0x000fe40000010000 */
[-C--:B--2---:R-:W-:Y:S01]  /*ca20*/  FMUL.FTZ R94, R36, R8.reuse ;  /* 0x00000008245e7220 */ /* 0x084fe20000410000 */
        /* <DEDUP_REMOVED lines=11> */
[-C--:B0-----:R-:W-:Y:S01]  /*cae0*/  FMUL.FTZ R40, R30, R17.reuse ;  /* 0x000000111e287220 */ /* 0x081fe20000410000 */
[-C--:B------:R-:W-:Y:S01]  /*caf0*/  FMUL.FTZ R41, R31, R17.reuse ;  /* 0x000000111f297220 */ /* 0x080fe20000410000 */
[----:B------:R0:W-:Y:S01]  /*cb00*/  @!P1 SYNCS.ARRIVE.TRANS64.RED.A1T0 RZ, [R5+URZ], RZ ;  /* 0x000000ff05ff99a7 */ /* 0x0001e2000810043f */
        /* <DEDUP_REMOVED lines=49> */
[----:B------:R-:W-:-:S07]  /*ce20*/  FMUL.FTZ R87, R87, R17 ;  /* 0x0000001157577220 */ /* 0x000fce0000410000 */
.L_x_12:
[----:B------:R-:W-:Y:S05]  /*ce30*/  @P0 BRA `(.L_x_33) ;  /* 0x0000001400600947 */ /* 0x000fea0003800000 */
[----:B------:R-:W0:Y:S01]  /*ce40*/  S2R R17, SR_TID.X ;  /* 0x0000000000117919 */ /* 0x000e220000002100 */
[----:B------:R-:W1:Y:S01]  /*ce50*/  LDC R71, c[0x0][0xbe8] ;  /* 0x0002fa00ff477b82 */ /* 0x000e620000000800 */
[----:B------:R-:W-:Y:S01]  /*ce60*/  R2UR UR13, R19 ;  /* 0x00000000130d72ca */ /* 0x000fe200000e0000 */
[----:B------:R-:W-:Y:S01]  /*ce70*/  ULDC.64 UR8, c[0x0][0xbd0] ;  /* 0x0002f40000087ab9 */ /* 0x000fe20000000a00 */
[----:B------:R-:W2:Y:S01]  /*ce80*/  S2R R64, SR_CTAID.X ;  /* 0x0000000000407919 */ /* 0x000ea20000002500 */
[----:B------:R-:W-:Y:S01]  /*ce90*/  ULDC.64 UR14, c[0x0][0x208] ;  /* 0x00008200000e7ab9 */ /* 0x000fe20000000a00 */
[----:B------:R-:W-:Y:S03]  /*cea0*/  BSSY B0, `(.L_x_34) ;  /* 0x00000eb000007945 */ /* 0x000fe60003800000 */
[----:B------:R-:W3:Y:S06]  /*ceb0*/  S2UR UR12, SR_CTAID.Z ;  /* 0x00000000000c79c3 */ /* 0x000eec0000002700 */
[----:B------:R-:W-:-:S02]  /*cec0*/  USHF.R.S32.HI UR7, URZ, 0x1f, UR13 ;  /* 0x0000001f3f077899 */ /* 0x000fc4000801140d */
[----:B------:R-:W4:Y:S01]  /*ced0*/  LDC.64 R68, c[0x0][0xbd8] ;  /* 0x0002f600ff447b82 */ /* 0x000f220000000a00 */
[----:B------:R-:W-:Y:S02]  /*cee0*/  UIMAD.WIDE.U32 UR4, UR13, UR8, URZ ;  /* 0x000000080d0472a5 */ /* 0x000fe4000f8e003f */
[----:B------:R-:W-:-:S04]  /*cef0*/  UIMAD UR6, UR7, UR8, URZ ;  /* 0x00000008070672a4 */ /* 0x000fc8000f8e023f */
[----:B------:R-:W-:Y:S01]  /*cf00*/  UIMAD UR6, UR13, UR9, UR6 ;  /* 0x000000090d0672a4 */ /* 0x000fe2000f8e0206 */
[----:B-1----:R-:W-:Y:S01]  /*cf10*/  ISETP.NE.AND P0, PT, R71, 0x1, PT ;  /* 0x000000014700780c */ /* 0x002fe20003f05270 */
[----:B------:R-:W1:Y:S01]  /*cf20*/  S2UR UR11, SR_CTAID.Y ;  /* 0x00000000000b79c3 */ /* 0x000e620000002600 */
[----:B------:R-:W-:Y:S01]  /*cf30*/  ULDC.64 UR8, c[0x0][0xb38] ;  /* 0x0002ce0000087ab9 */ /* 0x000fe20000000a00 */
[----:B------:R-:W-:Y:S02]  /*cf40*/  UIADD3 UR6, UR5, UR6, URZ ;  /* 0x0000000605067290 */ /* 0x000fe4000fffe03f */
[----:B------:R-:W-:Y:S01]  /*cf50*/  UIMAD UR7, UR7, UR8, URZ ;  /* 0x00000008070772a4 */ /* 0x000fe2000f8e023f */
[----:B0-----:R-:W-:Y:S01]  /*cf60*/  VIADD R59, R17, 0xffffff80 ;  /* 0xffffff80113b7836 */ /* 0x001fe20000000000 */
[----:B---3--:R-:W-:Y:S02]  /*cf70*/  USHF.R.S32.HI UR10, URZ, 0x1f, UR12 ;  /* 0x0000001f3f0a7899 */ /* 0x008fe4000801140c */
[----:B------:R-:W1:Y:S02]  /*cf80*/  LDC R75, c[0x0][0xc50] ;  /* 0x00031400ff4b7b82 */ /* 0x000e640000000800 */
[----:B------:R-:W-:-:S04]  /*cf90*/  SHF.R.S32.HI R22, RZ, 0x1f, R59 ;  /* 0x0000001fff167819 */ /* 0x000fc8000001143b */
[CC--:B------:R-:W-:Y:S02]  /*cfa0*/  LEA.HI R17, R22.reuse, R59.reuse, RZ, 0x7 ;  /* 0x0000003b16117211 */ /* 0x0c0fe400078f38ff */
[----:B------:R-:W0:Y:S01]  /*cfb0*/  LDC.64 R72, c[0x0][0xb40] ;  /* 0x0002d000ff487b82 */ /* 0x000e220000000a00 */
[----:B------:R-:W-:Y:S02]  /*cfc0*/  LEA.HI R22, R22, R59, RZ, 0x2 ;  /* 0x0000003b16167211 */ /* 0x000fe400078f10ff */
[----:B------:R-:W-:Y:S02]  /*cfd0*/  LOP3.LUT R18, R17, 0xffffff80, RZ, 0xc0, !PT ;  /* 0xffffff8011127812 */ /* 0x000fe400078ec0ff */
[----:B------:R-:W-:Y:S02]  /*cfe0*/  SHF.R.S32.HI R58, RZ, 0x7, R17 ;  /* 0x00000007ff3a7819 */ /* 0x000fe40000011411 */
[----:B------:R-:W-:Y:S01]  /*cff0*/  LOP3.LUT R22, R22, 0xfffffffc, RZ, 0xc0, !PT ;  /* 0xfffffffc16167812 */ /* 0x000fe200078ec0ff */
[----:B------:R-:W-:Y:S01]  /*d000*/  IMAD.IADD R70, R59, 0x1, -R18 ;  /* 0x000000013b467824 */ /* 0x000fe200078e0a12 */
[----:B------:R-:W-:Y:S01]  /*d010*/  LEA.HI R17, R17, R58, RZ, 0x1 ;  /* 0x0000003a11117211 */ /* 0x000fe200078f08ff */
[----:B------:R-:W3:Y:S02]  /*d020*/  @P0 LDC R67, c[0x0][0xbf0] ;  /* 0x0002fc00ff430b82 */ /* 0x000ee40000000800 */
[----:B------:R-:W-:Y:S01]  /*d030*/  IMAD.IADD R22, R59, 0x1, -R22 ;  /* 0x000000013b167824 */ /* 0x000fe200078e0a16 */
[----:B------:R-:W-:-:S02]  /*d040*/  SHF.R.S32.HI R63, RZ, 0x1f, R70 ;  /* 0x0000001fff3f7819 */ /* 0x000fc40000011446 */
[----:B------:R-:W-:Y:S02]  /*d050*/  LOP3.LUT R17, R17, 0x3fffffe, RZ, 0xc0, !PT ;  /* 0x03fffffe11117812 */ /* 0x000fe400078ec0ff */
[----:B------:R-:W-:Y:S01]  /*d060*/  LEA.HI R77, R63, R70, RZ, 0x2 ;  /* 0x000000463f4d7211 */ /* 0x000fe200078f10ff */
[----:B------:R-:W5:Y:S01]  /*d070*/  @P0 LDC R79, c[0x0][0xbec] ;  /* 0x0002fb00ff4f0b82 */ /* 0x000f620000000800 */
[----:B------:R-:W-:Y:S02]  /*d080*/  IADD3 R17, R58, -R17, RZ ;  /* 0x800000113a117210 */ /* 0x000fe40007ffe0ff */
[--C-:B------:R-:W-:Y:S02]  /*d090*/  SHF.R.S32.HI R18, RZ, 0x2, R77.reuse ;  /* 0x00000002ff127819 */ /* 0x100fe4000001144d */
[----:B------:R-:W-:Y:S01]  /*d0a0*/  SHF.R.S32.HI R23, RZ, 0x1f, R77 ;  /* 0x0000001fff177819 */ /* 0x000fe2000001144d */
[----:B0-----:R-:W-:Y:S01]  /*d0b0*/  IMAD R66, R72, UR10, RZ ;  /* 0x0000000a48427c24 */ /* 0x001fe2000f8e02ff */
[----:B------:R-:W-:Y:S01]  /*d0c0*/  LEA.HI R58, R22, R22, RZ, 0x1 ;  /* 0x00000016163a7211 */ /* 0x000fe200078f08ff */
[----:B------:R-:W0:Y:S01]  /*d0d0*/  @P0 LDC R74, c[0x0][0xbf0] ;  /* 0x0002fc00ff4a0b82 */ /* 0x000e220000000800 */
[----:B------:R-:W-:-:S02]  /*d0e0*/  LEA.HI R23, R23, R18, RZ, 0x3 ;  /* 0x0000001217177211 */ /* 0x000fc400078f18ff */
[----:B------:R-:W-:Y:S02]  /*d0f0*/  LOP3.LUT R59, R58, 0x1ffffffe, RZ, 0xc0, !PT ;  /* 0x1ffffffe3a3b7812 */ /* 0x000fe400078ec0ff */
[----:B------:R-:W-:Y:S02]  /*d100*/  LOP3.LUT R23, R23, 0xfffffff8, RZ, 0xc0, !PT ;  /* 0xfffffff817177812 */ /* 0x000fe400078ec0ff */
[----:B------:R-:W-:Y:S01]  /*d110*/  LOP3.LUT R77, R77, 0x7ffffffc, RZ, 0xc0, !PT ;  /* 0x7ffffffc4d4d7812 */ /* 0x000fe200078ec0ff */
[----:B------:R-:W-:Y:S02]  /*d120*/  IMAD.IADD R58, R22, 0x1, -R59 ;  /* 0x00000001163a7824 */ /* 0x000fe400078e0a3b */
[----:B------:R-:W-:Y:S01]  /*d130*/  IMAD.IADD R23, R18, 0x1, -R23 ;  /* 0x0000000112177824 */ /* 0x000fe200078e0a17 */
[----:B------:R-:W-:Y:S01]  /*d140*/  LEA.HI R18, R63, R70, RZ, 0x5 ;  /* 0x000000463f127211 */ /* 0x000fe200078f28ff */
[----:B------:R-:W-:Y:S01]  /*d150*/  IMAD.U32 R22, RZ, RZ, UR4 ;  /* 0x00000004ff167e24 */ /* 0x000fe2000f8e00ff */
[----:B------:R-:W1:Y:S02]  /*d160*/  @P0 LDC R63, c[0x0][0xbec] ;  /* 0x0002fb00ff3f0b82 */ /* 0x000e640000000800 */
[----:B------:R-:W-:-:S05]  /*d170*/  SHF.R.S32.HI R18, RZ, 0x5, R18 ;  /* 0x00000005ff127819 */ /* 0x000fca0000011412 */
[----:B------:R-:W-:Y:S01]  /*d180*/  IMAD R18, R18, 0x10, R23 ;  /* 0x0000001012127824 */ /* 0x000fe200078e0217 */
[----:B------:R-:W-:Y:S01]  /*d190*/  MOV R23, UR5 ;  /* 0x0000000500177c02 */ /* 0x000fe20008000f00 */
[----:B------:R-:W-:Y:S01]  /*d1a0*/  IMAD.U32 R23, RZ, RZ, UR6 ;  /* 0x00000006ff177e24 */ /* 0x000fe2000f8e00ff */
[----:B------:R-:W-:Y:S01]  /*d1b0*/  UIMAD.WIDE.U32 UR4, UR13, UR8, URZ ;  /* 0x000000080d0472a5 */ /* 0x000fe2000f8e003f */
[----:B------:R-:W-:Y:S01]  /*d1c0*/  IMAD R17, R17, 0x40, R18 ;  /* 0x0000004011117824 */ /* 0x000fe200078e0212 */
[----:B------:R-:W-:Y:S01]  /*d1d0*/  UIMAD UR6, UR13, UR9, UR7 ;  /* 0x000000090d0672a4 */ /* 0x000fe2000f8e0207 */
[----:B----4-:R-:W-:Y:S02]  /*d1e0*/  IMAD R18, R68, UR10, RZ ;  /* 0x0000000a44127c24 */ /* 0x010fe4000f8e02ff */
[----:B------:R-:W-:Y:S01]  /*d1f0*/  IMAD R58, R58, 0x8, R17 ;  /* 0x000000083a3a7824 */ /* 0x000fe200078e0211 */
[----:B------:R-:W-:Y:S01]  /*d200*/  UIADD3 UR6, UR5, UR6, URZ ;  /* 0x0000000605067290 */ /* 0x000fe2000fffe03f */
[----:B------:R-:W-:Y:S01]  /*d210*/  IMAD R65, R69, UR12, R18 ;  /* 0x0000000c45417c24 */ /* 0x000fe2000f8e0212 */
[----:B------:R-:W-:Y:S01]  /*d220*/  ULDC.64 UR8, c[0x0][0xb28] ;  /* 0x0002ca0000087ab9 */ /* 0x000fe20000000a00 */
[----:B--2---:R-:W-:Y:S01]  /*d230*/  IMAD R18, R64, 0x80, R58 ;  /* 0x0000008040127824 */ /* 0x004fe200078e023a */
[----:B------:R-:W-:Y:S01]  /*d240*/  MOV R58, UR4 ;  /* 0x00000004003a7c02 */ /* 0x000fe20008000f00 */
[----:B------:R-:W-:-:S04]  /*d250*/  IMAD.WIDE.U32 R22, R68, UR12, R22 ;  /* 0x0000000c44167c25 */ /* 0x000fc8000f8e0016 */
[----:B------:R-:W-:Y:S01]  /*d260*/  IMAD R68, RZ, RZ, -UR13 ;  /* 0x8000000dff447e24 */ /* 0x000fe2000f8e02ff */
[----:B------:R-:W-:Y:S01]  /*d270*/  IADD3 R23, R23, R65, RZ ;  /* 0x0000004117177210 */ /* 0x000fe20007ffe0ff */
[----:B-1----:R-:W-:-:S04]  /*d280*/  @P0 IMAD.HI.U32 R62, R18, R63, RZ ;  /* 0x0000003f123e0227 */ /* 0x002fc800078e00ff */
[----:B------:R-:W-:Y:S01]  /*d290*/  IMAD.U32 R59, RZ, RZ, UR5 ;  /* 0x00000005ff3b7e24 */ /* 0x000fe2000f8e00ff */
[----:B------:R-:W-:Y:S01]  /*d2a0*/  ULDC.64 UR4, c[0x0][0xbe0] ;  /* 0x0002f80000047ab9 */ /* 0x000fe20000000a00 */
[----:B------:R-:W-:Y:S02]  /*d2b0*/  IMAD R75, R75, R68, UR11 ;  /* 0x0000000b4b4b7e24 */ /* 0x000fe4000f8e0244 */
[----:B------:R-:W-:Y:S01]  /*d2c0*/  IMAD.U32 R59, RZ, RZ, UR6 ;  /* 0x00000006ff3b7e24 */ /* 0x000fe2000f8e00ff */
[----:B------:R-:W-:Y:S01]  /*d2d0*/  ULDC.64 UR6, c[0x0][0xb48] ;  /* 0x0002d20000067ab9 */ /* 0x000fe20000000a00 */
[----:B------:R-:W-:Y:S01]  /*d2e0*/  IMAD.MOV.U32 R63, RZ, RZ, R18 ;  /* 0x000000ffff3f7224 */ /* 0x000fe200078e0012 */
[----:B---3--:R-:W-:Y:S01]  /*d2f0*/  @P0 SHF.R.U32.HI R63, RZ, R67, R62 ;  /* 0x00000043ff3f0219 */ /* 0x008fe2000001163e */
[----:B------:R-:W-:Y:S01]  /*d300*/  IMAD R67, R73, UR12, R66 ;  /* 0x0000000c49437c24 */ /* 0x000fe2000f8e0242 */
[----:B------:R-:W-:Y:S01]  /*d310*/  SHF.R.S32.HI R66, RZ, 0x1f, R75 ;  /* 0x0000001fff427819 */ /* 0x000fe2000001144b */
[----:B------:R-:W-:-:S04]  /*d320*/  IMAD.WIDE.U32 R58, R72, UR12, R58 ;  /* 0x0000000c483a7c25 */ /* 0x000fc8000f8e003a */
[----:B-----5:R-:W-:-:S04]  /*d330*/  @P0 IMAD.HI.U32 R79, R18, R79, RZ ;  /* 0x0000004f124f0227 */ /* 0x020fc800078e00ff */
[----:B------:R-:W-:Y:S02]  /*d340*/  IMAD.IADD R59, R59, 0x1, R67 ;  /* 0x000000013b3b7824 */ /* 0x000fe400078e0243 */
[----:B------:R-:W-:Y:S02]  /*d350*/  IMAD R67, R66, UR6, RZ ;  /* 0x0000000642437c24 */ /* 0x000fe4000f8e02ff */
[----:B------:R-:W-:-:S04]  /*d360*/  IMAD.WIDE.U32 R22, R75, UR4, R22 ;  /* 0x000000044b167c25 */ /* 0x000fc8000f8e0016 */
[----:B------:R-:W-:Y:S01]  /*d370*/  IMAD.MOV.U32 R65, RZ, RZ, R18 ;  /* 0x000000ffff417224 */ /* 0x000fe200078e0012 */
[----:B0-----:R-:W-:Y:S01]  /*d380*/  @P0 SHF.R.U32.HI R65, RZ, R74, R79 ;  /* 0x0000004aff410219 */ /* 0x001fe2000001164f */
[----:B------:R-:W-:Y:S01]  /*d390*/  IMAD R62, R66, UR4, RZ ;  /* 0x00000004423e7c24 */ /* 0x000fe2000f8e02ff */
[----:B------:R-:W-:Y:S01]  /*d3a0*/  BAR.SYNC.DEFER_BLOCKING 0x1, 0x100 ;  /* 0x0044000000007b1d */ /* 0x000fe20000010000 */
[C---:B------:R-:W-:Y:S01]  /*d3b0*/  IMAD R69, R75.reuse, UR7, R67 ;  /* 0x000000074b457c24 */ /* 0x040fe2000f8e0243 */
[--C-:B------:R-:W-:Y:S01]  /*d3c0*/  SHF.R.S32.HI R67, RZ, 0x1f, R63.reuse ;  /* 0x0000001fff437819 */ /* 0x100fe2000001143f */
[----:B------:R-:W-:Y:S01]  /*d3d0*/  IMAD R66, R75, UR5, R62 ;  /* 0x000000054b427c24 */ /* 0x000fe2000f8e023e */
[----:B------:R-:W-:Y:S01]  /*d3e0*/  IADD3 R22, P0, R63, R22, RZ ;  /* 0x000000163f167210 */ /* 0x000fe20007f1e0ff */
[----:B------:R-:W-:Y:S01]  /*d3f0*/  IMAD.MOV R63, RZ, RZ, -R63 ;  /* 0x000000ffff3f7224 */ /* 0x000fe200078e0a3f */
[----:B------:R-:W-:Y:S01]  /*d400*/  SHF.R.S32.HI R62, RZ, 0x1f, R65 ;  /* 0x0000001fff3e7819 */ /* 0x000fe20000011441 */
[----:B------:R-:W-:Y:S01]  /*d410*/  IMAD.WIDE.U32 R58, R75, UR6, R58 ;  /* 0x000000064b3a7c25 */ /* 0x000fe2000f8e003a */
[----:B------:R-:W-:Y:S01]  /*d420*/  ULDC.64 UR4, c[0x0][0xb30] ;  /* 0x0002cc0000047ab9 */ /* 0x000fe20000000a00 */
[----:B------:R-:W-:Y:S01]  /*d430*/  IADD3.X R23, R67, R23, R66, P0, !PT ;  /* 0x0000001743177210 */ /* 0x000fe200007fe442 */
[----:B------:R-:W-:Y:S01]  /*d440*/  ULDC.64 UR6, c[0x0][0xbc8] ;  /* 0x0002f20000067ab9 */ /* 0x000fe20000000a00 */
[----:B------:R-:W-:Y:S01]  /*d450*/  IMAD.MOV R68, RZ, RZ, -R65 ;  /* 0x000000ffff447224 */ /* 0x000fe200078e0a41 */
[----:B------:R-:W-:Y:S01]  /*d460*/  IADD3 R59, R59, R69, RZ ;  /* 0x000000453b3b7210 */ /* 0x000fe20007ffe0ff */
[----:B------:R-:W-:-:S02]  /*d470*/  IMAD R63, R71, R63, R18 ;  /* 0x0000003f473f7224 */ /* 0x000fc400078e0212 */
[----:B------:R-:W-:Y:S02]  /*d480*/  IMAD R62, R62, UR4, RZ ;  /* 0x000000043e3e7c24 */ /* 0x000fe4000f8e02ff */
[----:B------:R-:W-:Y:S01]  /*d490*/  IMAD R67, R71, R68, R18 ;  /* 0x0000004447437224 */ /* 0x000fe200078e0212 */
[----:B------:R-:W-:Y:S01]  /*d4a0*/  SHF.R.S32.HI R18, RZ, 0x1f, R63 ;  /* 0x0000001fff127819 */ /* 0x000fe2000001143f */
[C---:B------:R-:W-:Y:S01]  /*d4b0*/  IMAD R69, R65.reuse, UR5, R62 ;  /* 0x0000000541457c24 */ /* 0x040fe2000f8e023e */
[----:B------:R-:W0:Y:S01]  /*d4c0*/  S2UR UR5, SR_CgaCtaId ;  /* 0x00000000000579c3 */ /* 0x000e220000008800 */
[----:B------:R-:W-:Y:S01]  /*d4d0*/  IMAD.WIDE.U32 R58, R65, UR4, R58 ;  /* 0x00000004413a7c25 */ /* 0x000fe2000f8e003a */
[----:B------:R-:W-:Y:S01]  /*d4e0*/  SHF.R.S32.HI R62, RZ, 0x1f, R67 ;  /* 0x0000001fff3e7819 */ /* 0x000fe20000011443 */
[----:B------:R-:W-:Y:S02]  /*d4f0*/  UMOV UR4, 0x400 ;  /* 0x0000040000047882 */ /* 0x000fe40000000000 */
[----:B------:R-:W-:-:S02]  /*d500*/  IMAD R18, R18, UR6, RZ ;  /* 0x0000000612127c24 */ /* 0x000fc4000f8e02ff */
[----:B------:R-:W-:Y:S02]  /*d510*/  IMAD.IADD R59, R59, 0x1, R69 ;  /* 0x000000013b3b7824 */ /* 0x000fe400078e0245 */
[----:B------:R-:W-:Y:S02]  /*d520*/  IMAD R62, R62, UR8, RZ ;  /* 0x000000083e3e7c24 */ /* 0x000fe4000f8e02ff */
[C---:B------:R-:W-:Y:S02]  /*d530*/  IMAD R65, R63.reuse, UR7, R18 ;  /* 0x000000073f417c24 */ /* 0x040fe4000f8e0212 */
[----:B------:R-:W-:Y:S01]  /*d540*/  IMAD.WIDE.U32 R22, R63, UR6, R22 ;  /* 0x000000063f167c25 */ /* 0x000fe2000f8e0016 */
[----:B------:R-:W-:-:S03]  /*d550*/  ULDC.64 UR6, c[0x0][0xba8] ;  /* 0x0002ea0000067ab9 */ /* 0x000fc60000000a00 */
[C---:B------:R-:W-:Y:S01]  /*d560*/  IMAD R69, R67.reuse, UR9, R62 ;  /* 0x0000000943457c24 */ /* 0x040fe2000f8e023e */
[----:B------:R-:W-:Y:S01]  /*d570*/  LEA R62, P0, R22, UR6, 0x2 ;  /* 0x00000006163e7c11 */ /* 0x000fe2000f8010ff */
[----:B------:R-:W-:Y:S01]  /*d580*/  IMAD.WIDE.U32 R58, R67, UR8, R58 ;  /* 0x00000008433a7c25 */ /* 0x000fe2000f8e003a */
[----:B------:R-:W-:Y:S01]  /*d590*/  ULDC.64 UR8, c[0x0][0xb00] ;  /* 0x0002c00000087ab9 */ /* 0x000fe20000000a00 */
[----:B------:R-:W-:Y:S02]  /*d5a0*/  ULDC UR6, c[0x0][0xa88] ;  /* 0x0002a20000067ab9 */ /* 0x000fe40000000800 */
[----:B------:R-:W-:Y:S01]  /*d5b0*/  IMAD.IADD R63, R23, 0x1, R65 ;  /* 0x00000001173f7824 */ /* 0x000fe200078e0241 */
[----:B------:R-:W-:Y:S01]  /*d5c0*/  LEA R74, P1, R58, UR8, 0x2 ;  /* 0x000000083a4a7c11 */ /* 0x000fe2000f8210ff */
[----:B------:R-:W-:Y:S01]  /*d5d0*/  IMAD.IADD R23, R59, 0x1, R69 ;  /* 0x000000013b177824 */ /* 0x000fe200078e0245 */
[----:B0-----:R-:W-:Y:S01]  /*d5e0*/  ULEA UR4, UR5, UR4, 0x18 ;  /* 0x0000000405047291 */ /* 0x001fe2000f8ec03f */
[----:B------:R-:W-:Y:S01]  /*d5f0*/  IMAD R17, R64, 0x80, R17 ;  /* 0x0000008040117824 */ /* 0x000fe200078e0211 */
[----:B------:R-:W-:Y:S01]  /*d600*/  LEA.HI.X R63, R22, UR7, R63, 0x2, P0 ;  /* 0x00000007163f7c11 */ /* 0x000fe200080f143f */
[----:B------:R-:W-:Y:S01]  /*d610*/  IMAD R18, R71, UR6, RZ ;  /* 0x0000000647127c24 */ /* 0x000fe2000f8e02ff */
[----:B------:R-:W-:Y:S01]  /*d620*/  LEA.HI.X R76, R58, UR9, R23, 0x2, P1 ;  /* 0x000000093a4c7c11 */ /* 0x000fe200088f1417 */
[----:B------:R-:W-:Y:S01]  /*d630*/  SHFL.IDX PT, R22, R62, RZ, 0x1c1f ;  /* 0x001c1fff3e167589 */ /* 0x000fe200000e0000 */
[C---:B------:R-:W-:Y:S01]  /*d640*/  LOP3.LUT P0, RZ, R70.reuse, 0x3, RZ, 0xc0, !PT ;  /* 0x0000000346ff7812 */ /* 0x040fe2000780c0ff */
[----:B------:R-:W-:Y:S01]  /*d650*/  UIADD3 UR4, UR4, 0x34820, URZ ;  /* 0x0003482004047890 */ /* 0x000fe2000fffe03f */
[C---:B------:R-:W-:Y:S01]  /*d660*/  IADD3 R69, R17.reuse, 0x8, RZ ;  /* 0x0000000811457810 */ /* 0x040fe20007ffe0ff */
[----:B------:R-:W0:Y:S01]  /*d670*/  SHFL.IDX PT, R23, R63, RZ, 0x1c1f ;  /* 0x001c1fff3f177589 */ /* 0x000e2200000e0000 */
[-C--:B------:R-:W-:Y:S01]  /*d680*/  ISETP.GE.OR P1, PT, R17, R18.reuse, P0 ;  /* 0x000000121100720c */ /* 0x080fe20000726670 */
[----:B------:R-:W-:Y:S01]  /*d690*/  UPRMT UR4, URZ, 0x654, UR4 ;  /* 0x000006543f047896 */ /* 0x000fe20008000004 */
[-C--:B------:R-:W-:Y:S01]  /*d6a0*/  ISETP.GE.OR P0, PT, R69, R18.reuse, P0 ;  /* 0x000000124500720c */ /* 0x080fe20000706670 */
[----:B------:R-:W-:Y:S01]  /*d6b0*/  SHFL.IDX PT, R58, R62, 0x1, 0x1c1f ;  /* 0x003c1f003e3a7f89 */ /* 0x000fe200000e0000 */
[----:B------:R-:W-:Y:S01]  /*d6c0*/  ISETP.GE.AND P2, PT, R17, R18, PT ;  /* 0x000000121100720c */ /* 0x000fe20003f46270 */
[----:B------:R-:W-:-:S02]  /*d6d0*/  IMAD.IADD R71, R70, 0x1, -R77 ;  /* 0x0000000146477824 */ /* 0x000fc400078e0a4d */
[----:B------:R-:W1:Y:S02]  /*d6e0*/  SHFL.IDX PT, R59, R63, 0x1, 0x1c1f ;  /* 0x003c1f003f3b7f89 */ /* 0x000e6400000e0000 */
[----:B------:R-:W-:Y:S01]  /*d6f0*/  IMAD.SHL.U32 R71, R71, 0x2, RZ ;  /* 0x0000000247477824 */ /* 0x000fe200078e00ff */
[----:B------:R-:W-:Y:S01]  /*d700*/  SYNCS.ARRIVE.TRANS64.RED.A1T0 RZ, [UR4], RZ ;  /* 0x000000ffffff79a7 */ /* 0x000fe20008100404 */
[----:B------:R2:W3:Y:S04]  /*d710*/  SHFL.IDX PT, R66, R74, RZ, 0x1c1f ;  /* 0x001c1fff4a427589 */ /* 0x0004e800000e0000 */
[----:B------:R2:W4:Y:S04]  /*d720*/  SHFL.IDX PT, R67, R76, RZ, 0x1c1f ;  /* 0x001c1fff4c437589 */ /* 0x00052800000e0000 */
[----:B0-----:R2:W-:Y:S04]  /*d730*/  @!P1 ST.E desc[UR14][R22.64], R16 ;  /* 0x0000001016009985 */ /* 0x0015e8000c10190e */
[----:B-1----:R2:W-:Y:S01]  /*d740*/  @!P0 ST.E desc[UR14][R58.64], R0 ;  /* 0x000000003a008985 */ /* 0x0025e2000c10190e */
[----:B------:R-:W-:Y:S05]  /*d750*/  @P2 BRA `(.L_x_35) ;  /* 0x00000004007c2947 */ /* 0x000fea0003800000 */
[C---:B--2---:R-:W-:Y:S01]  /*d760*/  VIADD R0, R71.reuse, 0x8 ;  /* 0x0000000847007836 */ /* 0x044fe20000000000 */
[----:B------:R-:W-:Y:S01]  /*d770*/  ULDC UR4, c[0x0][0xac8] ;  /* 0x0002b20000047ab9 */ /* 0x000fe20000000800 */
[C---:B------:R-:W-:Y:S01]  /*d780*/  VIADD R58, R71.reuse, 0x10 ;  /* 0x00000010473a7836 */ /* 0x040fe20000000000 */
[C---:B------:R-:W-:Y:S01]  /*d790*/  ISETP.GE.AND P2, PT, R71.reuse, UR4, PT ;  /* 0x0000000447007c0c */ /* 0x040fe2000bf46270 */
[C---:B------:R-:W-:Y:S01]  /*d7a0*/  VIADD R62, R71.reuse, 0x28 ;  /* 0x00000028473e7836 */ /* 0x040fe20000000000 */
[----:B------:R-:W-:Y:S01]  /*d7b0*/  ISETP.GE.AND P3, PT, R0, UR4, PT ;  /* 0x0000000400007c0c */ /* 0x000fe2000bf66270 */
[----:B------:R-:W-:Y:S01]  /*d7c0*/  ULDC.64 UR6, c[0x0][0x208] ;  /* 0x0000820000067ab9 */ /* 0x000fe20000000a00 */
[C---:B------:R-:W-:Y:S01]  /*d7d0*/  IADD3 R59, R71.reuse, 0x18, RZ ;  /* 0x00000018473b7810 */ /* 0x040fe20007ffe0ff */
[C---:B------:R-:W-:Y:S01]  /*d7e0*/  VIADD R63, R71.reuse, 0x30 ;  /* 0x00000030473f7836 */ /* 0x040fe20000000000 */
[----:B------:R-:W-:Y:S01]  /*d7f0*/  ISETP.GE.AND P0, PT, R58, UR4, PT ;  /* 0x000000043a007c0c */ /* 0x000fe2000bf06270 */
[----:B------:R-:W-:Y:S01]  /*d800*/  VIADD R64, R71, 0x38 ;  /* 0x0000003847407836 */ /* 0x000fe20000000000 */
[----:B------:R-:W-:Y:S01]  /*d810*/  ISETP.GE.AND P1, PT, R59, UR4, PT ;  /* 0x000000043b007c0c */ /* 0x000fe2000bf26270 */
[C---:B------:R-:W-:Y:S01]  /*d820*/  VIADD R68, R71.reuse, 0x50 ;  /* 0x0000005047447836 */ /* 0x040fe20000000000 */
[C---:B------:R-:W-:Y:S01]  /*d830*/  IADD3 R65, R71.reuse, 0x40, RZ ;  /* 0x0000004047417810 */ /* 0x040fe20007ffe0ff */
[----:B------:R-:W-:Y:S01]  /*d840*/  VIADD R70, R71, 0x58 ;  /* 0x0000005847467836 */ /* 0x000fe20000000000 */
[----:B------:R-:W-:Y:S01]  /*d850*/  ISETP.GE.AND P4, PT, R63, UR4, PT ;  /* 0x000000043f007c0c */ /* 0x000fe2000bf86270 */
[----:B---34-:R-:W-:Y:S01]  /*d860*/  @!P2 IMAD.WIDE R16, R71, 0x4, R66 ;  /* 0x000000044710a825 */ /* 0x018fe200078e0242 */
[----:B------:R-:W-:-:S02]  /*d870*/  ISETP.GE.AND P5, PT, R64, UR4, PT ;  /* 0x0000000440007c0c */ /* 0x000fc4000bfa6270 */
[----:B------:R-:W-:Y:S01]  /*d880*/  @!P3 LEA.HI R0, R0, R0, RZ, 0x1 ;  /* 0x000000000000b211 */ /* 0x000fe200078f08ff */
[----:B------:R-:W-:Y:S01]  /*d890*/  VIADD R72, R71, 0x60 ;  /* 0x0000006047487836 */ /* 0x000fe20000000000 */
[----:B------:R0:W-:Y:S01]  /*d8a0*/  @!P2 ST.E.64 desc[UR6][R16.64], R88 ;  /* 0x000000581000a985 */ /* 0x0001e2000c101b06 */
[----:B------:R-:W-:Y:S02]  /*d8b0*/  ISETP.GE.AND P6, PT, R65, UR4, PT ;  /* 0x0000000441007c0c */ /* 0x000fe4000bfc6270 */
[----:B------:R-:W-:Y:S01]  /*d8c0*/  @!P3 LOP3.LUT R23, R0, 0xfffffffe, RZ, 0xc0, !PT ;  /* 0xfffffffe0017b812 */ /* 0x000fe200078ec0ff */
[----:B------:R-:W-:Y:S01]  /*d8d0*/  VIADD R0, R71, 0x20 ;  /* 0x0000002047007836 */ /* 0x000fe20000000000 */
[----:B------:R-:W-:Y:S02]  /*d8e0*/  @!P0 LEA.HI R58, R58, R58, RZ, 0x1 ;  /* 0x0000003a3a3a8211 */ /* 0x000fe400078f08ff */
[----:B------:R-:W-:Y:S01]  /*d8f0*/  @!P1 LEA.HI R59, R59, R59, RZ, 0x1 ;  /* 0x0000003b3b3b9211 */ /* 0x000fe200078f08ff */
[----:B------:R-:W-:Y:S01]  /*d900*/  @!P3 IMAD.WIDE R22, R23, 0x4, R66 ;  /* 0x000000041716b825 */ /* 0x000fe200078e0242 */
[----:B------:R-:W-:-:S02]  /*d910*/  ISETP.GE.AND P2, PT, R0, UR4, PT ;  /* 0x0000000400007c0c */ /* 0x000fc4000bf46270 */
[----:B------:R-:W-:Y:S02]  /*d920*/  @!P5 LEA.HI R64, R64, R64, RZ, 0x1 ;  /* 0x000000404040d211 */ /* 0x000fe400078f08ff */
[----:B------:R1:W-:Y:S01]  /*d930*/  @!P3 ST.E.64 desc[UR6][R22.64], R92 ;  /* 0x0000005c1600b985 */ /* 0x0003e2000c101b06 */
[----:B------:R-:W-:Y:S02]  /*d940*/  ISETP.GE.AND P3, PT, R62, UR4, PT ;  /* 0x000000043e007c0c */ /* 0x000fe4000bf66270 */
[----:B0-----:R-:W-:Y:S02]  /*d950*/  @!P0 LOP3.LUT R17, R58, 0xfffffffe, RZ, 0xc0, !PT ;  /* 0xfffffffe3a118812 */ /* 0x001fe400078ec0ff */
[----:B------:R-:W-:Y:S02]  /*d960*/  @!P4 LEA.HI R58, R63, R63, RZ, 0x1 ;  /* 0x0000003f3f3ac211 */ /* 0x000fe400078f08ff */
[----:B------:R-:W-:Y:S01]  /*d970*/  @!P5 LOP3.LUT R73, R64, 0xfffffffe, RZ, 0xc0, !PT ;  /* 0xfffffffe4049d812 */ /* 0x000fe200078ec0ff */
[----:B------:R-:W-:Y:S01]  /*d980*/  @!P0 IMAD.WIDE R16, R17, 0x4, R66 ;  /* 0x0000000411108825 */ /* 0x000fe200078e0242 */
[----:B------:R-:W-:-:S04]  /*d990*/  @!P2 LEA.HI R0, R0, R0, RZ, 0x1 ;  /* 0x000000000000a211 */ /* 0x000fc800078f08ff */
[----:B------:R0:W-:Y:S01]  /*d9a0*/  @!P0 ST.E.64 desc[UR6][R16.64], R90 ;  /* 0x0000005a10008985 */ /* 0x0001e2000c101b06 */
[----:B------:R-:W-:Y:S02]  /*d9b0*/  @!P3 LEA.HI R62, R62, R62, RZ, 0x1 ;  /* 0x0000003e3e3eb211 */ /* 0x000fe400078f08ff */
[----:B-1----:R-:W-:Y:S02]  /*d9c0*/  @!P1 LOP3.LUT R23, R59, 0xfffffffe, RZ, 0xc0, !PT ;  /* 0xfffffffe3b179812 */ /* 0x002fe400078ec0ff */
[----:B------:R-:W-:Y:S02]  /*d9d0*/  @!P2 LOP3.LUT R59, R0, 0xfffffffe, RZ, 0xc0, !PT ;  /* 0xfffffffe003ba812 */ /* 0x000fe400078ec0ff */
[----:B------:R-:W-:Y:S01]  /*d9e0*/  @!P3 LOP3.LUT R63, R62, 0xfffffffe, RZ, 0xc0, !PT ;  /* 0xfffffffe3e3fb812 */ /* 0x000fe200078ec0ff */
[--C-:B------:R-:W-:Y:S01]  /*d9f0*/  @!P1 IMAD.WIDE R22, R23, 0x4, R66.reuse ;  /* 0x0000000417169825 */ /* 0x100fe200078e0242 */
[----:B------:R-:W-:Y:S02]  /*da00*/  @!P6 LEA.HI R0, R65, R65, RZ, 0x1 ;  /* 0x000000414100e211 */ /* 0x000fe400078f08ff */
[----:B------:R-:W-:Y:S01]  /*da10*/  @!P4 LOP3.LUT R65, R58, 0xfffffffe, RZ, 0xc0, !PT ;  /* 0xfffffffe3a41c812 */ /* 0x000fe200078ec0ff */
[--C-:B------:R-:W-:Y:S01]  /*da20*/  @!P2 IMAD.WIDE R58, R59, 0x4, R66.reuse ;  /* 0x000000043b3aa825 */ /* 0x100fe200078e0242 */
[----:B------:R-:W-:Y:S01]  /*da30*/  @!P6 LOP3.LUT R75, R0, 0xfffffffe, RZ, 0xc0, !PT ;  /* 0xfffffffe004be812 */ /* 0x000fe200078ec0ff */
[----:B------:R1:W-:Y:S01]  /*da40*/  @!P1 ST.E.64 desc[UR6][R22.64], R94 ;  /* 0x0000005e16009985 */ /* 0x0003e2000c101b06 */
[----:B------:R-:W-:Y:S01]  /*da50*/  ISETP.GE.AND P1, PT, R68, UR4, PT ;  /* 0x0000000444007c0c */ /* 0x000fe2000bf26270 */
[----:B0-----:R-:W-:-:S02]  /*da60*/  @!P3 IMAD.WIDE R16, R63, 0x4, R66 ;  /* 0x000000043f10b825 */ /* 0x001fc400078e0242 */
[----:B------:R0:W-:Y:S01]  /*da70*/  @!P2 ST.E.64 desc[UR6][R58.64], R36 ;  /* 0x000000243a00a985 */ /* 0x0001e2000c101b06 */
[----:B------:R-:W-:Y:S01]  /*da80*/  ISETP.GE.AND P2, PT, R70, UR4, PT ;  /* 0x0000000446007c0c */ /* 0x000fe2000bf46270 */
[----:B------:R-:W-:Y:S02]  /*da90*/  VIADD R0, R71, 0x48 ;  /* 0x0000004847007836 */ /* 0x000fe40000000000 */
[--C-:B------:R-:W-:Y:S01]  /*daa0*/  @!P5 IMAD.WIDE R62, R73, 0x4, R66.reuse ;  /* 0x00000004493ed825 */ /* 0x100fe200078e0242 */
[----:B------:R2:W-:Y:S01]  /*dab0*/  @!P3 ST.E.64 desc[UR6][R16.64], R32 ;  /* 0x000000201000b985 */ /* 0x0005e2000c101b06 */
[----:B------:R-:W-:Y:S02]  /*dac0*/  ISETP.GE.AND P3, PT, R72, UR4, PT ;  /* 0x0000000448007c0c */ /* 0x000fe4000bf66270 */
[----:B------:R-:W-:Y:S01]  /*dad0*/  ISETP.GE.AND P0, PT, R0, UR4, PT ;  /* 0x0000000400007c0c */ /* 0x000fe2000bf06270 */
[----:B-1----:R-:W-:Y:S01]  /*dae0*/  @!P4 IMAD.WIDE R22, R65, 0x4, R66 ;  /* 0x000000044116c825 */ /* 0x002fe200078e0242 */
[----:B------:R-:W-:-:S03]  /*daf0*/  @!P1 LEA.HI R68, R68, R68, RZ, 0x1 ;  /* 0x0000004444449211 */ /* 0x000fc600078f08ff */
[----:B------:R-:W-:Y:S01]  /*db00*/  @!P6 IMAD.WIDE R64, R75, 0x4, R66 ;  /* 0x000000044b40e825 */ /* 0x000fe200078e0242 */
[----:B------:R1:W-:Y:S01]  /*db10*/  @!P4 ST.E.64 desc[UR6][R22.64], R28 ;  /* 0x0000001c1600c985 */ /* 0x0003e2000c101b06 */
[C---:B0-----:R-:W-:Y:S02]  /*db20*/  IADD3 R36, R71.reuse, 0x68, RZ ;  /* 0x0000006847247810 */ /* 0x041fe40007ffe0ff */
[C---:B------:R-:W-:Y:S01]  /*db30*/  VIADD R37, R71.reuse, 0x70 ;  /* 0x0000007047257836 */ /* 0x040fe20000000000 */
[----:B------:R0:W-:Y:S01]  /*db40*/  @!P5 ST.E.64 desc[UR6][R62.64], R44 ;  /* 0x0000002c3e00d985 */ /* 0x0001e2000c101b06 */
[----:B--2---:R-:W-:Y:S01]  /*db50*/  VIADD R17, R71, 0x78 ;  /* 0x0000007847117836 */ /* 0x004fe20000000000 */
[----:B------:R-:W-:Y:S02]  /*db60*/  ISETP.GE.AND P4, PT, R36, UR4, PT ;  /* 0x0000000424007c0c */ /* 0x000fe4000bf86270 */
[----:B------:R2:W-:Y:S01]  /*db70*/  @!P6 ST.E.64 desc[UR6][R64.64], R96 ;  /* 0x000000604000e985 */ /* 0x0005e2000c101b06 */
[----:B------:R-:W-:-:S02]  /*db80*/  ISETP.GE.AND P5, PT, R37, UR4, PT ;  /* 0x0000000425007c0c */ /* 0x000fc4000bfa6270 */
[----:B------:R-:W-:Y:S02]  /*db90*/  ISETP.GE.AND P6, PT, R17, UR4, PT ;  /* 0x0000000411007c0c */ /* 0x000fe4000bfc6270 */
[----:B------:R-:W-:Y:S02]  /*dba0*/  @!P0 LEA.HI R0, R0, R0, RZ, 0x1 ;  /* 0x0000000000008211 */ /* 0x000fe400078f08ff */
[----:B------:R-:W-:Y:S02]  /*dbb0*/  @!P2 LEA.HI R70, R70, R70, RZ, 0x1 ;  /* 0x000000464646a211 */ /* 0x000fe400078f08ff */
[----:B------:R-:W-:Y:S02]  /*dbc0*/  @!P3 LEA.HI R72, R72, R72, RZ, 0x1 ;  /* 0x000000484848b211 */ /* 0x000fe400078f08ff */
[----:B------:R-:W-:Y:S02]  /*dbd0*/  @!P4 LEA.HI R36, R36, R36, RZ, 0x1 ;  /* 0x000000242424c211 */ /* 0x000fe400078f08ff */
[----:B-1----:R-:W-:-:S02]  /*dbe0*/  @!P1 LOP3.LUT R23, R68, 0xfffffffe, RZ, 0xc0, !PT ;  /* 0xfffffffe44179812 */ /* 0x002fc400078ec0ff */
[----:B------:R-:W-:Y:S02]  /*dbf0*/  @!P5 LEA.HI R16, R37, R37, RZ, 0x1 ;  /* 0x000000252510d211 */ /* 0x000fe400078f08ff */
[----:B------:R-:W-:Y:S02]  /*dc00*/  @!P6 LEA.HI R22, R17, R17, RZ, 0x1 ;  /* 0x000000111116e211 */ /* 0x000fe400078f08ff */
[----:B------:R-:W-:Y:S02]  /*dc10*/  @!P0 LOP3.LUT R17, R0, 0xfffffffe, RZ, 0xc0, !PT ;  /* 0xfffffffe00118812 */ /* 0x000fe400078ec0ff */
[----:B------:R-:W-:Y:S02]  /*dc20*/  @!P2 LOP3.LUT R29, R70, 0xfffffffe, RZ, 0xc0, !PT ;  /* 0xfffffffe461da812 */ /* 0x000fe400078ec0ff */
[----:B------:R-:W-:Y:S02]  /*dc30*/  @!P3 LOP3.LUT R33, R72, 0xfffffffe, RZ, 0xc0, !PT ;  /* 0xfffffffe4821b812 */ /* 0x000fe400078ec0ff */
[----:B------:R-:W-:Y:S01]  /*dc40*/  @!P4 LOP3.LUT R37, R36, 0xfffffffe, RZ, 0xc0, !PT ;  /* 0xfffffffe2425c812 */ /* 0x000fe200078ec0ff */
[----:B------:R-:W-:Y:S01]  /*dc50*/  @!P2 IMAD.WIDE R28, R29, 0x4, R66 ;  /* 0x000000041d1ca825 */ /* 0x000fe200078e0242 */
[----:B0-----:R-:W-:-:S02]  /*dc60*/  @!P5 LOP3.LUT R45, R16, 0xfffffffe, RZ, 0xc0, !PT ;  /* 0xfffffffe102dd812 */ /* 0x001fc400078ec0ff */
[----:B------:R-:W-:Y:S01]  /*dc70*/  @!P6 LOP3.LUT R59, R22, 0xfffffffe, RZ, 0xc0, !PT ;  /* 0xfffffffe163be812 */ /* 0x000fe200078ec0ff */
[----:B------:R-:W-:-:S04]  /*dc80*/  @!P0 IMAD.WIDE R16, R17, 0x4, R66 ;  /* 0x0000000411108825 */ /* 0x000fc800078e0242 */
[--C-:B------:R-:W-:Y:S01]  /*dc90*/  @!P1 IMAD.WIDE R22, R23, 0x4, R66.reuse ;  /* 0x0000000417169825 */ /* 0x100fe200078e0242 */
[----:B------:R2:W-:Y:S03]  /*dca0*/  @!P0 ST.E.64 desc[UR6][R16.64], R2 ;  /* 0x0000000210008985 */ /* 0x0005e6000c101b06 */
[--C-:B------:R-:W-:Y:S01]  /*dcb0*/  @!P3 IMAD.WIDE R32, R33, 0x4, R66.reuse ;  /* 0x000000042120b825 */ /* 0x100fe200078e0242 */
[----:B------:R2:W-:Y:S03]  /*dcc0*/  @!P1 ST.E.64 desc[UR6][R22.64], R4 ;  /* 0x0000000416009985 */ /* 0x0005e6000c101b06 */
[--C-:B------:R-:W-:Y:S01]  /*dcd0*/  @!P4 IMAD.WIDE R36, R37, 0x4, R66.reuse ;  /* 0x000000042524c825 */ /* 0x100fe200078e0242 */
[----:B------:R2:W-:Y:S03]  /*dce0*/  @!P2 ST.E.64 desc[UR6][R28.64], R6 ;  /* 0x000000061c00a985 */ /* 0x0005e6000c101b06 */
[--C-:B------:R-:W-:Y:S01]  /*dcf0*/  @!P5 IMAD.WIDE R44, R45, 0x4, R66.reuse ;  /* 0x000000042d2cd825 */ /* 0x100fe200078e0242 */
[----:B------:R2:W-:Y:S03]  /*dd00*/  @!P3 ST.E.64 desc[UR6][R32.64], R12 ;  /* 0x0000000c2000b985 */ /* 0x0005e6000c101b06 */
[----:B------:R-:W-:Y:S01]  /*dd10*/  @!P6 IMAD.WIDE R58, R59, 0x4, R66 ;  /* 0x000000043b3ae825 */ /* 0x000fe200078e0242 */
[----:B------:R2:W-:Y:S04]  /*dd20*/  @!P4 ST.E.64 desc[UR6][R36.64], R24 ;  /* 0x000000182400c985 */ /* 0x0005e8000c101b06 */
[----:B------:R2:W-:Y:S04]  /*dd30*/  @!P5 ST.E.64 desc[UR6][R44.64], R48 ;  /* 0x000000302c00d985 */ /* 0x0005e8000c101b06 */
[----:B------:R2:W-:Y:S02]  /*dd40*/  @!P6 ST.E.64 desc[UR6][R58.64], R60 ;  /* 0x0000003c3a00e985 */ /* 0x0005e4000c101b06 */
.L_x_35:
[----:B------:R-:W-:Y:S05]  /*dd50*/  BSYNC B0 ;  /* 0x0000000000007941 */ /* 0x000fea0003800000 */
.L_x_34:
[----:B------:R-:W-:Y:S01]  /*dd60*/  ISETP.GE.AND P0, PT, R69, R18, PT ;  /* 0x000000124500720c */ /* 0x000fe20003f06270 */
[----:B--2---:R0:W1:Y:S04]  /*dd70*/  SHFL.IDX PT, R23, R76, 0x1, 0x1c1f ;  /* 0x003c1f004c177f89 */ /* 0x00406800000e0000 */
[----:B------:R0:W2:Y:S08]  /*dd80*/  SHFL.IDX PT, R22, R74, 0x1, 0x1c1f ;  /* 0x003c1f004a167f89 */ /* 0x0000b000000e0000 */
[----:B0-----:R-:W-:Y:S05]  /*dd90*/  @P0 BRA `(.L_x_10) ;  /* 0x0000004400480947 */ /* 0x001fea0003800000 */
[----:B------:R-:W-:Y:S01]  /*dda0*/  ULDC UR4, c[0x0][0xac8] ;  /* 0x0002b20000047ab9 */ /* 0x000fe20000000800 */
[C---:B------:R-:W-:Y:S01]  /*ddb0*/  VIADD R0, R71.reuse, 0x8 ;  /* 0x0000000847007836 */ /* 0x040fe20000000000 */
[C---:B------:R-:W-:Y:S01]  /*ddc0*/  ISETP.GE.AND P0, PT, R71.reuse, UR4, PT ;  /* 0x0000000447007c0c */ /* 0x040fe2000bf06270 */
[C---:B------:R-:W-:Y:S01]  /*ddd0*/  VIADD R4, R71.reuse, 0x10 ;  /* 0x0000001047047836 */ /* 0x040fe20000000000 */
[C---:B------:R-:W-:Y:S01]  /*dde0*/  IADD3 R6, R71.reuse, 0x18, RZ ;  /* 0x0000001847067810 */ /* 0x040fe20007ffe0ff */
[----:B------:R-:W-:Y:S01]  /*ddf0*/  ULDC.64 UR6, c[0x0][0x208] ;  /* 0x0000820000067ab9 */ /* 0x000fe20000000a00 */
[----:B------:R-:W-:Y:S01]  /*de00*/  ISETP.GE.AND P5, PT, R0, UR4, PT ;  /* 0x0000000400007c0c */ /* 0x000fe2000bfa6270 */
[C---:B------:R-:W-:Y:S01]  /*de10*/  VIADD R13, R71.reuse, 0x28 ;  /* 0x00000028470d7836 */ /* 0x040fe20000000000 */
[----:B------:R-:W-:Y:S01]  /*de20*/  ISETP.GE.AND P6, PT, R4, UR4, PT ;  /* 0x0000000404007c0c */ /* 0x000fe2000bfc6270 */
[C---:B------:R-:W-:Y:S01]  /*de30*/  VIADD R12, R71.reuse, 0x20 ;  /* 0x00000020470c7836 */ /* 0x040fe20000000000 */
[C---:B------:R-:W-:Y:S01]  /*de40*/  IADD3 R24, R71.reuse, 0x40, RZ ;  /* 0x0000004047187810 */ /* 0x040fe20007ffe0ff */
[----:B------:R-:W-:Y:S01]  /*de50*/  VIADD R17, R71, 0x38 ;  /* 0x0000003847117836 */ /* 0x000fe20000000000 */
[----:B------:R-:W-:Y:S01]  /*de60*/  ISETP.GE.AND P3, PT, R13, UR4, PT ;  /* 0x000000040d007c0c */ /* 0x000fe2000bf66270 */
[C---:B------:R-:W-:Y:S01]  /*de70*/  VIADD R16, R71.reuse, 0x30 ;  /* 0x0000003047107836 */ /* 0x040fe20000000000 */
[----:B------:R-:W-:Y:S01]  /*de80*/  ISETP.GE.AND P4, PT, R12, UR4, PT ;  /* 0x000000040c007c0c */ /* 0x000fe2000bf86270 */
[----:B-12---:R-:W-:Y:S01]  /*de90*/  @!P0 IMAD.WIDE R2, R71, 0x4, R22 ;  /* 0x0000000447028825 */ /* 0x006fe200078e0216 */
[----:B------:R-:W-:-:S02]  /*dea0*/  ISETP.GE.AND P1, PT, R17, UR4, PT ;  /* 0x0000000411007c0c */ /* 0x000fc4000bf26270 */
[----:B------:R-:W-:Y:S01]  /*deb0*/  ISETP.GE.AND P2, PT, R16, UR4, PT ;  /* 0x0000000410007c0c */ /* 0x000fe2000bf46270 */
[C---:B------:R-:W-:Y:S01]  /*dec0*/  VIADD R28, R71.reuse, 0x48 ;  /* 0x00000048471c7836 */ /* 0x040fe20000000000 */
[----:B------:R0:W-:Y:S01]  /*ded0*/  @!P0 ST.E.64 desc[UR6][R2.64], R52 ;  /* 0x0000003402008985 */ /* 0x0001e2000c101b06 */
[----:B------:R-:W-:Y:S01]  /*dee0*/  ISETP.GE.AND P0, PT, R6, UR4, PT ;  /* 0x0000000406007c0c */ /* 0x000fe2000bf06270 */
[----:B------:R-:W-:Y:S01]  /*def0*/  VIADD R32, R71, 0x70 ;  /* 0x0000007047207836 */ /* 0x000fe20000000000 */
[----:B------:R-:W-:Y:S02]  /*df00*/  @!P5 LEA.HI R0, R0, R0, RZ, 0x1 ;  /* 0x000000000000d211 */ /* 0x000fe400078f08ff */
[----:B------:R-:W-:Y:S02]  /*df10*/  @!P6 LEA.HI R4, R4, R4, RZ, 0x1 ;  /* 0x000000040404e211 */ /* 0x000fe400078f08ff */
[----:B------:R-:W-:Y:S02]  /*df20*/  @!P5 LOP3.LUT R5, R0, 0xfffffffe, RZ, 0xc0, !PT ;  /* 0xfffffffe0005d812 */ /* 0x000fe400078ec0ff */
[----:B------:R-:W-:-:S02]  /*df30*/  @!P6 LOP3.LUT R7, R4, 0xfffffffe, RZ, 0xc0, !PT ;  /* 0xfffffffe0407e812 */ /* 0x000fc400078ec0ff */
[----:B------:R-:W-:Y:S02]  /*df40*/  @!P3 LEA.HI R0, R13, R13, RZ, 0x1 ;  /* 0x0000000d0d00b211 */ /* 0x000fe400078f08ff */
[----:B------:R-:W-:Y:S01]  /*df50*/  @!P4 LEA.HI R12, R12, R12, RZ, 0x1 ;  /* 0x0000000c0c0cc211 */ /* 0x000fe200078f08ff */
[--C-:B0-----:R-:W-:Y:S01]  /*df60*/  @!P5 IMAD.WIDE R2, R5, 0x4, R22.reuse ;  /* 0x000000040502d825 */ /* 0x101fe200078e0216 */
[----:B------:R-:W-:Y:S02]  /*df70*/  @!P0 LEA.HI R6, R6, R6, RZ, 0x1 ;  /* 0x0000000606068211 */ /* 0x000fe400078f08ff */
[----:B------:R-:W-:Y:S01]  /*df80*/  @!P1 LEA.HI R18, R17, R17, RZ, 0x1 ;  /* 0x0000001111129211 */ /* 0x000fe200078f08ff */
[----:B------:R-:W-:Y:S01]  /*df90*/  @!P6 IMAD.WIDE R4, R7, 0x4, R22 ;  /* 0x000000040704e825 */ /* 0x000fe200078e0216 */
[----:B------:R-:W-:Y:S01]  /*dfa0*/  @!P0 LOP3.LUT R7, R6, 0xfffffffe, RZ, 0xc0, !PT ;  /* 0xfffffffe06078812 */ /* 0x000fe200078ec0ff */
[----:B------:R0:W-:Y:S01]  /*dfb0*/  @!P5 ST.E.64 desc[UR6][R2.64], R40 ;  /* 0x000000280200d985 */ /* 0x0001e2000c101b06 */
[----:B------:R-:W-:-:S02]  /*dfc0*/  ISETP.GE.AND P5, PT, R24, UR4, PT ;  /* 0x0000000418007c0c */ /* 0x000fc4000bfa6270 */
[----:B------:R-:W-:Y:S01]  /*dfd0*/  @!P2 LEA.HI R16, R16, R16, RZ, 0x1 ;  /* 0x000000101010a211 */ /* 0x000fe200078f08ff */
[----:B------:R1:W-:Y:S01]  /*dfe0*/  @!P6 ST.E.64 desc[UR6][R4.64], R56 ;  /* 0x000000380400e985 */ /* 0x0003e2000c101b06 */
[----:B------:R-:W-:Y:S01]  /*dff0*/  @!P3 LOP3.LUT R17, R0, 0xfffffffe, RZ, 0xc0, !PT ;  /* 0xfffffffe0011b812 */ /* 0x000fe200078ec0ff */
[----:B------:R-:W-:Y:S01]  /*e000*/  VIADD R0, R71, 0x50 ;  /* 0x0000005047007836 */ /* 0x000fe20000000000 */
[----:B------:R-:W-:Y:S02]  /*e010*/  @!P4 LOP3.LUT R13, R12, 0xfffffffe, RZ, 0xc0, !PT ;  /* 0xfffffffe0c0dc812 */ /* 0x000fe400078ec0ff */
[----:B------:R-:W-:Y:S02]  /*e020*/  @!P2 LOP3.LUT R25, R16, 0xfffffffe, RZ, 0xc0, !PT ;  /* 0xfffffffe1019a812 */ /* 0x000fe400078ec0ff */
[----:B------:R-:W-:Y:S02]  /*e030*/  ISETP.GE.AND P6, PT, R28, UR4, PT ;  /* 0x000000041c007c0c */ /* 0x000fe4000bfc6270 */
[----:B------:R-:W-:Y:S01]  /*e040*/  @!P1 LOP3.LUT R29, R18, 0xfffffffe, RZ, 0xc0, !PT ;  /* 0xfffffffe121d9812 */ /* 0x000fe200078ec0ff */
[----:B0-----:R-:W-:Y:S01]  /*e050*/  @!P0 IMAD.WIDE R2, R7, 0x4, R22 ;  /* 0x0000000407028825 */ /* 0x001fe200078e0216 */
[----:B------:R-:W-:-:S03]  /*e060*/  @!P5 LEA.HI R24, R24, R24, RZ, 0x1 ;  /* 0x000000181818d211 */ /* 0x000fc600078f08ff */
[--C-:B-1----:R-:W-:Y:S01]  /*e070*/  @!P4 IMAD.WIDE R4, R13, 0x4, R22.reuse ;  /* 0x000000040d04c825 */ /* 0x102fe200078e0216 */
[----:B------:R0:W-:Y:S01]  /*e080*/  @!P0 ST.E.64 desc[UR6][R2.64], R10 ;  /* 0x0000000a02008985 */ /* 0x0001e2000c101b06 */
[----:B------:R-:W-:Y:S02]  /*e090*/  ISETP.GE.AND P0, PT, R0, UR4, PT ;  /* 0x0000000400007c0c */ /* 0x000fe4000bf06270 */
[--C-:B------:R-:W-:Y:S01]  /*e0a0*/  @!P3 IMAD.WIDE R6, R17, 0x4, R22.reuse ;  /* 0x000000041106b825 */ /* 0x100fe200078e0216 */
[----:B------:R1:W-:Y:S01]  /*e0b0*/  @!P4 ST.E.64 desc[UR6][R4.64], R20 ;  /* 0x000000140400c985 */ /* 0x0003e2000c101b06 */
[----:B------:R-:W-:Y:S02]  /*e0c0*/  @!P6 LEA.HI R28, R28, R28, RZ, 0x1 ;  /* 0x0000001c1c1ce211 */ /* 0x000fe400078f08ff */
[----:B------:R-:W-:Y:S01]  /*e0d0*/  @!P2 IMAD.WIDE R12, R25, 0x4, R22 ;  /* 0x00000004190ca825 */ /* 0x000fe200078e0216 */
[----:B------:R2:W-:Y:S01]  /*e0e0*/  @!P3 ST.E.64 desc[UR6][R6.64], R30 ;  /* 0x0000001e0600b985 */ /* 0x0005e2000c101b06 */
[----:B------:R-:W-:-:S02]  /*e0f0*/  ISETP.GE.AND P4, PT, R32, UR4, PT ;  /* 0x0000000420007c0c */ /* 0x000fc4000bf86270 */
[--C-:B------:R-:W-:Y:S01]  /*e100*/  @!P1 IMAD.WIDE R16, R29, 0x4, R22.reuse ;  /* 0x000000041d109825 */ /* 0x100fe200078e0216 */
[----:B------:R-:W-:Y:S01]  /*e110*/  @!P2 ST.E.64 desc[UR6][R12.64], R34 ;  /* 0x000000220c00a985 */ /* 0x000fe2000c101b06 */
[C---:B------:R-:W-:Y:S02]  /*e120*/  IADD3 R29, R71.reuse, 0x68, RZ ;  /* 0x00000068471d7810 */ /* 0x040fe40007ffe0ff */
[C---:B------:R-:W-:Y:S01]  /*e130*/  VIADD R18, R71.reuse, 0x58 ;  /* 0x0000005847127836 */ /* 0x040fe20000000000 */
[----:B------:R-:W-:Y:S01]  /*e140*/  @!P1 ST.E.64 desc[UR6][R16.64], R46 ;  /* 0x0000002e10009985 */ /* 0x000fe2000c101b06 */
[C---:B------:R-:W-:Y:S01]  /*e150*/  VIADD R25, R71.reuse, 0x60 ;  /* 0x0000006047197836 */ /* 0x040fe20000000000 */
[----:B0-----:R-:W-:Y:S01]  /*e160*/  @!P5 LOP3.LUT R3, R24, 0xfffffffe, RZ, 0xc0, !PT ;  /* 0xfffffffe1803d812 */ /* 0x001fe200078ec0ff */
[----:B------:R-:W-:Y:S01]  /*e170*/  VIADD R71, R71, 0x78 ;  /* 0x0000007847477836 */ /* 0x000fe20000000000 */
[----:B------:R-:W-:Y:S02]  /*e180*/  ISETP.GE.AND P1, PT, R18, UR4, PT ;  /* 0x0000000412007c0c */ /* 0x000fe4000bf26270 */
[----:B------:R-:W-:Y:S01]  /*e190*/  ISETP.GE.AND P2, PT, R25, UR4, PT ;  /* 0x0000000419007c0c */ /* 0x000fe2000bf46270 */
[----:B------:R-:W-:Y:S01]  /*e1a0*/  @!P5 IMAD.WIDE R2, R3, 0x4, R22 ;  /* 0x000000040302d825 */ /* 0x000fe200078e0216 */
[----:B------:R-:W-:-:S02]  /*e1b0*/  ISETP.GE.AND P3, PT, R29, UR4, PT ;  /* 0x000000041d007c0c */ /* 0x000fc4000bf66270 */
[----:B------:R-:W-:Y:S02]  /*e1c0*/  @!P0 LEA.HI R0, R0, R0, RZ, 0x1 ;  /* 0x0000000000008211 */ /* 0x000fe400078f08ff */
[----:B-1----:R-:W-:Y:S01]  /*e1d0*/  @!P6 LOP3.LUT R5, R28, 0xfffffffe, RZ, 0xc0, !PT ;  /* 0xfffffffe1c05e812 */ /* 0x002fe200078ec0ff */
[----:B------:R0:W-:Y:S01]  /*e1e0*/  @!P5 ST.E.64 desc[UR6][R2.64], R38 ;  /* 0x000000260200d985 */ /* 0x0001e2000c101b06 */
[----:B--2---:R-:W-:Y:S02]  /*e1f0*/  @!P0 LOP3.LUT R7, R0, 0xfffffffe, RZ, 0xc0, !PT ;  /* 0xfffffffe00078812 */ /* 0x004fe400078ec0ff */
[----:B------:R-:W-:Y:S01]  /*e200*/  @!P4 LEA.HI R32, R32, R32, RZ, 0x1 ;  /* 0x000000202020c211 */ /* 0x000fe200078f08ff */
[----:B------:R-:W-:Y:S01]  /*e210*/  @!P6 IMAD.WIDE R4, R5, 0x4, R22 ;  /* 0x000000040504e825 */ /* 0x000fe200078e0216 */
[----:B------:R-:W-:Y:S02]  /*e220*/  @!P1 LEA.HI R18, R18, R18, RZ, 0x1 ;  /* 0x0000001212129211 */ /* 0x000fe400078f08ff */
[----:B------:R-:W-:-:S02]  /*e230*/  @!P2 LEA.HI R25, R25, R25, RZ, 0x1 ;  /* 0x000000191919a211 */ /* 0x000fc400078f08ff */
[----:B------:R-:W-:Y:S01]  /*e240*/  @!P3 LEA.HI R29, R29, R29, RZ, 0x1 ;  /* 0x0000001d1d1db211 */ /* 0x000fe200078f08ff */
[----:B------:R1:W-:Y:S01]  /*e250*/  @!P6 ST.E.64 desc[UR6][R4.64], R50 ;  /* 0x000000320400e985 */ /* 0x0003e2000c101b06 */
[----:B------:R-:W-:Y:S02]  /*e260*/  @!P1 LOP3.LUT R11, R18, 0xfffffffe, RZ, 0xc0, !PT ;  /* 0xfffffffe120b9812 */ /* 0x000fe400078ec0ff */
[----:B------:R-:W-:Y:S01]  /*e270*/  @!P2 LOP3.LUT R25, R25, 0xfffffffe, RZ, 0xc0, !PT ;  /* 0xfffffffe1919a812 */ /* 0x000fe200078ec0ff */
[--C-:B0-----:R-:W-:Y:S01]  /*e280*/  @!P0 IMAD.WIDE R2, R7, 0x4, R22.reuse ;  /* 0x0000000407028825 */ /* 0x101fe200078e0216 */
[----:B------:R-:W-:Y:S02]  /*e290*/  @!P3 LOP3.LUT R29, R29, 0xfffffffe, RZ, 0xc0, !PT ;  /* 0xfffffffe1d1db812 */ /* 0x000fe400078ec0ff */
[----:B------:R-:W-:Y:S01]  /*e2a0*/  @!P4 LOP3.LUT R13, R32, 0xfffffffe, RZ, 0xc0, !PT ;  /* 0xfffffffe200dc812 */ /* 0x000fe200078ec0ff */
[----:B------:R-:W-:Y:S01]  /*e2b0*/  @!P2 IMAD.WIDE R6, R25, 0x4, R22 ;  /* 0x000000041906a825 */ /* 0x000fe200078e0216 */
[----:B------:R0:W-:Y:S01]  /*e2c0*/  @!P0 ST.E.64 desc[UR6][R2.64], R8 ;  /* 0x0000000802008985 */ /* 0x0001e2000c101b06 */
[----:B------:R-:W-:-:S02]  /*e2d0*/  ISETP.GE.AND P0, PT, R71, UR4, PT ;  /* 0x0000000447007c0c */ /* 0x000fc4000bf06270 */
[----:B------:R-:W-:-:S04]  /*e2e0*/  @!P4 IMAD.WIDE R12, R13, 0x4, R22 ;  /* 0x000000040d0cc825 */ /* 0x000fc800078e0216 */
[----:B-1----:R-:W-:-:S04]  /*e2f0*/  @!P1 IMAD.WIDE R4, R11, 0x4, R22 ;  /* 0x000000040b049825 */ /* 0x002fc800078e0216 */
[----:B------:R-:W-:Y:S01]  /*e300*/  @!P3 IMAD.WIDE R10, R29, 0x4, R22 ;  /* 0x000000041d0ab825 */ /* 0x000fe200078e0216 */
[----:B------:R0:W-:Y:S04]  /*e310*/  @!P1 ST.E.64 desc[UR6][R4.64], R14 ;  /* 0x0000000e04009985 */ /* 0x0001e8000c101b06 */
[----:B------:R0:W-:Y:S04]  /*e320*/  @!P2 ST.E.64 desc[UR6][R6.64], R26 ;  /* 0x0000001a0600a985 */ /* 0x0001e8000c101b06 */
[----:B------:R0:W-:Y:S04]  /*e330*/  @!P3 ST.E.64 desc[UR6][R10.64], R42 ;  /* 0x0000002a0a00b985 */ /* 0x0001e8000c101b06 */
[----:B------:R0:W-:Y:S01]  /*e340*/  @!P4 ST.E.64 desc[UR6][R12.64], R54 ;  /* 0x000000360c00c985 */ /* 0x0001e2000c101b06 */
[----:B------:R-:W-:Y:S05]  /*e350*/  @P0 BRA `(.L_x_10) ;  /* 0x0000003c00d80947 */ /* 0x000fea0003800000 */
[----:B------:R-:W-:Y:S01]  /*e360*/  LEA.HI R71, R71, R71, RZ, 0x1 ;  /* 0x0000004747477211 */ /* 0x000fe200078f08ff */
[----:B------:R-:W-:-:S03]  /*e370*/  ULDC.64 UR4, c[0x0][0x208] ;  /* 0x0000820000047ab9 */ /* 0x000fc60000000a00 */
[----:B0-----:R-:W-:-:S05]  /*e380*/  LOP3.LUT R3, R71, 0xfffffffe, RZ, 0xc0, !PT ;  /* 0xfffffffe47037812 */ /* 0x001fca00078ec0ff */
[----:B------:R-:W-:-:S05]  /*e390*/  IMAD.WIDE R2, R3, 0x4, R22 ;  /* 0x0000000403027825 */ /* 0x000fca00078e0216 */
[----:B------:R0:W-:Y:S01]  /*e3a0*/  ST.E.64 desc[UR4][R2.64], R86 ;  /* 0x0000005602007985 */ /* 0x0001e2000c101b04 */
[----:B------:R-:W-:Y:S05]  /*e3b0*/  BRA `(.L_x_10) ;  /* 0x0000003c00c07947 */ /* 0x000fea0003800000 */
.L_x_33:
[----:B------:R-:W0:Y:S02]  /*e3c0*/  S2R R0, SR_TID.X ;  /* 0x0000000000007919 */ /* 0x000e240000002100 */
[----:B0-----:R-:W-:-:S05]  /*e3d0*/  VIADD R2, R0, 0xffffff80 ;  /* 0xffffff8000027836 */ /* 0x001fca0000000000 */
[----:B------:R-:W-:-:S13]  /*e3e0*/  ISETP.GT.AND P0, PT, R2, 0x7f, PT ;  /* 0x0000007f0200780c */ /* 0x000fda0003f04270 */
[----:B------:R-:W-:Y:S05]  /*e3f0*/  @P0 BRA `(.L_x_10) ;  /* 0x0000003c00b00947 */ /* 0x000fea0003800000 */
[----:B------:R-:W0:Y:S01]  /*e400*/  S2R R3, SR_CTAID.X ;  /* 0x0000000000037919 */ /* 0x000e220000002500 */
[----:B------:R-:W1:Y:S01]  /*e410*/  LDC R6, c[0x0][0xbe8] ;  /* 0x0002fa00ff067b82 */ /* 0x000e620000000800 */
[----:B------:R-:W-:Y:S01]  /*e420*/  ULDC UR4, c[0x0][0xa88] ;  /* 0x0002a20000047ab9 */ /* 0x000fe20000000800 */
[----:B0-----:R-:W-:Y:S02]  /*e430*/  IMAD R0, R3, 0x80, R0 ;  /* 0x0000008003007824 */ /* 0x001fe400078e0200 */
[----:B-1----:R-:W-:-:S03]  /*e440*/  IMAD R3, R6, UR4, RZ ;  /* 0x0000000406037c24 */ /* 0x002fc6000f8e02ff */
[----:B------:R-:W-:-:S04]  /*e450*/  IADD3 R0, R0, -0x80, RZ ;  /* 0xffffff8000007810 */ /* 0x000fc80007ffe0ff */
[----:B------:R-:W-:-:S13]  /*e460*/  ISETP.GE.AND P0, PT, R0, R3, PT ;  /* 0x000000030000720c */ /* 0x000fda0003f06270 */
[----:B------:R-:W-:Y:S05]  /*e470*/  @P0 BRA `(.L_x_10) ;  /* 0x0000003c00900947 */ /* 0x000fea0003800000 */
[----:B------:R-:W-:Y:S01]  /*e480*/  ISETP.NE.AND P0, PT, R6, 0x1, PT ;  /* 0x000000010600780c */ /* 0x000fe20003f05270 */
[----:B------:R-:W0:Y:S01]  /*e490*/  S2UR UR7, SR_CTAID.Z ;  /* 0x00000000000779c3 */ /* 0x000e220000002700 */
[----:B------:R-:W-:Y:S01]  /*e4a0*/  R2UR UR11, R19 ;  /* 0x00000000130b72ca */ /* 0x000fe200000e0000 */
[----:B------:R-:W-:Y:S01]  /*e4b0*/  ULDC.64 UR8, c[0x0][0xbd0] ;  /* 0x0002f40000087ab9 */ /* 0x000fe20000000a00 */
[----:B------:R-:W-:Y:S01]  /*e4c0*/  IMAD.MOV.U32 R5, RZ, RZ, R0 ;  /* 0x000000ffff057224 */ /* 0x000fe200078e0000 */
[----:B------:R-:W-:-:S04]  /*e4d0*/  ULDC.64 UR12, c[0x0][0x208] ;  /* 0x00008200000c7ab9 */ /* 0x000fc80000000a00 */
[----:B------:R-:W1:Y:S06]  /*e4e0*/  LDC.64 R10, c[0x0][0xbd8] ;  /* 0x0002f600ff0a7b82 */ /* 0x000e6c0000000a00 */
[----:B------:R-:W-:Y:S02]  /*e4f0*/  USHF.R.S32.HI UR6, URZ, 0x1f, UR11 ;  /* 0x0000001f3f067899 */ /* 0x000fe4000801140b */
[----:B------:R-:W2:Y:S01]  /*e500*/  @P0 LDC R7, c[0x0][0xbec] ;  /* 0x0002fb00ff070b82 */ /* 0x000ea20000000800 */
[----:B------:R-:W-:Y:S02]  /*e510*/  UIMAD.WIDE.U32 UR4, UR11, UR8, URZ ;  /* 0x000000080b0472a5 */ /* 0x000fe4000f8e003f */
[----:B------:R-:W-:-:S04]  /*e520*/  UIMAD UR6, UR6, UR8, URZ ;  /* 0x00000008060672a4 */ /* 0x000fc8000f8e023f */
[----:B------:R-:W-:Y:S01]  /*e530*/  UIMAD UR6, UR11, UR9, UR6 ;  /* 0x000000090b0672a4 */ /* 0x000fe2000f8e0206 */
[----:B------:R-:W3:Y:S01]  /*e540*/  @P0 LDC R9, c[0x0][0xbf0] ;  /* 0x0002fc00ff090b82 */ /* 0x000ee20000000800 */
[----:B0-----:R-:W-:Y:S01]  /*e550*/  USHF.R.S32.HI UR8, URZ, 0x1f, UR7 ;  /* 0x0000001f3f087899 */ /* 0x001fe20008011407 */
[----:B------:R-:W-:Y:S01]  /*e560*/  IMAD.U32 R3, RZ, RZ, UR5 ;  /* 0x00000005ff037e24 */ /* 0x000fe2000f8e00ff */
[----:B------:R-:W-:Y:S01]  /*e570*/  UIADD3 UR6, UR5, UR6, URZ ;  /* 0x0000000605067290 */ /* 0x000fe2000fffe03f */
[----:B------:R-:W-:Y:S02]  /*e580*/  IMAD.U32 R2, RZ, RZ, UR4 ;  /* 0x00000004ff027e24 */ /* 0x000fe4000f8e00ff */
[----:B------:R-:W-:Y:S02]  /*e590*/  ULDC.64 UR4, c[0x0][0xbe0] ;  /* 0x0002f80000047ab9 */ /* 0x000fe40000000a00 */
[----:B------:R-:W0:Y:S01]  /*e5a0*/  S2UR UR10, SR_CTAID.Y ;  /* 0x00000000000a79c3 */ /* 0x000e220000002600 */
[----:B------:R-:W-:-:S02]  /*e5b0*/  IMAD.U32 R3, RZ, RZ, UR6 ;  /* 0x00000006ff037e24 */ /* 0x000fc4000f8e00ff */
[C---:B-1----:R-:W-:Y:S02]  /*e5c0*/  IMAD R12, R10.reuse, UR8, RZ ;  /* 0x000000080a0c7c24 */ /* 0x042fe4000f8e02ff */
[----:B------:R-:W-:-:S03]  /*e5d0*/  IMAD.WIDE.U32 R2, R10, UR7, R2 ;  /* 0x000000070a027c25 */ /* 0x000fc6000f8e0002 */
[----:B------:R-:W0:Y:S01]  /*e5e0*/  LDC R8, c[0x0][0xc50] ;  /* 0x00031400ff087b82 */ /* 0x000e220000000800 */
[----:B--2---:R-:W-:Y:S01]  /*e5f0*/  @P0 IMAD.HI.U32 R4, R0, R7, RZ ;  /* 0x0000000700040227 */ /* 0x004fe200078e00ff */
[----:B------:R-:W-:-:S03]  /*e600*/  IADD3 R7, RZ, -UR11, RZ ;  /* 0x8000000bff077c10 */ /* 0x000fc6000fffe0ff */
[----:B------:R-:W-:Y:S01]  /*e610*/  IMAD R11, R11, UR7, R12 ;  /* 0x000000070b0b7c24 */ /* 0x000fe2000f8e020c */
[----:B---3--:R-:W-:-:S03]  /*e620*/  @P0 SHF.R.U32.HI R5, RZ, R9, R4 ;  /* 0x00000009ff050219 */ /* 0x008fc60000011604 */
[----:B------:R-:W-:Y:S02]  /*e630*/  IMAD.IADD R3, R11, 0x1, R3 ;  /* 0x000000010b037824 */ /* 0x000fe400078e0203 */
[----:B0-----:R-:W-:Y:S02]  /*e640*/  IMAD R9, R8, R7, UR10 ;  /* 0x0000000a08097e24 */ /* 0x001fe4000f8e0207 */
[----:B------:R-:W-:Y:S02]  /*e650*/  IMAD.MOV R7, RZ, RZ, -R5 ;  /* 0x000000ffff077224 */ /* 0x000fe400078e0a05 */
[----:B------:R-:W-:Y:S01]  /*e660*/  IMAD.WIDE.U32 R2, R9, UR4, R2 ;  /* 0x0000000409027c25 */ /* 0x000fe2000f8e0002 */
[----:B------:R-:W-:-:S03]  /*e670*/  SHF.R.S32.HI R4, RZ, 0x1f, R9 ;  /* 0x0000001fff047819 */ /* 0x000fc60000011409 */
[----:B------:R-:W-:Y:S01]  /*e680*/  IMAD R7, R6, R7, R0 ;  /* 0x0000000706077224 */ /* 0x000fe200078e0200 */
[----:B------:R-:W-:Y:S01]  /*e690*/  IADD3 R2, P0, R5, R2, RZ ;  /* 0x0000000205027210 */ /* 0x000fe20007f1e0ff */
[----:B------:R-:W-:-:S03]  /*e6a0*/  IMAD R4, R4, UR4, RZ ;  /* 0x0000000404047c24 */ /* 0x000fc6000f8e02ff */
[----:B------:R-:W-:Y:S01]  /*e6b0*/  SHF.R.S32.HI R0, RZ, 0x1f, R7 ;  /* 0x0000001fff007819 */ /* 0x000fe20000011407 */
[----:B------:R-:W-:Y:S01]  /*e6c0*/  IMAD R4, R9, UR5, R4 ;  /* 0x0000000509047c24 */ /* 0x000fe2000f8e0204 */
[----:B------:R-:W-:Y:S01]  /*e6d0*/  SHF.R.S32.HI R9, RZ, 0x1f, R5 ;  /* 0x0000001fff097819 */ /* 0x000fe20000011405 */
[----:B------:R-:W-:Y:S02]  /*e6e0*/  ULDC.64 UR4, c[0x0][0xbc8] ;  /* 0x0002f20000047ab9 */ /* 0x000fe40000000a00 */
[----:B------:R-:W-:Y:S01]  /*e6f0*/  IMAD R0, R0, UR4, RZ ;  /* 0x0000000400007c24 */ /* 0x000fe2000f8e02ff */
[----:B------:R-:W-:-:S03]  /*e700*/  IADD3.X R3, R9, R3, R4, P0, !PT ;  /* 0x0000000309037210 */ /* 0x000fc600007fe404 */
[C---:B------:R-:W-:Y:S02]  /*e710*/  IMAD R5, R7.reuse, UR5, R0 ;  /* 0x0000000507057c24 */ /* 0x040fe4000f8e0200 */
[----:B------:R-:W-:Y:S01]  /*e720*/  IMAD.WIDE.U32 R2, R7, UR4, R2 ;  /* 0x0000000407027c25 */ /* 0x000fe2000f8e0002 */
[----:B------:R-:W-:-:S03]  /*e730*/  ULDC.64 UR4, c[0x0][0xba8] ;  /* 0x0002ea0000047ab9 */ /* 0x000fc60000000a00 */
[----:B------:R-:W-:Y:S01]  /*e740*/  IMAD.IADD R3, R3, 0x1, R5 ;  /* 0x0000000103037824 */ /* 0x000fe200078e0205 */
[----:B------:R-:W-:-:S04]  /*e750*/  LEA R4, P0, R2, UR4, 0x2 ;  /* 0x0000000402047c11 */ /* 0x000fc8000f8010ff */
[----:B------:R-:W-:Y:S01]  /*e760*/  LEA.HI.X R5, R2, UR5, R3, 0x2, P0 ;  /* 0x0000000502057c11 */ /* 0x000fe200080f1403 */
[----:B------:R-:W-:-:S05]  /*e770*/  IMAD.MOV.U32 R3, RZ, RZ, -0x800000 ;  /* 0xff800000ff037424 */ /* 0x000fca00078e00ff */
[----:B------:R0:W-:Y:S01]  /*e780*/  STG.E desc[UR12][R4.64], R3 ;  /* 0x0000000304007986 */ /* 0x0001e2000c10190c */
[----:B------:R-:W-:Y:S05]  /*e790*/  BRA `(.L_x_10) ;  /* 0x0000003800c87947 */ /* 0x000fea0003800000 */
.L_x_8:
[----:B------:R-:W-:-:S08]  /*e7a0*/  NOP ;  /* 0x0000000000007918 */ /* 0x000fd00000000000 */
[----:B0-----:R-:W0:-:S00]  /*e7b0*/  USETMAXREG.DEALLOC.CTAPOOL 0x18 ;  /* 0x00000018000079c8 */ /* 0x001e0000080e0500 */
[----:B0-----:R-:W-:Y:S01]  /*e7c0*/  LOP3.LUT R0, R0, 0x3, RZ, 0xc0, !PT ;  /* 0x0000000300007812 */ /* 0x001fe200078ec0ff */
[----:B------:R-:W0:Y:S05]  /*e7d0*/  S2R R18, SR_CTAID.Z ;  /* 0x0000000000127919 */ /* 0x000e2a0000002700 */
[----:B------:R-:W1:Y:S01]  /*e7e0*/  S2UR UR6, SR_CTAID.Y ;  /* 0x00000000000679c3 */ /* 0x000e620000002600 */
[----:B------:R-:W2:Y:S02]  /*e7f0*/  SHFL.IDX PT, R0, R0, RZ, 0x1f ;  /* 0x00001fff00007589 */ /* 0x000ea400000e0000 */
[----:B--2---:R-:W-:-:S13]  /*e800*/  ISETP.NE.AND P0, PT, R0, RZ, PT ;  /* 0x000000ff0000720c */ /* 0x004fda0003f05270 */
[----:B01----:R-:W-:Y:S05]  /*e810*/  @!P0 BRA `(.L_x_36) ;  /* 0x0000000000288947 */ /* 0x003fea0003800000 */
[----:B------:R-:W-:Y:S01]  /*e820*/  ULDC UR7, c[0x0][0xc50] ;  /* 0x0003140000077ab9 */ /* 0x000fe20000000800 */
[----:B------:R-:W-:Y:S01]  /*e830*/  UMOV UR36, UR6 ;  /* 0x0000000600247c82 */ /* 0x000fe20008000000 */
[----:B------:R-:W-:-:S06]  /*e840*/  UISETP.NE.AND UP0, UPT, UR7, 0x1, UPT ;  /* 0x000000010700788c */ /* 0x000fcc000bf05270 */
[----:B------:R-:W-:-:S13]  /*e850*/  PLOP3.LUT P0, PT, PT, PT, UP0, 0x80, 0x0 ;  /* 0x000000000000781c */ /* 0x000fda0003f0f008 */
[----:B------:R-:W-:Y:S05]  /*e860*/  @!P0 BRA `(.L_x_37) ;  /* 0x0000000000308947 */ /* 0x000fea0003800000 */
[----:B------:R-:W-:Y:S01]  /*e870*/  ULDC UR4, c[0x0][0xc54] ;  /* 0x0003150000047ab9 */ /* 0x000fe20000000800 */
[----:B------:R-:W-:Y:S01]  /*e880*/  ULDC UR36, c[0x0][0xc58] ;  /* 0x0003160000247ab9 */ /* 0x000fe20000000800 */
[----:B------:R-:W-:-:S04]  /*e890*/  UIMAD.WIDE.U32 UR4, UR6, UR4, URZ ;  /* 0x00000004060472a5 */ /* 0x000fc8000f8e003f */
[----:B------:R-:W-:Y:S01]  /*e8a0*/  USHF.R.U32.HI UR36, URZ, UR36, UR5 ;  /* 0x000000243f247299 */ /* 0x000fe20008011605 */
[----:B------:R-:W-:Y:S11]  /*e8b0*/  BRA `(.L_x_37) ;  /* 0x00000000001c7947 */ /* 0x000ff60003800000 */
.L_x_36:
[----:B------:R-:W-:Y:S01]  /*e8c0*/  ULDC UR7, c[0x0][0xc50] ;  /* 0x0003140000077ab9 */ /* 0x000fe20000000800 */
[----:B------:R-:W-:Y:S01]  /*e8d0*/  UMOV UR36, UR6 ;  /* 0x0000000600247c82 */ /* 0x000fe20008000000 */
[----:B------:R-:W-:-:S11]  /*e8e0*/  UISETP.NE.AND UP0, UPT, UR7, 0x1, UPT ;  /* 0x000000010700788c */ /* 0x000fd6000bf05270 */
[----:B------:R-:W-:Y:S01]  /*e8f0*/  @UP0 ULDC UR4, c[0x0][0xc54] ;  /* 0x0003150000040ab9 */ /* 0x000fe20000000800 */
[----:B------:R-:W-:Y:S01]  /*e900*/  @UP0 ULDC UR8, c[0x0][0xc58] ;  /* 0x0003160000080ab9 */ /* 0x000fe20000000800 */
[----:B------:R-:W-:-:S04]  /*e910*/  UIMAD.WIDE.U32 UR4, UR6, UR4, URZ ;  /* 0x00000004060472a5 */ /* 0x000fc8000f8e003f */
[----:B------:R-:W-:-:S12]  /*e920*/  @UP0 USHF.R.U32.HI UR36, URZ, UR8, UR5 ;  /* 0x000000083f240299 */ /* 0x000fd80008011605 */
.L_x_37:
[----:B------:R-:W-:Y:S01]  /*e930*/  ISETP.GE.AND P0, PT, R18, RZ, PT ;  /* 0x000000ff1200720c */ /* 0x000fe20003f06270 */
[----:B------:R-:W-:Y:S01]  /*e940*/  UIADD3 UR4, -UR36, URZ, URZ ;  /* 0x0000003f24047290 */ /* 0x000fe2000fffe13f */
[----:B------:R-:W-:Y:S01]  /*e950*/  MOV R9, 0x1 ;  /* 0x0000000100097802 */ /* 0x000fe20000000f00 */
[----:B------:R-:W-:Y:S02]  /*e960*/  IMAD.MOV.U32 R0, RZ, RZ, RZ ;  /* 0x000000ffff007224 */ /* 0x000fe400078e00ff */
[----:B------:R-:W-:Y:S01]  /*e970*/  UIMAD UR6, UR7, UR4, UR6 ;  /* 0x00000004070672a4 */ /* 0x000fe2000f8e0206 */
[----:B------:R-:W-:-:S07]  /*e980*/  IMAD.MOV.U32 R3, RZ, RZ, 0x1 ;  /* 0x00000001ff037424 */ /* 0x000fce00078e00ff */
[----:B------:R-:W-:Y:S05]  /*e990*/  @!P0 BRA `(.L_x_38) ;  /* 0x0000003400808947 */ /* 0x000fea0003800000 */
[----:B------:R-:W-:Y:S01]  /*e9a0*/  ULDC.64 UR4, c[0x0][0x418] ;  /* 0x0001060000047ab9 */ /* 0x000fe20000000a00 */
[----:B------:R-:W-:Y:S02]  /*e9b0*/  ULOP3.LUT UR42, UR6, 0xffff, URZ, 0xc0, !UPT ;  /* 0x0000ffff062a7892 */ /* 0x000fe4000f8ec03f */
[----:B------:R-:W-:Y:S01]  /*e9c0*/  UISETP.NE.U32.AND UP0, UPT, UR4, URZ, UPT ;  /* 0x0000003f0400728c */ /* 0x000fe2000bf05070 */
[----:B------:R-:W-:Y:S02]  /*e9d0*/  UMOV UR41, URZ ;  /* 0x0000003f00297c82 */ /* 0x000fe40008000000 */
[----:B------:R-:W-:Y:S01]  /*e9e0*/  ULDC UR4, c[0x0][0x424] ;  /* 0x0001090000047ab9 */ /* 0x000fe20000000800 */
[----:B------:R-:W-:-:S03]  /*e9f0*/  UISETP.NE.AND.EX UP0, UPT, UR5, URZ, UPT, UP0 ;  /* 0x0000003f0500728c */ /* 0x000fc6000bf05300 */
[----:B------:R-:W-:Y:S01]  /*ea00*/  ULDC UR5, c[0x0][0x2f0] ;  /* 0x0000bc0000057ab9 */ /* 0x000fe20000000800 */
[----:B------:R-:W-:-:S04]  /*ea10*/  USEL UR4, UR4, 0x1, UP0 ;  /* 0x0000000104047887 */ /* 0x000fc80008000000 */
[----:B------:R-:W-:-:S04]  /*ea20*/  UIMAD UR4, UR4, UR5, URZ ;  /* 0x00000005040472a4 */ /* 0x000fc8000f8e023f */
[----:B------:R-:W-:Y:S02]  /*ea30*/  UISETP.GE.AND UP0, UPT, UR4, 0x1, UPT ;  /* 0x000000010400788c */ /* 0x000fe4000bf06270 */
[----:B------:R-:W-:-:S04]  /*ea40*/  UIADD3 UR5, UR4, 0xaf, URZ ;  /* 0x000000af04057890 */ /* 0x000fc8000fffe03f */
[----:B------:R-:W-:Y:S01]  /*ea50*/  PLOP3.LUT P0, PT, PT, PT, UP0, 0x80, 0x0 ;  /* 0x000000000000781c */ /* 0x000fe20003f0f008 */
[----:B------:R-:W-:-:S04]  /*ea60*/  UIMAD.WIDE UR4, UR5, 0x2e8ba2e9, URZ ;  /* 0x2e8ba2e9050478a5 */ /* 0x000fc8000f8e023f */
[----:B------:R-:W-:-:S04]  /*ea70*/  USHF.R.U32.HI UR40, URZ, 0x1f, UR5 ;  /* 0x0000001f3f287899 */ /* 0x000fc80008011605 */
        /* <DEDUP_REMOVED lines=9> */
[----:B------:R-:W-:Y:S02]  /*eb10*/  IABS R4, R3 ;  /* 0x0000000300047213 */ /* 0x000fe40000000000 */
[----:B------:R-:W-:Y:S02]  /*eb20*/  R2UR UR11, R0 ;  /* 0x00000000000b72ca */ /* 0x000fe400000e0000 */
[----:B------:R-:W-:Y:S01]  /*eb30*/  MOV R3, UR7 ;  /* 0x0000000700037c02 */ /* 0x000fe20008000f00 */
[----:B------:R-:W-:Y:S01]  /*eb40*/  IMAD.MOV R4, RZ, RZ, -R4 ;  /* 0x000000ffff047224 */ /* 0x000fe200078e0a04 */
[----:B------:R-:W-:-:S09]  /*eb50*/  ULOP3.LUT UR7, UR7, UR6, URZ, 0x3c, !UPT ;  /* 0x0000000607077292 */ /* 0x000fd2000f8e3c3f */
[----:B------:R-:W0:Y:S08]  /*eb60*/  I2F.RP R0, UR11 ;  /* 0x0000000b00007d06 */ /* 0x000e300008209400 */
[----:B0-----:R-:W0:Y:S02]  /*eb70*/  MUFU.RCP R0, R0 ;  /* 0x0000000000007308 */ /* 0x001e240000001000 */
[----:B0-----:R-:W-:Y:S01]  /*eb80*/  VIADD R2, R0, 0xffffffe ;  /* 0x0ffffffe00027836 */ /* 0x001fe20000000000 */
[----:B------:R-:W-:Y:S01]  /*eb90*/  IABS R0, R3 ;  /* 0x0000000300007213 */ /* 0x000fe20000000000 */
[----:B------:R-:W-:-:S03]  /*eba0*/  IMAD.MOV.U32 R3, RZ, RZ, R4 ;  /* 0x000000ffff037224 */ /* 0x000fc600078e0004 */
[----:B------:R-:W-:Y:S01]  /*ebb0*/  R2UR UR9, R0 ;  /* 0x00000000000972ca */ /* 0x000fe200000e0000 */
[----:B------:R-:W0:Y:S01]  /*ebc0*/  F2I.FTZ.U32.TRUNC.NTZ R2, R2 ;  /* 0x0000000200027305 */ /* 0x000e22000021f000 */
[----:B------:R-:W-:Y:S02]  /*ebd0*/  R2UR UR10, R3 ;  /* 0x00000000030a72ca */ /* 0x000fe400000e0000 */
[----:B0-----:R-:W-:-:S13]  /*ebe0*/  R2UR UR5, R2 ;  /* 0x00000000020572ca */ /* 0x001fda00000e0000 */
[----:B------:R-:W-:-:S04]  /*ebf0*/  UIADD3 UR8, URZ, -UR5, URZ ;  /* 0x800000053f087290 */ /* 0x000fc8000fffe03f */
[----:B------:R-:W-:-:S04]  /*ec00*/  UIMAD UR8, UR8, UR11, URZ ;  /* 0x0000000b080872a4 */ /* 0x000fc8000f8e023f */
[----:B------:R-:W-:-:S04]  /*ec10*/  UIMAD.WIDE.U32 UR4, UR5, UR8, UR4 ;  /* 0x00000008050472a5 */ /* 0x000fc8000f8e0004 */
[----:B------:R-:W-:-:S04]  /*ec20*/  UIMAD.WIDE.U32 UR4, UR5, UR9, URZ ;  /* 0x00000009050472a5 */ /* 0x000fc8000f8e003f */
[----:B------:R-:W-:-:S04]  /*ec30*/  UIMAD UR4, UR5, UR10, UR9 ;  /* 0x0000000a050472a4 */ /* 0x000fc8000f8e0209 */
[----:B------:R-:W-:-:S11]  /*ec40*/  UISETP.GT.U32.AND UP1, UPT, UR11, UR4, UPT ;  /* 0x000000040b00728c */ /* 0x000fd6000bf24070 */
[----:B------:R-:W-:Y:S02]  /*ec50*/  @!UP1 UIADD3 UR4, UR4, -UR11, URZ ;  /* 0x8000000b04049290 */ /* 0x000fe4000fffe03f */
[----:B------:R-:W-:Y:S02]  /*ec60*/  @!UP1 UIADD3 UR5, UR5, 0x1, URZ ;  /* 0x0000000105059890 */ /* 0x000fe4000fffe03f */
[----:B------:R-:W-:Y:S02]  /*ec70*/  UISETP.GE.U32.AND UP0, UPT, UR4, UR11, UPT ;  /* 0x0000000b0400728c */ /* 0x000fe4000bf06070 */
[----:B------:R-:W-:-:S09]  /*ec80*/  UISETP.GE.AND UP1, UPT, UR7, URZ, UPT ;  /* 0x0000003f0700728c */ /* 0x000fd2000bf26270 */
[----:B------:R-:W-:Y:S02]  /*ec90*/  @UP0 UIADD3 UR5, UR5, 0x1, URZ ;  /* 0x0000000105050890 */ /* 0x000fe4000fffe03f */
[----:B------:R-:W-:Y:S02]  /*eca0*/  UISETP.NE.AND UP0, UPT, UR6, URZ, UPT ;  /* 0x0000003f0600728c */ /* 0x000fe4000bf05270 */
[----:B------:R-:W-:-:S09]  /*ecb0*/  @!UP1 UIADD3 UR5, -UR5, URZ, URZ ;  /* 0x0000003f05059290 */ /* 0x000fd2000fffe13f */
[----:B------:R-:W-:-:S07]  /*ecc0*/  @!UP0 ULOP3.LUT UR5, URZ, UR6, URZ, 0x33, !UPT ;  /* 0x000000063f058292 */ /* 0x000fce000f8e333f */
[----:B------:R-:W-:-:S05]  /*ecd0*/  UMOV UR41, UR5 ;  /* 0x0000000500297c82 */ /* 0x000fca0008000000 */
.L_x_39:
[----:B------:R-:W-:Y:S01]  /*ece0*/  UIMAD UR39, UR42, UR41, URZ ;  /* 0x000000292a2772a4 */ /* 0x000fe2000f8e023f */
[----:B------:R-:W-:-:S05]  /*ecf0*/  IMAD.U32 R0, RZ, RZ, UR40 ;  /* 0x00000028ff007e24 */ /* 0x000fca000f8e00ff */
[----:B------:R-:W-:-:S05]  /*ed00*/  IMAD.U32 R3, RZ, RZ, UR39 ;  /* 0x00000027ff037e24 */ /* 0x000fca000f8e00ff */
[----:B------:R-:W-:Y:S01]  /*ed10*/  VIADDMNMX R17, R3, UR41, R0, PT ;  /* 0x0000002903117c46 */ /* 0x000fe2000b800100 */
[----:B------:R-:W-:Y:S01]  /*ed20*/  IMAD.MOV.U32 R3, RZ, RZ, 0x1 ;  /* 0x00000001ff037424 */ /* 0x000fe200078e00ff */
[----:B------:R-:W-:Y:S02]  /*ed30*/  MOV R0, RZ ;  /* 0x000000ff00007202 */ /* 0x000fe40000000f00 */
[----:B------:R-:W-:Y:S01]  /*ed40*/  ISETP.GT.AND P0, PT, R17, UR39, PT ;  /* 0x0000002711007c0c */ /* 0x000fe2000bf04270 */
[----:B------:R0:W-:-:S12]  /*ed50*/  STL [R1+0x8], R17 ;  /* 0x0000081101007387 */ /* 0x0001d80000100800 */
[----:B0-----:R-:W-:Y:S05]  /*ed60*/  @!P0 BRA `(.L_x_38) ;  /* 0x00000030008c8947 */ /* 0x001fea0003800000 */
[----:B------:R-:W0:Y:S01]  /*ed70*/  S2UR UR4, SR_CgaCtaId ;  /* 0x00000000000479c3 */ /* 0x000e220000008800 */
[----:B------:R-:W-:Y:S02]  /*ed80*/  UMOV UR38, 0x400 ;  /* 0x0000040000267882 */ /* 0x000fe40000000000 */
[----:B0-----:R-:W-:-:S04]  /*ed90*/  ULEA UR38, UR4, UR38, 0x18 ;  /* 0x0000002604267291 */ /* 0x001fc8000f8ec03f */
[----:B------:R-:W-:-:S04]  /*eda0*/  UIADD3 UR4, UR38, 0x1e400, URZ ;  /* 0x0001e40026047890 */ /* 0x000fc8000fffe03f */
[----:B------:R-:W-:-:S06]  /*edb0*/  ULOP3.LUT UP0, URZ, UR4, 0x3ff, URZ, 0xc0, !UPT ;  /* 0x000003ff043f7892 */ /* 0x000fcc000f80c03f */
[----:B------:R-:W-:-:S13]  /*edc0*/  PLOP3.LUT P0, PT, PT, PT, UP0, 0x80, 0x0 ;  /* 0x000000000000781c */ /* 0x000fda0003f0f008 */
[----:B------:R-:W-:Y:S05]  /*edd0*/  @!P0 BRA `(.L_x_40) ;  /* 0x0000000000408947 */ /* 0x000fea0003800000 */
[----:B------:R-:W-:Y:S01]  /*ede0*/  MOV R2, 0x0 ;  /* 0x0000000000027802 */ /* 0x000fe20000000f00 */
[----:B------:R-:W-:Y:S01]  /*edf0*/  ULDC.64 UR6, c[0x4][0xa0] ;  /* 0x0100280000067ab9 */ /* 0x000fe20000000a00 */
[----:B------:R-:W-:Y:S01]  /*ee00*/  ULDC.64 UR8, c[0x4][0xa8] ;  /* 0x01002a0000087ab9 */ /* 0x000fe20000000a00 */
[----:B------:R-:W-:Y:S01]  /*ee10*/  ULDC.64 UR4, c[0x4][0x28] ;  /* 0x01000a0000047ab9 */ /* 0x000fe20000000a00 */
[----:B------:R-:W-:Y:S01]  /*ee20*/  IMAD.U32 R4, RZ, RZ, UR6 ;  /* 0x00000006ff047e24 */ /* 0x000fe2000f8e00ff */
[----:B------:R-:W-:Y:S01]  /*ee30*/  MOV R7, UR9 ;  /* 0x0000000900077c02 */ /* 0x000fe20008000f00 */
[----:B------:R-:W0:Y:S01]  /*ee40*/  LDC.64 R2, c[0x4][R2] ;  /* 0x0100000002027b82 */ /* 0x000e220000000a00 */
[----:B------:R-:W-:Y:S01]  /*ee50*/  IMAD.U32 R5, RZ, RZ, UR7 ;  /* 0x00000007ff057e24 */ /* 0x000fe2000f8e00ff */
[----:B------:R-:W-:Y:S01]  /*ee60*/  MOV R13, RZ ;  /* 0x000000ff000d7202 */ /* 0x000fe20000000f00 */
[----:B------:R-:W-:Y:S02]  /*ee70*/  IMAD.U32 R6, RZ, RZ, UR8 ;  /* 0x00000008ff067e24 */ /* 0x000fe4000f8e00ff */
[----:B------:R-:W-:-:S02]  /*ee80*/  IMAD.U32 R10, RZ, RZ, UR4 ;  /* 0x00000004ff0a7e24 */ /* 0x000fc4000f8e00ff */
[----:B------:R-:W-:Y:S02]  /*ee90*/  IMAD.U32 R11, RZ, RZ, UR5 ;  /* 0x00000005ff0b7e24 */ /* 0x000fe4000f8e00ff */
[----:B------:R-:W-:Y:S02]  /*eea0*/  IMAD.MOV.U32 R8, RZ, RZ, 0x70 ;  /* 0x00000070ff087424 */ /* 0x000fe400078e00ff */
[----:B------:R-:W-:-:S07]  /*eeb0*/  IMAD.MOV.U32 R12, RZ, RZ, 0x1 ;  /* 0x00000001ff0c7424 */ /* 0x000fce00078e00ff */
[----:B------:R-:W-:-:S07]  /*eec0*/  LEPC R20, `(.L_x_40) ;  /* 0x000000001014794e */ /* 0x000fce0000000000 */
[----:B0-----:R-:W-:Y:S05]  /*eed0*/  CALL.ABS.NOINC R2 ;  /* 0x0000000002007343 */ /* 0x001fea0003c00000 */
.L_x_40:
        /* <DEDUP_REMOVED lines=8> */
[----:B------:R0:W1:Y:S01]  /*ef60*/  LDC.64 R2, c[0x4][R16] ;  /* 0x0100000010027b82 */ /* 0x0000620000000a00 */
[----:B------:R-:W-:Y:S01]  /*ef70*/  IMAD.U32 R4, RZ, RZ, UR6 ;  /* 0x00000006ff047e24 */ /* 0x000fe2000f8e00ff */
[----:B------:R-:W-:Y:S01]  /*ef80*/  MOV R10, UR4 ;  /* 0x00000004000a7c02 */ /* 0x000fe20008000f00 */
[----:B------:R-:W-:Y:S02]  /*ef90*/  IMAD.U32 R5, RZ, RZ, UR7 ;  /* 0x00000007ff057e24 */ /* 0x000fe4000f8e00ff */
[----:B------:R-:W-:Y:S02]  /*efa0*/  IMAD.U32 R6, RZ, RZ, UR8 ;  /* 0x00000008ff067e24 */ /* 0x000fe4000f8e00ff */
[----:B------:R-:W-:-:S02]  /*efb0*/  IMAD.U32 R7, RZ, RZ, UR9 ;  /* 0x00000009ff077e24 */ /* 0x000fc4000f8e00ff */
[----:B------:R-:W-:Y:S02]  /*efc0*/  IMAD.U32 R11, RZ, RZ, UR5 ;  /* 0x00000005ff0b7e24 */ /* 0x000fe4000f8e00ff */
[----:B------:R-:W-:Y:S02]  /*efd0*/  IMAD.MOV.U32 R8, RZ, RZ, 0x70 ;  /* 0x00000070ff087424 */ /* 0x000fe400078e00ff */
[----:B------:R-:W-:Y:S02]  /*efe0*/  IMAD.MOV.U32 R12, RZ, RZ, 0x1 ;  /* 0x00000001ff0c7424 */ /* 0x000fe400078e00ff */
[----:B0-----:R-:W-:-:S07]  /*eff0*/  IMAD.MOV.U32 R13, RZ, RZ, RZ ;  /* 0x000000ffff0d7224 */ /* 0x001fce00078e00ff */
[----:B------:R-:W-:-:S07]  /*f000*/  LEPC R20, `(.L_x_42) ;  /* 0x000000001014794e */ /* 0x000fce0000000000 */
[----:B-1----:R-:W-:Y:S05]  /*f010*/  CALL.ABS.NOINC R2 ;  /* 0x0000000002007343 */ /* 0x002fea0003c00000 */
.L_x_42:
[----:B------:R0:W1:Y:S01]  /*f020*/  LDC.64 R2, c[0x4][R16] ;  /* 0x0100000010027b82 */ /* 0x0000620000000a00 */
[----:B------:R-:W-:Y:S01]  /*f030*/  ULDC.64 UR6, c[0x4][0xa0] ;  /* 0x0100280000067ab9 */ /* 0x000fe20000000a00 */
[----:B------:R-:W-:Y:S01]  /*f040*/  ULDC.64 UR8, c[0x4][0xa8] ;  /* 0x01002a0000087ab9 */ /* 0x000fe20000000a00 */
[----:B------:R-:W-:Y:S01]  /*f050*/  ULDC.64 UR4, c[0x4][0x38] ;  /* 0x01000e0000047ab9 */ /* 0x000fe20000000a00 */
[----:B------:R-:W-:Y:S01]  /*f060*/  MOV R4, UR6 ;  /* 0x0000000600047c02 */ /* 0x000fe20008000f00 */
[----:B------:R-:W-:Y:S01]  /*f070*/  IMAD.U32 R5, RZ, RZ, UR7 ;  /* 0x00000007ff057e24 */ /* 0x000fe2000f8e00ff */
[----:B------:R-:W-:Y:S01]  /*f080*/  MOV R11, UR5 ;  /* 0x00000005000b7c02 */ /* 0x000fe20008000f00 */
[----:B------:R-:W-:Y:S02]  /*f090*/  IMAD.U32 R6, RZ, RZ, UR8 ;  /* 0x00000008ff067e24 */ /* 0x000fe4000f8e00ff */
[----:B------:R-:W-:Y:S02]  /*f0a0*/  IMAD.U32 R7, RZ, RZ, UR9 ;  /* 0x00000009ff077e24 */ /* 0x000fe4000f8e00ff */
[----:B------:R-:W-:-:S02]  /*f0b0*/  IMAD.U32 R10, RZ, RZ, UR4 ;  /* 0x00000004ff0a7e24 */ /* 0x000fc4000f8e00ff */
[----:B------:R-:W-:Y:S02]  /*f0c0*/  IMAD.MOV.U32 R8, RZ, RZ, 0x70 ;  /* 0x00000070ff087424 */ /* 0x000fe400078e00ff */
[----:B------:R-:W-:Y:S02]  /*f0d0*/  IMAD.MOV.U32 R12, RZ, RZ, 0x1 ;  /* 0x00000001ff0c7424 */ /* 0x000fe400078e00ff */
[----:B0-----:R-:W-:-:S07]  /*f0e0*/  IMAD.MOV.U32 R13, RZ, RZ, RZ ;  /* 0x000000ffff0d7224 */ /* 0x001fce00078e00ff */
[----:B------:R-:W-:-:S07]  /*f0f0*/  LEPC R20, `(.L_x_41) ;  /* 0x000000001014794e */ /* 0x000fce0000000000 */
[----:B-1----:R-:W-:Y:S05]  /*f100*/  CALL.ABS.NOINC R2 ;  /* 0x0000000002007343 */ /* 0x002fea0003c00000 */
.L_x_41:
[----:B------:R-:W0:Y:S01]  /*f110*/  LDC.64 R2, c[0x0][0x9f8] ;  /* 0x00027e00ff027b82 */ /* 0x000e220000000a00 */
[----:B------:R-:W-:Y:S01]  /*f120*/  ULDC.64 UR4, c[0x0][0x208] ;  /* 0x0000820000047ab9 */ /* 0x000fe20000000a00 */
[----:B0-----:R-:W-:-:S04]  /*f130*/  ISETP.NE.U32.AND P0, PT, R2, RZ, PT ;  /* 0x000000ff0200720c */ /* 0x001fc80003f05070 */
[----:B------:R-:W-:-:S13]  /*f140*/  ISETP.NE.AND.EX P0, PT, R3, RZ, PT, P0 ;  /* 0x000000ff0300720c */ /* 0x000fda0003f05300 */
[----:B------:R-:W0:Y:S02]  /*f150*/  @P0 LDC.64 R2, c[0x0][0x9f8] ;  /* 0x00027e00ff020b82 */ /* 0x000e240000000a00 */
[----:B0-----:R-:W-:-:S05]  /*f160*/  @P0 IMAD.WIDE R2, R18, 0x4, R2 ;  /* 0x0000000412020825 */ /* 0x001fca00078e0202 */
[----:B------:R0:W2:Y:S01]  /*f170*/  @P0 LDG.E R18, desc[UR4][R2.64] ;  /* 0x0000000402120981 */ /* 0x0000a2000c1e1900 */
[----:B------:R-:W-:Y:S01]  /*f180*/  UMOV UR4, 0xffffffff ;  /* 0xffffffff00047882 */ /* 0x000fe20000000000 */
[----:B------:R-:W-:Y:S01]  /*f190*/  VIADD R17, R17, 0xffffffff ;  /* 0xffffffff11117836 */ /* 0x000fe20000000000 */
[----:B------:R-:W1:Y:S01]  /*f1a0*/  S2R R16, SR_TID.X ;  /* 0x0000000000107919 */ /* 0x000e620000002100 */
[----:B0-----:R-:W0:Y:S02]  /*f1b0*/  LDC.64 R2, c[0x0][0x418] ;  /* 0x00010600ff027b82 */ /* 0x001e240000000a00 */
[----:B0-----:R-:W-:Y:S02]  /*f1c0*/  ISETP.NE.U32.AND P0, PT, R2, RZ, PT ;  /* 0x000000ff0200720c */ /* 0x001fe40003f05070 */
[----:B-1----:R-:W-:Y:S02]  /*f1d0*/  SHF.R.U32.HI R0, RZ, 0x5, R16 ;  /* 0x00000005ff007819 */ /* 0x002fe40000011610 */
[----:B------:R-:W-:-:S02]  /*f1e0*/  ISETP.NE.AND.EX P1, PT, R3, RZ, PT, P0 ;  /* 0x000000ff0300720c */ /* 0x000fc40003f25300 */
[----:B------:R-:W-:Y:S02]  /*f1f0*/  LOP3.LUT R0, R0, 0x3, RZ, 0xc0, !PT ;  /* 0x0000000300007812 */ /* 0x000fe400078ec0ff */
[----:B------:R-:W-:-:S05]  /*f200*/  P2R R4, PR, RZ, 0x2 ;  /* 0x00000002ff047803 */ /* 0x000fca0000000000 */
[----:B------:R0:W-:Y:S01]  /*f210*/  STL [R1+0x4], R4 ;  /* 0x0000040401007387 */ /* 0x0001e20000100800 */
[----:B--2---:R-:W-:Y:S02]  /*f220*/  SHF.R.S32.HI R19, RZ, 0x1f, R18 ;  /* 0x0000001fff137819 */ /* 0x004fe40000011412 */
[----:B------:R-:W-:Y:S01]  /*f230*/  SEL R16, R18, RZ, !P1 ;  /* 0x000000ff12107207 */ /* 0x000fe20004800000 */
[----:B0-----:R-:W-:Y:S06]  /*f240*/  BRA.DIV UR4, `(.L_x_43) ;  /* 0x00000032049c7947 */ /* 0x001fec000b800000 */
[----:B------:R0:W1:Y:S02]  /*f250*/  SHFL.IDX PT, R14, R0, RZ, 0x1f ;  /* 0x00001fff000e7589 */ /* 0x00006400000e0000 */
.L_x_120:
[----:B------:R-:W-:Y:S02]  /*f260*/  PLOP3.LUT P2, PT, PT, PT, PT, 0x8, 0x0 ;  /* 0x000000000000781c */ /* 0x000fe40003f4e170 */
[----:B-1----:R-:W-:Y:S02]  /*f270*/  ISETP.NE.AND P0, PT, R14, RZ, PT ;  /* 0x000000ff0e00720c */ /* 0x002fe40003f05270 */
[----:B0-----:R-:W-:-:S05]  /*f280*/  P2R R0, PR, RZ, 0x4 ;  /* 0x00000004ff007803 */ /* 0x001fca0000000000 */
[----:B------:R0:W-:Y:S06]  /*f290*/  STL [R1], R0 ;  /* 0x0000000001007387 */ /* 0x0001ec0000100800 */
[----:B------:R-:W-:Y:S05]  /*f2a0*/  @P0 BRA `(.L_x_44) ;  /* 0x0000000000fc0947 */ /* 0x000fea0003800000 */
[----:B------:R-:W-:-:S03]  /*f2b0*/  UMOV UR4, 0xffffffff ;  /* 0xffffffff00047882 */ /* 0x000fc60000000000 */
[----:B------:R-:W-:Y:S05]  /*f2c0*/  BRA.DIV UR4, `(.L_x_45) ;  /* 0x00000032049c7947 */ /* 0x000fea000b800000 */
[----:B------:R-:W-:-:S13]  /*f2d0*/  ELECT P6, URZ, PT ;  /* 0x00000000003f782f */ /* 0x000fda00038c0000 */
.L_x_123:
[----:B------:R-:W-:Y:S05]  /*f2e0*/  @!P6 BRA `(.L_x_44) ;  /* 0x0000000000ece947 */ /* 0x000fea0003800000 */
[----:B------:R-:W-:Y:S01]  /*f2f0*/  MOV R16, R18 ;  /* 0x0000001200107202 */ /* 0x000fe20000000f00 */
[----:B------:R-:W-:Y:S06]  /*f300*/  @!P1 BRA `(.L_x_46) ;  /* 0x00000000004c9947 */ /* 0x000fec0003800000 */
[----:B------:R-:W1:Y:S01]  /*f310*/  LDC R6, c[0x0][0x43c] ;  /* 0x00010f00ff067b82 */ /* 0x000e620000000800 */
[----:B0-----:R-:W-:Y:S01]  /*f320*/  IMAD.MOV.U32 R0, RZ, RZ, R17 ;  /* 0x000000ffff007224 */ /* 0x001fe200078e0011 */
[----:B------:R-:W-:Y:S01]  /*f330*/  ULDC.64 UR4, c[0x0][0x428] ;  /* 0x00010a0000047ab9 */ /* 0x000fe20000000a00 */
[----:B------:R-:W-:Y:S01]  /*f340*/  ULDC.64 UR6, c[0x0][0x208] ;  /* 0x0000820000067ab9 */ /* 0x000fe20000000a00 */
[----:B------:R-:W-:-:S04]  /*f350*/  IMAD R7, R19, UR4, RZ ;  /* 0x0000000413077c24 */ /* 0x000fc8000f8e02ff */
[----:B------:R-:W-:Y:S01]  /*f360*/  IMAD R7, R18, UR5, R7 ;  /* 0x0000000512077c24 */ /* 0x000fe2000f8e0207 */
[----:B-1----:R-:W-:-:S13]  /*f370*/  ISETP.NE.AND P0, PT, R6, 0x1, PT ;  /* 0x000000010600780c */ /* 0x002fda0003f05270 */
[----:B------:R-:W0:Y:S02]  /*f380*/  @P0 LDC.64 R4, c[0x0][0x440] ;  /* 0x00011000ff040b82 */ /* 0x000e240000000a00 */
[----:B0-----:R-:W-:-:S05]  /*f390*/  @P0 IMAD.HI.U32 R4, R17, R4, RZ ;  /* 0x0000000411040227 */ /* 0x001fca00078e00ff */
[----:B------:R-:W-:-:S04]  /*f3a0*/  @P0 SHF.R.U32.HI R0, RZ, R5, R4 ;  /* 0x00000005ff000219 */ /* 0x000fc80000011604 */
[--C-:B------:R-:W-:Y:S01]  /*f3b0*/  SHF.R.S32.HI R5, RZ, 0x1f, R0.reuse ;  /* 0x0000001fff057819 */ /* 0x100fe20000011400 */
[----:B------:R-:W-:-:S04]  /*f3c0*/  IMAD.MOV.U32 R4, RZ, RZ, R0 ;  /* 0x000000ffff047224 */ /* 0x000fc800078e0000 */
[----:B------:R-:W-:-:S04]  /*f3d0*/  IMAD.WIDE.U32 R4, R18, UR4, R4 ;  /* 0x0000000412047c25 */ /* 0x000fc8000f8e0004 */
[----:B------:R-:W-:Y:S01]  /*f3e0*/  IMAD.IADD R5, R5, 0x1, R7 ;  /* 0x0000000105057824 */ /* 0x000fe200078e0207 */
[----:B------:R-:W-:-:S04]  /*f3f0*/  LEA R2, P0, R4, R2, 0x2 ;  /* 0x0000000204027211 */ /* 0x000fc800078010ff */
[----:B------:R-:W-:-:S05]  /*f400*/  LEA.HI.X R3, R4, R3, R5, 0x2, P0 ;  /* 0x0000000304037211 */ /* 0x000fca00000f1405 */
[----:B------:R1:W5:Y:S01]  /*f410*/  LDG.E R16, desc[UR6][R2.64] ;  /* 0x0000000602107981 */ /* 0x000362000c1e1900 */
[----:B------:R-:W-:-:S04]  /*f420*/  IMAD.MOV R0, RZ, RZ, -R0 ;  /* 0x000000ffff007224 */ /* 0x000fc800078e0a00 */
[----:B------:R-:W-:-:S07]  /*f430*/  IMAD R17, R6, R0, R17 ;  /* 0x0000000006117224 */ /* 0x000fce00078e0211 */
.L_x_46:
[----:B0-----:R-:W-:Y:S01]  /*f440*/  MOV R0, 0x1 ;  /* 0x0000000100007802 */ /* 0x001fe20000000f00 */
[----:B------:R-:W1:Y:S03]  /*f450*/  S2R R8, SR_TID.X ;  /* 0x0000000000087919 */ /* 0x000e660000002100 */
[----:B------:R-:W-:-:S04]  /*f460*/  SHF.L.U32 R0, R0, 0x1f, RZ ;  /* 0x0000001f00007819 */ /* 0x000fc800000006ff */
[----:B------:R-:W0:Y:S01]  /*f470*/  SYNCS.PHASECHK.TRANS64.TRYWAIT P0, [UR38+0x34840], R0 ;  /* 0x03484000ff0075a7 */ /* 0x000e220008000166 */
[----:B-1----:R-:W-:-:S04]  /*f480*/  LOP3.LUT R2, R8, 0x7f, RZ, 0xc0, !PT ;  /* 0x0000007f08027812 */ /* 0x002fc800078ec0ff */
[----:B------:R-:W-:Y:S01]  /*f490*/  ISETP.NE.AND P1, PT, R2, RZ, PT ;  /* 0x000000ff0200720c */ /* 0x000fe20003f25270 */
[----:B0-----:R-:W-:-:S12]  /*f4a0*/  @!P0 BRA `(.L_x_47) ;  /* 0x0000003000448947 */ /* 0x001fd80003800000 */
.L_x_124:
[----:B------:R-:W-:Y:S05]  /*f4b0*/  @P1 BRA `(.L_x_48) ;  /* 0x0000000000181947 */ /* 0x000fea0003800000 */
[----:B------:R-:W1:Y:S01]  /*f4c0*/  S2R R2, SR_TID.X ;  /* 0x0000000000027919 */ /* 0x000e620000002100 */
[----:B0-----:R-:W-:-:S04]  /*f4d0*/  IMAD.MOV.U32 R0, RZ, RZ, 0xb000 ;  /* 0x0000b000ff007424 */ /* 0x001fc800078e00ff */
[----:B------:R2:W-:Y:S01]  /*f4e0*/  SYNCS.ARRIVE.TRANS64 RZ, [UR38+0x34830], R0 ;  /* 0x03483000ffff79a7 */ /* 0x0005e20008000026 */
[----:B-1----:R-:W-:-:S13]  /*f4f0*/  LOP3.LUT P0, RZ, R2, 0x1f, RZ, 0xc0, !PT ;  /* 0x0000001f02ff7812 */ /* 0x002fda000780c0ff */
[----:B--2---:R-:W-:Y:S05]  /*f500*/  @!P0 BRA `(.L_x_48) ;  /* 0x0000000000048947 */ /* 0x004fea0003800000 */
[----:B------:R-:W-:Y:S01]  /*f510*/  BPT.TRAP 0x1 ;  /* 0x000000040000795c */ /* 0x000fe20000300000 */
.L_x_48:
[----:B------:R-:W-:Y:S01]  /*f520*/  R2UR UR11, R17 ;  /* 0x00000000110b72ca */ /* 0x000fe200000e0000 */
[----:B------:R-:W-:Y:S01]  /*f530*/  ULDC.64 UR4, c[0x0][0x198] ;  /* 0x0000660000047ab9 */ /* 0x000fe20000000a00 */
[----:B-----5:R-:W-:Y:S01]  /*f540*/  R2UR UR13, R16 ;  /* 0x00000000100d72ca */ /* 0x020fe200000e0000 */
[----:B------:R-:W-:Y:S01]  /*f550*/  UIADD3 UR4, UP0, UR4, 0x370, URZ ;  /* 0x0000037004047890 */ /* 0x000fe2000ff1e03f */
[----:B------:R-:W-:Y:S01]  /*f560*/  PLOP3.LUT P0, PT, PT, PT, PT, 0x80, 0x0 ;  /* 0x000000000000781c */ /* 0x000fe20003f0f070 */
[----:B------:R-:W-:Y:S02]  /*f570*/  UIADD3 UR8, UR38, 0x1e400, URZ ;  /* 0x0001e40026087890 */ /* 0x000fe4000fffe03f */
[----:B------:R-:W-:Y:S01]  /*f580*/  UIADD3 UR9, UR38, 0x34830, URZ ;  /* 0x0003483026097890 */ /* 0x000fe2000fffe03f */
[----:B0-----:R-:W-:Y:S01]  /*f590*/  P2R R0, PR, RZ, 0x1 ;  /* 0x00000001ff007803 */ /* 0x001fe20000000000 */
[----:B------:R-:W-:Y:S02]  /*f5a0*/  UIADD3.X UR5, URZ, UR5, URZ, UP0, !UPT ;  /* 0x000000053f057290 */ /* 0x000fe400087fe43f */
[----:B------:R-:W-:-:S02]  /*f5b0*/  UIADD3 UR16, UR38, 0x23c00, URZ ;  /* 0x00023c0026107890 */ /* 0x000fc4000fffe03f */
[----:B------:R-:W-:Y:S01]  /*f5c0*/  UIMAD UR11, UR11, 0xb0, URZ ;  /* 0x000000b00b0b78a4 */ /* 0x000fe2000f8e023f */
[----:B------:R1:W-:Y:S01]  /*f5d0*/  STL [R1], R0 ;  /* 0x0000000001007387 */ /* 0x0003e20000100800 */
[----:B------:R-:W-:Y:S01]  /*f5e0*/  UMOV UR6, 0x0 ;  /* 0x0000000000067882 */ /* 0x000fe20000000000 */
[----:B------:R-:W-:Y:S01]  /*f5f0*/  UMOV UR7, 0x14f00000 ;  /* 0x14f0000000077882 */ /* 0x000fe20000000000 */
[----:B------:R-:W-:Y:S01]  /*f600*/  UMOV UR10, URZ ;  /* 0x0000003f000a7c82 */ /* 0x000fe20008000000 */
[----:B------:R-:W-:Y:S01]  /*f610*/  UMOV UR12, UR36 ;  /* 0x00000024000c7c82 */ /* 0x000fe20008000000 */
[----:B------:R-:W-:Y:S01]  /*f620*/  UMOV UR18, 0x40 ;  /* 0x0000004000127882 */ /* 0x000fe20000000000 */
[----:B------:R-:W-:Y:S01]  /*f630*/  UMOV UR20, UR36 ;  /* 0x0000002400147c82 */ /* 0x000fe20008000000 */
[----:B------:R-:W-:Y:S01]  /*f640*/  UMOV UR17, UR9 ;  /* 0x0000000900117c82 */ /* 0x000fe20008000000 */
[----:B------:R-:W-:Y:S01]  /*f650*/  UMOV UR21, UR13 ;  /* 0x0000000d00157c82 */ /* 0x000fe20008000000 */
[----:B------:R-:W-:Y:S01]  /*f660*/  UMOV UR19, UR11 ;  /* 0x0000000b00137c82 */ /* 0x000fe20008000000 */
[----:B------:R1:W-:Y:S01]  /*f670*/  UTMALDG.4D [UR8], [UR4], desc[UR6] ;  /* 0x00000608040075b4 */ /* 0x0003e20008019000 */
[----:B------:R1:W-:Y:S02]  /*f680*/  UTMALDG.4D [UR16], [UR4], desc[UR6] ;  /* 0x00000610040075b4 */ /* 0x0003e40008019000 */
[----:B-1----:R-:W-:Y:S01]  /*f690*/  NOP ;  /* 0x0000000000007918 */ /* 0x002fe20000000000 */
.L_x_44:
[----:B------:R-:W-:Y:S05]  /*f6a0*/  WARPSYNC.ALL ;  /* 0x0000000000007948 */ /* 0x000fea0003800000 */
[----:B------:R-:W-:Y:S01]  /*f6b0*/  UIADD3 UR4, UR38, 0x16400, URZ ;  /* 0x0001640026047890 */ /* 0x000fe2000fffe03f */
[----:B------:R-:W-:Y:S03]  /*f6c0*/  BAR.SYNC.DEFER_BLOCKING 0x8, 0x180 ;  /* 0x0206000000007b1d */ /* 0x000fe60000010000 */
        /* <DEDUP_REMOVED lines=9> */
[----:B------:R-:W1:Y:S01]  /*f760*/  LDC.64 R2, c[0x4][R2] ;  /* 0x0100000002027b82 */ /* 0x000e620000000a00 */
        /* <DEDUP_REMOVED lines=8> */
[----:B01----:R-:W-:Y:S05]  /*f7f0*/  CALL.ABS.NOINC R2 ;  /* 0x0000000002007343 */ /* 0x003fea0003c00000 */
.L_x_49:
[----:B------:R-:W1:Y:S01]  /*f800*/  LDC R6, c[0x0][0x448] ;  /* 0x00011200ff067b82 */ /* 0x000e620000000800 */
[----:B------:R-:W2:Y:S01]  /*f810*/  S2R R14, SR_TID.X ;  /* 0x00000000000e7919 */ /* 0x000ea20000002100 */
[----:B------:R-:W-:Y:S01]  /*f820*/  USHF.R.S32.HI UR6, URZ, 0x1f, UR36 ;  /* 0x0000001f3f067899 */ /* 0x000fe20008011424 */
[----:B------:R-:W-:Y:S01]  /*f830*/  ULDC.64 UR8, c[0x0][0x2d8] ;  /* 0x0000b60000087ab9 */ /* 0x000fe20000000a00 */
[----:B------:R-:W3:Y:S02]  /*f840*/  S2R R15, SR_CTAID.Z ;  /* 0x00000000000f7919 */ /* 0x000ee40000002700 */
[----:B------:R-:W-:Y:S02]  /*f850*/  UIMAD UR6, UR6, UR8, URZ ;  /* 0x00000008060672a4 */ /* 0x000fe4000f8e023f */
[----:B------:R-:W4:Y:S01]  /*f860*/  LDC.64 R2, c[0x0][0x2e0] ;  /* 0x0000b800ff027b82 */ /* 0x000f220000000a00 */
[----:B------:R-:W5:Y:S01]  /*f870*/  S2R R12, SR_CTAID.X ;  /* 0x00000000000c7919 */ /* 0x000f620000002500 */
[----:B------:R-:W-:-:S02]  /*f880*/  UIMAD.WIDE.U32 UR4, UR36, UR8, URZ ;  /* 0x00000008240472a5 */ /* 0x000fc4000f8e003f */
[----:B------:R-:W-:-:S04]  /*f890*/  UIMAD UR6, UR36, UR9, UR6 ;  /* 0x00000009240672a4 */ /* 0x000fc8000f8e0206 */
[----:B------:R-:W-:Y:S01]  /*f8a0*/  UIADD3 UR5, UR5, UR6, URZ ;  /* 0x0000000605057290 */ /* 0x000fe2000fffe03f */
[----:B-1----:R-:W-:Y:S02]  /*f8b0*/  ISETP.NE.AND P0, PT, R6, 0x1, PT ;  /* 0x000000010600780c */ /* 0x002fe40003f05270 */
[C---:B--2---:R-:W-:Y:S01]  /*f8c0*/  LOP3.LUT R13, R14.reuse, 0x7f, RZ, 0xc0, !PT ;  /* 0x0000007f0e0d7812 */ /* 0x044fe200078ec0ff */
[----:B------:R-:W-:-:S10]  /*f8d0*/  IMAD.SHL.U32 R11, R14, 0x10, RZ ;  /* 0x000000100e0b7824 */ /* 0x000fd400078e00ff */
[----:B------:R-:W1:Y:S01]  /*f8e0*/  @P0 LDC R9, c[0x0][0x44c] ;  /* 0x00011300ff090b82 */ /* 0x000e620000000800 */
[----:B------:R-:W-:Y:S02]  /*f8f0*/  SHF.R.U32.HI R8, RZ, 0x3, R13 ;  /* 0x00000003ff087819 */ /* 0x000fe4000001160d */
[----:B---3--:R-:W-:Y:S02]  /*f900*/  SHF.R.S32.HI R5, RZ, 0x1f, R15 ;  /* 0x0000001fff057819 */ /* 0x008fe4000001140f */
[----:B0-----:R-:W-:-:S03]  /*f910*/  LOP3.LUT R0, R8, 0x70, R11, 0xf8, !PT ;  /* 0x0000007008007812 */ /* 0x001fc600078ef80b */
[----:B------:R-:W0:Y:S01]  /*f920*/  @P0 LDC R7, c[0x0][0x450] ;  /* 0x00011400ff070b82 */ /* 0x000e220000000800 */
[-C--:B----4-:R-:W-:Y:S02]  /*f930*/  IMAD R4, R5, R2.reuse, RZ ;  /* 0x0000000205047224 */ /* 0x090fe400078e02ff */
[----:B-----5:R-:W-:Y:S02]  /*f940*/  IMAD R0, R12, 0x80, R0 ;  /* 0x000000800c007824 */ /* 0x020fe400078e0200 */
[C---:B------:R-:W-:Y:S02]  /*f950*/  IMAD R5, R15.reuse, R3, R4 ;  /* 0x000000030f057224 */ /* 0x040fe400078e0204 */
[----:B------:R-:W-:Y:S02]  /*f960*/  IMAD.MOV.U32 R4, RZ, RZ, R0 ;  /* 0x000000ffff047224 */ /* 0x000fe400078e0000 */
[----:B------:R-:W-:Y:S01]  /*f970*/  IMAD.WIDE.U32 R2, R15, R2, UR4 ;  /* 0x000000040f027e25 */ /* 0x000fe2000f8e0002 */
[----:B------:R-:W-:-:S03]  /*f980*/  ULDC.64 UR4, c[0x0][0x2d0] ;  /* 0x0000b40000047ab9 */ /* 0x000fc60000000a00 */
[----:B------:R-:W-:Y:S02]  /*f990*/  IMAD.IADD R3, R3, 0x1, R5 ;  /* 0x0000000103037824 */ /* 0x000fe400078e0205 */
[----:B-1----:R-:W-:-:S05]  /*f9a0*/  @P0 IMAD.HI.U32 R10, R0, R9, RZ ;  /* 0x00000009000a0227 */ /* 0x002fca00078e00ff */
[----:B0-----:R-:W-:-:S04]  /*f9b0*/  @P0 SHF.R.U32.HI R4, RZ, R7, R10 ;  /* 0x00000007ff040219 */ /* 0x001fc8000001160a */
[----:B------:R-:W-:Y:S01]  /*f9c0*/  SHF.R.S32.HI R5, RZ, 0x1f, R4 ;  /* 0x0000001fff057819 */ /* 0x000fe20000011404 */
[C---:B------:R-:W-:Y:S01]  /*f9d0*/  IMAD.WIDE.U32 R2, R4.reuse, UR4, R2 ;  /* 0x0000000404027c25 */ /* 0x040fe2000f8e0002 */
[----:B------:R-:W-:-:S03]  /*f9e0*/  IADD3 R7, -R4, RZ, RZ ;  /* 0x000000ff04077210 */ /* 0x000fc60007ffe1ff */
[----:B------:R-:W-:Y:S02]  /*f9f0*/  IMAD R5, R5, UR4, RZ ;  /* 0x0000000405057c24 */ /* 0x000fe4000f8e02ff */
[----:B------:R-:W-:Y:S02]  /*fa00*/  IMAD R0, R6, R7, R0 ;  /* 0x0000000706007224 */ /* 0x000fe400078e0200 */
[----:B------:R-:W-:Y:S01]  /*fa10*/  IMAD R5, R4, UR5, R5 ;  /* 0x0000000504057c24 */ /* 0x000fe2000f8e0205 */
[----:B------:R-:W-:Y:S02]  /*fa20*/  ULDC.64 UR4, c[0x0][0x2c8] ;  /* 0x0000b20000047ab9 */ /* 0x000fe40000000a00 */
[----:B------:R-:W-:Y:S01]  /*fa30*/  SHF.R.S32.HI R4, RZ, 0x1f, R0 ;  /* 0x0000001fff047819 */ /* 0x000fe20000011400 */
[----:B------:R-:W-:-:S04]  /*fa40*/  IMAD.IADD R3, R3, 0x1, R5 ;  /* 0x0000000103037824 */ /* 0x000fc800078e0205 */
[----:B------:R-:W-:Y:S02]  /*fa50*/  IMAD R5, R4, UR4, RZ ;  /* 0x0000000404057c24 */ /* 0x000fe4000f8e02ff */
[----:B------:R-:W-:-:S04]  /*fa60*/  IMAD.WIDE.U32 R2, R0, UR4, R2 ;  /* 0x0000000400027c25 */ /* 0x000fc8000f8e0002 */
[----:B------:R-:W-:Y:S01]  /*fa70*/  IMAD R5, R0, UR5, R5 ;  /* 0x0000000500057c24 */ /* 0x000fe2000f8e0205 */
[----:B------:R-:W-:Y:S02]  /*fa80*/  ULDC.64 UR4, c[0x0][0x280] ;  /* 0x0000a00000047ab9 */ /* 0x000fe40000000a00 */
[----:B------:R-:W-:Y:S01]  /*fa90*/  LEA R0, P0, R2, UR4, 0x1 ;  /* 0x0000000402007c11 */ /* 0x000fe2000f8008ff */
[----:B------:R-:W-:Y:S01]  /*faa0*/  IMAD.IADD R7, R3, 0x1, R5 ;  /* 0x0000000103077824 */ /* 0x000fe200078e0205 */
[----:B------:R-:W-:-:S04]  /*fab0*/  ULDC UR4, c[0x0][0x2b8] ;  /* 0x0000ae0000047ab9 */ /* 0x000fc80000000800 */
[----:B------:R-:W-:Y:S01]  /*fac0*/  LEA.HI.X R7, R2, UR5, R7, 0x1, P0 ;  /* 0x0000000502077c11 */ /* 0x000fe200080f0c07 */
[----:B------:R-:W-:-:S05]  /*fad0*/  IMAD.SHL.U32 R2, R14, 0x8, RZ ;  /* 0x000000080e027824 */ /* 0x000fca00078e00ff */
[C---:B------:R-:W-:Y:S02]  /*fae0*/  LOP3.LUT R3, R2.reuse, 0x1c0, RZ, 0xc0, !PT ;  /* 0x000001c002037812 */ /* 0x040fe400078ec0ff */
[----:B------:R-:W-:Y:S02]  /*faf0*/  LOP3.LUT R10, R2, 0x38, RZ, 0xc0, !PT ;  /* 0x00000038020a7812 */ /* 0x000fe400078ec0ff */
[----:B------:R-:W-:Y:S02]  /*fb00*/  LOP3.LUT R3, R3, 0x38, R2, 0xf8, !PT ;  /* 0x0000003803037812 */ /* 0x000fe400078ef802 */
[C---:B------:R-:W-:Y:S02]  /*fb10*/  LOP3.LUT R2, R10.reuse, 0x40, RZ, 0xfc, !PT ;  /* 0x000000400a027812 */ /* 0x040fe400078efcff */
[----:B------:R-:W-:Y:S02]  /*fb20*/  ISETP.GE.AND P1, PT, R10, UR4, PT ;  /* 0x000000040a007c0c */ /* 0x000fe4000bf26270 */
[----:B------:R-:W-:Y:S01]  /*fb30*/  ISETP.GE.AND P0, PT, R2, UR4, PT ;  /* 0x0000000402007c0c */ /* 0x000fe2000bf06270 */
[----:B------:R-:W-:Y:S01]  /*fb40*/  UMOV UR4, 0xffffffff ;  /* 0xffffffff00047882 */ /* 0x000fe20000000000 */
[----:B------:R-:W-:-:S02]  /*fb50*/  LOP3.LUT R3, R3, 0x38, R14, 0x78, !PT ;  /* 0x0000003803037812 */ /* 0x000fc400078e780e */
[----:B------:R-:W-:-:S04]  /*fb60*/  SHF.L.U32 R2, R13, 0x3, RZ ;  /* 0x000000030d027819 */ /* 0x000fc800000006ff */
[----:B------:R-:W-:Y:S01]  /*fb70*/  LOP3.LUT R9, R3, 0x200, R2, 0xf8, !PT ;  /* 0x0000020003097812 */ /* 0x000fe200078ef802 */
[----:B------:R-:W-:Y:S06]  /*fb80*/  BRA.DIV UR4, `(.L_x_50) ;  /* 0x0000002a04a47947 */ /* 0x000fec000b800000 */
[----:B------:R-:W0:Y:S01]  /*fb90*/  S2R R3, SR_CTAID.X ;  /* 0x0000000000037919 */ /* 0x000e220000002500 */
[----:B------:R-:W-:Y:S01]  /*fba0*/  ULDC UR4, c[0x0][0x288] ;  /* 0x0000a20000047ab9 */ /* 0x000fe20000000800 */
[----:B------:R-:W-:Y:S01]  /*fbb0*/  ULDC.64 UR6, c[0x0][0x208] ;  /* 0x0000820000067ab9 */ /* 0x000fe20000000a00 */
[----:B------:R-:W-:Y:S01]  /*fbc0*/  IMAD R6, R6, UR4, RZ ;  /* 0x0000000406067c24 */ /* 0x000fe2000f8e02ff */
[----:B------:R-:W1:Y:S04]  /*fbd0*/  SHFL.IDX PT, R2, R7, RZ, 0x181f ;  /* 0x00181fff07027589 */ /* 0x000e6800000e0000 */
[----:B------:R-:W2:Y:S04]  /*fbe0*/  SHFL.IDX PT, R14, R0, RZ, 0x181f ;  /* 0x00181fff000e7589 */ /* 0x000ea800000e0000 */
[----:B------:R-:W3:Y:S01]  /*fbf0*/  SHFL.IDX PT, R4, R7, 0x1, 0x181f ;  /* 0x00381f0007047f89 */ /* 0x000ee200000e0000 */
[----:B0-----:R-:W-:-:S02]  /*fc00*/  IMAD R8, R3, 0x80, R8 ;  /* 0x0000008003087824 */ /* 0x001fc400078e0208 */
[----:B-1----:R-:W-:Y:S02]  /*fc10*/  IMAD.MOV.U32 R3, RZ, RZ, R2 ;  /* 0x000000ffff037224 */ /* 0x002fe400078e0002 */
[----:B--2---:R-:W-:Y:S01]  /*fc20*/  IMAD.MOV.U32 R2, RZ, RZ, R14 ;  /* 0x000000ffff027224 */ /* 0x004fe200078e000e */
[C---:B------:R-:W-:Y:S01]  /*fc30*/  ISETP.GE.AND P2, PT, R8.reuse, R6, PT ;  /* 0x000000060800720c */ /* 0x040fe20003f46270 */
[----:B------:R-:W0:Y:S01]  /*fc40*/  SHFL.IDX PT, R14, R0, 0x1, 0x181f ;  /* 0x00381f00000e7f89 */ /* 0x000e2200000e0000 */
[----:B------:R-:W-:-:S11]  /*fc50*/  IADD3 R5, R8, 0x10, RZ ;  /* 0x0000001008057810 */ /* 0x000fd60007ffe0ff */
[----:B------:R-:W-:Y:S01]  /*fc60*/  @!P2 IMAD.WIDE.U32 R2, R10, 0x2, R2 ;  /* 0x000000020a02a825 */ /* 0x000fe200078e0002 */
[----:B------:R-:W-:-:S05]  /*fc70*/  @!P2 LEA R21, R9, UR38, 0x1 ;  /* 0x000000260915ac11 */ /* 0x000fca000f8e08ff */
[----:B------:R-:W-:Y:S04]  /*fc80*/  @!P2 LDGSTS.E.BYPASS.LTC128B.128 [R21+0x16400], desc[UR6][R2.64], !P1 ;  /* 0x164000000215afae */ /* 0x000fe8000c901d46 */
[----:B------:R1:W-:Y:S01]  /*fc90*/  @!P2 LDGSTS.E.BYPASS.LTC128B.128 [R21+0x1a400], desc[UR6][R2.64+0x80], !P0 ;  /* 0x1a4000800215afae */ /* 0x0003e2000c101d46 */
[----:B------:R-:W-:Y:S01]  /*fca0*/  ISETP.GE.AND P2, PT, R5, R6, PT ;  /* 0x000000060500720c */ /* 0x000fe20003f46270 */
[----:B---3--:R-:W-:Y:S02]  /*fcb0*/  IMAD.MOV.U32 R5, RZ, RZ, R4 ;  /* 0x000000ffff057224 */ /* 0x008fe400078e0004 */
[----:B0-----:R-:W-:Y:S02]  /*fcc0*/  IMAD.MOV.U32 R4, RZ, RZ, R14 ;  /* 0x000000ffff047224 */ /* 0x001fe400078e000e */
[----:B------:R-:W-:Y:S04]  /*fcd0*/  SHFL.IDX PT, R14, R0, 0x2, 0x181f ;  /* 0x00581f00000e7f89 */ /* 0x000fe800000e0000 */
[----:B-1----:R-:W0:Y:S01]  /*fce0*/  SHFL.IDX PT, R2, R7, 0x2, 0x181f ;  /* 0x00581f0007027f89 */ /* 0x002e2200000e0000 */
[----:B------:R-:W-:-:S03]  /*fcf0*/  VIADD R3, R8, 0x20 ;  /* 0x0000002008037836 */ /* 0x000fc60000000000 */
[----:B------:R-:W-:Y:S01]  /*fd00*/  @!P2 LEA R20, R9, UR38, 0x1 ;  /* 0x000000260914ac11 */ /* 0x000fe2000f8e08ff */
[----:B------:R-:W-:-:S05]  /*fd10*/  @!P2 IMAD.WIDE.U32 R4, R10, 0x2, R4 ;  /* 0x000000020a04a825 */ /* 0x000fca00078e0004 */
[----:B------:R-:W-:Y:S04]  /*fd20*/  @!P2 LDGSTS.E.BYPASS.LTC128B.128 [R20+0x16c00], desc[UR6][R4.64], !P1 ;  /* 0x16c000000414afae */ /* 0x000fe8000c901d46 */
[----:B------:R1:W-:Y:S01]  /*fd30*/  @!P2 LDGSTS.E.BYPASS.LTC128B.128 [R20+0x1ac00], desc[UR6][R4.64+0x80], !P0 ;  /* 0x1ac000800414afae */ /* 0x0003e2000c101d46 */
[----:B------:R-:W-:Y:S02]  /*fd40*/  ISETP.GE.AND P2, PT, R3, R6, PT ;  /* 0x000000060300720c */ /* 0x000fe40003f46270 */
[----:B0-----:R-:W-:Y:S01]  /*fd50*/  MOV R3, R2 ;  /* 0x0000000200037202 */ /* 0x001fe20000000f00 */
[----:B------:R-:W-:Y:S01]  /*fd60*/  IMAD.MOV.U32 R2, RZ, RZ, R14 ;  /* 0x000000ffff027224 */ /* 0x000fe200078e000e */
[----:B-1----:R-:W0:Y:S09]  /*fd70*/  SHFL.IDX PT, R4, R7, 0x3, 0x181f ;  /* 0x00781f0007047f89 */ /* 0x002e3200000e0000 */
[----:B------:R-:W-:Y:S01]  /*fd80*/  @!P2 LEA R21, R9, UR38, 0x1 ;  /* 0x000000260915ac11 */ /* 0x000fe2000f8e08ff */
[----:B------:R-:W-:Y:S01]  /*fd90*/  VIADD R5, R8, 0x30 ;  /* 0x0000003008057836 */ /* 0x000fe20000000000 */
[----:B------:R-:W1:Y:S01]  /*fda0*/  SHFL.IDX PT, R14, R0, 0x3, 0x181f ;  /* 0x00781f00000e7f89 */ /* 0x000e6200000e0000 */
[----:B------:R-:W-:-:S05]  /*fdb0*/  @!P2 IMAD.WIDE.U32 R2, R10, 0x2, R2 ;  /* 0x000000020a02a825 */ /* 0x000fca00078e0002 */
[----:B------:R-:W-:Y:S04]  /*fdc0*/  @!P2 LDGSTS.E.BYPASS.LTC128B.128 [R21+0x17400], desc[UR6][R2.64], !P1 ;  /* 0x174000000215afae */ /* 0x000fe8000c901d46 */
[----:B------:R2:W-:Y:S01]  /*fdd0*/  @!P2 LDGSTS.E.BYPASS.LTC128B.128 [R21+0x1b400], desc[UR6][R2.64+0x80], !P0 ;  /* 0x1b4000800215afae */ /* 0x0005e2000c101d46 */
[----:B------:R-:W-:Y:S01]  /*fde0*/  ISETP.GE.AND P2, PT, R5, R6, PT ;  /* 0x000000060500720c */ /* 0x000fe20003f46270 */
[----:B0-----:R-:W-:Y:S02]  /*fdf0*/  IMAD.MOV.U32 R5, RZ, RZ, R4 ;  /* 0x000000ffff057224 */ /* 0x001fe400078e0004 */
[----:B--2---:R-:W0:Y:S01]  /*fe00*/  SHFL.IDX PT, R2, R7, 0x4, 0x181f ;  /* 0x00981f0007027f89 */ /* 0x004e2200000e0000 */
[----:B------:R-:W-:Y:S01]  /*fe10*/  VIADD R3, R8, 0x40 ;  /* 0x0000004008037836 */ /* 0x000fe20000000000 */
[----:B-1----:R-:W-:-:S02]  /*fe20*/  MOV R4, R14 ;  /* 0x0000000e00047202 */ /* 0x002fc40000000f00 */
[----:B------:R-:W1:Y:S06]  /*fe30*/  SHFL.IDX PT, R14, R0, 0x4, 0x181f ;  /* 0x00981f00000e7f89 */ /* 0x000e6c00000e0000 */
[----:B------:R-:W-:Y:S01]  /*fe40*/  @!P2 LEA R20, R9, UR38, 0x1 ;  /* 0x000000260914ac11 */ /* 0x000fe2000f8e08ff */
[----:B------:R-:W-:-:S05]  /*fe50*/  @!P2 IMAD.WIDE.U32 R4, R10, 0x2, R4 ;  /* 0x000000020a04a825 */ /* 0x000fca00078e0004 */
[----:B------:R-:W-:Y:S04]  /*fe60*/  @!P2 LDGSTS.E.BYPASS.LTC128B.128 [R20+0x17c00], desc[UR6][R4.64], !P1 ;  /* 0x17c000000414afae */ /* 0x000fe8000c901d46 */
[----:B------:R2:W-:Y:S01]  /*fe70*/  @!P2 LDGSTS.E.BYPASS.LTC128B.128 [R20+0x1bc00], desc[UR6][R4.64+0x80], !P0 ;  /* 0x1bc000800414afae */ /* 0x0005e2000c101d46 */
[----:B------:R-:W-:Y:S01]  /*fe80*/  ISETP.GE.AND P2, PT, R3, R6, PT ;  /* 0x000000060300720c */ /* 0x000fe20003f46270 */
[----:B0-----:R-:W-:Y:S02]  /*fe90*/  IMAD.MOV.U32 R3, RZ, RZ, R2 ;  /* 0x000000ffff037224 */ /* 0x001fe400078e0002 */
[----:B-1----:R-:W-:Y:S01]  /*fea0*/  IMAD.MOV.U32 R2, RZ, RZ, R14 ;  /* 0x000000ffff027224 */ /* 0x002fe200078e000e */
[----:B--2---:R-:W0:Y:S09]  /*feb0*/  SHFL.IDX PT, R4, R7, 0x5, 0x181f ;  /* 0x00b81f0007047f89 */ /* 0x004e3200000e0000 */
[----:B------:R-:W-:Y:S01]  /*fec0*/  @!P2 LEA R21, R9, UR38, 0x1 ;  /* 0x000000260915ac11 */ /* 0x000fe2000f8e08ff */
[----:B------:R-:W-:Y:S01]  /*fed0*/  @!P2 IMAD.WIDE.U32 R2, R10, 0x2, R2 ;  /* 0x000000020a02a825 */ /* 0x000fe200078e0002 */
[----:B------:R-:W1:Y:S01]  /*fee0*/  SHFL.IDX PT, R14, R0, 0x5, 0x181f ;  /* 0x00b81f00000e7f89 */ /* 0x000e6200000e0000 */
[----:B------:R-:W-:-:S03]  /*fef0*/  IADD3 R5, R8, 0x50, RZ ;  /* 0x0000005008057810 */ /* 0x000fc60007ffe0ff */
[----:B------:R-:W-:Y:S04]  /*ff00*/  @!P2 LDGSTS.E.BYPASS.LTC128B.128 [R21+0x18400], desc[UR6][R2.64], !P1 ;  /* 0x184000000215afae */ /* 0x000fe8000c901d46 */
[----:B------:R2:W-:Y:S01]  /*ff10*/  @!P2 LDGSTS.E.BYPASS.LTC128B.128 [R21+0x1c400], desc[UR6][R2.64+0x80], !P0 ;  /* 0x1c4000800215afae */ /* 0x0005e2000c101d46 */
[----:B------:R-:W-:Y:S01]  /*ff20*/  ISETP.GE.AND P2, PT, R5, R6, PT ;  /* 0x000000060500720c */ /* 0x000fe20003f46270 */
[----:B0-----:R-:W-:Y:S02]  /*ff30*/  IMAD.MOV.U32 R5, RZ, RZ, R4 ;  /* 0x000000ffff057224 */ /* 0x001fe400078e0004 */
[----:B--2---:R-:W0:Y:S10]  /*ff40*/  SHFL.IDX PT, R2, R7, 0x6, 0x181f ;  /* 0x00d81f0007027f89 */ /* 0x004e3400000e0000 */
[----:B------:R-:W-:Y:S01]  /*ff50*/  @!P2 LEA R20, R9, UR38, 0x1 ;  /* 0x000000260914ac11 */ /* 0x000fe2000f8e08ff */
[----:B------:R-:W-:-:S02]  /*ff60*/  VIADD R3, R8, 0x60 ;  /* 0x0000006008037836 */ /* 0x000fc40000000000 */
[----:B-1----:R-:W-:Y:S02]  /*ff70*/  IMAD.MOV.U32 R4, RZ, RZ, R14 ;  /* 0x000000ffff047224 */ /* 0x002fe400078e000e */
[----:B------:R-:W1:Y:S02]  /*ff80*/  SHFL.IDX PT, R14, R0, 0x6, 0x181f ;  /* 0x00d81f00000e7f89 */ /* 0x000e6400000e0000 */
[----:B------:R-:W-:-:S05]  /*ff90*/  @!P2 IMAD.WIDE.U32 R4, R10, 0x2, R4 ;  /* 0x000000020a04a825 */ /* 0x000fca00078e0004 */
[----:B------:R-:W-:Y:S04]  /*ffa0*/  @!P2 LDGSTS.E.BYPASS.LTC128B.128 [R20+0x18c00], desc[UR6][R4.64], !P1 ;  /* 0x18c000000414afae */ /* 0x000fe8000c901d46 */
[----:B------:R-:W-:Y:S01]  /*ffb0*/  @!P2 LDGSTS.E.BYPASS.LTC128B.128 [R20+0x1cc00], desc[UR6][R4.64+0x80], !P0 ;  /* 0x1cc000800414afae */ /* 0x000fe2000c101d46 */
[----:B------:R-:W-:Y:S02]  /*ffc0*/  ISETP.GE.AND P2, PT, R3, R6, PT ;  /* 0x000000060300720c */ /* 0x000fe40003f46270 */
[----:B0-----:R-:W-:Y:S01]  /*ffd0*/  MOV R3, R2 ;  /* 0x0000000200037202 */ /* 0x001fe20000000f00 */
[----:B-1----:R-:W-:-:S10]  /*ffe0*/  IMAD.MOV.U32 R2, RZ, RZ, R14 ;  /* 0x000000ffff027224 */ /* 0x002fd400078e000e */
[----:B------:R-:W-:Y:S01]  /*fff0*/  @!P2 LEA R21, R9, UR38, 0x1 ;  /* 0x000000260915ac11 */ /* 0x000fe2000f8e08ff */
[----:B------:R0:W1:Y:S01]  /*10000*/  SHFL.IDX PT, R14, R0, 0x7, 0x181f ;  /* 0x00f81f00000e7f89 */ /* 0x00006200000e0000 */
[----:B------:R-:W-:-:S05]  /*10010*/  @!P2 IMAD.WIDE.U32 R2, R10, 0x2, R2 ;  /* 0x000000020a02a825 */ /* 0x000fca00078e0002 */
[----:B------:R-:W-:Y:S04]  /*10020*/  @!P2 LDGSTS.E.BYPASS.LTC128B.128 [R21+0x19400], desc[UR6][R2.64], !P1 ;  /* 0x194000000215afae */ /* 0x000fe8000c901d46 */
[----:B------:R2:W-:Y:S04]  /*10030*/  @!P2 LDGSTS.E.BYPASS.LTC128B.128 [R21+0x1d400], desc[UR6][R2.64+0x80], !P0 ;  /* 0x1d4000800215afae */ /* 0x0005e8000c101d46 */
[----:B--2---:R0:W2:Y:S02]  /*10040*/  SHFL.IDX PT, R2, R7, 0x7, 0x181f ;  /* 0x00f81f0007027f89 */ /* 0x0040a400000e0000 */
.L_x_141:
[----:B------:R-:W-:Y:S01]  /*10050*/  VIADD R3, R8, 0x70 ;  /* 0x0000007008037836 */ /* 0x000fe20000000000 */
[----:B------:R-:W-:Y:S04]  /*10060*/  BSSY B0, `(.L_x_51) ;  /* 0x000000d000007945 */ /* 0x000fe80003800000 */
[----:B------:R-:W-:Y:S01]  /*10070*/  ISETP.GE.AND P2, PT, R3, R6, PT ;  /* 0x000000060300720c */ /* 0x000fe20003f46270 */
[----:B--2---:R-:W-:Y:S01]  /*10080*/  IMAD.MOV.U32 R3, RZ, RZ, R2 ;  /* 0x000000ffff037224 */ /* 0x004fe200078e0002 */
[----:B-1----:R-:W-:-:S11]  /*10090*/  MOV R2, R14 ;  /* 0x0000000e00027202 */ /* 0x002fd60000000f00 */
[----:B------:R-:W-:Y:S05]  /*100a0*/  @P2 BRA `(.L_x_52) ;  /* 0x0000000000202947 */ /* 0x000fea0003800000 */
[----:B------:R-:W-:Y:S01]  /*100b0*/  IMAD.WIDE.U32 R2, R10, 0x2, R2 ;  /* 0x000000020a027825 */ /* 0x000fe200078e0002 */
[----:B------:R-:W-:Y:S01]  /*100c0*/  LEA R9, R9, UR38, 0x1 ;  /* 0x0000002609097c11 */ /* 0x000fe2000f8e08ff */
[----:B------:R-:W-:-:S04]  /*100d0*/  ULDC.64 UR4, c[0x0][0x208] ;  /* 0x0000820000047ab9 */ /* 0x000fc80000000a00 */
[----:B------:R-:W-:Y:S01]  /*100e0*/  @!PT LDS RZ, [RZ] ;  /* 0x00000000fffff984 */ /* 0x000fe20000000800 */
[----:B------:R-:W-:Y:S01]  /*100f0*/  @!PT LDS RZ, [RZ] ;  /* 0x00000000fffff984 */ /* 0x000fe20000000800 */
[----:B------:R-:W-:Y:S01]  /*10100*/  @!PT LDS RZ, [RZ] ;  /* 0x00000000fffff984 */ /* 0x000fe20000000800 */
[----:B------:R1:W-:Y:S04]  /*10110*/  LDGSTS.E.BYPASS.LTC128B.128 [R9+0x19c00], desc[UR4][R2.64], !P1 ;  /* 0x19c0000002097fae */ /* 0x0003e8000c901d44 */
[----:B------:R1:W-:Y:S02]  /*10120*/  LDGSTS.E.BYPASS.LTC128B.128 [R9+0x1dc00], desc[UR4][R2.64+0x80], !P0 ;  /* 0x1dc0008002097fae */ /* 0x0003e4000c101d44 */
.L_x_52:
[----:B------:R-:W-:Y:S05]  /*10130*/  BSYNC B0 ;  /* 0x0000000000007941 */ /* 0x000fea0003800000 */
.L_x_51:
[----:B------:R-:W-:Y:S01]  /*10140*/  NOP ;  /* 0x0000000000007918 */ /* 0x000fe20000000000 */
[----:B------:R-:W-:Y:S01]  /*10150*/  SYNCS.ARRIVE.TRANS64.RED.A0T1 RZ, [UR38+0x34800], RZ ;  /* 0x034800ffffff79a7 */ /* 0x000fe20008200426 */
[----:B-1----:R-:W-:Y:S01]  /*10160*/  IMAD.MOV.U32 R2, RZ, RZ, 0x1 ;  /* 0x00000001ff027424 */ /* 0x002fe200078e00ff */
[----:B------:R-:W-:Y:S04]  /*10170*/  ARRIVES.LDGSTSBAR.64.TRANSCNT [UR38+0x34800] ;  /* 0x03480000ff0079b0 */ /* 0x000fe80008000aa6 */
[----:B------:R-:W-:Y:S01]  /*10180*/  SHF.L.U32 R2, R2, 0x1f, RZ ;  /* 0x0000001f02027819 */ /* 0x000fe200000006ff */
[----:B------:R-:W-:Y:S01]  /*10190*/  NOP ;  /* 0x0000000000007918 */ /* 0x000fe20000000000 */
[----:B------:R-:W0:Y:S01]  /*101a0*/  LDL.LU R3, [R1+0x8] ;  /* 0x0000080001037983 */ /* 0x000e220000300800 */
[----:B------:R-:W-:Y:S01]  /*101b0*/  SYNCS.ARRIVE.TRANS64.A1T0 RZ, [UR38+0x34800], RZ ;  /* 0x034800ffffff79a7 */ /* 0x000fe20008100026 */
[----:B------:R-:W1:Y:S01]  /*101c0*/  SYNCS.PHASECHK.TRANS64.TRYWAIT P0, [UR38+0x34820], R2 ;  /* 0x03482002ff0075a7 */ /* 0x000e620008000166 */
[----:B0-----:R-:W-:-:S05]  /*101d0*/  VIADD R0, R3, 0xfffffffe ;  /* 0xfffffffe03007836 */ /* 0x001fca0000000000 */
[----:B------:R-:W-:Y:S01]  /*101e0*/  ISETP.GE.AND P1, PT, R0, UR39, PT ;  /* 0x0000002700007c0c */ /* 0x000fe2000bf26270 */
[----:B-1----:R-:W-:-:S12]  /*101f0*/  @!P0 BRA `(.L_x_53) ;  /* 0x0000002c00ac8947 */ /* 0x002fd80003800000 */
.L_x_142:
[----:B------:R-:W-:Y:S01]  /*10200*/  IMAD.MOV.U32 R9, RZ, RZ, 0x1 ;  /* 0x00000001ff097424 */ /* 0x000fe200078e00ff */
[----:B------:R-:W-:Y:S01]  /*10210*/  MOV R8, RZ ;  /* 0x000000ff00087202 */ /* 0x000fe20000000f00 */
[----:B------:R-:W-:Y:S06]  /*10220*/  @!P1 BRA `(.L_x_54) ;  /* 0x0000001800609947 */ /* 0x000fec0003800000 */
[----:B------:R-:W-:Y:S01]  /*10230*/  UIADD3 UR4, UR42, 0x1, URZ ;  /* 0x000000012a047890 */ /* 0x000fe2000fffe03f */
[----:B0-----:R-:W-:Y:S01]  /*10240*/  LOP3.LUT R2, RZ, UR39, RZ, 0x33, !PT ;  /* 0x00000027ff027c12 */ /* 0x001fe2000f8e33ff */
[----:B------:R-:W0:Y:S01]  /*10250*/  S2R R4, SR_TID.X ;  /* 0x0000000000047919 */ /* 0x000e220000002100 */
[----:B------:R-:W-:Y:S01]  /*10260*/  IMAD.MOV.U32 R9, RZ, RZ, 0x1 ;  /* 0x00000001ff097424 */ /* 0x000fe200078e00ff */
[----:B------:R-:W-:-:S04]  /*10270*/  UIMAD UR4, UR4, UR41, URZ ;  /* 0x00000029040472a4 */ /* 0x000fc8000f8e023f */
[----:B------:R-:W-:-:S04]  /*10280*/  UISETP.LT.AND UP0, UPT, UR40, UR4, UPT ;  /* 0x000000042800728c */ /* 0x000fc8000bf01270 */
[----:B------:R-:W-:-:S06]  /*10290*/  USEL UR4, UR40, UR4, UP0 ;  /* 0x0000000428047287 */ /* 0x000fcc0008000000 */
[----:B------:R-:W-:-:S05]  /*102a0*/  IMAD R3, RZ, RZ, -UR4 ;  /* 0x80000004ff037e24 */ /* 0x000fca000f8e02ff */
[----:B------:R-:W-:-:S04]  /*102b0*/  VIADDMNMX R2, R3, 0x1, R2, !PT ;  /* 0x0000000103027846 */ /* 0x000fc80007800102 */
[----:B------:R-:W-:Y:S02]  /*102c0*/  R2UR UR5, R2 ;  /* 0x00000000020572ca */ /* 0x000fe400000e0000 */
[----:B------:R-:W-:Y:S02]  /*102d0*/  LOP3.LUT R2, RZ, UR4, RZ, 0x33, !PT ;  /* 0x00000004ff027c12 */ /* 0x000fe4000f8e33ff */
[----:B0-----:R-:W-:Y:S02]  /*102e0*/  LOP3.LUT R10, R4, 0x1f, RZ, 0xc0, !PT ;  /* 0x0000001f040a7812 */ /* 0x001fe400078ec0ff */
[----:B------:R-:W-:-:S07]  /*102f0*/  MOV R4, R16 ;  /* 0x0000001000047202 */ /* 0x000fce0000000f00 */
[----:B------:R-:W-:Y:S02]  /*10300*/  UIADD3 UR6, UR5, -0x2, URZ ;  /* 0xfffffffe05067890 */ /* 0x000fe4000fffe03f */
[----:B------:R-:W-:-:S04]  /*10310*/  UIADD3 UR5, UR4, UR5, URZ ;  /* 0x0000000504057290 */ /* 0x000fc8000fffe03f */
[----:B------:R-:W-:Y:S02]  /*10320*/  ISETP.NE.AND P0, PT, R2, UR6, PT ;  /* 0x0000000602007c0c */ /* 0x000fe4000bf05270 */
[----:B------:R-:W-:-:S05]  /*10330*/  IMAD.U32 R12, RZ, RZ, UR5 ;  /* 0x00000005ff0c7e24 */ /* 0x000fca000f8e00ff */
[----:B------:R-:W-:-:S06]  /*10340*/  LOP3.LUT R12, R12, 0x1, RZ, 0xc0, !PT ;  /* 0x000000010c0c7812 */ /* 0x000fcc00078ec0ff */
[----:B------:R-:W-:Y:S05]  /*10350*/  @!P0 BRA `(.L_x_55) ;  /* 0x0000001000188947 */ /* 0x000fea0003800000 */
[----:B------:R-:W-:Y:S01]  /*10360*/  R2UR UR4, R12 ;  /* 0x000000000c0472ca */ /* 0x000fe200000e0000 */
[----:B------:R-:W-:Y:S01]  /*10370*/  BSSY B0, `(.L_x_55) ;  /* 0x0000104000007945 */ /* 0x000fe20003800000 */
[----:B------:R-:W-:Y:S02]  /*10380*/  IMAD.MOV.U32 R6, RZ, RZ, 0x1 ;  /* 0x00000001ff067424 */ /* 0x000fe400078e00ff */
[----:B------:R-:W-:-:S09]  /*10390*/  IMAD.MOV.U32 R4, RZ, RZ, R16 ;  /* 0x000000ffff047224 */ /* 0x000fd200078e0010 */
[----:B------:R-:W-:-:S06]  /*103a0*/  UIADD3 UR4, UR5, -UR4, URZ ;  /* 0x8000000405047290 */ /* 0x000fcc000fffe03f */
[----:B------:R-:W-:-:S07]  /*103b0*/  IMAD.U32 R7, RZ, RZ, UR4 ;  /* 0x00000004ff077e24 */ /* 0x000fce000f8e00ff */
.L_x_86:
[----:B------:R-:W2:Y:S01]  /*103c0*/  LDL R2, [R1] ;  /* 0x0000000001027983 */ /* 0x000ea20000100800 */
[----:B------:R-:W-:Y:S01]  /*103d0*/  IADD3 R7, R7, -0x2, RZ ;  /* 0xfffffffe07077810 */ /* 0x000fe20007ffe0ff */
[----:B------:R-:W-:Y:S03]  /*103e0*/  BSSY B1, `(.L_x_56) ;  /* 0x000007b000017945 */ /* 0x000fe60003800000 */
[----:B------:R-:W-:Y:S02]  /*103f0*/  ISETP.NE.AND P1, PT, R7, RZ, PT ;  /* 0x000000ff0700720c */ /* 0x000fe40003f25270 */
[----:B--2---:R-:W-:-:S13]  /*10400*/  ISETP.NE.AND P0, PT, R2, RZ, PT ;  /* 0x000000ff0200720c */ /* 0x004fda0003f05270 */
[----:B------:R-:W-:Y:S05]  /*10410*/  @!P0 BRA `(.L_x_57) ;  /* 0x0000000400dc8947 */ /* 0x000fea0003800000 */
[----:B------:R-:W2:Y:S01]  /*10420*/  LDL R2, [R1+0x4] ;  /* 0x0000040001027983 */ /* 0x000ea20000100800 */
[----:B------:R-:W-:Y:S01]  /*10430*/  IMAD.MOV.U32 R9, RZ, RZ, R0 ;  /* 0x000000ffff097224 */ /* 0x000fe200078e0000 */
[----:B--2---:R-:W-:-:S13]  /*10440*/  ISETP.NE.AND P0, PT, R2, RZ, PT ;  /* 0x000000ff0200720c */ /* 0x004fda0003f05270 */
[----:B------:R-:W-:Y:S05]  /*10450*/  @!P0 BRA `(.L_x_58) ;  /* 0x00000000004c8947 */ /* 0x000fea0003800000 */
[----:B------:R-:W0:Y:S01]  /*10460*/  LDC R9, c[0x0][0x43c] ;  /* 0x00010f00ff097b82 */ /* 0x000e220000000800 */
[----:B------:R-:W-:Y:S01]  /*10470*/  ULDC.64 UR4, c[0x0][0x428] ;  /* 0x00010a0000047ab9 */ /* 0x000fe20000000a00 */
[----:B------:R-:W-:Y:S01]  /*10480*/  ULDC.64 UR6, c[0x0][0x208] ;  /* 0x0000820000067ab9 */ /* 0x000fe20000000a00 */
[----:B------:R-:W-:Y:S01]  /*10490*/  IMAD R5, R19, UR4, RZ ;  /* 0x0000000413057c24 */ /* 0x000fe2000f8e02ff */
[----:B0-----:R-:W-:-:S13]  /*104a0*/  ISETP.NE.AND P0, PT, R9, 0x1, PT ;  /* 0x000000010900780c */ /* 0x001fda0003f05270 */
[----:B------:R-:W0:Y:S02]  /*104b0*/  @P0 LDC.64 R2, c[0x0][0x440] ;  /* 0x00011000ff020b82 */ /* 0x000e240000000a00 */
[----:B0-----:R-:W-:-:S04]  /*104c0*/  @P0 IMAD.HI.U32 R4, R0, R2, RZ ;  /* 0x0000000200040227 */ /* 0x001fc800078e00ff */
[----:B------:R-:W-:Y:S01]  /*104d0*/  IMAD.MOV.U32 R2, RZ, RZ, R0 ;  /* 0x000000ffff027224 */ /* 0x000fe200078e0000 */
[----:B------:R-:W-:Y:S01]  /*104e0*/  @P0 SHF.R.U32.HI R2, RZ, R3, R4 ;  /* 0x00000003ff020219 */ /* 0x000fe20000011604 */
[----:B------:R-:W-:-:S03]  /*104f0*/  IMAD R4, R18, UR5, R5 ;  /* 0x0000000512047c24 */ /* 0x000fc6000f8e0205 */
[--C-:B------:R-:W-:Y:S01]  /*10500*/  SHF.R.S32.HI R3, RZ, 0x1f, R2.reuse ;  /* 0x0000001fff037819 */ /* 0x100fe20000011402 */
[--C-:B------:R-:W-:Y:S02]  /*10510*/  IMAD.MOV R5, RZ, RZ, -R2.reuse ;  /* 0x000000ffff057224 */ /* 0x100fe400078e0a02 */
[----:B------:R-:W-:Y:S01]  /*10520*/  IMAD.WIDE.U32 R2, R18, UR4, R2 ;  /* 0x0000000412027c25 */ /* 0x000fe2000f8e0002 */
[----:B------:R-:W-:-:S03]  /*10530*/  ULDC.64 UR4, c[0x0][0x418] ;  /* 0x0001060000047ab9 */ /* 0x000fc60000000a00 */
[----:B------:R-:W-:Y:S01]  /*10540*/  IMAD R9, R9, R5, R0 ;  /* 0x0000000509097224 */ /* 0x000fe200078e0200 */
[----:B------:R-:W-:Y:S02]  /*10550*/  IADD3 R3, R4, R3, RZ ;  /* 0x0000000304037210 */ /* 0x000fe40007ffe0ff */
[----:B------:R-:W-:-:S04]  /*10560*/  LEA R4, P0, R2, UR4, 0x2 ;  /* 0x0000000402047c11 */ /* 0x000fc8000f8010ff */
[----:B------:R-:W-:-:S05]  /*10570*/  LEA.HI.X R5, R2, UR5, R3, 0x2, P0 ;  /* 0x0000000502057c11 */ /* 0x000fca00080f1403 */
[----:B------:R0:W5:Y:S04]  /*10580*/  LDG.E R4, desc[UR6][R4.64] ;  /* 0x0000000604047981 */ /* 0x000168000c1e1900 */
.L_x_58:
[----:B------:R-:W1:Y:S01]  /*10590*/  S2R R2, SR_TID.X ;  /* 0x0000000000027919 */ /* 0x000e620000002100 */
[----:B------:R-:W-:Y:S01]  /*105a0*/  BSSY B2, `(.L_x_59) ;  /* 0x0000006000027945 */ /* 0x000fe20003800000 */
[----:B-1----:R-:W-:Y:S02]  /*105b0*/  LOP3.LUT R3, R2, 0x7f, RZ, 0xc0, !PT ;  /* 0x0000007f02037812 */ /* 0x002fe400078ec0ff */
[----:B------:R-:W-:Y:S02]  /*105c0*/  SHF.L.U32 R2, R6, 0x1f, RZ ;  /* 0x0000001f06027819 */ /* 0x000fe400000006ff */
[----:B------:R-:W-:Y:S02]  /*105d0*/  ISETP.NE.AND P2, PT, R3, RZ, PT ;  /* 0x000000ff0300720c */ /* 0x000fe40003f45270 */
[----:B------:R-:W1:Y:S02]  /*105e0*/  SYNCS.PHASECHK.TRANS64.TRYWAIT P0, [UR38+0x34848], R2 ;  /* 0x03484802ff0075a7 */ /* 0x000e640008000166 */
[----:B-1----:R-:W-:Y:S09]  /*105f0*/  @!P0 BRA `(.L_x_60) ;  /* 0x0000002800c48947 */ /* 0x002ff20003800000 */
.L_x_143:
[----:B------:R-:W-:Y:S05]  /*10600*/  BSYNC B2 ;  /* 0x0000000000027941 */ /* 0x000fea0003800000 */
.L_x_59:
[----:B------:R-:W-:Y:S04]  /*10610*/  BSSY B2, `(.L_x_61) ;  /* 0x0000007000027945 */ /* 0x000fe80003800000 */
[----:B------:R-:W-:Y:S05]  /*10620*/  @P2 BRA `(.L_x_62) ;  /* 0x0000000000142947 */ /* 0x000fea0003800000 */
[----:B------:R-:W-:Y:S01]  /*10630*/  ISETP.NE.AND P0, PT, R10, RZ, PT ;  /* 0x000000ff0a00720c */ /* 0x000fe20003f05270 */
[----:B-1----:R-:W-:-:S04]  /*10640*/  IMAD.MOV.U32 R3, RZ, RZ, 0xb000 ;  /* 0x0000b000ff037424 */ /* 0x002fc800078e00ff */
[----:B------:R2:W-:Y:S08]  /*10650*/  SYNCS.ARRIVE.TRANS64 RZ, [UR38+0x34838], R3 ;  /* 0x03483803ffff79a7 */ /* 0x0005f00008000026 */
[----:B--2---:R-:W-:Y:S05]  /*10660*/  @!P0 BRA `(.L_x_62) ;  /* 0x0000000000048947 */ /* 0x004fea0003800000 */
[----:B------:R-:W-:Y:S01]  /*10670*/  BPT.TRAP 0x1 ;  /* 0x000000040000795c */ /* 0x000fe20000300000 */
.L_x_62:
[----:B------:R-:W-:Y:S05]  /*10680*/  BSYNC B2 ;  /* 0x0000000000027941 */ /* 0x000fea0003800000 */
.L_x_61:
[----:B0-----:R-:W-:Y:S01]  /*10690*/  IMAD.MOV.U32 R5, RZ, RZ, RZ ;  /* 0x000000ffff057224 */ /* 0x001fe200078e00ff */
[----:B------:R-:W-:Y:S01]  /*106a0*/  ULDC.64 UR4, c[0x0][0x198] ;  /* 0x0000660000047ab9 */ /* 0x000fe20000000a00 */
[----:B------:R-:W-:Y:S01]  /*106b0*/  PLOP3.LUT P0, PT, PT, PT, PT, 0x80, 0x0 ;  /* 0x000000000000781c */ /* 0x000fe20003f0f070 */
[----:B------:R-:W-:Y:S01]  /*106c0*/  UIADD3 UR4, UP0, UR4, 0x370, URZ ;  /* 0x0000037004047890 */ /* 0x000fe2000ff1e03f */
[----:B-1----:R-:W-:Y:S01]  /*106d0*/  IMAD R3, R9, 0xb0, RZ ;  /* 0x000000b009037824 */ /* 0x002fe200078e02ff */
[----:B------:R-:W-:Y:S01]  /*106e0*/  R2UR UR34, R5 ;  /* 0x00000000052272ca */ /* 0x000fe200000e0000 */
[----:B------:R-:W-:Y:S02]  /*106f0*/  UIADD3 UR32, UR38, 0x29400, URZ ;  /* 0x0002940026207890 */ /* 0x000fe4000fffe03f */
[----:B------:R-:W-:Y:S02]  /*10700*/  UIADD3 UR33, UR38, 0x34838, URZ ;  /* 0x0003483826217890 */ /* 0x000fe4000fffe03f */
[----:B------:R-:W-:Y:S01]  /*10710*/  UIADD3.X UR5, URZ, UR5, URZ, UP0, !UPT ;  /* 0x000000053f057290 */ /* 0x000fe200087fe43f */
[----:B------:R-:W-:Y:S01]  /*10720*/  UMOV UR6, 0x0 ;  /* 0x0000000000067882 */ /* 0x000fe20000000000 */
[----:B------:R-:W-:-:S10]  /*10730*/  UMOV UR7, 0x14f00000 ;  /* 0x14f0000000077882 */ /* 0x000fd40000000000 */
.L_x_63:
[----:B------:R-:W-:-:S13]  /*10740*/  @P0 ELECT P3, URZ, PT ;  /* 0x00000000003f082f */ /* 0x000fda0003860000 */
[----:B-----5:R-:W-:Y:S02]  /*10750*/  @P3 R2UR UR37, R4 ;  /* 0x00000000042532ca */ /* 0x020fe400000e0000 */
[----:B------:R-:W-:Y:S02]  /*10760*/  @P3 R2UR UR35, R3 ;  /* 0x00000000032332ca */ /* 0x000fe400000e0000 */
[----:B------:R-:W-:Y:S02]  /*10770*/  @P3 PLOP3.LUT P0, PT, P3, PT, PT, 0x8, 0x0 ;  /* 0x000000000000381c */ /* 0x000fe40001f0e170 */
[----:B------:R-:W-:-:S09]  /*10780*/  PLOP3.LUT P3, PT, PT, PT, PT, 0x8, 0x0 ;  /* 0x000000000000781c */ /* 0x000fd20003f6e170 */
[----:B------:R0:W-:Y:S02]  /*10790*/  UTMALDG.4D [UR32], [UR4], desc[UR6] ;  /* 0x00000620040075b4 */ /* 0x0001e40008019000 */
[----:B0-----:R-:W-:Y:S05]  /*107a0*/  @P0 BRA.U.ANY `(.L_x_63) ;  /* 0xfffffffd00e40947 */ /* 0x001fea000393ffff */
[----:B------:R-:W-:Y:S01]  /*107b0*/  IMAD.MOV.U32 R11, RZ, RZ, 0x40 ;  /* 0x00000040ff0b7424 */ /* 0x000fe200078e00ff */
[----:B------:R-:W-:Y:S01]  /*107c0*/  PLOP3.LUT P0, PT, PT, PT, PT, 0x80, 0x0 ;  /* 0x000000000000781c */ /* 0x000fe20003f0f070 */
[----:B------:R-:W-:Y:S01]  /*107d0*/  UIADD3 UR8, UR38, 0x2ec00, URZ ;  /* 0x0002ec0026087890 */ /* 0x000fe2000fffe03f */
[----:B------:R-:W-:Y:S02]  /*107e0*/  UMOV UR6, 0x0 ;  /* 0x0000000000067882 */ /* 0x000fe40000000000 */
[----:B------:R-:W-:Y:S01]  /*107f0*/  R2UR UR10, R11 ;  /* 0x000000000b0a72ca */ /* 0x000fe200000e0000 */
[----:B------:R-:W-:-:S14]  /*10800*/  UMOV UR7, 0x14f00000 ;  /* 0x14f0000000077882 */ /* 0x000fdc0000000000 */
.L_x_64:
[----:B------:R-:W-:-:S13]  /*10810*/  @P0 ELECT P3, URZ, PT ;  /* 0x00000000003f082f */ /* 0x000fda0003860000 */
[----:B------:R-:W-:Y:S01]  /*10820*/  @P3 R2UR UR13, R4 ;  /* 0x00000000040d32ca */ /* 0x000fe200000e0000 */
[----:B------:R-:W-:Y:S01]  /*10830*/  UMOV UR9, UR33 ;  /* 0x0000002100097c82 */ /* 0x000fe20008000000 */
[----:B------:R-:W-:Y:S01]  /*10840*/  @P3 R2UR UR11, R3 ;  /* 0x00000000030b32ca */ /* 0x000fe200000e0000 */
[----:B------:R-:W-:Y:S01]  /*10850*/  UMOV UR12, UR36 ;  /* 0x00000024000c7c82 */ /* 0x000fe20008000000 */
[----:B------:R-:W-:Y:S02]  /*10860*/  @P3 PLOP3.LUT P0, PT, P3, PT, PT, 0x8, 0x0 ;  /* 0x000000000000381c */ /* 0x000fe40001f0e170 */
[----:B------:R-:W-:-:S09]  /*10870*/  PLOP3.LUT P3, PT, PT, PT, PT, 0x8, 0x0 ;  /* 0x000000000000781c */ /* 0x000fd20003f6e170 */
[----:B------:R0:W-:Y:S02]  /*10880*/  UTMALDG.4D [UR8], [UR4], desc[UR6] ;  /* 0x00000608040075b4 */ /* 0x0001e40008019000 */
[----:B0-----:R-:W-:Y:S05]  /*10890*/  @P0 BRA.U.ANY `(.L_x_64) ;  /* 0xfffffffd00dc0947 */ /* 0x001fea000393ffff */
[----:B------:R-:W0:Y:S01]  /*108a0*/  SYNCS.PHASECHK.TRANS64.TRYWAIT P0, [UR38+0x34860], R2 ;  /* 0x03486002ff0075a7 */ /* 0x000e220008000166 */
[----:B------:R-:W-:Y:S04]  /*108b0*/  BSSY B2, `(.L_x_65) ;  /* 0x0000002000027945 */ /* 0x000fe80003800000 */
[----:B0-----:R-:W-:Y:S05]  /*108c0*/  @!P0 BRA `(.L_x_66) ;  /* 0x0000002800288947 */ /* 0x001fea0003800000 */
.L_x_144:
[----:B------:R-:W-:Y:S05]  /*108d0*/  BSYNC B2 ;  /* 0x0000000000027941 */ /* 0x000fea0003800000 */
.L_x_65:
[----:B------:R-:W-:Y:S01]  /*108e0*/  BSSY B2, `(.L_x_67) ;  /* 0x0000009000027945 */ /* 0x000fe20003800000 */
[----:B0-----:R-:W-:Y:S01]  /*108f0*/  MOV R2, 0x0 ;  /* 0x0000000000027802 */ /* 0x001fe20000000f00 */
[----:B------:R-:W-:Y:S02]  /*10900*/  IMAD.MOV.U32 R3, RZ, RZ, 0x14f00000 ;  /* 0x14f00000ff037424 */ /* 0x000fe400078e00ff */
[----:B------:R-:W-:Y:S05]  /*10910*/  @P2 BRA `(.L_x_68) ;  /* 0x0000000000142947 */ /* 0x000fea0003800000 */
[----:B------:R-:W-:Y:S01]  /*10920*/  ISETP.NE.AND P0, PT, R10, RZ, PT ;  /* 0x000000ff0a00720c */ /* 0x000fe20003f05270 */
[----:B------:R-:W-:-:S04]  /*10930*/  IMAD.MOV.U32 R13, RZ, RZ, 0xb000 ;  /* 0x0000b000ff0d7424 */ /* 0x000fc800078e00ff */
[----:B------:R0:W-:Y:S08]  /*10940*/  SYNCS.ARRIVE.TRANS64 RZ, [UR38+0x34850], R13 ;  /* 0x0348500dffff79a7 */ /* 0x0001f00008000026 */
[----:B0-----:R-:W-:Y:S05]  /*10950*/  @!P0 BRA `(.L_x_68) ;  /* 0x0000000000048947 */ /* 0x001fea0003800000 */
[----:B------:R-:W-:Y:S01]  /*10960*/  BPT.TRAP 0x1 ;  /* 0x000000040000795c */ /* 0x000fe20000300000 */
.L_x_68:
[----:B------:R-:W-:Y:S05]  /*10970*/  BSYNC B2 ;  /* 0x0000000000027941 */ /* 0x000fea0003800000 */
.L_x_67:
[----:B------:R-:W-:Y:S01]  /*10980*/  R2UR UR6, R2 ;  /* 0x00000000020672ca */ /* 0x000fe200000e0000 */
[----:B------:R-:W-:Y:S01]  /*10990*/  ULDC.64 UR4, c[0x0][0x198] ;  /* 0x0000660000047ab9 */ /* 0x000fe20000000a00 */
[----:B------:R-:W-:Y:S01]  /*109a0*/  R2UR UR7, R3 ;  /* 0x00000000030772ca */ /* 0x000fe200000e0000 */
[----:B------:R-:W-:Y:S01]  /*109b0*/  UIADD3 UR4, UP0, UR4, 0x470, URZ ;  /* 0x0000047004047890 */ /* 0x000fe2000ff1e03f */
[----:B------:R-:W-:Y:S01]  /*109c0*/  R2UR UR10, R5 ;  /* 0x00000000050a72ca */ /* 0x000fe200000e0000 */
[----:B------:R-:W-:Y:S01]  /*109d0*/  IMAD R5, R17, 0xb0, RZ ;  /* 0x000000b011057824 */ /* 0x000fe200078e02ff */
[----:B------:R-:W-:Y:S01]  /*109e0*/  PLOP3.LUT P0, PT, PT, PT, PT, 0x80, 0x0 ;  /* 0x000000000000781c */ /* 0x000fe20003f0f070 */
[----:B------:R-:W-:Y:S02]  /*109f0*/  UIADD3 UR8, UR38, 0x400, URZ ;  /* 0x0000040026087890 */ /* 0x000fe4000fffe03f */
[----:B------:R-:W-:Y:S02]  /*10a00*/  UIADD3 UR9, UR38, 0x34850, URZ ;  /* 0x0003485026097890 */ /* 0x000fe4000fffe03f */
[----:B------:R-:W-:-:S12]  /*10a10*/  UIADD3.X UR5, URZ, UR5, URZ, UP0, !UPT ;  /* 0x000000053f057290 */ /* 0x000fd800087fe43f */
.L_x_69:
[----:B------:R-:W-:-:S13]  /*10a20*/  @P0 ELECT P2, URZ, PT ;  /* 0x00000000003f082f */ /* 0x000fda0003840000 */
[----:B------:R-:W-:Y:S01]  /*10a30*/  @P2 R2UR UR13, R16 ;  /* 0x00000000100d22ca */ /* 0x000fe200000e0000 */
[----:B------:R-:W-:Y:S01]  /*10a40*/  UMOV UR12, UR36 ;  /* 0x00000024000c7c82 */ /* 0x000fe20008000000 */
[----:B------:R-:W-:Y:S02]  /*10a50*/  @P2 R2UR UR11, R5 ;  /* 0x00000000050b22ca */ /* 0x000fe400000e0000 */
[----:B------:R-:W-:Y:S02]  /*10a60*/  @P2 PLOP3.LUT P0, PT, P2, PT, PT, 0x8, 0x0 ;  /* 0x000000000000281c */ /* 0x000fe4000170e170 */
[----:B------:R-:W-:-:S09]  /*10a70*/  PLOP3.LUT P2, PT, PT, PT, PT, 0x8, 0x0 ;  /* 0x000000000000781c */ /* 0x000fd20003f4e170 */
[----:B------:R0:W-:Y:S02]  /*10a80*/  UTMALDG.4D [UR8], [UR4], desc[UR6] ;  /* 0x00000608040075b4 */ /* 0x0001e40008019000 */
[----:B0-----:R-:W-:Y:S05]  /*10a90*/  @P0 BRA.U.ANY `(.L_x_69) ;  /* 0xfffffffd00e00947 */ /* 0x001fea000393ffff */
[----:B------:R-:W-:Y:S01]  /*10aa0*/  R2UR UR6, R2 ;  /* 0x00000000020672ca */ /* 0x000fe200000e0000 */
[----:B------:R-:W-:Y:S01]  /*10ab0*/  UIADD3 UR8, UR38, 0x5c00, URZ ;  /* 0x00005c0026087890 */ /* 0x000fe2000fffe03f */
[----:B------:R-:W-:Y:S02]  /*10ac0*/  R2UR UR7, R3 ;  /* 0x00000000030772ca */ /* 0x000fe400000e0000 */
[----:B------:R-:W-:Y:S02]  /*10ad0*/  R2UR UR10, R11 ;  /* 0x000000000b0a72ca */ /* 0x000fe400000e0000 */
[----:B------:R-:W-:-:S13]  /*10ae0*/  PLOP3.LUT P0, PT, PT, PT, PT, 0x80, 0x0 ;  /* 0x000000000000781c */ /* 0x000fda0003f0f070 */
.L_x_70:
        /* <DEDUP_REMOVED lines=8> */
[----:B------:R-:W-:Y:S01]  /*10b70*/  IMAD.MOV.U32 R17, RZ, RZ, R9 ;  /* 0x000000ffff117224 */ /* 0x000fe200078e0009 */
[----:B------:R-:W-:-:S07]  /*10b80*/  MOV R16, R4 ;  /* 0x0000000400107202 */ /* 0x000fce0000000f00 */
.L_x_57:
[----:B------:R-:W-:Y:S05]  /*10b90*/  BSYNC B1 ;  /* 0x0000000000017941 */ /* 0x000fea0003800000 */
.L_x_56:
[----:B------:R-:W2:Y:S01]  /*10ba0*/  LDL R2, [R1] ;  /* 0x0000000001027983 */ /* 0x000ea20000100800 */
[----:B------:R-:W-:Y:S01]  /*10bb0*/  BSSY B1, `(.L_x_71) ;  /* 0x000007c000017945 */ /* 0x000fe20003800000 */
[----:B------:R-:W-:Y:S02]  /*10bc0*/  LOP3.LUT R9, R6, 0x1, RZ, 0x3c, !PT ;  /* 0x0000000106097812 */ /* 0x000fe400078e3cff */
[----:B--2---:R-:W-:-:S13]  /*10bd0*/  ISETP.NE.AND P0, PT, R2, RZ, PT ;  /* 0x000000ff0200720c */ /* 0x004fda0003f05270 */
[----:B------:R-:W-:Y:S05]  /*10be0*/  @!P0 BRA `(.L_x_72) ;  /* 0x0000000400e08947 */ /* 0x000fea0003800000 */
[----:B------:R-:W2:Y:S01]  /*10bf0*/  LDL R2, [R1+0x4] ;  /* 0x0000040001027983 */ /* 0x000ea20000100800 */
[----:B------:R-:W-:Y:S01]  /*10c00*/  VIADD R11, R0, 0xffffffff ;  /* 0xffffffff000b7836 */ /* 0x000fe20000000000 */
[----:B--2---:R-:W-:-:S13]  /*10c10*/  ISETP.NE.AND P0, PT, R2, RZ, PT ;  /* 0x000000ff0200720c */ /* 0x004fda0003f05270 */
[----:B------:R-:W-:Y:S05]  /*10c20*/  @!P0 BRA `(.L_x_73) ;  /* 0x00000000004c8947 */ /* 0x000fea0003800000 */
[----:B------:R-:W0:Y:S01]  /*10c30*/  LDC R4, c[0x0][0x43c] ;  /* 0x00010f00ff047b82 */ /* 0x000e220000000800 */
[----:B------:R-:W-:Y:S01]  /*10c40*/  ULDC.64 UR4, c[0x0][0x428] ;  /* 0x00010a0000047ab9 */ /* 0x000fe20000000a00 */
[----:B------:R-:W-:Y:S01]  /*10c50*/  ULDC.64 UR6, c[0x0][0x208] ;  /* 0x0000820000067ab9 */ /* 0x000fe20000000a00 */
[----:B0-----:R-:W-:-:S13]  /*10c60*/  ISETP.NE.AND P0, PT, R4, 0x1, PT ;  /* 0x000000010400780c */ /* 0x001fda0003f05270 */
[----:B------:R-:W0:Y:S02]  /*10c70*/  @P0 LDC.64 R2, c[0x0][0x440] ;  /* 0x00011000ff020b82 */ /* 0x000e240000000a00 */
[----:B0-----:R-:W-:-:S04]  /*10c80*/  @P0 IMAD.HI.U32 R5, R11, R2, RZ ;  /* 0x000000020b050227 */ /* 0x001fc800078e00ff */
[----:B------:R-:W-:Y:S01]  /*10c90*/  IMAD.MOV.U32 R2, RZ, RZ, R11 ;  /* 0x000000ffff027224 */ /* 0x000fe200078e000b */
[----:B------:R-:W-:-:S05]  /*10ca0*/  @P0 SHF.R.U32.HI R2, RZ, R3, R5 ;  /* 0x00000003ff020219 */ /* 0x000fca0000011605 */
[----:B------:R-:W-:-:S04]  /*10cb0*/  IMAD.MOV R3, RZ, RZ, -R2 ;  /* 0x000000ffff037224 */ /* 0x000fc800078e0a02 */
[----:B------:R-:W-:Y:S01]  /*10cc0*/  IMAD R11, R4, R3, R11 ;  /* 0x00000003040b7224 */ /* 0x000fe200078e020b */
[----:B------:R-:W-:Y:S01]  /*10cd0*/  SHF.R.S32.HI R3, RZ, 0x1f, R2 ;  /* 0x0000001fff037819 */ /* 0x000fe20000011402 */
[----:B------:R-:W-:-:S04]  /*10ce0*/  IMAD R4, R19, UR4, RZ ;  /* 0x0000000413047c24 */ /* 0x000fc8000f8e02ff */
[C---:B------:R-:W-:Y:S02]  /*10cf0*/  IMAD R4, R18.reuse, UR5, R4 ;  /* 0x0000000512047c24 */ /* 0x040fe4000f8e0204 */
[----:B------:R-:W-:Y:S01]  /*10d00*/  IMAD.WIDE.U32 R2, R18, UR4, R2 ;  /* 0x0000000412027c25 */ /* 0x000fe2000f8e0002 */
[----:B------:R-:W-:-:S04]  /*10d10*/  ULDC.64 UR4, c[0x0][0x418] ;  /* 0x0001060000047ab9 */ /* 0x000fc80000000a00 */
[----:B------:R-:W-:Y:S02]  /*10d20*/  IADD3 R3, R4, R3, RZ ;  /* 0x0000000304037210 */ /* 0x000fe40007ffe0ff */
[----:B------:R-:W-:-:S04]  /*10d30*/  LEA R4, P0, R2, UR4, 0x2 ;  /* 0x0000000402047c11 */ /* 0x000fc8000f8010ff */
[----:B------:R-:W-:-:S05]  /*10d40*/  LEA.HI.X R5, R2, UR5, R3, 0x2, P0 ;  /* 0x0000000502057c11 */ /* 0x000fca00080f1403 */
[----:B------:R0:W5:Y:S04]  /*10d50*/  LDG.E R4, desc[UR6][R4.64] ;  /* 0x0000000604047981 */ /* 0x000168000c1e1900 */
.L_x_73:
[----:B------:R-:W1:Y:S01]  /*10d60*/  S2R R2, SR_TID.X ;  /* 0x0000000000027919 */ /* 0x000e620000002100 */
[----:B------:R-:W-:Y:S01]  /*10d70*/  BSSY B2, `(.L_x_74) ;  /* 0x0000006000027945 */ /* 0x000fe20003800000 */
[----:B-1----:R-:W-:Y:S02]  /*10d80*/  LOP3.LUT R3, R2, 0x7f, RZ, 0xc0, !PT ;  /* 0x0000007f02037812 */ /* 0x002fe400078ec0ff */
[----:B------:R-:W-:Y:S02]  /*10d90*/  SHF.L.U32 R2, R9, 0x1f, RZ ;  /* 0x0000001f09027819 */ /* 0x000fe400000006ff */
[----:B------:R-:W-:Y:S02]  /*10da0*/  ISETP.NE.AND P2, PT, R3, RZ, PT ;  /* 0x000000ff0300720c */ /* 0x000fe40003f45270 */
[----:B------:R-:W1:Y:S02]  /*10db0*/  SYNCS.PHASECHK.TRANS64.TRYWAIT P0, [UR38+0x34840], R2 ;  /* 0x03484002ff0075a7 */ /* 0x000e640008000166 */
[----:B-1----:R-:W-:Y:S09]  /*10dc0*/  @!P0 BRA `(.L_x_75) ;  /* 0x0000002400008947 */ /* 0x002ff20003800000 */
.L_x_145:
[----:B------:R-:W-:Y:S05]  /*10dd0*/  BSYNC B2 ;  /* 0x0000000000027941 */ /* 0x000fea0003800000 */
.L_x_74:
[----:B------:R-:W-:Y:S04]  /*10de0*/  BSSY B2, `(.L_x_76) ;  /* 0x0000007000027945 */ /* 0x000fe80003800000 */
[----:B------:R-:W-:Y:S05]  /*10df0*/  @P2 BRA `(.L_x_77) ;  /* 0x0000000000142947 */ /* 0x000fea0003800000 */
[----:B------:R-:W-:Y:S01]  /*10e00*/  ISETP.NE.AND P0, PT, R10, RZ, PT ;  /* 0x000000ff0a00720c */ /* 0x000fe20003f05270 */
[----:B-1----:R-:W-:-:S04]  /*10e10*/  IMAD.MOV.U32 R2, RZ, RZ, 0xb000 ;  /* 0x0000b000ff027424 */ /* 0x002fc800078e00ff */
[----:B------:R2:W-:Y:S08]  /*10e20*/  SYNCS.ARRIVE.TRANS64 RZ, [UR38+0x34830], R2 ;  /* 0x03483002ffff79a7 */ /* 0x0005f00008000026 */
[----:B--2---:R-:W-:Y:S05]  /*10e30*/  @!P0 BRA `(.L_x_77) ;  /* 0x0000000000048947 */ /* 0x004fea0003800000 */
[----:B------:R-:W-:Y:S01]  /*10e40*/  BPT.TRAP 0x1 ;  /* 0x000000040000795c */ /* 0x000fe20000300000 */
.L_x_77:
[----:B------:R-:W-:Y:S05]  /*10e50*/  BSYNC B2 ;  /* 0x0000000000027941 */ /* 0x000fea0003800000 */
.L_x_76:
        /* <DEDUP_REMOVED lines=11> */
.L_x_78:
[----:B------:R-:W-:-:S13]  /*10f10*/  @P0 ELECT P3, URZ, PT ;  /* 0x00000000003f082f */ /* 0x000fda0003860000 */
[----:B-----5:R-:W-:Y:S01]  /*10f20*/  @P3 R2UR UR13, R4 ;  /* 0x00000000040d32ca */ /* 0x020fe200000e0000 */
[----:B------:R-:W-:Y:S01]  /*10f30*/  UMOV UR12, UR36 ;  /* 0x00000024000c7c82 */ /* 0x000fe20008000000 */
        /* <DEDUP_REMOVED lines=11> */
.L_x_79:
        /* <DEDUP_REMOVED lines=8> */
[----:B------:R-:W-:Y:S01]  /*11070*/  SHF.L.U32 R2, R6, 0x1f, RZ ;  /* 0x0000001f06027819 */ /* 0x000fe200000006ff */
[----:B------:R-:W-:Y:S03]  /*11080*/  BSSY B2, `(.L_x_80) ;  /* 0x0000003000027945 */ /* 0x000fe60003800000 */
[----:B------:R-:W0:Y:S02]  /*11090*/  SYNCS.PHASECHK.TRANS64.TRYWAIT P0, [UR38+0x34868], R2 ;  /* 0x03486802ff0075a7 */ /* 0x000e240008000166 */
[----:B0-----:R-:W-:Y:S05]  /*110a0*/  @!P0 BRA `(.L_x_81) ;  /* 0x0000002000608947 */ /* 0x001fea0003800000 */
.L_x_146:
[----:B------:R-:W-:Y:S05]  /*110b0*/  BSYNC B2 ;  /* 0x0000000000027941 */ /* 0x000fea0003800000 */
.L_x_80:
        /* <DEDUP_REMOVED lines=9> */
.L_x_83:
[----:B------:R-:W-:Y:S05]  /*11150*/  BSYNC B2 ;  /* 0x0000000000027941 */ /* 0x000fea0003800000 */
.L_x_82:
        /* <DEDUP_REMOVED lines=10> */
.L_x_84:
        /* <DEDUP_REMOVED lines=13> */
.L_x_85:
        /* <DEDUP_REMOVED lines=10> */
.L_x_72:
[----:B------:R-:W-:Y:S05]  /*11370*/  BSYNC B1 ;  /* 0x0000000000017941 */ /* 0x000fea0003800000 */
.L_x_71:
[----:B------:R-:W-:Y:S02]  /*11380*/  VIADD R0, R0, 0xfffffffe ;  /* 0xfffffffe00007836 */ /* 0x000fe40000000000 */
[----:B------:R-:W-:Y:S01]  /*11390*/  IMAD.MOV.U32 R6, RZ, RZ, R9 ;  /* 0x000000ffff067224 */ /* 0x000fe200078e0009 */
[----:B------:R-:W-:Y:S06]  /*113a0*/  @P1 BRA `(.L_x_86) ;  /* 0xfffffff000041947 */ /* 0x000fec000383ffff */
[----:B------:R-:W-:Y:S05]  /*113b0*/  BSYNC B0 ;  /* 0x0000000000007941 */ /* 0x000fea0003800000 */
.L_x_55:
[----:B------:R-:W-:Y:S01]  /*113c0*/  ISETP.NE.AND P0, PT, R12, RZ, PT ;  /* 0x000000ff0c00720c */ /* 0x000fe20003f05270 */
[----:B------:R-:W-:-:S12]  /*113d0*/  BSSY B0, `(.L_x_54) ;  /* 0x000007d000007945 */ /* 0x000fd80003800000 */
[----:B------:R-:W-:Y:S05]  /*113e0*/  @!P0 BRA `(.L_x_87) ;  /* 0x0000000400ec8947 */ /* 0x000fea0003800000 */
[----:B------:R-:W2:Y:S01]  /*113f0*/  LDL R2, [R1] ;  /* 0x0000000001027983 */ /* 0x000ea20000100800 */
[----:B------:R-:W-:Y:S01]  /*11400*/  IMAD.MOV.U32 R8, RZ, RZ, 0x1 ;  /* 0x00000001ff087424 */ /* 0x000fe200078e00ff */
[----:B--2---:R-:W-:-:S13]  /*11410*/  ISETP.NE.AND P1, PT, R2, RZ, PT ;  /* 0x000000ff0200720c */ /* 0x004fda0003f25270 */
[----:B------:R-:W-:Y:S05]  /*11420*/  @!P1 BRA `(.L_x_87) ;  /* 0x0000000400dc9947 */ /* 0x000fea0003800000 */
[----:B------:R-:W2:Y:S02]  /*11430*/  LDL.LU R2, [R1+0x4] ;  /* 0x0000040001027983 */ /* 0x000ea40000300800 */
[----:B--2---:R-:W-:-:S13]  /*11440*/  ISETP.NE.AND P1, PT, R2, RZ, PT ;  /* 0x000000ff0200720c */ /* 0x004fda0003f25270 */
[----:B------:R-:W-:Y:S05]  /*11450*/  @!P1 BRA `(.L_x_88) ;  /* 0x0000000000509947 */ /* 0x000fea0003800000 */
[----:B------:R-:W0:Y:S01]  /*11460*/  LDC R7, c[0x0][0x43c] ;  /* 0x00010f00ff077b82 */ /* 0x000e220000000800 */
[----:B------:R-:W-:Y:S01]  /*11470*/  MOV R6, R0 ;  /* 0x0000000000067202 */ /* 0x000fe20000000f00 */
[----:B------:R-:W-:Y:S01]  /*11480*/  ULDC.64 UR4, c[0x0][0x428] ;  /* 0x00010a0000047ab9 */ /* 0x000fe20000000a00 */
[----:B------:R-:W-:Y:S01]  /*11490*/  ULDC.64 UR6, c[0x0][0x208] ;  /* 0x0000820000067ab9 */ /* 0x000fe20000000a00 */
[----:B------:R-:W-:-:S04]  /*114a0*/  IMAD R19, R19, UR4, RZ ;  /* 0x0000000413137c24 */ /* 0x000fc8000f8e02ff */
[----:B------:R-:W-:Y:S01]  /*114b0*/  IMAD R19, R18, UR5, R19 ;  /* 0x0000000512137c24 */ /* 0x000fe2000f8e0213 */
[----:B0-----:R-:W-:-:S13]  /*114c0*/  ISETP.NE.AND P0, PT, R7, 0x1, PT ;  /* 0x000000010700780c */ /* 0x001fda0003f05270 */
[----:B------:R-:W0:Y:S02]  /*114d0*/  @P0 LDC.64 R2, c[0x0][0x440] ;  /* 0x00011000ff020b82 */ /* 0x000e240000000a00 */
[----:B0-----:R-:W-:-:S05]  /*114e0*/  @P0 IMAD.HI.U32 R2, R0, R2, RZ ;  /* 0x0000000200020227 */ /* 0x001fca00078e00ff */
[----:B------:R-:W-:-:S04]  /*114f0*/  @P0 SHF.R.U32.HI R6, RZ, R3, R2 ;  /* 0x00000003ff060219 */ /* 0x000fc80000011602 */
[--C-:B------:R-:W-:Y:S01]  /*11500*/  SHF.R.S32.HI R3, RZ, 0x1f, R6.reuse ;  /* 0x0000001fff037819 */ /* 0x100fe20000011406 */
[----:B------:R-:W-:-:S04]  /*11510*/  IMAD.MOV.U32 R2, RZ, RZ, R6 ;  /* 0x000000ffff027224 */ /* 0x000fc800078e0006 */
[----:B------:R-:W-:Y:S01]  /*11520*/  IMAD.WIDE.U32 R2, R18, UR4, R2 ;  /* 0x0000000412027c25 */ /* 0x000fe2000f8e0002 */
[----:B------:R-:W-:-:S03]  /*11530*/  ULDC.64 UR4, c[0x0][0x418] ;  /* 0x0001060000047ab9 */ /* 0x000fc60000000a00 */
[----:B------:R-:W-:Y:S01]  /*11540*/  IMAD.IADD R3, R19, 0x1, R3 ;  /* 0x0000000113037824 */ /* 0x000fe200078e0203 */
[----:B------:R-:W-:-:S04]  /*11550*/  LEA R4, P0, R2, UR4, 0x2 ;  /* 0x0000000402047c11 */ /* 0x000fc8000f8010ff */
[----:B------:R-:W-:-:S05]  /*11560*/  LEA.HI.X R5, R2, UR5, R3, 0x2, P0 ;  /* 0x0000000502057c11 */ /* 0x000fca00080f1403 */
[----:B------:R0:W5:Y:S01]  /*11570*/  LDG.E R4, desc[UR6][R4.64] ;  /* 0x0000000604047981 */ /* 0x000162000c1e1900 */
[----:B------:R-:W-:-:S04]  /*11580*/  IMAD.MOV R2, RZ, RZ, -R6 ;  /* 0x000000ffff027224 */ /* 0x000fc800078e0a06 */
[----:B------:R-:W-:-:S07]  /*11590*/  IMAD R0, R7, R2, R0 ;  /* 0x0000000207007224 */ /* 0x000fce00078e0200 */
.L_x_88:
[----:B------:R-:W1:Y:S01]  /*115a0*/  S2R R2, SR_TID.X ;  /* 0x0000000000027919 */ /* 0x000e620000002100 */
[----:B------:R-:W-:Y:S01]  /*115b0*/  BSSY B1, `(.L_x_89) ;  /* 0x0000006000017945 */ /* 0x000fe20003800000 */
[----:B-1----:R-:W-:Y:S02]  /*115c0*/  LOP3.LUT R3, R2, 0x7f, RZ, 0xc0, !PT ;  /* 0x0000007f02037812 */ /* 0x002fe400078ec0ff */
[----:B------:R-:W-:Y:S02]  /*115d0*/  SHF.L.U32 R2, R9, 0x1f, RZ ;  /* 0x0000001f09027819 */ /* 0x000fe400000006ff */
[----:B------:R-:W-:Y:S02]  /*115e0*/  ISETP.NE.AND P1, PT, R3, RZ, PT ;  /* 0x000000ff0300720c */ /* 0x000fe40003f25270 */
[----:B------:R-:W1:Y:S02]  /*115f0*/  SYNCS.PHASECHK.TRANS64.TRYWAIT P0, [UR38+0x34848], R2 ;  /* 0x03484802ff0075a7 */ /* 0x000e640008000166 */
[----:B-1----:R-:W-:Y:S09]  /*11600*/  @!P0 BRA `(.L_x_90) ;  /* 0x0000001c00208947 */ /* 0x002ff20003800000 */
.L_x_147:
[----:B------:R-:W-:Y:S05]  /*11610*/  BSYNC B1 ;  /* 0x0000000000017941 */ /* 0x000fea0003800000 */
.L_x_89:
[----:B------:R-:W-:Y:S04]  /*11620*/  BSSY B1, `(.L_x_91) ;  /* 0x0000007000017945 */ /* 0x000fe80003800000 */
[----:B------:R-:W-:Y:S05]  /*11630*/  @P1 BRA `(.L_x_92) ;  /* 0x0000000000141947 */ /* 0x000fea0003800000 */
[----:B------:R-:W-:Y:S02]  /*11640*/  ISETP.NE.AND P0, PT, R10, RZ, PT ;  /* 0x000000ff0a00720c */ /* 0x000fe40003f05270 */
[----:B-1----:R-:W-:-:S04]  /*11650*/  MOV R3, 0xb000 ;  /* 0x0000b00000037802 */ /* 0x002fc80000000f00 */
[----:B------:R2:W-:Y:S07]  /*11660*/  SYNCS.ARRIVE.TRANS64 RZ, [UR38+0x34838], R3 ;  /* 0x03483803ffff79a7 */ /* 0x0005ee0008000026 */
[----:B------:R-:W-:Y:S05]  /*11670*/  @!P0 BRA `(.L_x_92) ;  /* 0x0000000000048947 */ /* 0x000fea0003800000 */
[----:B------:R-:W-:Y:S01]  /*11680*/  BPT.TRAP 0x1 ;  /* 0x000000040000795c */ /* 0x000fe20000300000 */
.L_x_92:
[----:B------:R-:W-:Y:S05]  /*11690*/  BSYNC B1 ;  /* 0x0000000000017941 */ /* 0x000fea0003800000 */
.L_x_91:
[----:B0-----:R-:W-:Y:S01]  /*116a0*/  IMAD.MOV.U32 R5, RZ, RZ, RZ ;  /* 0x000000ffff057224 */ /* 0x001fe200078e00ff */
[----:B------:R-:W-:Y:S01]  /*116b0*/  ULDC.64 UR4, c[0x0][0x198] ;  /* 0x0000660000047ab9 */ /* 0x000fe20000000a00 */
[----:B------:R-:W-:Y:S01]  /*116c0*/  PLOP3.LUT P0, PT, PT, PT, PT, 0x80, 0x0 ;  /* 0x000000000000781c */ /* 0x000fe20003f0f070 */
[----:B------:R-:W-:Y:S01]  /*116d0*/  UIADD3 UR4, UP0, UR4, 0x370, URZ ;  /* 0x0000037004047890 */ /* 0x000fe2000ff1e03f */
[----:B-12---:R-:W-:Y:S01]  /*116e0*/  IMAD R3, R0, 0xb0, RZ ;  /* 0x000000b000037824 */ /* 0x006fe200078e02ff */
[----:B------:R-:W-:Y:S01]  /*116f0*/  R2UR UR10, R5 ;  /* 0x00000000050a72ca */ /* 0x000fe200000e0000 */
[----:B------:R-:W-:Y:S02]  /*11700*/  UIADD3 UR8, UR38, 0x29400, URZ ;  /* 0x0002940026087890 */ /* 0x000fe4000fffe03f */
[----:B------:R-:W-:Y:S02]  /*11710*/  UIADD3 UR9, UR38, 0x34838, URZ ;  /* 0x0003483826097890 */ /* 0x000fe4000fffe03f */
[----:B------:R-:W-:Y:S01]  /*11720*/  UIADD3.X UR5, URZ, UR5, URZ, UP0, !UPT ;  /* 0x000000053f057290 */ /* 0x000fe200087fe43f */
[----:B------:R-:W-:Y:S01]  /*11730*/  UMOV UR6, 0x0 ;  /* 0x0000000000067882 */ /* 0x000fe20000000000 */
[----:B------:R-:W-:-:S10]  /*11740*/  UMOV UR7, 0x14f00000 ;  /* 0x14f0000000077882 */ /* 0x000fd40000000000 */
.L_x_93:
        /* <DEDUP_REMOVED lines=14> */
.L_x_94:
        /* <DEDUP_REMOVED lines=8> */
[----:B------:R-:W0:Y:S01]  /*118b0*/  SYNCS.PHASECHK.TRANS64.TRYWAIT P0, [UR38+0x34860], R2 ;  /* 0x03486002ff0075a7 */ /* 0x000e220008000166 */
[----:B------:R-:W-:Y:S04]  /*118c0*/  BSSY B1, `(.L_x_95) ;  /* 0x0000002000017945 */ /* 0x000fe80003800000 */
[----:B0-----:R-:W-:Y:S05]  /*118d0*/  @!P0 BRA `(.L_x_96) ;  /* 0x0000001800848947 */ /* 0x001fea0003800000 */
.L_x_148:
[----:B------:R-:W-:Y:S05]  /*118e0*/  BSYNC B1 ;  /* 0x0000000000017941 */ /* 0x000fea0003800000 */
.L_x_95:
[----:B------:R-:W-:Y:S01]  /*118f0*/  BSSY B1, `(.L_x_97) ;  /* 0x0000009000017945 */ /* 0x000fe20003800000 */
[----:B0-----:R-:W-:Y:S01]  /*11900*/  IMAD.MOV.U32 R2, RZ, RZ, 0x0 ;  /* 0x00000000ff027424 */ /* 0x001fe200078e00ff */
[----:B------:R-:W-:Y:S02]  /*11910*/  MOV R3, 0x14f00000 ;  /* 0x14f0000000037802 */ /* 0x000fe40000000f00 */
[----:B------:R-:W-:Y:S05]  /*11920*/  @P1 BRA `(.L_x_98) ;  /* 0x0000000000141947 */ /* 0x000fea0003800000 */
[----:B------:R-:W-:Y:S01]  /*11930*/  ISETP.NE.AND P0, PT, R10, RZ, PT ;  /* 0x000000ff0a00720c */ /* 0x000fe20003f05270 */
[----:B------:R-:W-:-:S04]  /*11940*/  IMAD.MOV.U32 R7, RZ, RZ, 0xb000 ;  /* 0x0000b000ff077424 */ /* 0x000fc800078e00ff */
[----:B------:R0:W-:Y:S08]  /*11950*/  SYNCS.ARRIVE.TRANS64 RZ, [UR38+0x34850], R7 ;  /* 0x03485007ffff79a7 */ /* 0x0001f00008000026 */
[----:B0-----:R-:W-:Y:S05]  /*11960*/  @!P0 BRA `(.L_x_98) ;  /* 0x0000000000048947 */ /* 0x001fea0003800000 */
[----:B------:R-:W-:Y:S01]  /*11970*/  BPT.TRAP 0x1 ;  /* 0x000000040000795c */ /* 0x000fe20000300000 */
.L_x_98:
[----:B------:R-:W-:Y:S05]  /*11980*/  BSYNC B1 ;  /* 0x0000000000017941 */ /* 0x000fea0003800000 */
.L_x_97:
        /* <DEDUP_REMOVED lines=10> */
.L_x_99:
        /* <DEDUP_REMOVED lines=13> */
.L_x_100:
        /* <DEDUP_REMOVED lines=8> */
[----:B------:R-:W-:Y:S02]  /*11b80*/  IMAD.MOV.U32 R17, RZ, RZ, R0 ;  /* 0x000000ffff117224 */ /* 0x000fe400078e0000 */
[----:B------:R-:W-:-:S07]  /*11b90*/  IMAD.MOV.U32 R16, RZ, RZ, R4 ;  /* 0x000000ffff107224 */ /* 0x000fce00078e0004 */
.L_x_87:
[----:B------:R-:W-:Y:S05]  /*11ba0*/  BSYNC B0 ;  /* 0x0000000000007941 */ /* 0x000fea0003800000 */
.L_x_54:
[----:B------:R-:W2:Y:S01]  /*11bb0*/  LDL.LU R0, [R1] ;  /* 0x0000000001007983 */ /* 0x000ea20000300800 */
[----:B------:R-:W-:Y:S01]  /*11bc0*/  BSSY B0, `(.L_x_101) ;  /* 0x0000037000007945 */ /* 0x000fe20003800000 */
[----:B--2---:R-:W-:-:S13]  /*11bd0*/  ISETP.NE.AND P0, PT, R0, RZ, PT ;  /* 0x000000ff0000720c */ /* 0x004fda0003f05270 */
[----:B------:R-:W-:Y:S05]  /*11be0*/  @!P0 BRA `(.L_x_102) ;  /* 0x0000000000d08947 */ /* 0x000fea0003800000 */
[----:B------:R-:W1:Y:S01]  /*11bf0*/  S2R R0, SR_TID.X ;  /* 0x0000000000007919 */ /* 0x000e620000002100 */
[----:B0-----:R-:W-:Y:S01]  /*11c00*/  LEA R3, R8, UR38, 0x3 ;  /* 0x0000002608037c11 */ /* 0x001fe2000f8e18ff */
[----:B------:R-:W-:Y:S01]  /*11c10*/  BSSY B1, `(.L_x_103) ;  /* 0x0000006000017945 */ /* 0x000fe20003800000 */
[----:B-1----:R-:W-:Y:S02]  /*11c20*/  LOP3.LUT R2, R0, 0x7f, RZ, 0xc0, !PT ;  /* 0x0000007f00027812 */ /* 0x002fe400078ec0ff */
[----:B------:R-:W-:Y:S02]  /*11c30*/  SHF.L.U32 R0, R9, 0x1f, RZ ;  /* 0x0000001f09007819 */ /* 0x000fe400000006ff */
[----:B------:R-:W-:Y:S02]  /*11c40*/  ISETP.NE.AND P1, PT, R2, RZ, PT ;  /* 0x000000ff0200720c */ /* 0x000fe40003f25270 */
[----:B------:R-:W0:Y:S02]  /*11c50*/  SYNCS.PHASECHK.TRANS64.TRYWAIT P0, [R3+URZ+0x34860], R0 ;  /* 0x03486000030075a7 */ /* 0x000e24000800017f */
[----:B0-----:R-:W-:Y:S09]  /*11c60*/  @!P0 BRA `(.L_x_104) ;  /* 0x0000001400b88947 */ /* 0x001ff20003800000 */
.L_x_149:
[----:B------:R-:W-:Y:S05]  /*11c70*/  BSYNC B1 ;  /* 0x0000000000017941 */ /* 0x000fea0003800000 */
.L_x_103:
[----:B------:R-:W-:Y:S04]  /*11c80*/  BSSY B1, `(.L_x_105) ;  /* 0x0000008000017945 */ /* 0x000fe80003800000 */
[----:B------:R-:W-:Y:S05]  /*11c90*/  @P1 BRA `(.L_x_106) ;  /* 0x0000000000181947 */ /* 0x000fea0003800000 */
[----:B------:R-:W1:Y:S01]  /*11ca0*/  S2R R2, SR_TID.X ;  /* 0x0000000000027919 */ /* 0x000e620000002100 */
[----:B0-----:R-:W-:-:S04]  /*11cb0*/  MOV R0, 0xb000 ;  /* 0x0000b00000007802 */ /* 0x001fc80000000f00 */
[----:B------:R2:W-:Y:S01]  /*11cc0*/  SYNCS.ARRIVE.TRANS64 RZ, [R3+URZ+0x34850], R0 ;  /* 0x0348500003ff79a7 */ /* 0x0005e2000800003f */
[----:B-1----:R-:W-:-:S13]  /*11cd0*/  LOP3.LUT P0, RZ, R2, 0x1f, RZ, 0xc0, !PT ;  /* 0x0000001f02ff7812 */ /* 0x002fda000780c0ff */
[----:B--2---:R-:W-:Y:S05]  /*11ce0*/  @!P0 BRA `(.L_x_106) ;  /* 0x0000000000048947 */ /* 0x004fea0003800000 */
[----:B------:R-:W-:Y:S01]  /*11cf0*/  BPT.TRAP 0x1 ;  /* 0x000000040000795c */ /* 0x000fe20000300000 */
.L_x_106:
[----:B------:R-:W-:Y:S05]  /*11d00*/  BSYNC B1 ;  /* 0x0000000000017941 */ /* 0x000fea0003800000 */
.L_x_105:
[----:B------:R-:W-:Y:S01]  /*11d10*/  R2UR UR4, R8 ;  /* 0x00000000080472ca */ /* 0x000fe200000e0000 */
[----:B------:R-:W-:Y:S01]  /*11d20*/  ULDC.64 UR6, c[0x0][0x198] ;  /* 0x0000660000067ab9 */ /* 0x000fe20000000a00 */
[----:B------:R-:W-:Y:S01]  /*11d30*/  R2UR UR9, R3 ;  /* 0x00000000030972ca */ /* 0x000fe200000e0000 */
[----:B------:R-:W-:Y:S01]  /*11d40*/  UIADD3 UR6, UP0, UR6, 0x470, URZ ;  /* 0x0000047006067890 */ /* 0x000fe2000ff1e03f */
[----:B------:R-:W-:Y:S01]  /*11d50*/  PLOP3.LUT P0, PT, PT, PT, PT, 0x80, 0x0 ;  /* 0x000000000000781c */ /* 0x000fe20003f0f070 */
[----:B------:R-:W-:Y:S01]  /*11d60*/  IMAD R17, R17, 0xb0, RZ ;  /* 0x000000b011117824 */ /* 0x000fe200078e02ff */
[----:B------:R-:W-:Y:S01]  /*11d70*/  UMOV UR14, 0x0 ;  /* 0x00000000000e7882 */ /* 0x000fe20000000000 */
[----:B------:R-:W-:Y:S01]  /*11d80*/  UIADD3.X UR7, URZ, UR7, URZ, UP0, !UPT ;  /* 0x000000073f077290 */ /* 0x000fe200087fe43f */
[----:B------:R-:W-:Y:S01]  /*11d90*/  UMOV UR15, 0x14f00000 ;  /* 0x14f00000000f7882 */ /* 0x000fe20000000000 */
[----:B------:R-:W-:-:S04]  /*11da0*/  UMOV UR10, URZ ;  /* 0x0000003f000a7c82 */ /* 0x000fc80008000000 */
[----:B------:R-:W-:Y:S02]  /*11db0*/  UIMAD UR4, UR4, 0xb000, UR38 ;  /* 0x0000b000040478a4 */ /* 0x000fe4000f8e0226 */
[----:B------:R-:W-:Y:S02]  /*11dc0*/  UIADD3 UR9, UR9, 0x34850, URZ ;  /* 0x0003485009097890 */ /* 0x000fe4000fffe03f */
[----:B------:R-:W-:-:S12]  /*11dd0*/  UIADD3 UR8, UR4, 0x400, URZ ;  /* 0x0000040004087890 */ /* 0x000fd8000fffe03f */
.L_x_107:
[----:B------:R-:W-:-:S13]  /*11de0*/  @P0 ELECT P1, URZ, PT ;  /* 0x00000000003f082f */ /* 0x000fda0003820000 */
[----:B------:R-:W-:Y:S01]  /*11df0*/  @P1 R2UR UR13, R16 ;  /* 0x00000000100d12ca */ /* 0x000fe200000e0000 */
[----:B------:R-:W-:Y:S01]  /*11e00*/  UMOV UR12, UR36 ;  /* 0x00000024000c7c82 */ /* 0x000fe20008000000 */
[----:B------:R-:W-:Y:S02]  /*11e10*/  @P1 R2UR UR11, R17 ;  /* 0x00000000110b12ca */ /* 0x000fe400000e0000 */
[----:B------:R-:W-:Y:S02]  /*11e20*/  @P1 PLOP3.LUT P0, PT, P1, PT, PT, 0x8, 0x0 ;  /* 0x000000000000181c */ /* 0x000fe40000f0e170 */
[----:B------:R-:W-:-:S09]  /*11e30*/  PLOP3.LUT P1, PT, PT, PT, PT, 0x8, 0x0 ;  /* 0x000000000000781c */ /* 0x000fd20003f2e170 */
[----:B------:R1:W-:Y:S02]  /*11e40*/  UTMALDG.4D [UR8], [UR6], desc[UR14] ;  /* 0x00000e08060075b4 */ /* 0x0003e40008019000 */
[----:B-1----:R-:W-:Y:S05]  /*11e50*/  @P0 BRA.U.ANY `(.L_x_107) ;  /* 0xfffffffd00e00947 */ /* 0x002fea000393ffff */
[----:B------:R-:W-:Y:S01]  /*11e60*/  PLOP3.LUT P0, PT, PT, PT, PT, 0x80, 0x0 ;  /* 0x000000000000781c */ /* 0x000fe20003f0f070 */
[----:B------:R-:W-:Y:S01]  /*11e70*/  UIADD3 UR8, UR4, 0x5c00, URZ ;  /* 0x00005c0004087890 */ /* 0x000fe2000fffe03f */
[----:B------:R-:W-:Y:S02]  /*11e80*/  UMOV UR5, 0x14f00000 ;  /* 0x14f0000000057882 */ /* 0x000fe40000000000 */
[----:B------:R-:W-:Y:S01]  /*11e90*/  UMOV UR4, 0x0 ;  /* 0x0000000000047882 */ /* 0x000fe20000000000 */
[----:B------:R-:W-:-:S08]  /*11ea0*/  UMOV UR10, 0x40 ;  /* 0x00000040000a7882 */ /* 0x000fd00000000000 */
.L_x_108:
        /* <DEDUP_REMOVED lines=8> */
.L_x_102:
[----:B------:R-:W-:Y:S05]  /*11f30*/  BSYNC B0 ;  /* 0x0000000000007941 */ /* 0x000fea0003800000 */
.L_x_101:
[----:B0-----:R-:W-:Y:S02]  /*11f40*/  VIADD R0, R8, 0x1 ;  /* 0x0000000108007836 */ /* 0x001fe40000000000 */
[----:B------:R-:W-:-:S03]  /*11f50*/  IMAD.MOV.U32 R3, RZ, RZ, RZ ;  /* 0x000000ffff037224 */ /* 0x000fc600078e00ff */
[----:B------:R-:W-:-:S04]  /*11f60*/  ISETP.NE.AND P0, PT, R0, 0x2, PT ;  /* 0x000000020000780c */ /* 0x000fc80003f05270 */
[----:B------:R-:W-:Y:S02]  /*11f70*/  SEL R2, RZ, 0x1, P0 ;  /* 0x00000001ff027807 */ /* 0x000fe40000000000 */
[----:B------:R-:W-:Y:S02]  /*11f80*/  SEL R0, R0, RZ, P0 ;  /* 0x000000ff00007207 */ /* 0x000fe40000000000 */
[----:B------:R-:W-:-:S07]  /*11f90*/  LOP3.LUT R9, R9, R2, RZ, 0x3c, !PT ;  /* 0x0000000209097212 */ /* 0x000fce00078e3cff */
.L_x_38:
[----:B------:R-:W0:Y:S01]  /*11fa0*/  S2R R5, SR_CgaCtaId ;  /* 0x0000000000057919 */ /* 0x000e220000008800 */
[----:B------:R-:W-:Y:S02]  /*11fb0*/  MOV R2, 0x400 ;  /* 0x0000040000027802 */ /* 0x000fe40000000f00 */
[----:B------:R-:W-:Y:S02]  /*11fc0*/  SHF.L.U32 R3, R3, 0x1f, RZ ;  /* 0x0000001f03037819 */ /* 0x000fe400000006ff */
[----:B0-----:R-:W-:-:S04]  /*11fd0*/  LEA R2, R5, R2, 0x18 ;  /* 0x0000000205027211 */ /* 0x001fc800078ec0ff */
[----:B------:R-:W0:Y:S02]  /*11fe0*/  SYNCS.PHASECHK.TRANS64.TRYWAIT P0, [R2+URZ+0x34820], R3 ;  /* 0x03482003020075a7 */ /* 0x000e24000800017f */
[----:B0-----:R-:W-:Y:S05]  /*11ff0*/  @!P0 BRA `(.L_x_109) ;  /* 0x0000001000e88947 */ /* 0x001fea0003800000 */
.L_x_150:
[----:B------:R-:W-:-:S03]  /*12000*/  UMOV UR4, 0xffffffff ;  /* 0xffffffff00047882 */ /* 0x000fc60000000000 */
[----:B------:R-:W-:Y:S05]  /*12010*/  BRA.DIV UR4, `(.L_x_110) ;  /* 0x0000001204f47947 */ /* 0x000fea000b800000 */
[----:B0-----:R-:W0:Y:S02]  /*12020*/  S2R R3, SR_TID.X ;  /* 0x0000000000037919 */ /* 0x001e240000002100 */
[----:B0-----:R-:W-:-:S04]  /*12030*/  SHF.R.U32.HI R3, RZ, 0x5, R3 ;  /* 0x00000005ff037819 */ /* 0x001fc80000011603 */
[----:B------:R-:W-:-:S05]  /*12040*/  LOP3.LUT R3, R3, 0x3, RZ, 0xc0, !PT ;  /* 0x0000000303037812 */ /* 0x000fca00078ec0ff */
[----:B------:R0:W1:Y:S02]  /*12050*/  SHFL.IDX PT, R14, R3, RZ, 0x1f ;  /* 0x00001fff030e7589 */ /* 0x00006400000e0000 */
.L_x_153:
[----:B-1----:R-:W-:-:S13]  /*12060*/  ISETP.NE.AND P0, PT, R14, RZ, PT ;  /* 0x000000ff0e00720c */ /* 0x002fda0003f05270 */
[----:B------:R-:W-:Y:S05]  /*12070*/  @P0 BRA `(.L_x_10) ;  /* 0x0000000000900947 */ /* 0x000fea0003800000 */
[----:B------:R-:W-:-:S03]  /*12080*/  UMOV UR4, 0xffffffff ;  /* 0xffffffff00047882 */ /* 0x000fc60000000000 */
[----:B------:R-:W-:Y:S05]  /*12090*/  BRA.DIV UR4, `(.L_x_111) ;  /* 0x0000001604087947 */ /* 0x000fea000b800000 */
[----:B------:R-:W-:-:S13]  /*120a0*/  ELECT P6, URZ, PT ;  /* 0x00000000003f782f */ /* 0x000fda00038c0000 */
.L_x_156:
[----:B------:R-:W-:Y:S05]  /*120b0*/  @!P6 BRA `(.L_x_10) ;  /* 0x000000000080e947 */ /* 0x000fea0003800000 */
[----:B0-----:R-:W2:Y:S02]  /*120c0*/  LDL R3, [R1+0xc] ;  /* 0x00000c0001037983 */ /* 0x001ea40000100800 */
[----:B--2---:R-:W-:-:S13]  /*120d0*/  R2UR UR4, R3 ;  /* 0x00000000030472ca */ /* 0x004fda00000e0000 */
[----:B------:R-:W-:-:S06]  /*120e0*/  ULOP3.LUT UR4, UR4, 0x2, URZ, 0xfc, !UPT ;  /* 0x0000000204047892 */ /* 0x000fcc000f8efc3f */
[----:B------:R-:W-:-:S05]  /*120f0*/  IMAD.U32 R3, RZ, RZ, UR4 ;  /* 0x00000004ff037e24 */ /* 0x000fca000f8e00ff */
[----:B------:R-:W-:-:S13]  /*12100*/  ISETP.NE.AND P2, PT, R3, 0x3, PT ;  /* 0x000000030300780c */ /* 0x000fda0003f45270 */
[----:B------:R-:W-:Y:S05]  /*12110*/  @!P2 BRA `(.L_x_112) ;  /* 0x000000000004a947 */ /* 0x000fea0003800000 */
[----:B------:R-:W-:Y:S01]  /*12120*/  BPT.TRAP 0x1 ;  /* 0x000000040000795c */ /* 0x000fe20000300000 */
.L_x_112:
[----:B------:R-:W-:Y:S01]  /*12130*/  IADD3 R7, R2, 0x34840, RZ ;  /* 0x0003484002077810 */ /* 0x000fe20007ffe0ff */
[----:B------:R-:W-:Y:S01]  /*12140*/  VIADD R3, R0, 0x1 ;  /* 0x0000000100037836 */ /* 0x000fe20000000000 */
[----:B------:R-:W-:-:S03]  /*12150*/  SHF.L.U32 R5, R9, 0x1f, RZ ;  /* 0x0000001f09057819 */ /* 0x000fc600000006ff */
[----:B------:R-:W-:Y:S01]  /*12160*/  IMAD R6, R0, 0x8, R7 ;  /* 0x0000000800067824 */ /* 0x000fe200078e0207 */
[----:B------:R-:W-:-:S03]  /*12170*/  ISETP.NE.AND P1, PT, R3, 0x2, PT ;  /* 0x000000020300780c */ /* 0x000fc60003f25270 */
[----:B------:R-:W0:Y:S01]  /*12180*/  SYNCS.PHASECHK.TRANS64.TRYWAIT P0, [R6+URZ], R5 ;  /* 0x00000005060075a7 */ /* 0x000e22000800017f */
[----:B------:R-:W-:Y:S02]  /*12190*/  SEL R4, RZ, 0x1, P1 ;  /* 0x00000001ff047807 */ /* 0x000fe40000800000 */
[----:B------:R-:W-:Y:S02]  /*121a0*/  SEL R8, R3, RZ, P1 ;  /* 0x000000ff03087207 */ /* 0x000fe40000800000 */
[----:B------:R-:W-:-:S03]  /*121b0*/  LOP3.LUT R4, R9, R4, RZ, 0x3c, !PT ;  /* 0x0000000409047212 */ /* 0x000fc600078e3cff */
[----:B------:R-:W-:Y:S01]  /*121c0*/  IMAD R3, R8, 0x8, R7 ;  /* 0x0000000808037824 */ /* 0x000fe200078e0207 */
[----:B------:R-:W-:Y:S01]  /*121d0*/  SHF.L.U32 R4, R4, 0x1f, RZ ;  /* 0x0000001f04047819 */ /* 0x000fe200000006ff */
[----:B0-----:R-:W-:Y:S06]  /*121e0*/  @!P0 BRA `(.L_x_113) ;  /* 0x0000001000d48947 */ /* 0x001fec0003800000 */
.L_x_157:
[----:B------:R-:W1:Y:S02]  /*121f0*/  SYNCS.PHASECHK.TRANS64.TRYWAIT P0, [R3+URZ], R4 ;  /* 0x00000004030075a7 */ /* 0x000e64000800017f */
[----:B-1----:R-:W-:Y:S05]  /*12200*/  @!P0 BRA `(.L_x_114) ;  /* 0x0000001000e08947 */ /* 0x002fea0003800000 */
.L_x_158:
[----:B------:R-:W-:Y:S05]  /*12210*/  @!P2 BRA `(.L_x_115) ;  /* 0x000000000004a947 */ /* 0x000fea0003800000 */
[----:B------:R-:W-:Y:S01]  /*12220*/  BPT.TRAP 0x1 ;  /* 0x000000040000795c */ /* 0x000fe20000300000 */
.L_x_115:
[----:B-1----:R-:W-:-:S05]  /*12230*/  IADD3 R3, R2, 0x34860, RZ ;  /* 0x0003486002037810 */ /* 0x002fca0007ffe0ff */
[----:B------:R-:W-:-:S04]  /*12240*/  IMAD R0, R0, 0x8, R3 ;  /* 0x0000000800007824 */ /* 0x000fc800078e0203 */
[----:B------:R-:W1:Y:S02]  /*12250*/  SYNCS.PHASECHK.TRANS64.TRYWAIT P0, [R0+URZ], R5 ;  /* 0x00000005000075a7 */ /* 0x000e64000800017f */
[----:B-1----:R-:W-:Y:S05]  /*12260*/  @!P0 BRA `(.L_x_116) ;  /* 0x0000001000dc8947 */ /* 0x002fea0003800000 */
.L_x_159:
[----:B------:R-:W-:-:S07]  /*12270*/  IMAD R3, R8, 0x8, R3 ;  /* 0x0000000808037824 */ /* 0x000fce00078e0203 */
.L_x_117:
[----:B--2---:R2:W3:Y:S02]  /*12280*/  SYNCS.PHASECHK.TRANS64.TRYWAIT P0, [R3+URZ], R4 ;  /* 0x00000004030075a7 */ /* 0x0044e4000800017f */
[----:B---3--:R-:W-:Y:S05]  /*12290*/  @!P0 NANOSLEEP.SYNCS 0x989680 ;  /* 0x009896800000895d */ /* 0x008fea0003900000 */
[----:B------:R-:W3:Y:S02]  /*122a0*/  @!P0 SYNCS.PHASECHK.TRANS64 P0, [R3+URZ], R4 ;  /* 0x00000004030085a7 */ /* 0x000ee4000800007f */
[----:B---3--:R-:W-:Y:S05]  /*122b0*/  @!P0 BRA `(.L_x_117) ;  /* 0xfffffffc00f08947 */ /* 0x008fea000383ffff */
.L_x_10:
[----:B------:R-:W-:Y:S05]  /*122c0*/  BSYNC B6 ;  /* 0x0000000000067941 */ /* 0x000fea0003800000 */
.L_x_7:
[----:B------:R-:W-:Y:S05]  /*122d0*/  EXIT ;  /* 0x000000000000794d */ /* 0x000fea0003800000 */
.L_x_14:
[----:B------:R-:W-:-:S13]  /*122e0*/  R2UR UR4, R16 ;  /* 0x00000000100472ca */ /* 0x000fda00000e0000 */
[----:B0-----:R-:W-:-:S04]  /*122f0*/  IMAD.U32 R3, RZ, RZ, UR4 ;  /* 0x00000004ff037e24 */ /* 0x001fc8000f8e00ff */
[----:B------:R0:W1:Y:S03]  /*12300*/  SYNCS.PHASECHK.TRANS64.TRYWAIT P0, [R3+URZ+0x34800], R0 ;  /* 0x03480000030075a7 */ /* 0x000066000800017f */
[----:B-1----:R-:W-:Y:S05]  /*12310*/  @!P0 NANOSLEEP.SYNCS 0x989680 ;  /* 0x009896800000895d */ /* 0x002fea0003900000 */
[----:B------:R-:W1:Y:S02]  /*12320*/  @!P0 SYNCS.PHASECHK.TRANS64 P0, [R3+URZ+0x34800], R0 ;  /* 0x03480000030085a7 */ /* 0x000e64000800007f */
[----:B-1----:R-:W-:Y:S05]  /*12330*/  @!P0 BRA `(.L_x_14) ;  /* 0xfffffffc00e88947 */ /* 0x002fea000383ffff */
[----:B------:R-:W-:Y:S05]  /*12340*/  BRA `(.L_x_118) ;  /* 0xfffffef000107947 */ /* 0x000fea000383ffff */
.L_x_18:
[----:B------:R-:W-:-:S13]  /*12350*/  R2UR UR4, R16 ;  /* 0x00000000100472ca */ /* 0x000fda00000e0000 */
[----:B0-----:R-:W-:-:S04]  /*12360*/  MOV R3, UR4 ;  /* 0x0000000400037c02 */ /* 0x001fc80008000f00 */
[----:B------:R0:W2:Y:S03]  /*12370*/  SYNCS.PHASECHK.TRANS64.TRYWAIT P2, [R3+URZ+0x34830], R0 ;  /* 0x03483000030075a7 */ /* 0x0000a6000804017f */
[----:B--2---:R-:W-:Y:S05]  /*12380*/  @!P2 NANOSLEEP.SYNCS 0x989680 ;  /* 0x009896800000a95d */ /* 0x004fea0003900000 */
[----:B------:R-:W2:Y:S02]  /*12390*/  @!P2 SYNCS.PHASECHK.TRANS64 P2, [R3+URZ+0x34830], R0 ;  /* 0x034830000300a5a7 */ /* 0x000ea4000804007f */
[----:B--2---:R-:W-:Y:S05]  /*123a0*/  @!P2 BRA `(.L_x_18) ;  /* 0xfffffffc00e8a947 */ /* 0x004fea000383ffff */
[----:B------:R-:W-:Y:S05]  /*123b0*/  BRA `(.L_x_17) ;  /* 0xfffffef000407947 */ /* 0x000fea000383ffff */
.L_x_23:
[----:B-1----:R1:W2:Y:S02]  /*123c0*/  SYNCS.PHASECHK.TRANS64.TRYWAIT P2, [R9+URZ+0x34830], R8 ;  /* 0x03483008090075a7 */ /* 0x0022a4000804017f */
[----:B--2---:R-:W-:Y:S05]  /*123d0*/  @!P2 NANOSLEEP.SYNCS 0x989680 ;  /* 0x009896800000a95d */ /* 0x004fea0003900000 */
[----:B------:R-:W2:Y:S02]  /*123e0*/  @!P2 SYNCS.PHASECHK.TRANS64 P2, [R9+URZ+0x34830], R8 ;  /* 0x034830080900a5a7 */ /* 0x000ea4000804007f */
[----:B--2---:R-:W-:Y:S05]  /*123f0*/  @!P2 BRA `(.L_x_23) ;  /* 0xfffffffc00f0a947 */ /* 0x004fea000383ffff */
[----:B------:R-:W-:Y:S05]  /*12400*/  BRA `(.L_x_20) ;  /* 0xffffff4800dc7947 */ /* 0x000fea000383ffff */
.L_x_27:
[----:B-1----:R-:W-:-:S04]  /*12410*/  IMAD.U32 R9, RZ, RZ, UR6 ;  /* 0x00000006ff097e24 */ /* 0x002fc8000f8e00ff */
[----:B------:R1:W2:Y:S03]  /*12420*/  SYNCS.PHASECHK.TRANS64.TRYWAIT P2, [R9+URZ+0x34850], R8 ;  /* 0x03485008090075a7 */ /* 0x0002a6000804017f */
[----:B--2---:R-:W-:Y:S05]  /*12430*/  @!P2 NANOSLEEP.SYNCS 0x989680 ;  /* 0x009896800000a95d */ /* 0x004fea0003900000 */
[----:B------:R-:W2:Y:S02]  /*12440*/  @!P2 SYNCS.PHASECHK.TRANS64 P2, [R9+URZ+0x34850], R8 ;  /* 0x034850080900a5a7 */ /* 0x000ea4000804007f */
[----:B--2---:R-:W-:Y:S05]  /*12450*/  @!P2 BRA `(.L_x_27) ;  /* 0xfffffffc00eca947 */ /* 0x004fea000383ffff */
[----:B------:R-:W-:Y:S05]  /*12460*/  BRA `(.L_x_24) ;  /* 0xffffff7000447947 */ /* 0x000fea000383ffff */
.L_x_32:
[----:B-1----:R1:W2:Y:S02]  /*12470*/  SYNCS.PHASECHK.TRANS64.TRYWAIT P0, [R11+URZ+0x34850], R2 ;  /* 0x034850020b0075a7 */ /* 0x0022a4000800017f */
[----:B--2---:R-:W-:Y:S05]  /*12480*/  @!P0 NANOSLEEP.SYNCS 0x989680 ;  /* 0x009896800000895d */ /* 0x004fea0003900000 */
[----:B------:R-:W2:Y:S02]  /*12490*/  @!P0 SYNCS.PHASECHK.TRANS64 P0, [R11+URZ+0x34850], R2 ;  /* 0x034850020b0085a7 */ /* 0x000ea4000800007f */
[----:B--2---:R-:W-:Y:S05]  /*124a0*/  @!P0 BRA `(.L_x_32) ;  /* 0xfffffffc00f08947 */ /* 0x004fea000383ffff */
[----:B------:R-:W-:Y:S05]  /*124b0*/  BRA `(.L_x_31) ;  /* 0xffffff9c00f07947 */ /* 0x000fea000383ffff */
.L_x_43:
[----:B------:R-:W-:Y:S01]  /*124c0*/  IMAD.MOV.U32 R13, RZ, RZ, R0 ;  /* 0x000000ffff0d7224 */ /* 0x000fe200078e0000 */
[----:B------:R-:W-:Y:S01]  /*124d0*/  MOV R11, 0x1f ;  /* 0x0000001f000b7802 */ /* 0x000fe20000000f00 */
[----:B------:R-:W-:Y:S02]  /*124e0*/  IMAD.MOV.U32 R12, RZ, RZ, RZ ;  /* 0x000000ffff0c7224 */ /* 0x000fe400078e00ff */
[----:B------:R-:W-:-:S07]  /*124f0*/  IMAD.MOV.U32 R15, RZ, RZ, -0x1 ;  /* 0xffffffffff0f7424 */ /* 0x000fce00078e00ff */
[----:B------:R-:W-:Y:S05]  /*12500*/  WARPSYNC.COLLECTIVE R15, `(.L_x_119) ;  /* 0x000000000f087348 */ /* 0x000fea0003c00000 */
[----:B------:R0:W1:Y:S02]  /*12510*/  SHFL.IDX P6, R14, R13, R12, R11 ;  /* 0x0000000c0d0e7389 */ /* 0x00006400000c000b */
[----:B01----:R-:W-:Y:S01]  /*12520*/  ENDCOLLECTIVE ;  /* 0x000000000000791b */ /* 0x003fe20003800000 */
.L_x_119:
[----:B------:R-:W-:Y:S05]  /*12530*/  BRA `(.L_x_120) ;  /* 0xffffffcc00487947 */ /* 0x000fea000383ffff */
.L_x_45:
[----:B------:R-:W-:Y:S01]  /*12540*/  BSSY B0, `(.L_x_121) ;  /* 0x0000006000007945 */ /* 0x000fe20003800000 */
[----:B------:R-:W-:-:S07]  /*12550*/  IMAD.MOV.U32 R15, RZ, RZ, -0x1 ;  /* 0xffffffffff0f7424 */ /* 0x000fce00078e00ff */
[----:B0-----:R-:W-:Y:S05]  /*12560*/  WARPSYNC.COLLECTIVE R15, `(.L_x_122) ;  /* 0x000000000f0c7348 */ /* 0x001fea0003c00000 */
[----:B------:R-:W-:Y:S02]  /*12570*/  ELECT P6, UR62, PT ;  /* 0x00000000003e782f */ /* 0x000fe400038c0000 */
[----:B------:R-:W-:Y:S01]  /*12580*/  MOV R14, UR62 ;  /* 0x0000003e000e7c02 */ /* 0x000fe20008000f00 */
[----:B0-----:R-:W-:Y:S10]  /*12590*/  ENDCOLLECTIVE ;  /* 0x000000000000791b */ /* 0x001ff40003800000 */
.L_x_122:
[----:B------:R-:W-:Y:S05]  /*125a0*/  BSYNC B0 ;  /* 0x0000000000007941 */ /* 0x000fea0003800000 */
.L_x_121:
[----:B------:R-:W-:Y:S05]  /*125b0*/  BRA `(.L_x_123) ;  /* 0xffffffcc00487947 */ /* 0x000fea000383ffff */
.L_x_47:
[----:B0-----:R-:W-:-:S04]  /*125c0*/  IMAD.U32 R3, RZ, RZ, UR38 ;  /* 0x00000026ff037e24 */ /* 0x001fc8000f8e00ff */
[----:B------:R0:W1:Y:S03]  /*125d0*/  SYNCS.PHASECHK.TRANS64.TRYWAIT P0, [R3+URZ+0x34840], R0 ;  /* 0x03484000030075a7 */ /* 0x000066000800017f */
[----:B-1----:R-:W-:Y:S05]  /*125e0*/  @!P0 NANOSLEEP.SYNCS 0x989680 ;  /* 0x009896800000895d */ /* 0x002fea0003900000 */
[----:B------:R-:W1:Y:S02]  /*125f0*/  @!P0 SYNCS.PHASECHK.TRANS64 P0, [R3+URZ+0x34840], R0 ;  /* 0x03484000030085a7 */ /* 0x000e64000800007f */
[----:B-1----:R-:W-:Y:S05]  /*12600*/  @!P0 BRA `(.L_x_47) ;  /* 0xfffffffc00ec8947 */ /* 0x002fea000383ffff */
[----:B------:R-:W-:Y:S05]  /*12610*/  BRA `(.L_x_124) ;  /* 0xffffffcc00a47947 */ /* 0x000fea000383ffff */
.L_x_50:
[----:B------:R-:W-:Y:S01]  /*12620*/  LEA R8, R12, R8, 0x7 ;  /* 0x000000080c087211 */ /* 0x000fe200078e38ff */
[----:B------:R-:W-:Y:S01]  /*12630*/  IMAD.MOV.U32 R13, RZ, RZ, R7 ;  /* 0x000000ffff0d7224 */ /* 0x000fe200078e0007 */
[----:B------:R-:W-:Y:S01]  /*12640*/  MOV R15, 0xffffffff ;  /* 0xffffffff000f7802 */ /* 0x000fe20000000f00 */
[----:B------:R-:W-:Y:S02]  /*12650*/  IMAD.MOV.U32 R12, RZ, RZ, RZ ;  /* 0x000000ffff0c7224 */ /* 0x000fe400078e00ff */
[----:B------:R-:W-:Y:S02]  /*12660*/  IMAD.MOV.U32 R11, RZ, RZ, 0x181f ;  /* 0x0000181fff0b7424 */ /* 0x000fe400078e00ff */
[----:B------:R-:W-:-:S07]  /*12670*/  VIADD R5, R8, 0x10 ;  /* 0x0000001008057836 */ /* 0x000fce0000000000 */
[----:B------:R-:W-:Y:S05]  /*12680*/  WARPSYNC.COLLECTIVE R15, `(.L_x_125) ;  /* 0x000000000f087348 */ /* 0x000fea0003c00000 */
[----:B------:R0:W1:Y:S02]  /*12690*/  SHFL.IDX P6, R14, R13, R12, R11 ;  /* 0x0000000c0d0e7389 */ /* 0x00006400000c000b */
[----:B01----:R-:W-:Y:S01]  /*126a0*/  ENDCOLLECTIVE ;  /* 0x000000000000791b */ /* 0x003fe20003800000 */
.L_x_125:
[----:B------:R-:W-:Y:S02]  /*126b0*/  IMAD.MOV.U32 R13, RZ, RZ, R0 ;  /* 0x000000ffff0d7224 */ /* 0x000fe400078e0000 */
[----:B------:R-:W-:-:S07]  /*126c0*/  IMAD.MOV.U32 R2, RZ, RZ, R14 ;  /* 0x000000ffff027224 */ /* 0x000fce00078e000e */
[----:B------:R-:W-:Y:S05]  /*126d0*/  WARPSYNC.COLLECTIVE R15, `(.L_x_126) ;  /* 0x000000000f087348 */ /* 0x000fea0003c00000 */
[----:B------:R0:W1:Y:S02]  /*126e0*/  SHFL.IDX P6, R14, R13, R12, R11 ;  /* 0x0000000c0d0e7389 */ /* 0x00006400000c000b */
[----:B01----:R-:W-:Y:S01]  /*126f0*/  ENDCOLLECTIVE ;  /* 0x000000000000791b */ /* 0x003fe20003800000 */
.L_x_126:
[----:B------:R-:W-:Y:S01]  /*12700*/  ULDC UR4, c[0x0][0x288] ;  /* 0x0000a20000047ab9 */ /* 0x000fe20000000800 */
[----:B------:R-:W-:Y:S01]  /*12710*/  IMAD.MOV.U32 R3, RZ, RZ, R2 ;  /* 0x000000ffff037224 */ /* 0x000fe200078e0002 */
[----:B------:R-:W-:Y:S01]  /*12720*/  ULDC.64 UR6, c[0x0][0x208] ;  /* 0x0000820000067ab9 */ /* 0x000fe20000000a00 */
[----:B------:R-:W-:-:S05]  /*12730*/  IMAD R6, R6, UR4, RZ ;  /* 0x0000000406067c24 */ /* 0x000fca000f8e02ff */
[----:B------:R-:W-:Y:S01]  /*12740*/  ISETP.GE.AND P2, PT, R8, R6, PT ;  /* 0x000000060800720c */ /* 0x000fe20003f46270 */
[----:B------:R-:W-:Y:S02]  /*12750*/  IMAD.MOV.U32 R13, RZ, RZ, R7 ;  /* 0x000000ffff0d7224 */ /* 0x000fe400078e0007 */
[----:B------:R-:W-:-:S10]  /*12760*/  IMAD.MOV.U32 R12, RZ, RZ, 0x1 ;  /* 0x00000001ff0c7424 */ /* 0x000fd400078e00ff */
[----:B------:R-:W-:Y:S02]  /*12770*/  @!P2 LEA R21, R9, UR38, 0x1 ;  /* 0x000000260915ac11 */ /* 0x000fe4000f8e08ff */
[----:B------:R-:W-:-:S05]  /*12780*/  MOV R2, R14 ;  /* 0x0000000e00027202 */ /* 0x000fca0000000f00 */
[----:B------:R-:W-:-:S05]  /*12790*/  @!P2 IMAD.WIDE.U32 R2, R10, 0x2, R2 ;  /* 0x000000020a02a825 */ /* 0x000fca00078e0002 */
[----:B------:R-:W-:Y:S01]  /*127a0*/  @!PT LDS RZ, [RZ] ;  /* 0x00000000fffff984 */ /* 0x000fe20000000800 */
[----:B------:R-:W-:Y:S01]  /*127b0*/  @!PT LDS RZ, [RZ] ;  /* 0x00000000fffff984 */ /* 0x000fe20000000800 */
[----:B------:R-:W-:Y:S01]  /*127c0*/  @!PT LDS RZ, [RZ] ;  /* 0x00000000fffff984 */ /* 0x000fe20000000800 */
[----:B------:R0:W-:Y:S04]  /*127d0*/  @!P2 LDGSTS.E.BYPASS.LTC128B.128 [R21+0x16400], desc[UR6][R2.64], !P1 ;  /* 0x164000000215afae */ /* 0x0001e8000c901d46 */
[----:B------:R0:W-:Y:S01]  /*127e0*/  @!P2 LDGSTS.E.BYPASS.LTC128B.128 [R21+0x1a400], desc[UR6][R2.64+0x80], !P0 ;  /* 0x1a4000800215afae */ /* 0x0001e2000c101d46 */
[----:B------:R-:W-:-:S13]  /*127f0*/  ISETP.GE.AND P2, PT, R5, R6, PT ;  /* 0x000000060500720c */ /* 0x000fda0003f46270 */
[----:B0-----:R-:W-:Y:S05]  /*12800*/  WARPSYNC.COLLECTIVE R15, `(.L_x_127) ;  /* 0x000000000f087348 */ /* 0x001fea0003c00000 */
[----:B------:R1:W2:Y:S02]  /*12810*/  SHFL.IDX P6, R14, R13, R12, R11 ;  /* 0x0000000c0d0e7389 */ /* 0x0002a400000c000b */
[----:B012---:R-:W-:Y:S01]  /*12820*/  ENDCOLLECTIVE ;  /* 0x000000000000791b */ /* 0x007fe20003800000 */
.L_x_127:
[----:B------:R-:W-:Y:S02]  /*12830*/  IADD3 R3, R8, 0x20, RZ ;  /* 0x0000002008037810 */ /* 0x000fe40007ffe0ff */
[----:B------:R-:W-:Y:S01]  /*12840*/  @!P2 LEA R20, R9, UR38, 0x1 ;  /* 0x000000260914ac11 */ /* 0x000fe2000f8e08ff */
[----:B------:R-:W-:Y:S01]  /*12850*/  IMAD.MOV.U32 R13, RZ, RZ, R0 ;  /* 0x000000ffff0d7224 */ /* 0x000fe200078e0000 */
[----:B------:R-:W-:-:S07]  /*12860*/  MOV R4, R14 ;  /* 0x0000000e00047202 */ /* 0x000fce0000000f00 */
[----:B------:R-:W-:Y:S05]  /*12870*/  WARPSYNC.COLLECTIVE R15, `(.L_x_128) ;  /* 0x000000000f087348 */ /* 0x000fea0003c00000 */
[----:B------:R0:W1:Y:S02]  /*12880*/  SHFL.IDX P6, R14, R13, R12, R11 ;  /* 0x0000000c0d0e7389 */ /* 0x00006400000c000b */
[----:B01----:R-:W-:Y:S01]  /*12890*/  ENDCOLLECTIVE ;  /* 0x000000000000791b */ /* 0x003fe20003800000 */
.L_x_128:
[----:B------:R-:W-:Y:S01]  /*128a0*/  ULDC.64 UR4, c[0x0][0x208] ;  /* 0x0000820000047ab9 */ /* 0x000fe20000000a00 */
[----:B------:R-:W-:Y:S02]  /*128b0*/  IMAD.MOV.U32 R5, RZ, RZ, R4 ;  /* 0x000000ffff057224 */ /* 0x000fe400078e0004 */
[----:B------:R-:W-:Y:S02]  /*128c0*/  IMAD.MOV.U32 R13, RZ, RZ, R7 ;  /* 0x000000ffff0d7224 */ /* 0x000fe400078e0007 */
[----:B------:R-:W-:Y:S02]  /*128d0*/  IMAD.MOV.U32 R12, RZ, RZ, 0x2 ;  /* 0x00000002ff0c7424 */ /* 0x000fe400078e00ff */
[----:B------:R-:W-:-:S04]  /*128e0*/  IMAD.MOV.U32 R4, RZ, RZ, R14 ;  /* 0x000000ffff047224 */ /* 0x000fc800078e000e */
        /* <DEDUP_REMOVED lines=10> */
.L_x_129:
[----:B------:R-:W-:Y:S01]  /*12990*/  VIADD R5, R8, 0x30 ;  /* 0x0000003008057836 */ /* 0x000fe20000000000 */
[----:B------:R-:W-:Y:S02]  /*129a0*/  @!P2 LEA R21, R9, UR38, 0x1 ;  /* 0x000000260915ac11 */ /* 0x000fe4000f8e08ff */
[----:B------:R-:W-:Y:S01]  /*129b0*/  MOV R13, R0 ;  /* 0x00000000000d7202 */ /* 0x000fe20000000f00 */
[----:B------:R-:W-:-:S07]  /*129c0*/  IMAD.MOV.U32 R2, RZ, RZ, R14 ;  /* 0x000000ffff027224 */ /* 0x000fce00078e000e */
[----:B------:R-:W-:Y:S05]  /*129d0*/  WARPSYNC.COLLECTIVE R15, `(.L_x_130) ;  /* 0x000000000f087348 */ /* 0x000fea0003c00000 */
[----:B------:R0:W1:Y:S02]  /*129e0*/  SHFL.IDX P6, R14, R13, R12, R11 ;  /* 0x0000000c0d0e7389 */ /* 0x00006400000c000b */
[----:B01----:R-:W-:Y:S01]  /*129f0*/  ENDCOLLECTIVE ;  /* 0x000000000000791b */ /* 0x003fe20003800000 */
.L_x_130:
[----:B------:R-:W-:Y:S01]  /*12a00*/  ULDC.64 UR4, c[0x0][0x208] ;  /* 0x0000820000047ab9 */ /* 0x000fe20000000a00 */
[----:B------:R-:W-:Y:S01]  /*12a10*/  IMAD.MOV.U32 R3, RZ, RZ, R2 ;  /* 0x000000ffff037224 */ /* 0x000fe200078e0002 */
[----:B------:R-:W-:Y:S01]  /*12a20*/  MOV R13, R7 ;  /* 0x00000007000d7202 */ /* 0x000fe20000000f00 */
        /* <DEDUP_REMOVED lines=12> */
.L_x_131:
[----:B------:R-:W-:Y:S01]  /*12af0*/  VIADD R3, R8, 0x40 ;  /* 0x0000004008037836 */ /* 0x000fe20000000000 */
[----:B------:R-:W-:Y:S01]  /*12b00*/  @!P2 LEA R20, R9, UR38, 0x1 ;  /* 0x000000260914ac11 */ /* 0x000fe2000f8e08ff */
[----:B------:R-:W-:Y:S02]  /*12b10*/  IMAD.MOV.U32 R13, RZ, RZ, R0 ;  /* 0x000000ffff0d7224 */ /* 0x000fe400078e0000 */
[----:B------:R-:W-:-:S07]  /*12b20*/  IMAD.MOV.U32 R4, RZ, RZ, R14 ;  /* 0x000000ffff047224 */ /* 0x000fce00078e000e */
[----:B------:R-:W-:Y:S05]  /*12b30*/  WARPSYNC.COLLECTIVE R15, `(.L_x_132) ;  /* 0x000000000f087348 */ /* 0x000fea0003c00000 */
[----:B------:R0:W1:Y:S02]  /*12b40*/  SHFL.IDX P6, R14, R13, R12, R11 ;  /* 0x0000000c0d0e7389 */ /* 0x00006400000c000b */
[----:B01----:R-:W-:Y:S01]  /*12b50*/  ENDCOLLECTIVE ;  /* 0x000000000000791b */ /* 0x003fe20003800000 */
.L_x_132:
[----:B------:R-:W-:Y:S01]  /*12b60*/  ULDC.64 UR4, c[0x0][0x208] ;  /* 0x0000820000047ab9 */ /* 0x000fe20000000a00 */
[----:B------:R-:W-:Y:S01]  /*12b70*/  MOV R5, R4 ;  /* 0x0000000400057202 */ /* 0x000fe20000000f00 */
[----:B------:R-:W-:Y:S01]  /*12b80*/  IMAD.MOV.U32 R13, RZ, RZ, R7 ;  /* 0x000000ffff0d7224 */ /* 0x000fe200078e0007 */
[----:B------:R-:W-:Y:S01]  /*12b90*/  MOV R12, 0x4 ;  /* 0x00000004000c7802 */ /* 0x000fe20000000f00 */
        /* <DEDUP_REMOVED lines=11> */
.L_x_133:
[----:B------:R-:W-:Y:S01]  /*12c50*/  VIADD R5, R8, 0x50 ;  /* 0x0000005008057836 */ /* 0x000fe20000000000 */
[----:B------:R-:W-:Y:S01]  /*12c60*/  @!P2 LEA R21, R9, UR38, 0x1 ;  /* 0x000000260915ac11 */ /* 0x000fe2000f8e08ff */
[----:B------:R-:W-:Y:S02]  /*12c70*/  IMAD.MOV.U32 R13, RZ, RZ, R0 ;  /* 0x000000ffff0d7224 */ /* 0x000fe400078e0000 */
[----:B------:R-:W-:-:S07]  /*12c80*/  IMAD.MOV.U32 R2, RZ, RZ, R14 ;  /* 0x000000ffff027224 */ /* 0x000fce00078e000e */
[----:B------:R-:W-:Y:S05]  /*12c90*/  WARPSYNC.COLLECTIVE R15, `(.L_x_134) ;  /* 0x000000000f087348 */ /* 0x000fea0003c00000 */
[----:B------:R0:W1:Y:S02]  /*12ca0*/  SHFL.IDX P6, R14, R13, R12, R11 ;  /* 0x0000000c0d0e7389 */ /* 0x00006400000c000b */
[----:B01----:R-:W-:Y:S01]  /*12cb0*/  ENDCOLLECTIVE ;  /* 0x000000000000791b */ /* 0x003fe20003800000 */
.L_x_134:
[----:B------:R-:W-:Y:S01]  /*12cc0*/  ULDC.64 UR4, c[0x0][0x208] ;  /* 0x0000820000047ab9 */ /* 0x000fe20000000a00 */
[----:B------:R-:W-:Y:S02]  /*12cd0*/  IMAD.MOV.U32 R3, RZ, RZ, R2 ;  /* 0x000000ffff037224 */ /* 0x000fe400078e0002 */
[----:B------:R-:W-:Y:S02]  /*12ce0*/  IMAD.MOV.U32 R13, RZ, RZ, R7 ;  /* 0x000000ffff0d7224 */ /* 0x000fe400078e0007 */
[----:B------:R-:W-:Y:S01]  /*12cf0*/  IMAD.MOV.U32 R12, RZ, RZ, 0x5 ;  /* 0x00000005ff0c7424 */ /* 0x000fe200078e00ff */
        /* <DEDUP_REMOVED lines=11> */
.L_x_135:
[----:B------:R-:W-:Y:S02]  /*12db0*/  IADD3 R3, R8, 0x60, RZ ;  /* 0x0000006008037810 */ /* 0x000fe40007ffe0ff */
[----:B------:R-:W-:Y:S01]  /*12dc0*/  @!P2 LEA R20, R9, UR38, 0x1 ;  /* 0x000000260914ac11 */ /* 0x000fe2000f8e08ff */
[----:B------:R-:W-:Y:S01]  /*12dd0*/  IMAD.MOV.U32 R13, RZ, RZ, R0 ;  /* 0x000000ffff0d7224 */ /* 0x000fe200078e0000 */
[----:B------:R-:W-:-:S07]  /*12de0*/  MOV R4, R14 ;  /* 0x0000000e00047202 */ /* 0x000fce0000000f00 */
[----:B------:R-:W-:Y:S05]  /*12df0*/  WARPSYNC.COLLECTIVE R15, `(.L_x_136) ;  /* 0x000000000f087348 */ /* 0x000fea0003c00000 */
[----:B------:R0:W1:Y:S02]  /*12e00*/  SHFL.IDX P6, R14, R13, R12, R11 ;  /* 0x0000000c0d0e7389 */ /* 0x00006400000c000b */
[----:B01----:R-:W-:Y:S01]  /*12e10*/  ENDCOLLECTIVE ;  /* 0x000000000000791b */ /* 0x003fe20003800000 */
.L_x_136:
        /* <DEDUP_REMOVED lines=15> */
.L_x_137:
[----:B------:R-:W-:Y:S02]  /*12f10*/  @!P2 LEA R21, R9, UR38, 0x1 ;  /* 0x000000260915ac11 */ /* 0x000fe4000f8e08ff */
[----:B------:R-:W-:Y:S01]  /*12f20*/  MOV R13, R0 ;  /* 0x00000000000d7202 */ /* 0x000fe20000000f00 */
[----:B------:R-:W-:-:S07]  /*12f30*/  IMAD.MOV.U32 R2, RZ, RZ, R14 ;  /* 0x000000ffff027224 */ /* 0x000fce00078e000e */
[----:B------:R-:W-:Y:S05]  /*12f40*/  WARPSYNC.COLLECTIVE R15, `(.L_x_138) ;  /* 0x000000000f087348 */ /* 0x000fea0003c00000 */
[----:B------:R0:W1:Y:S02]  /*12f50*/  SHFL.IDX P6, R14, R13, R12, R11 ;  /* 0x0000000c0d0e7389 */ /* 0x00006400000c000b */
[----:B01----:R-:W-:Y:S01]  /*12f60*/  ENDCOLLECTIVE ;  /* 0x000000000000791b */ /* 0x003fe20003800000 */
.L_x_138:
[----:B------:R-:W-:Y:S01]  /*12f70*/  ULDC.64 UR4, c[0x0][0x208] ;  /* 0x0000820000047ab9 */ /* 0x000fe20000000a00 */
[----:B------:R-:W-:Y:S02]  /*12f80*/  IMAD.MOV.U32 R3, RZ, RZ, R2 ;  /* 0x000000ffff037224 */ /* 0x000fe400078e0002 */
        /* <DEDUP_REMOVED lines=8> */
[----:B------:R0:W-:Y:S02]  /*13010*/  @!P2 LDGSTS.E.BYPASS.LTC128B.128 [R21+0x1d400], desc[UR4][R2.64+0x80], !P0 ;  /* 0x1d4000800215afae */ /* 0x0001e4000c101d44 */
[----:B0-----:R-:W-:Y:S05]  /*13020*/  WARPSYNC.COLLECTIVE R15, `(.L_x_139) ;  /* 0x000000000f087348 */ /* 0x001fea0003c00000 */
[----:B------:R1:W2:Y:S02]  /*13030*/  SHFL.IDX P6, R14, R13, R12, R11 ;  /* 0x0000000c0d0e7389 */ /* 0x0002a400000c000b */
[----:B012---:R-:W-:Y:S01]  /*13040*/  ENDCOLLECTIVE ;  /* 0x000000000000791b */ /* 0x007fe20003800000 */
.L_x_139:
[----:B------:R-:W-:Y:S02]  /*13050*/  IMAD.MOV.U32 R13, RZ, RZ, R0 ;  /* 0x000000ffff0d7224 */ /* 0x000fe400078e0000 */
[----:B------:R-:W-:-:S07]  /*13060*/  IMAD.MOV.U32 R2, RZ, RZ, R14 ;  /* 0x000000ffff027224 */ /* 0x000fce00078e000e */
[----:B------:R-:W-:Y:S05]  /*13070*/  WARPSYNC.COLLECTIVE R15, `(.L_x_140) ;  /* 0x000000000f087348 */ /* 0x000fea0003c00000 */
[----:B------:R0:W1:Y:S02]  /*13080*/  SHFL.IDX P6, R14, R13, R12, R11 ;  /* 0x0000000c0d0e7389 */ /* 0x00006400000c000b */
[----:B01----:R-:W-:Y:S01]  /*13090*/  ENDCOLLECTIVE ;  /* 0x000000000000791b */ /* 0x003fe20003800000 */
.L_x_140:
[----:B------:R-:W-:Y:S05]  /*130a0*/  BRA `(.L_x_141) ;  /* 0xffffffcc00e87947 */ /* 0x000fea000383ffff */
.L_x_53:
[----:B0-----:R-:W-:-:S04]  /*130b0*/  IMAD.U32 R3, RZ, RZ, UR38 ;  /* 0x00000026ff037e24 */ /* 0x001fc8000f8e00ff */
[----:B------:R0:W1:Y:S03]  /*130c0*/  SYNCS.PHASECHK.TRANS64.TRYWAIT P0, [R3+URZ+0x34820], R2 ;  /* 0x03482002030075a7 */ /* 0x000066000800017f */
[----:B-1----:R-:W-:Y:S05]  /*130d0*/  @!P0 NANOSLEEP.SYNCS 0x989680 ;  /* 0x009896800000895d */ /* 0x002fea0003900000 */
[----:B------:R-:W1:Y:S02]  /*130e0*/  @!P0 SYNCS.PHASECHK.TRANS64 P0, [R3+URZ+0x34820], R2 ;  /* 0x03482002030085a7 */ /* 0x000e64000800007f */
[----:B-1----:R-:W-:Y:S05]  /*130f0*/  @!P0 BRA `(.L_x_53) ;  /* 0xfffffffc00ec8947 */ /* 0x002fea000383ffff */
[----:B------:R-:W-:Y:S05]  /*13100*/  BRA `(.L_x_142) ;  /* 0xffffffd0003c7947 */ /* 0x000fea000383ffff */
.L_x_60:
[----:B-1----:R-:W-:-:S04]  /*13110*/  MOV R3, UR38 ;  /* 0x0000002600037c02 */ /* 0x002fc80008000f00 */
[----:B------:R1:W2:Y:S03]  /*13120*/  SYNCS.PHASECHK.TRANS64.TRYWAIT P0, [R3+URZ+0x34848], R2 ;  /* 0x03484802030075a7 */ /* 0x0002a6000800017f */
[----:B--2---:R-:W-:Y:S05]  /*13130*/  @!P0 NANOSLEEP.SYNCS 0x989680 ;  /* 0x009896800000895d */ /* 0x004fea0003900000 */
[----:B------:R-:W2:Y:S02]  /*13140*/  @!P0 SYNCS.PHASECHK.TRANS64 P0, [R3+URZ+0x34848], R2 ;  /* 0x03484802030085a7 */ /* 0x000ea4000800007f */
[----:B--2---:R-:W-:Y:S05]  /*13150*/  @!P0 BRA `(.L_x_60) ;  /* 0xfffffffc00ec8947 */ /* 0x004fea000383ffff */
[----:B------:R-:W-:Y:S05]  /*13160*/  BRA `(.L_x_143) ;  /* 0xffffffd400247947 */ /* 0x000fea000383ffff */
.L_x_66:
[----:B0-----:R-:W-:-:S04]  /*13170*/  IMAD.U32 R3, RZ, RZ, UR38 ;  /* 0x00000026ff037e24 */ /* 0x001fc8000f8e00ff */
[----:B------:R0:W1:Y:S03]  /*13180*/  SYNCS.PHASECHK.TRANS64.TRYWAIT P0, [R3+URZ+0x34860], R2 ;  /* 0x03486002030075a7 */ /* 0x000066000800017f */
[----:B-1----:R-:W-:Y:S05]  /*13190*/  @!P0 NANOSLEEP.SYNCS 0x989680 ;  /* 0x009896800000895d */ /* 0x002fea0003900000 */
[----:B------:R-:W1:Y:S02]  /*131a0*/  @!P0 SYNCS.PHASECHK.TRANS64 P0, [R3+URZ+0x34860], R2 ;  /* 0x03486002030085a7 */ /* 0x000e64000800007f */
[----:B-1----:R-:W-:Y:S05]  /*131b0*/  @!P0 BRA `(.L_x_66) ;  /* 0xfffffffc00ec8947 */ /* 0x002fea000383ffff */
[----:B------:R-:W-:Y:S05]  /*131c0*/  BRA `(.L_x_144) ;  /* 0xffffffd400c07947 */ /* 0x000fea000383ffff */
.L_x_75:
[----:B-1----:R-:W-:-:S04]  /*131d0*/  IMAD.U32 R3, RZ, RZ, UR38 ;  /* 0x00000026ff037e24 */ /* 0x002fc8000f8e00ff */
[----:B------:R1:W2:Y:S03]  /*131e0*/  SYNCS.PHASECHK.TRANS64.TRYWAIT P0, [R3+URZ+0x34840], R2 ;  /* 0x03484002030075a7 */ /* 0x0002a6000800017f */
[----:B--2---:R-:W-:Y:S05]  /*131f0*/  @!P0 NANOSLEEP.SYNCS 0x989680 ;  /* 0x009896800000895d */ /* 0x004fea0003900000 */
[----:B------:R-:W2:Y:S02]  /*13200*/  @!P0 SYNCS.PHASECHK.TRANS64 P0, [R3+URZ+0x34840], R2 ;  /* 0x03484002030085a7 */ /* 0x000ea4000800007f */
[----:B--2---:R-:W-:Y:S05]  /*13210*/  @!P0 BRA `(.L_x_75) ;  /* 0xfffffffc00ec8947 */ /* 0x004fea000383ffff */
[----:B------:R-:W-:Y:S05]  /*13220*/  BRA `(.L_x_145) ;  /* 0xffffffd800e87947 */ /* 0x000fea000383ffff */
.L_x_81:
[----:B0-----:R-:W-:-:S04]  /*13230*/  IMAD.U32 R3, RZ, RZ, UR38 ;  /* 0x00000026ff037e24 */ /* 0x001fc8000f8e00ff */
[----:B------:R0:W1:Y:S03]  /*13240*/  SYNCS.PHASECHK.TRANS64.TRYWAIT P0, [R3+URZ+0x34868], R2 ;  /* 0x03486802030075a7 */ /* 0x000066000800017f */
[----:B-1----:R-:W-:Y:S05]  /*13250*/  @!P0 NANOSLEEP.SYNCS 0x989680 ;  /* 0x009896800000895d */ /* 0x002fea0003900000 */
[----:B------:R-:W1:Y:S02]  /*13260*/  @!P0 SYNCS.PHASECHK.TRANS64 P0, [R3+URZ+0x34868], R2 ;  /* 0x03486802030085a7 */ /* 0x000e64000800007f */
[----:B-1----:R-:W-:Y:S05]  /*13270*/  @!P0 BRA `(.L_x_81) ;  /* 0xfffffffc00ec8947 */ /* 0x002fea000383ffff */
[----:B------:R-:W-:Y:S05]  /*13280*/  BRA `(.L_x_146) ;  /* 0xffffffdc00887947 */ /* 0x000fea000383ffff */
.L_x_90:
[----:B-1----:R-:W-:-:S04]  /*13290*/  MOV R3, UR38 ;  /* 0x0000002600037c02 */ /* 0x002fc80008000f00 */
[----:B------:R1:W2:Y:S03]  /*132a0*/  SYNCS.PHASECHK.TRANS64.TRYWAIT P0, [R3+URZ+0x34848], R2 ;  /* 0x03484802030075a7 */ /* 0x0002a6000800017f */
[----:B--2---:R-:W-:Y:S05]  /*132b0*/  @!P0 NANOSLEEP.SYNCS 0x989680 ;  /* 0x009896800000895d */ /* 0x004fea0003900000 */
[----:B------:R-:W2:Y:S02]  /*132c0*/  @!P0 SYNCS.PHASECHK.TRANS64 P0, [R3+URZ+0x34848], R2 ;  /* 0x03484802030085a7 */ /* 0x000ea4000800007f */
[----:B--2---:R-:W-:Y:S05]  /*132d0*/  @!P0 BRA `(.L_x_90) ;  /* 0xfffffffc00ec8947 */ /* 0x004fea000383ffff */
[----:B------:R-:W-:Y:S05]  /*132e0*/  BRA `(.L_x_147) ;  /* 0xffffffe000c87947 */ /* 0x000fea000383ffff */
.L_x_96:
[----:B0-----:R-:W-:-:S04]  /*132f0*/  IMAD.U32 R3, RZ, RZ, UR38 ;  /* 0x00000026ff037e24 */ /* 0x001fc8000f8e00ff */
[----:B------:R0:W1:Y:S03]  /*13300*/  SYNCS.PHASECHK.TRANS64.TRYWAIT P0, [R3+URZ+0x34860], R2 ;  /* 0x03486002030075a7 */ /* 0x000066000800017f */
[----:B-1----:R-:W-:Y:S05]  /*13310*/  @!P0 NANOSLEEP.SYNCS 0x989680 ;  /* 0x009896800000895d */ /* 0x002fea0003900000 */
[----:B------:R-:W1:Y:S02]  /*13320*/  @!P0 SYNCS.PHASECHK.TRANS64 P0, [R3+URZ+0x34860], R2 ;  /* 0x03486002030085a7 */ /* 0x000e64000800007f */
[----:B-1----:R-:W-:Y:S05]  /*13330*/  @!P0 BRA `(.L_x_96) ;  /* 0xfffffffc00ec8947 */ /* 0x002fea000383ffff */
[----:B------:R-:W-:Y:S05]  /*13340*/  BRA `(.L_x_148) ;  /* 0xffffffe400647947 */ /* 0x000fea000383ffff */
.L_x_104:
[----:B0-----:R0:W1:Y:S02]  /*13350*/  SYNCS.PHASECHK.TRANS64.TRYWAIT P0, [R3+URZ+0x34860], R0 ;  /* 0x03486000030075a7 */ /* 0x001064000800017f */
[----:B-1----:R-:W-:Y:S05]  /*13360*/  @!P0 NANOSLEEP.SYNCS 0x989680 ;  /* 0x009896800000895d */ /* 0x002fea0003900000 */
[----:B------:R-:W1:Y:S02]  /*13370*/  @!P0 SYNCS.PHASECHK.TRANS64 P0, [R3+URZ+0x34860], R0 ;  /* 0x03486000030085a7 */ /* 0x000e64000800007f */
[----:B-1----:R-:W-:Y:S05]  /*13380*/  @!P0 BRA `(.L_x_104) ;  /* 0xfffffffc00f08947 */ /* 0x002fea000383ffff */
[----:B------:R-:W-:Y:S05]  /*13390*/  BRA `(.L_x_149) ;  /* 0xffffffe800347947 */ /* 0x000fea000383ffff */
.L_x_109:
[----:B0-----:R0:W1:Y:S02]  /*133a0*/  SYNCS.PHASECHK.TRANS64.TRYWAIT P0, [R2+URZ+0x34820], R3 ;  /* 0x03482003020075a7 */ /* 0x001064000800017f */
[----:B-1----:R-:W-:Y:S05]  /*133b0*/  @!P0 NANOSLEEP.SYNCS 0x989680 ;  /* 0x009896800000895d */ /* 0x002fea0003900000 */
[----:B------:R-:W1:Y:S02]  /*133c0*/  @!P0 SYNCS.PHASECHK.TRANS64 P0, [R2+URZ+0x34820], R3 ;  /* 0x03482003020085a7 */ /* 0x000e64000800007f */
[----:B-1----:R-:W-:Y:S05]  /*133d0*/  @!P0 BRA `(.L_x_109) ;  /* 0xfffffffc00f08947 */ /* 0x002fea000383ffff */
[----:B------:R-:W-:Y:S05]  /*133e0*/  BRA `(.L_x_150) ;  /* 0xffffffec00047947 */ /* 0x000fea000383ffff */
.L_x_110:
[----:B------:R-:W1:Y:S01]  /*133f0*/  S2R R4, SR_TID.X ;  /* 0x0000000000047919 */ /* 0x000e620000002100 */
[----:B------:R-:W-:Y:S01]  /*13400*/  BSSY B0, `(.L_x_151) ;  /* 0x000000a000007945 */ /* 0x000fe20003800000 */
[----:B------:R-:W-:Y:S01]  /*13410*/  IMAD.MOV.U32 R12, RZ, RZ, RZ ;  /* 0x000000ffff0c7224 */ /* 0x000fe200078e00ff */
[----:B------:R-:W-:Y:S01]  /*13420*/  MOV R11, 0x1f ;  /* 0x0000001f000b7802 */ /* 0x000fe20000000f00 */
[----:B------:R-:W-:Y:S01]  /*13430*/  IMAD.MOV.U32 R15, RZ, RZ, -0x1 ;  /* 0xffffffffff0f7424 */ /* 0x000fe200078e00ff */
[----:B-1----:R-:W-:-:S04]  /*13440*/  SHF.R.U32.HI R4, RZ, 0x5, R4 ;  /* 0x00000005ff047819 */ /* 0x002fc80000011604 */
[----:B------:R-:W-:-:S05]  /*13450*/  LOP3.LUT R4, R4, 0x3, RZ, 0xc0, !PT ;  /* 0x0000000304047812 */ /* 0x000fca00078ec0ff */
[----:B------:R-:W-:-:S07]  /*13460*/  IMAD.MOV.U32 R13, RZ, RZ, R4 ;  /* 0x000000ffff0d7224 */ /* 0x000fce00078e0004 */
[----:B0-----:R-:W-:Y:S05]  /*13470*/  WARPSYNC.COLLECTIVE R15, `(.L_x_152) ;  /* 0x000000000f087348 */ /* 0x001fea0003c00000 */
[----:B------:R1:W2:Y:S02]  /*13480*/  SHFL.IDX P6, R14, R13, R12, R11 ;  /* 0x0000000c0d0e7389 */ /* 0x0002a400000c000b */
[----:B012---:R-:W-:Y:S01]  /*13490*/  ENDCOLLECTIVE ;  /* 0x000000000000791b */ /* 0x007fe20003800000 */
.L_x_152:
[----:B------:R-:W-:Y:S05]  /*134a0*/  BSYNC B0 ;  /* 0x0000000000007941 */ /* 0x000fea0003800000 */
.L_x_151:
[----:B------:R-:W-:Y:S05]  /*134b0*/  BRA `(.L_x_153) ;  /* 0xffffffe800e87947 */ /* 0x000fea000383ffff */
.L_x_111:
[----:B------:R-:W-:Y:S01]  /*134c0*/  BSSY B0, `(.L_x_154) ;  /* 0x0000006000007945 */ /* 0x000fe20003800000 */
[----:B------:R-:W-:-:S07]  /*134d0*/  IMAD.MOV.U32 R15, RZ, RZ, -0x1 ;  /* 0xffffffffff0f7424 */ /* 0x000fce00078e00ff */
[----:B0-----:R-:W-:Y:S05]  /*134e0*/  WARPSYNC.COLLECTIVE R15, `(.L_x_155) ;  /* 0x000000000f0c7348 */ /* 0x001fea0003c00000 */
[----:B------:R-:W-:Y:S02]  /*134f0*/  ELECT P6, UR62, PT ;  /* 0x00000000003e782f */ /* 0x000fe400038c0000 */
[----:B------:R-:W-:Y:S01]  /*13500*/  MOV R14, UR62 ;  /* 0x0000003e000e7c02 */ /* 0x000fe20008000f00 */
[----:B0-----:R-:W-:Y:S10]  /*13510*/  ENDCOLLECTIVE ;  /* 0x000000000000791b */ /* 0x001ff40003800000 */
.L_x_155:
[----:B------:R-:W-:Y:S05]  /*13520*/  BSYNC B0 ;  /* 0x0000000000007941 */ /* 0x000fea0003800000 */
.L_x_154:
[----:B------:R-:W-:Y:S05]  /*13530*/  BRA `(.L_x_156) ;  /* 0xffffffe800dc7947 */ /* 0x000fea000383ffff */
.L_x_113:
[----:B0-----:R0:W1:Y:S02]  /*13540*/  SYNCS.PHASECHK.TRANS64.TRYWAIT P0, [R6+URZ], R5 ;  /* 0x00000005060075a7 */ /* 0x001064000800017f */
[----:B-1----:R-:W-:Y:S05]  /*13550*/  @!P0 NANOSLEEP.SYNCS 0x989680 ;  /* 0x009896800000895d */ /* 0x002fea0003900000 */
[----:B------:R-:W1:Y:S02]  /*13560*/  @!P0 SYNCS.PHASECHK.TRANS64 P0, [R6+URZ], R5 ;  /* 0x00000005060085a7 */ /* 0x000e64000800007f */
[----:B-1----:R-:W-:Y:S05]  /*13570*/  @!P0 BRA `(.L_x_113) ;  /* 0xfffffffc00f08947 */ /* 0x002fea000383ffff */
[----:B------:R-:W-:Y:S05]  /*13580*/  BRA `(.L_x_157) ;  /* 0xffffffec00187947 */ /* 0x000fea000383ffff */
.L_x_114:
[----:B-1----:R1:W2:Y:S02]  /*13590*/  SYNCS.PHASECHK.TRANS64.TRYWAIT P0, [R3+URZ], R4 ;  /* 0x00000004030075a7 */ /* 0x0022a4000800017f */
[----:B--2---:R-:W-:Y:S05]  /*135a0*/  @!P0 NANOSLEEP.SYNCS 0x989680 ;  /* 0x009896800000895d */ /* 0x004fea0003900000 */
[----:B------:R-:W2:Y:S02]  /*135b0*/  @!P0 SYNCS.PHASECHK.TRANS64 P0, [R3+URZ], R4 ;  /* 0x00000004030085a7 */ /* 0x000ea4000800007f */
[----:B--2---:R-:W-:Y:S05]  /*135c0*/  @!P0 BRA `(.L_x_114) ;  /* 0xfffffffc00f08947 */ /* 0x004fea000383ffff */
[----:B------:R-:W-:Y:S05]  /*135d0*/  BRA `(.L_x_158) ;  /* 0xffffffec000c7947 */ /* 0x000fea000383ffff */
.L_x_116:
[----:B-1----:R1:W2:Y:S02]  /*135e0*/  SYNCS.PHASECHK.TRANS64.TRYWAIT P0, [R0+URZ], R5 ;  /* 0x00000005000075a7 */ /* 0x0022a4000800017f */
[----:B--2---:R-:W-:Y:S05]  /*135f0*/  @!P0 NANOSLEEP.SYNCS 0x989680 ;  /* 0x009896800000895d */ /* 0x004fea0003900000 */
[----:B------:R-:W2:Y:S02]  /*13600*/  @!P0 SYNCS.PHASECHK.TRANS64 P0, [R0+URZ], R5 ;  /* 0x00000005000085a7 */ /* 0x000ea4000800007f */
[----:B--2---:R-:W-:Y:S05]  /*13610*/  @!P0 BRA `(.L_x_116) ;  /* 0xfffffffc00f08947 */ /* 0x004fea000383ffff */
[----:B------:R-:W-:Y:S05]  /*13620*/  BRA `(.L_x_159) ;  /* 0xffffffec00107947 */ /* 0x000fea000383ffff */
.L_x_160:
[----:B------:R-:W-:-:S00]  /*13630*/  BRA `(.L_x_160) ;  /* 0xfffffffc00fc7947 */ /* 0x000fc0000383ffff */
[----:B------:R-:W-:-:S00]  /*13640*/  NOP ;  /* 0x0000000000007918 */ /* 0x000fc00000000000 */
        /* <DEDUP_REMOVED lines=11> */
.L_x_3091:


//--------------------- .text._ZN7cutlass13device_kernelIN5flash11enable_sm90INS1_16FlashAttnFwdSm90INS1_25CollectiveMainloopFwdSm90ILi2EN4cute5tupleIJNS5_1CILi1EEES8_S8_EEENS6_IJNS7_ILi128EEENS7_ILi176EEESA_EEELi128ENS_6half_tEfNS_4arch4Sm90ELb0ELb0ELb1ELb1ELb0ELb0ELb0ELb1ELb1ELb1ELb1ELb0EEENS1_21CollectiveEpilogueFwdINS6_IJSA_SA_SB_EEES9_SD_SF_Li256ELb1ELb1ELb1ELb0EEENS1_36VarlenDynamicPersistentTileSchedulerILi128ELi176ELi256ELi128ELb1ELb1ELb1ELb0ELb1ELb1EEEEEEEEEvNT_6ParamsE --------------------------
	.section	.text._ZN7cutlass13device_kernelIN5flash11enable_sm90INS1_16FlashAttnFwdSm90INS1_25CollectiveMainloopFwdSm90ILi2EN4cute5tupleIJNS5_1CILi1EEES8_S8_EEENS6_IJNS7_ILi128EEENS7_ILi176EEESA_EEELi128ENS_6half_tEfNS_4arch4Sm90ELb0ELb0ELb1ELb1ELb0ELb0ELb0ELb1ELb1ELb1ELb1ELb0EEENS1_21CollectiveEpilogueFwdINS6_IJSA_SA_SB_EEES9_SD_SF_Li256ELb1ELb1ELb1ELb0EEENS1_36VarlenDynamicPersistentTileSchedulerILi128ELi176ELi256ELi128ELb1ELb1ELb1ELb0ELb1ELb1EEEEEEEEEvNT_6ParamsE,"ax",@progbits
	.align	128
.text._ZN7cutlass13device_kernelIN5flash11enable_sm90INS1_16FlashAttnFwdSm90INS1_25CollectiveMainloopFwdSm90ILi2EN4cute5tupleIJNS5_1CILi1EEES8_S8_EEENS6_IJNS7_ILi128EEENS7_ILi176EEESA_EEELi128ENS_6half_tEfNS_4arch4Sm90ELb0ELb0ELb1ELb1ELb0ELb0ELb0ELb1ELb1ELb1ELb1ELb0EEENS1_21CollectiveEpilogueFwdINS6_IJSA_SA_SB_EEES9_SD_SF_Li256ELb1ELb1ELb1ELb0EEENS1_36VarlenDynamicPersistentTileSchedulerILi128ELi176ELi256ELi128ELb1ELb1ELb1ELb0ELb1ELb1EEEEEEEEEvNT_6ParamsE:
        .type           _ZN7cutlass13device_kernelIN5flash11enable_sm90INS1_16FlashAttnFwdSm90INS1_25CollectiveMainloopFwdSm90ILi2EN4cute5tupleIJNS5_1CILi1EEES8_S8_EEENS6_IJNS7_ILi128EEENS7_ILi176EEESA_EEELi128ENS_6half_tEfNS_4arch4Sm90ELb0ELb0ELb1ELb1ELb0ELb0ELb0ELb1ELb1ELb1ELb1ELb0EEENS1_21CollectiveEpilogueFwdINS6_IJSA_SA_SB_EEES9_SD_SF_Li256ELb1ELb1ELb1ELb0EEENS1_36VarlenDynamicPersistentTileSchedulerILi128ELi176ELi256ELi128ELb1ELb1ELb1ELb0ELb1ELb1EEEEEEEEEvNT_6ParamsE,@function
        .size           _ZN7cutlass13device_kernelIN5flash11enable_sm90INS1_16FlashAttnFwdSm90INS1_25CollectiveMainloopFwdSm90ILi2EN4cute5tupleIJNS5_1CILi1EEES8_S8_EEENS6_IJNS7_ILi128EEENS7_ILi176EEESA_EEELi128ENS_6half_tEfNS_4arch4Sm90ELb0ELb0ELb1ELb1ELb0ELb0ELb0ELb1ELb1ELb1ELb1ELb0EEENS1_21CollectiveEpilogueFwdINS6_IJSA_SA_SB_EEES9_SD_SF_Li256ELb1ELb1ELb1ELb0EEENS1_36VarlenDynamicPersistentTileSchedulerILi128ELi176ELi256ELi128ELb1ELb1ELb1ELb0ELb1ELb1EEEEEEEEEvNT_6ParamsE,(.L_x_3092 - _ZN7cutlass13device_kernelIN5flash11enable_sm90INS1_16FlashAttnFwdSm90INS1_25CollectiveMainloopFwdSm90ILi2EN4cute5tupleIJNS5_1CILi1EEES8_S8_EEENS6_IJNS7_ILi128EEENS7_ILi176EEESA_EEELi128ENS_6half_tEfNS_4arch4Sm90ELb0ELb0ELb1ELb1ELb0ELb0ELb0ELb1ELb1ELb1ELb1ELb0EEENS1_21CollectiveEpilogueFwdINS6_IJSA_SA_SB_EEES9_SD_SF_Li256ELb1ELb1ELb1ELb0EEENS1_36VarlenDynamicPersistentTileSchedulerILi128ELi176ELi256ELi128ELb1ELb1ELb1ELb0ELb1ELb1EEEEEEEEEvNT_6ParamsE)
        .other          _ZN7cutlass13device_kernelIN5flash11enable_sm90INS1_16FlashAttnFwdSm90INS1_25CollectiveMainloopFwdSm90ILi2EN4cute5tupleIJNS5_1CILi1EEES8_S8_EEENS6_IJNS7_ILi128EEENS7_ILi176EEESA_EEELi128ENS_6half_tEfNS_4arch4Sm90ELb0ELb0ELb1ELb1ELb0ELb0ELb0ELb1ELb1ELb1ELb1ELb0EEENS1_21CollectiveEpilogueFwdINS6_IJSA_SA_SB_EEES9_SD_SF_Li256ELb1ELb1ELb1ELb0EEENS1_36VarlenDynamicPersistentTileSchedulerILi128ELi176ELi256ELi128ELb1ELb1ELb1ELb0ELb1ELb1EEEEEEEEEvNT_6ParamsE,@"STO_CUDA_ENTRY STV_DEFAULT"
_ZN7cutlass13device_kernelIN5flash11enable_sm90INS1_16FlashAttnFwdSm90INS1_25CollectiveMainloopFwdSm90ILi2EN4cute5tupleIJNS5_1CILi1EEES8_S8_EEENS6_IJNS7_ILi128EEENS7_ILi176EEESA_EEELi128ENS_6half_tEfNS_4arch4Sm90ELb0ELb0ELb1ELb1ELb0ELb0ELb0ELb1ELb1ELb1ELb1ELb0EEENS1_21CollectiveEpilogueFwdINS6_IJSA_SA_SB_EEES9_SD_SF_Li256ELb1ELb1ELb1ELb0EEENS1_36VarlenDynamicPersistentTileSchedulerILi128ELi176ELi256ELi128ELb1ELb1ELb1ELb0ELb1ELb1EEEEEEEEEvNT_6ParamsE:
        /* <DEDUP_REMOVED lines=18> */
.L_x_162:
[----:B------:R-:W-:Y:S05]  /*0120*/  BSYNC B0 ;  /* 0x0000000000007941 */ /* 0x000fea0003800000 */
.L_x_161:
        /* <DEDUP_REMOVED lines=41> */
.L_x_163:
        /* <DEDUP_REMOVED lines=22> */
.L_x_164:
        /* <DEDUP_REMOVED lines=18> */
.L_x_165:
        /* <DEDUP_REMOVED lines=22> */
.L_x_166:
        /* <DEDUP_REMOVED lines=22> */
.L_x_167:
[----:B0-----:R-:W-:Y:S01]  /*0900*/  UMOV UR4, 0x1 ;  /* 0x0000000100047882 */ /* 0x001fe20000000000 */
[----:B------:R-:W-:Y:S01]  /*0910*/  PLOP3.LUT P0, PT, PT, PT, UP0, 0x80, 0x0 ;  /* 0x000000000000781c */ /* 0x000fe20003f0f008 */
[----:B------:R-:W-:Y:S01]  /*0920*/  USEL UR4, UR4, 0x2, !UP0 ;  /* 0x0000000204047887 */ /* 0x000fe2000c000000 */
[----:B------:R-:W-:-:S05]  /*0930*/  NOP ;  /* 0x0000000000007918 */ /* 0x000fca0000000000 */
[----:B------:R-:W-:-:S05]  /*0940*/  IMAD.U32 R2, RZ, RZ, UR4 ;  /* 0x00000004ff027e24 */ /* 0x000fca000f8e00ff */
[----:B------:R0:W-:Y:S01]  /*0950*/  STL [R1+0x6c], R2 ;  /* 0x00006c0201007387 */ /* 0x0001e20000100800 */
[----:B-12-4-:R-:W-:Y:S06]  /*0960*/  BAR.SYNC.DEFER_BLOCKING 0x0 ;  /* 0x0000000000007b1d */ /* 0x016fec0000010000 */
[----:B------:R-:W-:Y:S05]  /*0970*/  @!P0 BRA `(.L_x_168) ;  /* 0x0000010400bc8947 */ /* 0x000fea0003800000 */
.L_x_169:
[----:B------:R-:W-:-:S08]  /*0980*/  NOP ;  /* 0x0000000000007918 */ /* 0x000fd00000000000 */
[----:B------:R-:W1:Y:S02]  /*0990*/  USETMAXREG.TRY_ALLOC.CTAPOOL UP0, 0xf0 ;  /* 0x000000f0000079c8 */ /* 0x000e640008000600 */
[----:B-1----:R-:W-:-:S13]  /*09a0*/  PLOP3.LUT P0, PT, PT, PT, UP0, 0x80, 0x0 ;  /* 0x000000000000781c */ /* 0x002fda0003f0f008 */
[----:B------:R-:W-:Y:S05]  /*09b0*/  @!P0 BRA `(.L_x_169) ;  /* 0xfffffffc00f08947 */ /* 0x000fea000383ffff */
[----:B0-----:R-:W0:Y:S01]  /*09c0*/  S2R R2, SR_TID.X ;  /* 0x0000000000027919 */ /* 0x001e220000002100 */
[----:B------:R-:W1:Y:S01]  /*09d0*/  S2UR UR5, SR_CgaCtaId ;  /* 0x00000000000579c3 */ /* 0x000e620000008800 */
[----:B------:R-:W-:-:S07]  /*09e0*/  UMOV UR4, 0x400 ;  /* 0x0000040000047882 */ /* 0x000fce0000000000 */
[----:B------:R-:W-:Y:S06]  /*09f0*/  BAR.ARV 0x8, 0x180 ;  /* 0x0206000000007b1d */ /* 0x000fec0000002000 */
[----:B-1----:R-:W-:Y:S01]  /*0a00*/  ULEA UR4, UR5, UR4, 0x18 ;  /* 0x0000000405047291 */ /* 0x002fe2000f8ec03f */
[----:B0-----:R-:W-:-:S04]  /*0a10*/  LOP3.LUT R0, R2, 0xffffff80, RZ, 0xc0, !PT ;  /* 0xffffff8002007812 */ /* 0x001fc800078ec0ff */
[----:B------:R-:W-:-:S13]  /*0a20*/  ISETP.NE.AND P0, PT, R0, 0x80, PT ;  /* 0x000000800000780c */ /* 0x000fda0003f05270 */
[----:B------:R-:W-:Y:S08]  /*0a30*/  @!P0 BAR.ARV 0x9, 0x100 ;  /* 0x0244000000008b1d */ /* 0x000ff00000002000 */
[----:B------:R-:W-:Y:S06]  /*0a40*/  BAR.SYNC.DEFER_BLOCKING 0x5, 0x180 ;  /* 0x0146000000007b1d */ /* 0x000fec0000010000 */
[----:B------:R-:W0:Y:S01]  /*0a50*/  LDS.128 R12, [UR4+0x348d0] ;  /* 0x0348d004ff0c7984 */ /* 0x000e220008000c00 */
[----:B------:R-:W-:Y:S01]  /*0a60*/  ULDC UR4, c[0x0][0xc3c] ;  /* 0x00030f0000047ab9 */ /* 0x000fe20000000800 */
[----:B------:R-:W-:Y:S06]  /*0a70*/  BAR.ARV 0x4, 0x180 ;  /* 0x0106000000007b1d */ /* 0x000fec0000002000 */
[----:B0-----:R-:W-:-:S13]  /*0a80*/  ISETP.GE.AND P0, PT, R15, UR4, PT ;  /* 0x000000040f007c0c */ /* 0x001fda000bf06270 */
[----:B------:R-:W-:Y:S05]  /*0a90*/  @P0 EXIT ;  /* 0x000000000000094d */ /* 0x000fea0003800000 */
[----:B------:R-:W2:Y:S01]  /*0aa0*/  LDL R3, [R1+0x6c] ;  /* 0x00006c0001037983 */ /* 0x000ea20000100800 */
[----:B------:R-:W-:Y:S01]  /*0ab0*/  VIADD R16, R2, 0xffffff80 ;  /* 0xffffff8002107836 */ /* 0x000fe20000000000 */
[----:B------:R-:W-:Y:S02]  /*0ac0*/  R2UR UR6, R13 ;  /* 0x000000000d0672ca */ /* 0x000fe400000e0000 */
[----:B------:R-:W-:Y:S02]  /*0ad0*/  R2UR UR5, R14 ;  /* 0x000000000e0572ca */ /* 0x000fe400000e0000 */
[----:B------:R-:W-:-:S04]  /*0ae0*/  SHF.R.S32.HI R0, RZ, 0x1f, R16 ;  /* 0x0000001fff007819 */ /* 0x000fc80000011410 */
[CC--:B------:R-:W-:Y:S02]  /*0af0*/  LEA.HI R2, R0.reuse, R16.reuse, RZ, 0x7 ;  /* 0x0000001000027211 */ /* 0x0c0fe400078f38ff */
[CC--:B------:R-:W-:Y:S02]  /*0b00*/  LEA.HI R4, R0.reuse, R16.reuse, RZ, 0x5 ;  /* 0x0000001000047211 */ /* 0x0c0fe400078f28ff */
[----:B------:R-:W-:Y:S02]  /*0b10*/  LEA.HI R11, R0, R16, RZ, 0x2 ;  /* 0x00000010000b7211 */ /* 0x000fe400078f10ff */
[----:B------:R-:W-:Y:S01]  /*0b20*/  SHF.R.S32.HI R17, RZ, 0x7, R2 ;  /* 0x00000007ff117819 */ /* 0x000fe20000011402 */
[----:B------:R-:W-:Y:S01]  /*0b30*/  IMAD.SHL.U32 R5, R4, 0x20, RZ ;  /* 0x0000002004057824 */ /* 0x000fe200078e00ff */
[----:B------:R-:W-:-:S04]  /*0b40*/  LOP3.LUT R11, R11, 0xfffffffc, RZ, 0xc0, !PT ;  /* 0xfffffffc0b0b7812 */ /* 0x000fc800078ec0ff */
[----:B------:R-:W-:Y:S01]  /*0b50*/  LOP3.LUT R5, R5, 0xfffffc00, RZ, 0xc0, !PT ;  /* 0xfffffc0005057812 */ /* 0x000fe200078ec0ff */
[----:B------:R-:W-:Y:S01]  /*0b60*/  IMAD.IADD R11, R16, 0x1, -R11 ;  /* 0x00000001100b7824 */ /* 0x000fe200078e0a0b */
[----:B--2---:R-:W-:Y:S02]  /*0b70*/  R2UR UR4, R3 ;  /* 0x00000000030472ca */ /* 0x004fe400000e0000 */
[C---:B------:R-:W-:Y:S02]  /*0b80*/  LOP3.LUT R3, R2.reuse, 0xffffff80, RZ, 0xc0, !PT ;  /* 0xffffff8002037812 */ /* 0x040fe400078ec0ff */
[----:B------:R-:W-:-:S03]  /*0b90*/  LEA.HI R2, R2, R17, RZ, 0x1 ;  /* 0x0000001102027211 */ /* 0x000fc600078f08ff */
[----:B------:R-:W-:Y:S01]  /*0ba0*/  IMAD.IADD R12, R16, 0x1, -R3 ;  /* 0x00000001100c7824 */ /* 0x000fe200078e0a03 */
[CC--:B------:R-:W-:Y:S02]  /*0bb0*/  LEA.HI R3, R0.reuse, R16.reuse, RZ, 0x4 ;  /* 0x0000001000037211 */ /* 0x0c0fe400078f20ff */
[----:B------:R-:W-:Y:S02]  /*0bc0*/  LEA.HI R0, R0, R16, RZ, 0x3 ;  /* 0x0000001000007211 */ /* 0x000fe400078f18ff */
[----:B------:R-:W-:Y:S01]  /*0bd0*/  SHF.R.S32.HI R7, RZ, 0x1f, R12 ;  /* 0x0000001fff077819 */ /* 0x000fe2000001140c */
[----:B------:R-:W-:Y:S01]  /*0be0*/  ULOP3.LUT UR4, UR4, 0x1, URZ, 0xfc, !UPT ;  /* 0x0000000104047892 */ /* 0x000fe2000f8efc3f */
[----:B------:R-:W-:Y:S02]  /*0bf0*/  LOP3.LUT R4, R3, 0x3fffff0, RZ, 0xc0, !PT ;  /* 0x03fffff003047812 */ /* 0x000fe400078ec0ff */
[----:B------:R-:W-:Y:S02]  /*0c00*/  LEA.HI R8, R7, R12, RZ, 0x2 ;  /* 0x0000000c07087211 */ /* 0x000fe400078f10ff */
[----:B------:R-:W-:Y:S01]  /*0c10*/  LOP3.LUT R23, R0, 0xfffffff8, RZ, 0xc0, !PT ;  /* 0xfffffff800177812 */ /* 0x000fe200078ec0ff */
[----:B------:R-:W-:Y:S01]  /*0c20*/  IMAD.IADD R4, R16, 0x1, -R4 ;  /* 0x0000000110047824 */ /* 0x000fe200078e0a04 */
[----:B------:R-:W-:-:S02]  /*0c30*/  SHF.R.S32.HI R9, RZ, 0x2, R8 ;  /* 0x00000002ff097819 */ /* 0x000fc40000011408 */
[----:B------:R-:W-:Y:S01]  /*0c40*/  SHF.R.S32.HI R6, RZ, 0x1f, R8 ;  /* 0x0000001fff067819 */ /* 0x000fe20000011408 */
[----:B------:R-:W-:Y:S01]  /*0c50*/  IMAD R4, R4, 0x40, R5 ;  /* 0x0000004004047824 */ /* 0x000fe200078e0205 */
[----:B------:R-:W-:Y:S01]  /*0c60*/  LOP3.LUT R8, R8, 0x7ffffffc, RZ, 0xc0, !PT ;  /* 0x7ffffffc08087812 */ /* 0x000fe200078ec0ff */
[----:B------:R-:W-:Y:S01]  /*0c70*/  IMAD.IADD R23, R16, 0x1, -R23 ;  /* 0x0000000110177824 */ /* 0x000fe200078e0a17 */
[----:B------:R-:W-:Y:S01]  /*0c80*/  LEA.HI R6, R6, R9, RZ, 0x3 ;  /* 0x0000000906067211 */ /* 0x000fe200078f18ff */
[----:B------:R-:W-:Y:S01]  /*0c90*/  IMAD.MOV.U32 R16, RZ, RZ, RZ ;  /* 0x000000ffff107224 */ /* 0x000fe200078e00ff */
[----:B------:R-:W-:Y:S01]  /*0ca0*/  LOP3.LUT R2, R2, 0x3fffffe, RZ, 0xc0, !PT ;  /* 0x03fffffe02027812 */ /* 0x000fe200078ec0ff */
[----:B------:R-:W-:Y:S01]  /*0cb0*/  IMAD.IADD R8, R12, 0x1, -R8 ;  /* 0x000000010c087824 */ /* 0x000fe200078e0a08 */
[----:B------:R-:W-:Y:S02]  /*0cc0*/  LOP3.LUT R10, R6, 0xfffffff8, RZ, 0xc0, !PT ;  /* 0xfffffff8060a7812 */ /* 0x000fe400078ec0ff */
[----:B------:R-:W-:Y:S01]  /*0cd0*/  SHF.R.S32.HI R6, RZ, 0x4, R3 ;  /* 0x00000004ff067819 */ /* 0x000fe20000011403 */
[----:B------:R-:W-:Y:S01]  /*0ce0*/  IMAD.IADD R2, R17, 0x1, -R2 ;  /* 0x0000000111027824 */ /* 0x000fe200078e0a02 */
[----:B------:R-:W-:Y:S01]  /*0cf0*/  LEA.HI R7, R7, R12, RZ, 0x5 ;  /* 0x0000000c07077211 */ /* 0x000fe200078f28ff */
[----:B------:R-:W-:Y:S01]  /*0d00*/  IMAD.SHL.U32 R17, R23, 0x8, RZ ;  /* 0x0000000817117824 */ /* 0x000fe200078e00ff */
[----:B------:R-:W-:Y:S01]  /*0d10*/  LEA.HI R3, R3, R6, RZ, 0x1 ;  /* 0x0000000603037211 */ /* 0x000fe200078f08ff */
[----:B------:R-:W-:Y:S01]  /*0d20*/  IMAD.IADD R10, R9, 0x1, -R10 ;  /* 0x00000001090a7824 */ /* 0x000fe200078e0a0a */
[----:B------:R-:W-:Y:S01]  /*0d30*/  SHF.R.S32.HI R7, RZ, 0x5, R7 ;  /* 0x00000005ff077819 */ /* 0x000fe20000011407 */
[----:B------:R-:W-:Y:S01]  /*0d40*/  VIADD R22, R17, 0x40 ;  /* 0x0000004011167836 */ /* 0x000fe20000000000 */
[----:B------:R-:W-:-:S02]  /*0d50*/  LOP3.LUT R3, R3, 0x1ffffffe, RZ, 0xc0, !PT ;  /* 0x1ffffffe03037812 */ /* 0x000fc400078ec0ff */
[----:B------:R-:W-:Y:S01]  /*0d60*/  LEA.HI R5, R11, R11, RZ, 0x1 ;  /* 0x0000000b0b057211 */ /* 0x000fe200078f08ff */
[----:B------:R-:W-:Y:S02]  /*0d70*/  IMAD R7, R7, 0x10, R10 ;  /* 0x0000001007077824 */ /* 0x000fe400078e020a */
[----:B------:R-:W-:Y:S01]  /*0d80*/  IMAD.IADD R3, R6, 0x1, -R3 ;  /* 0x0000000106037824 */ /* 0x000fe200078e0a03 */
[----:B------:R-:W-:Y:S01]  /*0d90*/  LOP3.LUT R6, R5, 0x1ffffffe, RZ, 0xc0, !PT ;  /* 0x1ffffffe05067812 */ /* 0x000fe200078ec0ff */
[----:B------:R-:W-:Y:S02]  /*0da0*/  IMAD R5, R2, 0x40, R7 ;  /* 0x0000004002057824 */ /* 0x000fe400078e0207 */
[----:B------:R-:W-:Y:S01]  /*0db0*/  IMAD R3, R3, 0x8, R4 ;  /* 0x0000000803037824 */ /* 0x000fe200078e0204 */
[----:B------:R-:W-:Y:S01]  /*0dc0*/  SHF.R.S32.HI R4, RZ, 0x1f, R17 ;  /* 0x0000001fff047819 */ /* 0x000fe20000011411 */
[----:B------:R-:W-:Y:S02]  /*0dd0*/  IMAD.IADD R6, R11, 0x1, -R6 ;  /* 0x000000010b067824 */ /* 0x000fe400078e0a06 */
[----:B------:R-:W-:Y:S01]  /*0de0*/  IMAD.U32 R2, RZ, RZ, UR4 ;  /* 0x00000004ff027e24 */ /* 0x000fe2000f8e00ff */
[----:B------:R0:W-:Y:S01]  /*0df0*/  STL [R1+0x64], R3 ;  /* 0x0000640301007387 */ /* 0x0001e20000100800 */
[----:B------:R-:W-:-:S03]  /*0e00*/  IMAD.MOV.U32 R7, RZ, RZ, R15 ;  /* 0x000000ffff077224 */ /* 0x000fc600078e000f */
[----:B------:R-:W-:Y:S04]  /*0e10*/  STL [R1+0x5c], R5 ;  /* 0x00005c0501007387 */ /* 0x000fe80000100800 */
[----:B------:R-:W-:Y:S01]  /*0e20*/  STL [R1+0x10], RZ ;  /* 0x000010ff01007387 */ /* 0x000fe20000100800 */
[----:B0-----:R-:W-:Y:S01]  /*0e30*/  IMAD.SHL.U32 R3, R8, 0x2, RZ ;  /* 0x0000000208037824 */ /* 0x001fe200078e00ff */
[----:B------:R-:W-:Y:S02]  /*0e40*/  SHF.R.S32.HI R8, RZ, 0x3, R0 ;  /* 0x00000003ff087819 */ /* 0x000fe40000011400 */
[----:B------:R-:W-:Y:S01]  /*0e50*/  STL [R1+0x68], R2 ;  /* 0x0000680201007387 */ /* 0x000fe20000100800 */
[----:B------:R-:W-:Y:S01]  /*0e60*/  SHF.R.S32.HI R0, RZ, 0x1f, R22 ;  /* 0x0000001fff007819 */ /* 0x000fe20000011416 */
[----:B------:R-:W-:-:S02]  /*0e70*/  VIADD R237, R3, 0x8 ;  /* 0x0000000803ed7836 */ /* 0x000fc40000000000 */
[C---:B------:R-:W-:Y:S01]  /*0e80*/  VIADD R234, R3.reuse, 0x20 ;  /* 0x0000002003ea7836 */ /* 0x040fe20000000000 */
[----:B------:R0:W-:Y:S01]  /*0e90*/  STL [R1+0x4], R3 ;  /* 0x0000040301007387 */ /* 0x0001e20000100800 */
[C---:B------:R-:W-:Y:S01]  /*0ea0*/  VIADD R231, R3.reuse, 0x38 ;  /* 0x0000003803e77836 */ /* 0x040fe20000000000 */
[----:B------:R-:W-:Y:S01]  /*0eb0*/  SHF.R.S32.HI R0, RZ, 0x1f, R237 ;  /* 0x0000001fff007819 */ /* 0x000fe200000114ed */
        /* <DEDUP_REMOVED lines=8> */
[----:B------:R-:W-:Y:S01]  /*0f40*/  IMAD R0, R6, 0x8, R5 ;  /* 0x0000000806007824 */ /* 0x000fe200078e0205 */
[----:B------:R-:W-:Y:S01]  /*0f50*/  SHF.R.S32.HI R4, RZ, 0x1f, R236 ;  /* 0x0000001fff047819 */ /* 0x000fe200000114ec */
[----:B------:R-:W-:-:S02]  /*0f60*/  VIADD R233, R3, 0x28 ;  /* 0x0000002803e97836 */ /* 0x000fc40000000000 */
[C---:B------:R-:W-:Y:S01]  /*0f70*/  VIADD R232, R3.reuse, 0x30 ;  /* 0x0000003003e87836 */ /* 0x040fe20000000000 */
[----:B------:R1:W-:Y:S01]  /*0f80*/  STL [R1+0x60], R0 ;  /* 0x0000600001007387 */ /* 0x0003e20000100800 */
[C---:B------:R-:W-:Y:S01]  /*0f90*/  VIADD R230, R3.reuse, 0x40 ;  /* 0x0000004003e67836 */ /* 0x040fe20000000000 */
[----:B------:R-:W-:Y:S01]  /*0fa0*/  SHF.R.S32.HI R4, RZ, 0x1f, R233 ;  /* 0x0000001fff047819 */ /* 0x000fe200000114e9 */
[C---:B------:R-:W-:Y:S02]  /*0fb0*/  VIADD R229, R3.reuse, 0x48 ;  /* 0x0000004803e57836 */ /* 0x040fe40000000000 */
[C---:B------:R-:W-:Y:S01]  /*0fc0*/  VIADD R227, R3.reuse, 0x58 ;  /* 0x0000005803e37836 */ /* 0x040fe20000000000 */
[----:B------:R-:W-:Y:S01]  /*0fd0*/  SHF.R.S32.HI R4, RZ, 0x1f, R230 ;  /* 0x0000001fff047819 */ /* 0x000fe200000114e6 */
[C---:B------:R-:W-:Y:S02]  /*0fe0*/  VIADD R226, R3.reuse, 0x60 ;  /* 0x0000006003e27836 */ /* 0x040fe40000000000 */
[C---:B------:R-:W-:Y:S01]  /*0ff0*/  VIADD R224, R3.reuse, 0x70 ;  /* 0x0000007003e07836 */ /* 0x040fe20000000000 */
[----:B------:R-:W-:Y:S01]  /*1000*/  SHF.R.S32.HI R4, RZ, 0x1f, R227 ;  /* 0x0000001fff047819 */ /* 0x000fe200000114e3 */
[----:B------:R-:W-:Y:S01]  /*1010*/  VIADD R223, R3, 0x78 ;  /* 0x0000007803df7836 */ /* 0x000fe20000000000 */
[----:B0-----:R-:W-:Y:S01]  /*1020*/  SHF.R.S32.HI R3, RZ, 0x1f, R235 ;  /* 0x0000001fff037819 */ /* 0x001fe200000114eb */
[----:B------:R-:W-:Y:S01]  /*1030*/  IMAD.MOV.U32 R2, RZ, RZ, RZ ;  /* 0x000000ffff027224 */ /* 0x000fe200078e00ff */
[----:B------:R-:W-:-:S02]  /*1040*/  SHF.R.S32.HI R3, RZ, 0x1f, R232 ;  /* 0x0000001fff037819 */ /* 0x000fc400000114e8 */
[----:B------:R-:W-:Y:S02]  /*1050*/  SHF.R.S32.HI R3, RZ, 0x1f, R229 ;  /* 0x0000001fff037819 */ /* 0x000fe400000114e5 */
[----:B------:R-:W-:Y:S02]  /*1060*/  SHF.R.S32.HI R3, RZ, 0x1f, R226 ;  /* 0x0000001fff037819 */ /* 0x000fe400000114e2 */
[----:B------:R-:W-:Y:S02]  /*1070*/  SHF.R.S32.HI R4, RZ, 0x1f, R224 ;  /* 0x0000001fff047819 */ /* 0x000fe400000114e0 */
[----:B-1----:R-:W-:-:S07]  /*1080*/  SHF.R.S32.HI R3, RZ, 0x1f, R223 ;  /* 0x0000001fff037819 */ /* 0x002fce00000114df */
.L_x_216:
[----:B0123--:R-:W0:Y:S01]  /*1090*/  LDC.64 R4, c[0x0][0xc88] ;  /* 0x00032200ff047b82 */ /* 0x00fe220000000a00 */
[----:B------:R-:W-:Y:S01]  /*10a0*/  ULDC.64 UR12, c[0x0][0x208] ;  /* 0x00008200000c7ab9 */ /* 0x000fe20000000a00 */
[----:B------:R-:W-:Y:S01]  /*10b0*/  ULDC.64 UR8, c[0x0][0xa28] ;  /* 0x00028a0000087ab9 */ /* 0x000fe20000000a00 */
[----:B------:R-:W-:Y:S01]  /*10c0*/  ULDC.64 UR10, c[0x0][0xa20] ;  /* 0x00028800000a7ab9 */ /* 0x000fe20000000a00 */
[----:B0-----:R-:W-:-:S06]  /*10d0*/  IMAD.WIDE R4, R7, 0x4, R4 ;  /* 0x0000000407047825 */ /* 0x001fcc00078e0204 */
[----:B------:R-:W2:Y:S01]  /*10e0*/  LDG.E R4, desc[UR12][R4.64] ;  /* 0x0000000c04047981 */ /* 0x000ea2000c1e1900 */
[----:B------:R-:W-:Y:S02]  /*10f0*/  UISETP.NE.U32.AND UP0, UPT, UR8, URZ, UPT ;  /* 0x0000003f0800728c */ /* 0x000fe4000bf05070 */
[----:B------:R-:W-:Y:S02]  /*1100*/  UISETP.NE.U32.AND UP1, UPT, UR10, URZ, UPT ;  /* 0x0000003f0a00728c */ /* 0x000fe4000bf25070 */
[----:B------:R-:W-:Y:S02]  /*1110*/  UISETP.NE.AND.EX UP0, UPT, UR9, URZ, UPT, UP0 ;  /* 0x0000003f0900728c */ /* 0x000fe4000bf05300 */
[----:B------:R-:W-:-:S04]  /*1120*/  UISETP.NE.AND.EX UP1, UPT, UR11, URZ, UPT, UP1 ;  /* 0x0000003f0b00728c */ /* 0x000fc8000bf25310 */
[----:B------:R-:W-:Y:S02]  /*1130*/  PLOP3.LUT P0, PT, PT, PT, UP0, 0x80, 0x0 ;  /* 0x000000000000781c */ /* 0x000fe40003f0f008 */
[----:B------:R-:W-:Y:S02]  /*1140*/  PLOP3.LUT P1, PT, PT, PT, UP1, 0x80, 0x0 ;  /* 0x000000000000781c */ /* 0x000fe40003f2f018 */
[----:B--2---:R-:W-:-:S13]  /*1150*/  R2UR UR4, R4 ;  /* 0x00000000040472ca */ /* 0x004fda00000e0000 */
[----:B------:R-:W-:Y:S02]  /*1160*/  USHF.R.S32.HI UR7, URZ, 0x1f, UR4 ;  /* 0x0000001f3f077899 */ /* 0x000fe40008011404 */
[----:B-----5:R-:W-:Y:S01]  /*1170*/  IMAD.U32 R0, RZ, RZ, UR4 ;  /* 0x00000004ff007e24 */ /* 0x020fe2000f8e00ff */
[----:B------:R-:W-:-:S04]  /*1180*/  @UP0 ULEA UR8, UP2, UR4, UR8, 0x2 ;  /* 0x0000000804080291 */ /* 0x000fc8000f84103f */
[----:B------:R-:W-:Y:S02]  /*1190*/  @UP0 ULEA.HI.X UR9, UR4, UR9, UR7, 0x2, UP2 ;  /* 0x0000000904090291 */ /* 0x000fe400090f1407 */
[----:B------:R-:W-:Y:S01]  /*11a0*/  IMAD.U32 R3, RZ, RZ, UR7 ;  /* 0x00000007ff037e24 */ /* 0x000fe2000f8e00ff */
[----:B------:R-:W-:Y:S01]  /*11b0*/  @UP1 ULEA UR10, UP0, UR4, UR10, 0x2 ;  /* 0x0000000a040a1291 */ /* 0x000fe2000f80103f */
[----:B------:R-:W-:Y:S01]  /*11c0*/  IMAD.U32 R4, RZ, RZ, UR8 ;  /* 0x00000008ff047e24 */ /* 0x000fe2000f8e00ff */
[----:B------:R-:W-:Y:S02]  /*11d0*/  STL [R1+0xc], R0 ;  /* 0x00000c0001007387 */ /* 0x000fe40000100800 */
[----:B------:R-:W-:Y:S01]  /*11e0*/  @UP1 ULEA.HI.X UR11, UR4, UR11, UR7, 0x2, UP0 ;  /* 0x0000000b040b1291 */ /* 0x000fe200080f1407 */
[----:B------:R-:W-:Y:S01]  /*11f0*/  IMAD.U32 R5, RZ, RZ, UR9 ;  /* 0x00000009ff057e24 */ /* 0x000fe2000f8e00ff */
[----:B------:R0:W-:Y:S01]  /*1200*/  STL [R1+0x14], R3 ;  /* 0x0000140301007387 */ /* 0x0001e20000100800 */
[----:B------:R-:W-:Y:S01]  /*1210*/  IMAD.U32 R6, RZ, RZ, UR10 ;  /* 0x0000000aff067e24 */ /* 0x000fe2000f8e00ff */
[----:B------:R-:W-:Y:S01]  /*1220*/  ULDC.64 UR8, c[0x0][0x418] ;  /* 0x0001060000087ab9 */ /* 0x000fe20000000a00 */
[----:B------:R-:W-:Y:S01]  /*1230*/  ULDC UR4, c[0x0][0x424] ;  /* 0x0001090000047ab9 */ /* 0x000fe20000000800 */
[----:B------:R-:W-:Y:S01]  /*1240*/  IMAD.U32 R7, RZ, RZ, UR11 ;  /* 0x0000000bff077e24 */ /* 0x000fe2000f8e00ff */
[----:B------:R-:W2:Y:S01]  /*1250*/  @P0 LDG.E R4, desc[UR12][R4.64] ;  /* 0x0000000c04040981 */ /* 0x000ea2000c1e1900 */
[----:B------:R-:W-:-:S03]  /*1260*/  ULDC UR7, c[0x0][0x2f0] ;  /* 0x0000bc0000077ab9 */ /* 0x000fc60000000800 */
[----:B------:R-:W3:Y:S01]  /*1270*/  @P1 LDG.E R6, desc[UR12][R6.64] ;  /* 0x0000000c06061981 */ /* 0x000ee2000c1e1900 */
[----:B0-----:R-:W-:Y:S01]  /*1280*/  IMAD.U32 R3, RZ, RZ, UR6 ;  /* 0x00000006ff037e24 */ /* 0x001fe2000f8e00ff */
[----:B------:R-:W-:Y:S02]  /*1290*/  UISETP.NE.U32.AND UP0, UPT, UR8, URZ, UPT ;  /* 0x0000003f0800728c */ /* 0x000fe4000bf05070 */
[----:B------:R-:W-:Y:S02]  /*12a0*/  ULOP3.LUT UR6, UR5, 0xffff, URZ, 0xc0, !UPT ;  /* 0x0000ffff05067892 */ /* 0x000fe4000f8ec03f */
[----:B------:R0:W-:Y:S01]  /*12b0*/  STL [R1], R3 ;  /* 0x0000000301007387 */ /* 0x0001e20000100800 */
[----:B------:R-:W-:Y:S01]  /*12c0*/  UISETP.NE.AND.EX UP0, UPT, UR9, URZ, UPT, UP0 ;  /* 0x0000003f0900728c */ /* 0x000fe2000bf05300 */
[----:B------:R-:W-:Y:S02]  /*12d0*/  UMOV UR52, URZ ;  /* 0x0000003f00347c82 */ /* 0x000fe40008000000 */
[----:B------:R-:W-:Y:S01]  /*12e0*/  MOV R222, UR6 ;  /* 0x0000000600de7c02 */ /* 0x000fe20008000f00 */
[----:B------:R-:W-:-:S02]  /*12f0*/  USEL UR4, UR4, 0x1, UP0 ;  /* 0x0000000104047887 */ /* 0x000fc40008000000 */
[----:B------:R-:W-:Y:S02]  /*1300*/  ULOP3.LUT UR6, UR5, 0xff0000, URZ, 0xc0, !UPT ;  /* 0x00ff000005067892 */ /* 0x000fe4000f8ec03f */
[----:B------:R-:W-:Y:S02]  /*1310*/  UIMAD UR4, UR4, UR7, URZ ;  /* 0x00000007040472a4 */ /* 0x000fe4000f8e023f */
[----:B------:R-:W-:Y:S01]  /*1320*/  ULOP3.LUT UR7, UR5, 0xff000000, URZ, 0xc0, !UPT ;  /* 0xff00000005077892 */ /* 0x000fe2000f8ec03f */
[----:B--2---:R-:W-:-:S04]  /*1330*/  @P0 R2UR UR52, R4 ;  /* 0x00000000043402ca */ /* 0x004fc800000e0000 */
[----:B---3--:R-:W-:Y:S01]  /*1340*/  @P1 R2UR UR4, R6 ;  /* 0x00000000060412ca */ /* 0x008fe200000e0000 */
[----:B0---4-:R-:W-:-:S14]  /*1350*/  @P1 BRA `(.L_x_170) ;  /* 0x00000000003c1947 */ /* 0x011fdc0003800000 */
[----:B------:R-:W-:Y:S02]  /*1360*/  ULDC.64 UR8, c[0x0][0xa08] ;  /* 0x0002820000087ab9 */ /* 0x000fe40000000a00 */
[----:B------:R-:W-:-:S04]  /*1370*/  ISETP.NE.U32.AND P0, PT, RZ, UR8, PT ;  /* 0x00000008ff007c0c */ /* 0x000fc8000bf05070 */
[----:B------:R-:W-:-:S13]  /*1380*/  ISETP.NE.AND.EX P0, PT, RZ, UR9, PT, P0 ;  /* 0x00000009ff007c0c */ /* 0x000fda000bf05300 */
[----:B------:R-:W-:Y:S05]  /*1390*/  @!P0 BRA `(.L_x_170) ;  /* 0x00000000002c8947 */ /* 0x000fea0003800000 */
[----:B------:R-:W-:Y:S01]  /*13a0*/  R2UR UR10, R0 ;  /* 0x00000000000a72ca */ /* 0x000fe200000e0000 */
[----:B------:R-:W-:Y:S01]  /*13b0*/  ULDC.64 UR4, c[0x0][0xa08] ;  /* 0x0002820000047ab9 */ /* 0x000fe20000000a00 */
[----:B------:R-:W-:-:S11]  /*13c0*/  ULDC.64 UR8, c[0x0][0x208] ;  /* 0x0000820000087ab9 */ /* 0x000fd60000000a00 */
[----:B------:R-:W-:-:S06]  /*13d0*/  UIMAD.WIDE UR4, UR10, 0x4, UR4 ;  /* 0x000000040a0478a5 */ /* 0x000fcc000f8e0204 */
[----:B------:R-:W-:Y:S02]  /*13e0*/  IMAD.U32 R4, RZ, RZ, UR4 ;  /* 0x00000004ff047e24 */ /* 0x000fe4000f8e00ff */
[----:B------:R-:W-:-:S05]  /*13f0*/  IMAD.U32 R5, RZ, RZ, UR5 ;  /* 0x00000005ff057e24 */ /* 0x000fca000f8e00ff */
[----:B------:R-:W2:Y:S04]  /*1400*/  LDG.E R3, desc[UR8][R4.64] ;  /* 0x0000000804037981 */ /* 0x000ea8000c1e1900 */
[----:B------:R-:W3:Y:S01]  /*1410*/  LDG.E R0, desc[UR8][R4.64+0x4] ;  /* 0x0000040804007981 */ /* 0x000ee2000c1e1900 */
[----:B--2---:R-:W-:Y:S02]  /*1420*/  R2UR UR4, R3 ;  /* 0x00000000030472ca */ /* 0x004fe400000e0000 */
[----:B---3--:R-:W-:-:S13]  /*1430*/  R2UR UR5, R0 ;  /* 0x00000000000572ca */ /* 0x008fda00000e0000 */
[----:B------:R-:W-:-:S12]  /*1440*/  UIADD3 UR4, -UR4, UR5, URZ ;  /* 0x0000000504047290 */ /* 0x000fd8000fffe13f */
.L_x_170:
[----:B------:R-:W-:Y:S02]  /*1450*/  UIADD3 UR52, -UR52, UR4, URZ ;  /* 0x0000000434347290 */ /* 0x000fe4000fffe13f */
[----:B------:R-:W-:Y:S02]  /*1460*/  USHF.R.U32.HI UR7, URZ, 0x8, UR7 ;  /* 0x000000083f077899 */ /* 0x000fe40008011607 */
[----:B------:R-:W-:Y:S02]  /*1470*/  UISETP.GE.AND UP0, UPT, UR52, 0x1, UPT ;  /* 0x000000013400788c */ /* 0x000fe4000bf06270 */
[----:B------:R-:W-:Y:S02]  /*1480*/  UIADD3 UR4, UR52, 0xaf, URZ ;  /* 0x000000af34047890 */ /* 0x000fe4000fffe03f */
[----:B------:R-:W-:Y:S02]  /*1490*/  ULEA.HI UR7, UR6, UR7, URZ, 0x10 ;  /* 0x0000000706077291 */ /* 0x000fe4000f8f803f */
[----:B------:R-:W-:Y:S01]  /*14a0*/  PLOP3.LUT P0, PT, PT, PT, UP0, 0x80, 0x0 ;  /* 0x000000000000781c */ /* 0x000fe20003f0f008 */
[----:B------:R-:W-:-:S02]  /*14b0*/  UIMAD.WIDE UR4, UR4, 0x2e8ba2e9, URZ ;  /* 0x2e8ba2e9040478a5 */ /* 0x000fc4000f8e023f */
[----:B------:R-:W-:Y:S02]  /*14c0*/  ULOP3.LUT UR8, UR7, 0xff, URZ, 0xc0, !UPT ;  /* 0x000000ff07087892 */ /* 0x000fe4000f8ec03f */
[----:B------:R-:W-:Y:S02]  /*14d0*/  USHF.R.U32.HI UR7, URZ, 0x10, UR7 ;  /* 0x000000103f077899 */ /* 0x000fe40008011607 */
[----:B------:R-:W-:Y:S02]  /*14e0*/  USHF.R.U32.HI UR6, URZ, 0x1f, UR5 ;  /* 0x0000001f3f067899 */ /* 0x000fe40008011605 */
[----:B------:R-:W-:Y:S01]  /*14f0*/  IMAD.U32 R221, RZ, RZ, UR8 ;  /* 0x00000008ffdd7e24 */ /* 0x000fe2000f8e00ff */
[----:B------:R-:W-:Y:S01]  /*1500*/  UMOV UR4, URZ ;  /* 0x0000003f00047c82 */ /* 0x000fe20008000000 */
[----:B------:R-:W-:Y:S01]  /*1510*/  ULEA.HI.SX32 UR9, UR5, UR6, 0x1b ;  /* 0x0000000605097291 */ /* 0x000fe2000f8fda3f */
[----:B------:R-:W-:Y:S01]  /*1520*/  IMAD.U32 R220, RZ, RZ, UR7 ;  /* 0x00000007ffdc7e24 */ /* 0x000fe2000f8e00ff */
[----:B------:R-:W-:Y:S10]  /*1530*/  @!P0 BRA `(.L_x_171) ;  /* 0x0000000000948947 */ /* 0x000ff40003800000 */
[----:B------:R-:W-:Y:S01]  /*1540*/  R2UR UR5, R220 ;  /* 0x00000000dc0572ca */ /* 0x000fe200000e0000 */
[----:B------:R-:W-:-:S12]  /*1550*/  ULDC UR4, c[0x0][0x9f0] ;  /* 0x00027c0000047ab9 */ /* 0x000fd80000000800 */
[----:B------:R-:W-:-:S04]  /*1560*/  UISETP.NE.AND UP0, UPT, UR5, URZ, UPT ;  /* 0x0000003f0500728c */ /* 0x000fc8000bf05270 */
[----:B------:R-:W-:-:S03]  /*1570*/  USEL UR10, UR5, UR4, UP0 ;  /* 0x00000004050a7287 */ /* 0x000fc60008000000 */
[----:B------:R-:W-:Y:S01]  /*1580*/  UMOV UR4, URZ ;  /* 0x0000003f00047c82 */ /* 0x000fe20008000000 */
[----:B------:R-:W-:Y:S02]  /*1590*/  UIADD3 UR6, UR9, -0x1, UR10 ;  /* 0xffffffff09067890 */ /* 0x000fe4000fffe00a */
[----:B------:R-:W-:-:S04]  /*15a0*/  IMAD.U32 R4, RZ, RZ, UR10 ;  /* 0x0000000aff047e24 */ /* 0x000fc8000f8e00ff */
[----:B------:R-:W-:Y:S01]  /*15b0*/  IMAD.U32 R5, RZ, RZ, UR6 ;  /* 0x00000006ff057e24 */ /* 0x000fe2000f8e00ff */
[-C--:B------:R-:W-:Y:S01]  /*15c0*/  IABS R0, R4.reuse ;  /* 0x0000000400007213 */ /* 0x080fe20000000000 */
[----:B------:R-:W-:Y:S01]  /*15d0*/  ULOP3.LUT UR6, UR6, UR10, URZ, 0x3c, !UPT ;  /* 0x0000000a06067292 */ /* 0x000fe2000f8e3c3f */
[----:B------:R-:W-:Y:S02]  /*15e0*/  IABS R6, R4 ;  /* 0x0000000400067213 */ /* 0x000fe40000000000 */
[----:B------:R-:W-:Y:S02]  /*15f0*/  R2UR UR11, R0 ;  /* 0x00000000000b72ca */ /* 0x000fe400000e0000 */
[----:B------:R-:W-:-:S05]  /*1600*/  IABS R5, R5 ;  /* 0x0000000500057213 */ /* 0x000fca0000000000 */
[----:B------:R-:W-:-:S05]  /*1610*/  IMAD.MOV.U32 R4, RZ, RZ, R5 ;  /* 0x000000ffff047224 */ /* 0x000fca00078e0005 */
[----:B------:R-:W-:Y:S01]  /*1620*/  R2UR UR8, R4 ;  /* 0x00000000040872ca */ /* 0x000fe200000e0000 */
[----:B------:R-:W0:Y:S08]  /*1630*/  I2F.RP R0, UR11 ;  /* 0x0000000b00007d06 */ /* 0x000e300008209400 */
[----:B0-----:R-:W0:Y:S02]  /*1640*/  MUFU.RCP R0, R0 ;  /* 0x0000000000007308 */ /* 0x001e240000001000 */
[----:B0-----:R-:W-:-:S02]  /*1650*/  VIADD R3, R0, 0xffffffe ;  /* 0x0ffffffe00037836 */ /* 0x001fc40000000000 */
[----:B------:R-:W-:-:S04]  /*1660*/  IMAD.MOV R0, RZ, RZ, -R6 ;  /* 0x000000ffff007224 */ /* 0x000fc800078e0a06 */
        /* <DEDUP_REMOVED lines=18> */
.L_x_171:
[----:B------:R-:W-:Y:S01]  /*1790*/  R2UR UR5, R221 ;  /* 0x00000000dd0572ca */ /* 0x000fe200000e0000 */
[----:B------:R-:W-:Y:S01]  /*17a0*/  IMAD.U32 R0, RZ, RZ, UR9 ;  /* 0x00000009ff007e24 */ /* 0x000fe2000f8e00ff */
[----:B------:R-:W-:Y:S01]  /*17b0*/  PLOP3.LUT P0, PT, PT, PT, PT, 0x80, 0x0 ;  /* 0x000000000000781c */ /* 0x000fe20003f0f070 */
[----:B------:R-:W-:Y:S01]  /*17c0*/  IMAD.U32 R3, RZ, RZ, UR4 ;  /* 0x00000004ff037e24 */ /* 0x000fe2000f8e00ff */
        /* <DEDUP_REMOVED lines=8> */
[----:B------:R-:W-:Y:S01]  /*1850*/  CS2R R70, SRZ ;  /* 0x0000000000467805 */ /* 0x000fe2000001ff00 */
[----:B------:R-:W-:Y:S01]  /*1860*/  UIMAD UR5, UR5, UR4, URZ ;  /* 0x00000004050572a4 */ /* 0x000fe2000f8e023f */
[----:B------:R-:W-:-:S02]  /*1870*/  CS2R R68, SRZ ;  /* 0x0000000000447805 */ /* 0x000fc4000001ff00 */
[----:B------:R-:W-:Y:S02]  /*1880*/  CS2R R66, SRZ ;  /* 0x0000000000427805 */ /* 0x000fe4000001ff00 */
[----:B------:R-:W-:Y:S02]  /*1890*/  CS2R R64, SRZ ;  /* 0x0000000000407805 */ /* 0x000fe4000001ff00 */
[----:B------:R-:W-:Y:S02]  /*18a0*/  CS2R R62, SRZ ;  /* 0x00000000003e7805 */ /* 0x000fe4000001ff00 */
[----:B------:R-:W-:Y:S02]  /*18b0*/  CS2R R60, SRZ ;  /* 0x00000000003c7805 */ /* 0x000fe4000001ff00 */
[----:B------:R-:W-:Y:S01]  /*18c0*/  VIADDMNMX R3, R3, UR5, R0, PT ;  /* 0x0000000503037c46 */ /* 0x000fe2000b800100 */
[----:B------:R-:W-:Y:S01]  /*18d0*/  IMAD.U32 R18, RZ, RZ, UR5 ;  /* 0x00000005ff127e24 */ /* 0x000fe2000f8e00ff */
[----:B------:R-:W-:Y:S01]  /*18e0*/  CS2R R58, SRZ ;  /* 0x00000000003a7805 */ /* 0x000fe2000001ff00 */
[----:B------:R-:W-:Y:S01]  /*18f0*/  IMAD.MOV.U32 R0, RZ, RZ, RZ ;  /* 0x000000ffff007224 */ /* 0x000fe200078e00ff */
[----:B------:R-:W-:Y:S01]  /*1900*/  R2UR UR53, R3 ;  /* 0x00000000033572ca */ /* 0x000fe200000e0000 */
[----:B------:R-:W-:Y:S01]  /*1910*/  IMAD.MOV.U32 R3, RZ, RZ, RZ ;  /* 0x000000ffff037224 */ /* 0x000fe200078e00ff */
        /* <DEDUP_REMOVED lines=11> */
[----:B------:R-:W-:Y:S01]  /*19d0*/  UISETP.GT.AND UP0, UPT, UR53, UR5, UPT ;  /* 0x000000053500728c */ /* 0x000fe2000bf04270 */
[----:B------:R-:W-:Y:S02]  /*19e0*/  CS2R R96, SRZ ;  /* 0x0000000000607805 */ /* 0x000fe4000001ff00 */
[----:B------:R-:W-:-:S02]  /*19f0*/  CS2R R90, SRZ ;  /* 0x00000000005a7805 */ /* 0x000fc4000001ff00 */
[----:B------:R-:W-:Y:S02]  /*1a00*/  CS2R R94, SRZ ;  /* 0x00000000005e7805 */ /* 0x000fe4000001ff00 */
[----:B------:R-:W-:Y:S02]  /*1a10*/  CS2R R88, SRZ ;  /* 0x0000000000587805 */ /* 0x000fe4000001ff00 */
[----:B------:R-:W-:Y:S02]  /*1a20*/  CS2R R92, SRZ ;  /* 0x00000000005c7805 */ /* 0x000fe4000001ff00 */
[----:B------:R-:W-:Y:S02]  /*1a30*/  PLOP3.LUT P1, PT, PT, PT, UP0, 0x80, 0x0 ;  /* 0x000000000000781c */ /* 0x000fe40003f2f008 */
[----:B------:R-:W-:-:S11]  /*1a40*/  CS2R R20, SRZ ;  /* 0x0000000000147805 */ /* 0x000fd6000001ff00 */
[----:B------:R-:W-:Y:S05]  /*1a50*/  @!P1 BRA `(.L_x_172) ;  /* 0x000000c000609947 */ /* 0x000fea0003800000 */
[----:B------:R-:W0:Y:S01]  /*1a60*/  S2R R4, SR_TID.X ;  /* 0x0000000000047919 */ /* 0x000e220000002100 */
[----:B------:R-:W1:Y:S01]  /*1a70*/  S2UR UR6, SR_CgaCtaId ;  /* 0x00000000000679c3 */ /* 0x000e620000008800 */
[----:B------:R-:W-:Y:S02]  /*1a80*/  UMOV UR5, 0x400 ;  /* 0x0000040000057882 */ /* 0x000fe40000000000 */
[----:B-1----:R-:W-:-:S04]  /*1a90*/  ULEA UR5, UR6, UR5, 0x18 ;  /* 0x0000000506057291 */ /* 0x002fc8000f8ec03f */
[----:B------:R-:W-:Y:S01]  /*1aa0*/  UIADD3 UR5, UR5, 0x16400, URZ ;  /* 0x0001640005057890 */ /* 0x000fe2000fffe03f */
[----:B0-----:R-:W-:-:S03]  /*1ab0*/  VIADD R5, R4, 0xffffff80 ;  /* 0xffffff8004057836 */ /* 0x001fc60000000000 */
[----:B------:R-:W-:Y:S02]  /*1ac0*/  ULOP3.LUT UP0, URZ, UR5, 0x9f, URZ, 0xc0, !UPT ;  /* 0x0000009f053f7892 */ /* 0x000fe4000f80c03f */
[----:B------:R-:W-:-:S04]  /*1ad0*/  SHF.R.S32.HI R4, RZ, 0x1f, R5 ;  /* 0x0000001fff047819 */ /* 0x000fc80000011405 */
[----:B------:R-:W-:Y:S02]  /*1ae0*/  PLOP3.LUT P0, PT, PT, PT, UP0, 0x80, 0x0 ;  /* 0x000000000000781c */ /* 0x000fe40003f0f008 */
[----:B------:R-:W-:-:S04]  /*1af0*/  LEA.HI R4, R4, R5, RZ, 0x7 ;  /* 0x0000000504047211 */ /* 0x000fc800078f38ff */
[----:B------:R-:W-:-:S05]  /*1b00*/  SHF.R.S32.HI R4, RZ, 0x7, R4 ;  /* 0x00000007ff047819 */ /* 0x000fca0000011404 */
[----:B------:R-:W0:Y:S02]  /*1b10*/  SHFL.IDX PT, R0, R4, RZ, 0x1f ;  /* 0x00001fff04007589 */ /* 0x000e2400000e0000 */
[----:B0-----:R-:W-:-:S13]  /*1b20*/  R2UR UR7, R0 ;  /* 0x00000000000772ca */ /* 0x001fda00000e0000 */
[----:B------:R-:W-:Y:S02]  /*1b30*/  ULEA.HI UR4, UR7, UR7, URZ, 0x1 ;  /* 0x0000000707047291 */ /* 0x000fe4000f8f083f */
[----:B------:R-:W-:Y:S02]  /*1b40*/  IMAD.U32 R19, RZ, RZ, UR7 ;  /* 0x00000007ff137e24 */ /* 0x000fe4000f8e00ff */
        /* <DEDUP_REMOVED lines=22> */
.L_x_173:
[----:B------:R-:W2:Y:S04]  /*1cb0*/  LDL R20, [R1+0x10] ;  /* 0x0000100001147983 */ /* 0x000ea80000100800 */
[----:B------:R-:W3:Y:S01]  /*1cc0*/  LDL R21, [R1+0x68] ;  /* 0x0000680001157983 */ /* 0x000ee20000100800 */
[----:B------:R-:W0:Y:S01]  /*1cd0*/  S2UR UR5, SR_CgaCtaId ;  /* 0x00000000000579c3 */ /* 0x000e220000008800 */
[----:B------:R-:W-:Y:S02]  /*1ce0*/  UMOV UR4, 0x400 ;  /* 0x0000040000047882 */ /* 0x000fe40000000000 */
[----:B0-----:R-:W-:Y:S01]  /*1cf0*/  ULEA UR4, UR5, UR4, 0x18 ;  /* 0x0000000405047291 */ /* 0x001fe2000f8ec03f */
[----:B------:R-:W-:Y:S01]  /*1d00*/  BSSY B0, `(.L_x_174) ;  /* 0x000000b000007945 */ /* 0x000fe20003800000 */
[----:B--2---:R-:W-:-:S04]  /*1d10*/  LEA.HI R0, R20, R20, RZ, 0x1 ;  /* 0x0000001414007211 */ /* 0x004fc800078f08ff */
[----:B------:R-:W-:-:S05]  /*1d20*/  LOP3.LUT R0, R0, 0xfffffffe, RZ, 0xc0, !PT ;  /* 0xfffffffe00007812 */ /* 0x000fca00078ec0ff */
[----:B------:R-:W-:Y:S02]  /*1d30*/  IMAD.IADD R3, R20, 0x1, -R0 ;  /* 0x0000000114037824 */ /* 0x000fe400078e0a00 */
[----:B------:R-:W-:-:S03]  /*1d40*/  IMAD.U32 R0, RZ, RZ, UR4 ;  /* 0x00000004ff007e24 */ /* 0x000fc6000f8e00ff */
[----:B------:R-:W-:-:S04]  /*1d50*/  SHF.L.U32 R3, R3, 0x1f, RZ ;  /* 0x0000001f03037819 */ /* 0x000fc800000006ff */
[----:B------:R-:W0:Y:S01]  /*1d60*/  SYNCS.PHASECHK.TRANS64.TRYWAIT P1, [R0+URZ+0x34800], R3 ;  /* 0x03480003000075a7 */ /* 0x000e22000802017f */
[----:B---3--:R-:W-:-:S13]  /*1d70*/  R2UR UR6, R21 ;  /* 0x00000000150672ca */ /* 0x008fda00000e0000 */
[----:B------:R-:W-:-:S05]  /*1d80*/  IMAD.U32 R4, RZ, RZ, UR6 ;  /* 0x00000006ff047e24 */ /* 0x000fca000f8e00ff */
[----:B------:R-:W-:Y:S01]  /*1d90*/  ISETP.NE.AND P0, PT, R4, 0x3, PT ;  /* 0x000000030400780c */ /* 0x000fe20003f05270 */
[----:B0-----:R-:W-:-:S12]  /*1da0*/  @!P1 BRA `(.L_x_175) ;  /* 0x0000015400ec9947 */ /* 0x001fd80003800000 */
.L_x_336:
[----:B------:R-:W-:Y:S05]  /*1db0*/  BSYNC B0 ;  /* 0x0000000000007941 */ /* 0x000fea0003800000 */
.L_x_174:
[----:B------:R-:W-:Y:S05]  /*1dc0*/  @!P0 BRA `(.L_x_176) ;  /* 0x0000000000048947 */ /* 0x000fea0003800000 */
[----:B------:R-:W-:Y:S01]  /*1dd0*/  BPT.TRAP 0x1 ;  /* 0x000000040000795c */ /* 0x000fe20000300000 */
.L_x_176:
[----:B------:R-:W-:Y:S01]  /*1de0*/  IMAD R10, R2, 0x8, R0 ;  /* 0x00000008020a7824 */ /* 0x000fe200078e0200 */
[----:B0-----:R-:W-:-:S04]  /*1df0*/  SHF.L.U32 R3, R16, 0x1f, RZ ;  /* 0x0000001f10037819 */ /* 0x001fc800000006ff */
[----:B------:R0:W1:Y:S01]  /*1e00*/  SYNCS.PHASECHK.TRANS64.TRYWAIT P2, [R10+URZ+0x34830], R3 ;  /* 0x034830030a0075a7 */ /* 0x000062000804017f */
[----:B------:R-:W-:Y:S05]  /*1e10*/  @!P0 BRA `(.L_x_177) ;  /* 0x0000000000048947 */ /* 0x000fea0003800000 */
[----:B------:R-:W-:Y:S01]  /*1e20*/  BPT.TRAP 0x1 ;  /* 0x000000040000795c */ /* 0x000fe20000300000 */
.L_x_177:
[----:B------:R-:W2:Y:S01]  /*1e30*/  S2R R4, SR_TID.X ;  /* 0x0000000000047919 */ /* 0x000ea20000002100 */
[----:B------:R-:W-:Y:S01]  /*1e40*/  IMAD.MOV.U32 R87, RZ, RZ, RZ ;  /* 0x000000ffff577224 */ /* 0x000fe200078e00ff */
[----:B--2---:R-:W-:Y:S01]  /*1e50*/  LOP3.LUT P1, RZ, R4, 0x7f, RZ, 0xc0, !PT ;  /* 0x0000007f04ff7812 */ /* 0x004fe2000782c0ff */
[----:B-1----:R-:W-:-:S12]  /*1e60*/  @P2 BRA `(.L_x_178) ;  /* 0x0000000000082947 */ /* 0x002fd80003800000 */
[----:B------:R-:W1:Y:S02]  /*1e70*/  SYNCS.PHASECHK.TRANS64.TRYWAIT P2, [R10+URZ+0x34830], R3 ;  /* 0x034830030a0075a7 */ /* 0x000e64000804017f */
[----:B-1----:R-:W-:Y:S05]  /*1e80*/  @!P2 BRA `(.L_x_179) ;  /* 0x0000015400c8a947 */ /* 0x002fea0003800000 */
.L_x_178:
[----:B------:R-:W-:Y:S05]  /*1e90*/  WARPSYNC.ALL ;  /* 0x0000000000007948 */ /* 0x000fea0003800000 */
[----:B------:R-:W-:Y:S01]  /*1ea0*/  R2UR UR4, R0 ;  /* 0x00000000000472ca */ /* 0x000fe200000e0000 */
[----:B------:R-:W2:Y:S01]  /*1eb0*/  LDL R121, [R1+0x4] ;  /* 0x0000040001797983 */ /* 0x000ea20000100800 */
[----:B------:R-:W-:Y:S01]  /*1ec0*/  R2UR UR6, R2 ;  /* 0x00000000020672ca */ /* 0x000fe200000e0000 */
[----:B------:R-:W-:Y:S01]  /*1ed0*/  WARPGROUP.ARRIVE ;  /* 0x00000000000079c5 */ /* 0x000fe20000000000 */
[----:B------:R-:W-:Y:S01]  /*1ee0*/  UMOV UR7, 0x40000040 ;  /* 0x4000004000077882 */ /* 0x000fe20000000000 */
        /* <DEDUP_REMOVED lines=8> */
[----:B------:R-:W-:Y:S01]  /*1f70*/  UIADD3 UR4, UR4, 0x1e400, URZ ;  /* 0x0001e40004047890 */ /* 0x000fe2000fffe03f */
[----:B------:R-:W-:Y:S01]  /*1f80*/  IMAD.U32 R12, RZ, RZ, UR52 ;  /* 0x00000034ff0c7e24 */ /* 0x000fe2000f8e00ff */
[----:B------:R-:W-:Y:S01]  /*1f90*/  UMOV UR43, 0x40000040 ;  /* 0x40000040002b7882 */ /* 0x000fe20000000000 */
[----:B------:R-:W-:Y:S01]  /*1fa0*/  UMOV UR45, 0x40000040 ;  /* 0x40000040002d7882 */ /* 0x000fe20000000000 */
[----:B------:R-:W-:Y:S01]  /*1fb0*/  USHF.R.U32.HI UR4, URZ, 0x4, UR4 ;  /* 0x000000043f047899 */ /* 0x000fe20008011604 */
[----:B------:R-:W-:Y:S01]  /*1fc0*/  IMAD.U32 R9, RZ, RZ, UR45 ;  /* 0x0000002dff097e24 */ /* 0x000fe2000f8e00ff */
[----:B------:R-:W-:Y:S01]  /*1fd0*/  UMOV UR47, 0x40000040 ;  /* 0x40000040002f7882 */ /* 0x000fe20000000000 */
[----:B------:R-:W-:Y:S01]  /*1fe0*/  UMOV UR51, 0x40000040 ;  /* 0x4000004000337882 */ /* 0x000fe20000000000 */
[----:B------:R-:W-:Y:S01]  /*1ff0*/  ULOP3.LUT UR4, UR4, 0x3fff, URZ, 0xc0, !UPT ;  /* 0x00003fff04047892 */ /* 0x000fe2000f8ec03f */
[----:B------:R-:W-:Y:S01]  /*2000*/  P2R R120, PR, RZ, 0x1 ;  /* 0x00000001ff787803 */ /* 0x000fe20000000000 */
[----:B01----:R-:W-:Y:S01]  /*2010*/  @!P1 VIADD R10, R10, 0x34840 ;  /* 0x000348400a0a9836 */ /* 0x003fe20000000000 */
[----:B------:R-:W-:Y:S01]  /*2020*/  R2UR UR54, R18 ;  /* 0x00000000123672ca */ /* 0x000fe200000e0000 */
[----:B------:R-:W-:-:S02]  /*2030*/  ULOP3.LUT UR5, UR4, 0x10000, URZ, 0xfc, !UPT ;  /* 0x0001000004057892 */ /* 0x000fc4000f8efc3f */
[----:B------:R-:W-:Y:S02]  /*2040*/  ULOP3.LUT UR4, UR36, 0x10000, URZ, 0xfc, !UPT ;  /* 0x0001000024047892 */ /* 0x000fe4000f8efc3f */
[----:B------:R-:W-:Y:S02]  /*2050*/  UIMAD UR6, UR6, 0xb00, UR5 ;  /* 0x00000b00060678a4 */ /* 0x000fe4000f8e0205 */
[----:B------:R-:W-:Y:S01]  /*2060*/  IMAD.U32 R3, RZ, RZ, UR5 ;  /* 0x00000005ff037e24 */ /* 0x000fe2000f8e00ff */
[----:B------:R-:W-:Y:S01]  /*2070*/  UMOV UR5, 0x40000040 ;  /* 0x4000004000057882 */ /* 0x000fe20000000000 */
[----:B------:R-:W-:Y:S01]  /*2080*/  UIADD3 UR10, UR6, 0x80, URZ ;  /* 0x00000080060a7890 */ /* 0x000fe2000fffe03f */
[----:B------:R-:W-:Y:S01]  /*2090*/  UMOV UR8, UR4 ;  /* 0x0000000400087c82 */ /* 0x000fe20008000000 */
[----:B------:R-:W-:Y:S01]  /*20a0*/  UMOV UR9, UR5 ;  /* 0x0000000500097c82 */ /* 0x000fe20008000000 */
[----:B------:R-:W-:Y:S02]  /*20b0*/  UIADD3 UR14, UR6, 0x100, URZ ;  /* 0x00000100060e7890 */ /* 0x000fe4000fffe03f */
[----:B------:R-:W-:Y:S01]  /*20c0*/  HGMMA.64x16x16.F32 R112, gdesc[UR4], RZ, !UPT, gsb0 ;  /* 0x00200000047079f0 */ /* 0x000fe2000c0008ff */
[----:B------:R-:W-:Y:S01]  /*20d0*/  UMOV UR12, UR4 ;  /* 0x00000004000c7c82 */ /* 0x000fe20008000000 */
[----:B------:R-:W-:Y:S01]  /*20e0*/  UMOV UR13, UR5 ;  /* 0x00000005000d7c82 */ /* 0x000fe20008000000 */
[----:B------:R-:W-:Y:S01]  /*20f0*/  UIADD3 UR18, UR6, 0x180, URZ ;  /* 0x0000018006127890 */ /* 0x000fe2000fffe03f */
        /* <DEDUP_REMOVED lines=20> */
[----:B------:R-:W-:-:S02]  /*2240*/  UIADD3 UR7, UR4, 0x2, URZ ;  /* 0x0000000204077890 */ /* 0x000fc4000fffe03f */
[----:B------:R-:W-:-:S05]  /*2250*/  UIADD3 UR50, UR6, 0x604, URZ ;  /* 0x0000060406327890 */ /* 0x000fca000fffe03f */
[----:B------:R-:W-:Y:S01]  /*2260*/  UMOV UR44, UR7 ;  /* 0x00000007002c7c82 */ /* 0x000fe20008000000 */
[----:B------:R-:W-:Y:S01]  /*2270*/  UIADD3 UR7, UR4, 0x4, URZ ;  /* 0x0000000404077890 */ /* 0x000fe2000fffe03f */
[----:B------:R-:W-:Y:S01]  /*2280*/  IMAD.U32 R8, RZ, RZ, UR44 ;  /* 0x0000002cff087e24 */ /* 0x000fe2000f8e00ff */
        /* <DEDUP_REMOVED lines=10> */
[----:B------:R-:W-:Y:S02]  /*2330*/  UIADD3 UR12, UR6, 0x2, URZ ;  /* 0x00000002060c7890 */ /* 0x000fe4000fffe03f */
[----:B------:R-:W-:Y:S01]  /*2340*/  UIADD3 UR14, UR6, 0x102, URZ ;  /* 0x00000102060e7890 */ /* 0x000fe2000fffe03f */
[----:B------:R-:W-:Y:S01]  /*2350*/  UMOV UR13, UR45 ;  /* 0x0000002d000d7c82 */ /* 0x000fe20008000000 */
[----:B------:R-:W-:-:S03]  /*2360*/  UMOV UR15, 0x40000040 ;  /* 0x40000040000f7882 */ /* 0x000fc60000000000 */
[----:B------:R-:W-:Y:S01]  /*2370*/  UMOV UR46, UR12 ;  /* 0x0000000c002e7c82 */ /* 0x000fe20008000000 */
[----:B------:R-:W-:Y:S01]  /*2380*/  UMOV UR12, UR44 ;  /* 0x0000002c000c7c82 */ /* 0x000fe20008000000 */
        /* <DEDUP_REMOVED lines=14> */
[----:B--2---:R-:W-:Y:S01]  /*2470*/  IADD3 R12, R12, 0xb0, -R121 ;  /* 0x000000b00c0c7810 */ /* 0x004fe20007ffe879 */
        /* <DEDUP_REMOVED lines=57> */
[----:B------:R-:W-:Y:S02]  /*2810*/  UIADD3 UR12, UR6, 0x4, URZ ;  /* 0x00000004060c7890 */ /* 0x000fe4000fffe03f */
[----:B------:R-:W-:Y:S01]  /*2820*/  UIADD3 UR14, UR6, 0x104, URZ ;  /* 0x00000104060e7890 */ /* 0x000fe2000fffe03f */
[----:B------:R-:W-:Y:S01]  /*2830*/  UMOV UR15, 0x40000040 ;  /* 0x40000040000f7882 */ /* 0x000fe20000000000 */
[----:B------:R-:W-:Y:S02]  /*2840*/  WARPGROUP.DEPBAR.LE gsb0, 0x0 ;  /* 0x00008000000079c5 */ /* 0x000fe40000010000 */
[----:B------:R-:W-:-:S06]  /*2850*/  WARPGROUP.ARRIVE ;  /* 0x00000000000079c5 */ /* 0x000fcc0000000000 */
[----:B------:R-:W-:Y:S01]  /*2860*/  HGMMA.64x16x16.F32 R88, gdesc[UR16], R88, gsb0 ;  /* 0x00200000105879f0 */ /* 0x000fe20008000858 */
[----:B------:R-:W-:Y:S01]  /*2870*/  UMOV UR16, UR7 ;  /* 0x0000000700107c82 */ /* 0x000fe20008000000 */
[----:B------:R-:W-:Y:S01]  /*2880*/  UMOV UR17, 0x40000040 ;  /* 0x4000004000117882 */ /* 0x000fe20000000000 */
[----:B------:R-:W-:Y:S01]  /*2890*/  UMOV UR18, UR12 ;  /* 0x0000000c00127c82 */ /* 0x000fe20008000000 */
[----:B------:R-:W-:Y:S01]  /*28a0*/  UMOV UR19, 0x40000040 ;  /* 0x4000004000137882 */ /* 0x000fe20000000000 */
[----:B------:R-:W-:Y:S01]  /*28b0*/  UMOV UR44, UR16 ;  /* 0x00000010002c7c82 */ /* 0x000fe20008000000 */
[----:B------:R-:W-:Y:S01]  /*28c0*/  UMOV UR45, UR17 ;  /* 0x00000011002d7c82 */ /* 0x000fe20008000000 */
[----:B------:R-:W-:Y:S01]  /*28d0*/  UMOV UR12, UR44 ;  /* 0x0000002c000c7c82 */ /* 0x000fe20008000000 */
[----:B------:R-:W-:Y:S01]  /*28e0*/  UMOV UR13, UR45 ;  /* 0x0000002d000d7c82 */ /* 0x000fe20008000000 */
[----:B------:R-:W-:Y:S01]  /*28f0*/  IMAD.U32 R6, RZ, RZ, UR16 ;  /* 0x00000010ff067e24 */ /* 0x000fe2000f8e00ff */
[----:B------:R-:W-:Y:S01]  /*2900*/  UIADD3 UR7, UR4, 0x6, URZ ;  /* 0x0000000604077890 */ /* 0x000fe2000fffe03f */
[----:B------:R-:W-:Y:S01]  /*2910*/  IMAD.U32 R7, RZ, RZ, UR17 ;  /* 0x00000011ff077e24 */ /* 0x000fe2000f8e00ff */
[----:B------:R-:W-:-:S02]  /*2920*/  WARPGROUP.DEPBAR.LE gsb0, 0x0 ;  /* 0x00008000000079c5 */ /* 0x000fc40000010000 */
        /* <DEDUP_REMOVED lines=209> */
[----:B------:R-:W-:Y:S01]  /*3640*/  UIADD3 UR7, UR4, 0x402, URZ ;  /* 0x0000040204077890 */ /* 0x000fe2000fffe03f */
[----:B------:R-:W-:-:S02]  /*3650*/  WARPGROUP.DEPBAR.LE gsb0, 0x0 ;  /* 0x00008000000079c5 */ /* 0x000fc40000010000 */
        /* <DEDUP_REMOVED lines=14> */
[----:B------:R-:W-:Y:S01]  /*3740*/  UMOV UR13, 0x40000040 ;  /* 0x40000040000d7882 */ /* 0x000fe20000000000 */
[----:B------:R-:W-:Y:S01]  /*3750*/  UMOV UR15, 0x40000040 ;  /* 0x40000040000f7882 */ /* 0x000fe20000000000 */
[----:B------:R-:W-:Y:S01]  /*3760*/  UMOV UR44, UR12 ;  /* 0x0000000c002c7c82 */ /* 0x000fe20008000000 */
[----:B------:R-:W-:Y:S01]  /*3770*/  UMOV UR45, UR13 ;  /* 0x0000000d002d7c82 */ /* 0x000fe20008000000 */
[----:B------:R-:W-:Y:S01]  /*3780*/  UIADD3 UR7, UR4, 0x404, URZ ;  /* 0x0000040404077890 */ /* 0x000fe2000fffe03f */
        /* <DEDUP_REMOVED lines=52> */
[----:B------:R-:W-:Y:S02]  /*3ad0*/  ULDC UR11, c[0x0][0x988] ;  /* 0x00026200000b7ab9 */ /* 0x000fe40000000800 */
        /* <DEDUP_REMOVED lines=95> */
[----:B------:R-:W-:Y:S01]  /*40d0*/  ULDC UR7, c[0x0][0x9d8] ;  /* 0x0002760000077ab9 */ /* 0x000fe20000000800 */
        /* <DEDUP_REMOVED lines=32> */
[----:B------:R-:W-:Y:S01]  /*42e0*/  FMUL.FTZ R21, R117, UR7 ;  /* 0x0000000775157c20 */ /* 0x000fe20008410000 */
[----:B------:R-:W-:Y:S01]  /*42f0*/  UMOV UR23, 0x40000040 ;  /* 0x4000004000177882 */ /* 0x000fe20000000000 */
[----:B------:R-:W-:Y:S01]  /*4300*/  MUFU.TANH R13, R13 ;  /* 0x0000000d000d7308 */ /* 0x000fe20000002400 */
[----:B------:R-:W-:Y:S01]  /*4310*/  FMUL.FTZ R14, R115, UR7 ;  /* 0x00000007730e7c20 */ /* 0x000fe20008410000 */
[----:B------:R-:W-:-:S06]  /*4320*/  FMUL.FTZ R82, R118, UR7 ;  /* 0x0000000776527c20 */ /* 0x000fcc0008410000 */
[----:B------:R-:W-:Y:S08]  /*4330*/  MUFU.TANH R15, R15 ;  /* 0x0000000f000f7308 */ /* 0x000ff00000002400 */
[----:B------:R-:W0:Y:S08]  /*4340*/  MUFU.TANH R11, R11 ;  /* 0x0000000b000b7308 */ /* 0x000e300000002400 */
[----:B------:R-:W-:Y:S08]  /*4350*/  MUFU.TANH R83, R83 ;  /* 0x0000005300537308 */ /* 0x000ff00000002400 */
[----:B------:R-:W-:Y:S08]  /*4360*/  MUFU.TANH R20, R20 ;  /* 0x0000001400147308 */ /* 0x000ff00000002400 */
[----:B------:R-:W1:Y:S01]  /*4370*/  MUFU.TANH R21, R21 ;  /* 0x0000001500157308 */ /* 0x000e620000002400 */
[----:B------:R-:W-:-:S02]  /*4380*/  WARPGROUP.DEPBAR.LE gsb0, 0x0 ;  /* 0x00008000000079c5 */ /* 0x000fc40000010000 */
        /* <DEDUP_REMOVED lines=9> */
[----:B------:R-:W-:Y:S01]  /*4420*/  UMOV UR23, 0x40000040 ;  /* 0x4000004000177882 */ /* 0x000fe20000000000 */
[----:B------:R-:W-:Y:S01]  /*4430*/  FMUL.FTZ R85, R108, UR7 ;  /* 0x000000076c557c20 */ /* 0x000fe20008410000 */
[----:B------:R-:W-:Y:S01]  /*4440*/  FMUL.FTZ R106, R111, UR7 ;  /* 0x000000076f6a7c20 */ /* 0x000fe20008410000 */
[----:B------:R-:W-:-:S04]  /*4450*/  FMUL.FTZ R107, R110, UR7 ;  /* 0x000000076e6b7c20 */ /* 0x000fc80008410000 */
[----:B------:R-:W-:Y:S08]  /*4460*/  MUFU.TANH R80, R80 ;  /* 0x0000005000507308 */ /* 0x000ff00000002400 */
[----:B------:R-:W-:Y:S08]  /*4470*/  MUFU.TANH R104, R104 ;  /* 0x0000006800687308 */ /* 0x000ff00000002400 */
[----:B------:R-:W2:Y:S08]  /*4480*/  MUFU.TANH R14, R14 ;  /* 0x0000000e000e7308 */ /* 0x000eb00000002400 */
[----:B------:R-:W3:Y:S08]  /*4490*/  MUFU.TANH R82, R82 ;  /* 0x0000005200527308 */ /* 0x000ef00000002400 */
[----:B------:R-:W4:Y:S08]  /*44a0*/  MUFU.TANH R81, R81 ;  /* 0x0000005100517308 */ /* 0x000f300000002400 */
[----:B------:R-:W5:Y:S01]  /*44b0*/  MUFU.TANH R85, R85 ;  /* 0x0000005500557308 */ /* 0x000f620000002400 */
        /* <DEDUP_REMOVED lines=11> */
[----:B------:R-:W-:Y:S01]  /*4570*/  FMUL.FTZ R102, R103, UR7 ;  /* 0x0000000767667c20 */ /* 0x000fe20008410000 */
[----:B------:R-:W5:Y:S01]  /*4580*/  MUFU.TANH R84, R84 ;  /* 0x0000005400547308 */ /* 0x000f620000002400 */
[----:B------:R-:W-:-:S07]  /*4590*/  FMUL.FTZ R99, R99, UR7 ;  /* 0x0000000763637c20 */ /* 0x000fce0008410000 */
[----:B------:R-:W-:Y:S08]  /*45a0*/  MUFU.TANH R106, R106 ;  /* 0x0000006a006a7308 */ /* 0x000ff00000002400 */
[----:B------:R-:W5:Y:S08]  /*45b0*/  MUFU.TANH R105, R105 ;  /* 0x0000006900697308 */ /* 0x000f700000002400 */
[----:B------:R-:W-:Y:S08]  /*45c0*/  MUFU.TANH R108, R108 ;  /* 0x0000006c006c7308 */ /* 0x000ff00000002400 */
        /* <DEDUP_REMOVED lines=35> */
[----:B------:R-:W5:Y:S08]  /*4800*/  MUFU.TANH R98, R98 ;  /* 0x0000006200627308 */ /* 0x000f700000002400 */
[----:B------:R-:W-:Y:S08]  /*4810*/  MUFU.TANH R90, R90 ;  /* 0x0000005a005a7308 */ /* 0x000ff00000002400 */
[----:B------:R-:W5:Y:S08]  /*4820*/  MUFU.TANH R94, R94 ;  /* 0x0000005e005e7308 */ /* 0x000f700000002400 */
[----:B------:R-:W5:Y:S08]  /*4830*/  MUFU.TANH R76, R76 ;  /* 0x0000004c004c7308 */ /* 0x000f700000002400 */
        /* <DEDUP_REMOVED lines=10> */
[----:B------:R-:W5:Y:S01]  /*48e0*/  MUFU.TANH R77, R77 ;  /* 0x0000004d004d7308 */ /* 0x000f620000002400 */
[----:B------:R-:W-:Y:S01]  /*48f0*/  UMOV UR23, 0x40000040 ;  /* 0x4000004000177882 */ /* 0x000fe20000000000 */
[----:B------:R-:W-:Y:S01]  /*4900*/  FMUL.FTZ R64, R64, UR7 ;  /* 0x0000000740407c20 */ /* 0x000fe20008410000 */
[----:B------:R-:W-:Y:S01]  /*4910*/  FMUL.FTZ R65, R65, UR7 ;  /* 0x0000000741417c20 */ /* 0x000fe20008410000 */
[----:B------:R-:W-:-:S04]  /*4920*/  FMUL.FTZ R71, R71, UR7 ;  /* 0x0000000747477c20 */ /* 0x000fc80008410000 */
[----:B------:R-:W5:Y:S08]  /*4930*/  MUFU.TANH R102, R102 ;  /* 0x0000006600667308 */ /* 0x000f700000002400 */
[----:B------:R-:W-:Y:S08]  /*4940*/  MUFU.TANH R89, R89 ;  /* 0x0000005900597308 */ /* 0x000ff00000002400 */
[----:B------:R-:W5:Y:S08]  /*4950*/  MUFU.TANH R93, R93 ;  /* 0x0000005d005d7308 */ /* 0x000f700000002400 */
[----:B------:R-:W-:Y:S08]  /*4960*/  MUFU.TANH R92, R92 ;  /* 0x0000005c005c7308 */ /* 0x000ff00000002400 */
[----:B------:R-:W5:Y:S08]  /*4970*/  MUFU.TANH R95, R95 ;  /* 0x0000005f005f7308 */ /* 0x000f700000002400 */
[----:B------:R-:W5:Y:S01]  /*4980*/  MUFU.TANH R64, R64 ;  /* 0x0000004000407308 */ /* 0x000f620000002400 */
[----:B------:R-:W-:-:S02]  /*4990*/  WARPGROUP.DEPBAR.LE gsb0, 0x0 ;  /* 0x00008000000079c5 */ /* 0x000fc40000010000 */
[----:B------:R-:W-:Y:S01]  /*49a0*/  WARPGROUP.ARRIVE ;  /* 0x00000000000079c5 */ /* 0x000fe20000000000 */
[----:B------:R-:W-:Y:S01]  /*49b0*/  FMUL.FTZ R70, R57, UR7 ;  /* 0x0000000739467c20 */ /* 0x000fe20008410000 */
[----:B------:R-:W-:Y:S02]  /*49c0*/  IMAD.U32 R57, RZ, RZ, UR53 ;  /* 0x00000035ff397e24 */ /* 0x000fe4000f8e00ff */
[----:B------:R-:W-:Y:S01]  /*49d0*/  FMUL.FTZ R113, R62, UR7 ;  /* 0x000000073e717c20 */ /* 0x000fe20008410000 */
[----:B------:R-:W-:Y:S01]  /*49e0*/  FMUL.FTZ R62, R63, UR7 ;  /* 0x000000073f3e7c20 */ /* 0x000fe20008410000 */
[----:B------:R-:W-:Y:S01]  /*49f0*/  FMUL.FTZ R69, R56, UR7 ;  /* 0x0000000738457c20 */ /* 0x000fe20008410000 */
[----:B------:R-:W-:Y:S01]  /*4a00*/  HGMMA.64x16x16.F32 R48, gdesc[UR20], R48, gsb0 ;  /* 0x00200000143079f0 */ /* 0x000fe20008000830 */
[----:B------:R-:W-:Y:S01]  /*4a10*/  UIADD3 UR22, UR6, 0x986, URZ ;  /* 0x0000098606167890 */ /* 0x000fe2000fffe03f */
[----:B------:R-:W-:Y:S01]  /*4a20*/  IMAD R12, R57, -0xb0, R12 ;  /* 0xffffff50390c7824 */ /* 0x000fe200078e020c */
[----:B------:R-:W-:Y:S01]  /*4a30*/  UMOV UR23, 0x40000040 ;  /* 0x4000004000177882 */ /* 0x000fe20000000000 */
[----:B------:R-:W-:Y:S01]  /*4a40*/  FMUL.FTZ R111, R59, UR7 ;  /* 0x000000073b6f7c20 */ /* 0x000fe20008410000 */
[----:B------:R-:W-:Y:S01]  /*4a50*/  FMUL.FTZ R112, R58, UR7 ;  /* 0x000000073a707c20 */ /* 0x000fe20008410000 */
[----:B------:R-:W5:Y:S01]  /*4a60*/  MUFU.TANH R72, R72 ;  /* 0x0000004800487308 */ /* 0x000f620000002400 */
[----:B------:R-:W-:Y:S01]  /*4a70*/  ISETP.GT.AND P5, PT, R12, RZ, PT ;  /* 0x000000ff0c00720c */ /* 0x000fe20003fa4270 */
[----:B------:R-:W-:Y:S01]  /*4a80*/  FMUL.FTZ R110, R60, UR7 ;  /* 0x000000073c6e7c20 */ /* 0x000fe20008410000 */
[C---:B------:R-:W-:Y:S01]  /*4a90*/  ISETP.GT.AND P4, PT, R12.reuse, 0x1, PT ;  /* 0x000000010c00780c */ /* 0x040fe20003f84270 */
[----:B------:R-:W-:Y:S01]  /*4aa0*/  FMUL.FTZ R61, R61, UR7 ;  /* 0x000000073d3d7c20 */ /* 0x000fe20008410000 */
[C---:B------:R-:W-:Y:S01]  /*4ab0*/  ISETP.GT.AND P3, PT, R12.reuse, 0x9, PT ;  /* 0x000000090c00780c */ /* 0x040fe20003f64270 */
[----:B------:R-:W-:Y:S01]  /*4ac0*/  UIADD3 UR53, UR53, -0x2, URZ ;  /* 0xfffffffe35357890 */ /* 0x000fe2000fffe03f */
[----:B------:R-:W-:Y:S01]  /*4ad0*/  ISETP.GT.AND P2, PT, R12, 0x8, PT ;  /* 0x000000080c00780c */ /* 0x000fe20003f44270 */
[----:B------:R-:W5:Y:S01]  /*4ae0*/  MUFU.TANH R65, R65 ;  /* 0x0000004100417308 */ /* 0x000f620000002400 */
[----:B0-----:R-:W-:Y:S01]  /*4af0*/  FSEL R11, R11, -INF , P5 ;  /* 0xff8000000b0b7808 */ /* 0x001fe20002800000 */
[----:B------:R-:W-:Y:S01]  /*4b00*/  UISETP.GE.AND UP0, UPT, UR53, UR54, UPT ;  /* 0x000000363500728c */ /* 0x000fe2000bf06270 */
[----:B-1----:R-:W-:-:S02]  /*4b10*/  FSEL R68, R21, -INF , P3 ;  /* 0xff80000015447808 */ /* 0x002fc40001800000 */
[----:B------:R-:W-:Y:S02]  /*4b20*/  ISETP.GT.AND P6, PT, R12, 0x10, PT ;  /* 0x000000100c00780c */ /* 0x000fe40003fc4270 */
[----:B--2---:R-:W-:Y:S01]  /*4b30*/  FSEL R14, R14, -INF , P4 ;  /* 0xff8000000e0e7808 */ /* 0x004fe20002000000 */
[----:B------:R-:W0:Y:S01]  /*4b40*/  MUFU.TANH R67, R67 ;  /* 0x0000004300437308 */ /* 0x000e220000002400 */
[----:B------:R-:W-:-:S07]  /*4b50*/  FSEL R80, R80, -INF , P6 ;  /* 0xff80000050507808 */ /* 0x000fce0003000000 */
[----:B------:R-:W1:Y:S08]  /*4b60*/  MUFU.TANH R74, R74 ;  /* 0x0000004a004a7308 */ /* 0x000e700000002400 */
[----:B------:R-:W2:Y:S08]  /*4b70*/  MUFU.TANH R78, R78 ;  /* 0x0000004e004e7308 */ /* 0x000eb00000002400 */
[----:B------:R-:W2:Y:S01]  /*4b80*/  MUFU.TANH R73, R73 ;  /* 0x0000004900497308 */ /* 0x000ea20000002400 */
[----:B------:R-:W-:-:S02]  /*4b90*/  WARPGROUP.DEPBAR.LE gsb0, 0x0 ;  /* 0x00008000000079c5 */ /* 0x000fc40000010000 */
[----:B------:R-:W-:Y:S01]  /*4ba0*/  WARPGROUP.ARRIVE ;  /* 0x00000000000079c5 */ /* 0x000fe20000000000 */
[----:B------:R-:W-:Y:S01]  /*4bb0*/  FMUL.FTZ R63, R48, UR7 ;  /* 0x00000007303f7c20 */ /* 0x000fe20008410000 */
[----:B------:R-:W-:Y:S01]  /*4bc0*/  FMUL.FTZ R114, R49, UR7 ;  /* 0x0000000731727c20 */ /* 0x000fe20008410000 */
        /* <DEDUP_REMOVED lines=8> */
[----:B------:R-:W-:Y:S01]  /*4c50*/  FSEL R15, R83, -INF , P3 ;  /* 0xff800000530f7808 */ /* 0x000fe20001800000 */
[----:B------:R-:W-:Y:S01]  /*4c60*/  UIADD3 UR22, UR6, 0xa06, URZ ;  /* 0x00000a0606167890 */ /* 0x000fe2000fffe03f */
[----:B------:R3:W-:Y:S01]  /*4c70*/  MUFU.TANH R83, R48 ;  /* 0x0000003000537308 */ /* 0x0007e20000002400 */
[----:B------:R-:W-:Y:S01]  /*4c80*/  FSEL R51, R20, -INF , P2 ;  /* 0xff80000014337808 */ /* 0x000fe20001000000 */
[----:B------:R-:W-:Y:S01]  /*4c90*/  FMUL.FTZ R55, R55, UR7 ;  /* 0x0000000737377c20 */ /* 0x000fe20008410000 */
[----:B------:R-:W-:Y:S01]  /*4ca0*/  FSEL R21, R86, -INF , P5 ;  /* 0xff80000056157808 */ /* 0x000fe20002800000 */
[----:B------:R-:W-:Y:S01]  /*4cb0*/  UMOV UR23, 0x40000040 ;  /* 0x4000004000177882 */ /* 0x000fe20000000000 */
[----:B------:R-:W-:Y:S01]  /*4cc0*/  FSEL R20, R104, -INF , P6 ;  /* 0xff80000068147808 */ /* 0x000fe20003000000 */
[----:B------:R-:W-:Y:S01]  /*4cd0*/  FMUL.FTZ R115, R50, UR7 ;  /* 0x0000000732737c20 */ /* 0x000fe20008410000 */
[----:B------:R-:W-:Y:S01]  /*4ce0*/  ISETP.GT.AND P4, PT, R12, 0x18, PT ;  /* 0x000000180c00780c */ /* 0x000fe20003f84270 */
[----:B------:R5:W-:Y:S01]  /*4cf0*/  MUFU.TANH R86, R53 ;  /* 0x0000003500567308 */ /* 0x000be20000002400 */
[----:B---3--:R-:W-:-:S02]  /*4d00*/  FMNMX.FTZ R48, R49, R52, !PT ;  /* 0x0000003431307209 */ /* 0x008fc40007810000 */
[----:B------:R-:W-:Y:S02]  /*4d10*/  FSEL R13, R82, -INF , P2 ;  /* 0xff800000520d7808 */ /* 0x000fe40001000000 */
[----:B----4-:R-:W-:Y:S02]  /*4d20*/  FSEL R81, R81, -INF , P5 ;  /* 0xff80000051517808 */ /* 0x010fe40002800000 */
[C---:B------:R-:W-:Y:S01]  /*4d30*/  ISETP.GT.AND P2, PT, R12.reuse, 0x19, PT ;  /* 0x000000190c00780c */ /* 0x040fe20003f44270 */
[----:B------:R3:W-:Y:S01]  /*4d40*/  MUFU.TANH R104, R54 ;  /* 0x0000003600687308 */ /* 0x0007e20000002400 */
[----:B-----5:R-:W-:Y:S02]  /*4d50*/  FMNMX.FTZ R53, R51, R48, !PT ;  /* 0x0000003033357209 */ /* 0x020fe40007810000 */
[----:B------:R-:W-:Y:S02]  /*4d60*/  ISETP.GT.AND P3, PT, R12, 0x20, PT ;  /* 0x000000200c00780c */ /* 0x000fe40003f64270 */
[----:B------:R-:W-:-:S02]  /*4d70*/  FMNMX.FTZ R53, R68, R53, !PT ;  /* 0x0000003544357209 */ /* 0x000fc40007810000 */
[----:B------:R-:W-:Y:S01]  /*4d80*/  ISETP.GT.AND P5, PT, R12, 0x28, PT ;  /* 0x000000280c00780c */ /* 0x000fe20003fa4270 */
[----:B------:R-:W4:Y:S01]  /*4d90*/  MUFU.TANH R71, R71 ;  /* 0x0000004700477308 */ /* 0x000f220000002400 */
[----:B---3--:R-:W-:Y:S02]  /*4da0*/  FMNMX.FTZ R54, R80, R53, !PT ;  /* 0x0000003550367209 */ /* 0x008fe40007810000 */
[----:B------:R-:W-:Y:S02]  /*4db0*/  FSEL R85, R85, -INF , P4 ;  /* 0xff80000055557808 */ /* 0x000fe40002000000 */
[----:B------:R-:W-:Y:S02]  /*4dc0*/  FMNMX.FTZ R54, R81, R54, !PT ;  /* 0x0000003651367209 */ /* 0x000fe40007810000 */
[----:B------:R-:W-:Y:S01]  /*4dd0*/  FSEL R84, R84, -INF , P2 ;  /* 0xff80000054547808 */ /* 0x000fe20001000000 */
[----:B------:R-:W3:Y:S01]  /*4de0*/  MUFU.TANH R109, R109 ;  /* 0x0000006d006d7308 */ /* 0x000ee20000002400 */
[----:B------:R-:W-:-:S02]  /*4df0*/  FSEL R105, R105, -INF , P3 ;  /* 0xff80000069697808 */ /* 0x000fc40001800000 */
[----:B------:R-:W-:Y:S02]  /*4e00*/  ISETP.GT.AND P6, PT, R12, 0x21, PT ;  /* 0x000000210c00780c */ /* 0x000fe40003fc4270 */
[----:B------:R-:W-:Y:S02]  /*4e10*/  FSEL R98, R98, -INF , P5 ;  /* 0xff80000062627808 */ /* 0x000fe40002800000 */
[----:B------:R-:W-:Y:S01]  /*4e20*/  FSEL R96, R96, -INF , P6 ;  /* 0xff80000060607808 */ /* 0x000fe20003000000 */
[----:B------:R-:W5:Y:S01]  /*4e30*/  MUFU.TANH R66, R66 ;  /* 0x0000004200427308 */ /* 0x000f620000002400 */
[----:B------:R-:W-:Y:S02]  /*4e40*/  WARPGROUP.DEPBAR.LE gsb0, 0x0 ;  /* 0x00008000000079c5 */ /* 0x000fe40000010000 */
[----:B------:R-:W-:Y:S01]  /*4e50*/  WARPGROUP.ARRIVE ;  /* 0x00000000000079c5 */ /* 0x000fe20000000000 */
[----:B------:R-:W-:Y:S01]  /*4e60*/  FMUL.FTZ R56, R41, UR7 ;  /* 0x0000000729387c20 */ /* 0x000fe20008410000 */
[----:B------:R-:W-:Y:S01]  /*4e70*/  FMUL.FTZ R57, R42, UR7 ;  /* 0x000000072a397c20 */ /* 0x000fe20008410000 */
[----:B------:R-:W-:Y:S01]  /*4e80*/  FMUL.FTZ R59, R44, UR7 ;  /* 0x000000072c3b7c20 */ /* 0x000fe20008410000 */
[----:B------:R-:W-:Y:S01]  /*4e90*/  FSEL R41, R106, -INF , P2 ;  /* 0xff8000006a297808 */ /* 0x000fe20001000000 */
[----:B------:R-:W-:Y:S01]  /*4ea0*/  FMUL.FTZ R117, R46, UR7 ;  /* 0x000000072e757c20 */ /* 0x000fe20008410000 */
[----:B------:R-:W-:Y:S01]  /*4eb0*/  FSEL R42, R108, -INF , P3 ;  /* 0xff8000006c2a7808 */ /* 0x000fe20001800000 */
[----:B------:R-:W-:Y:S01]  /*4ec0*/  HGMMA.64x16x16.F32 R32, gdesc[UR20], R32, gsb0 ;  /* 0x00200000142079f0 */ /* 0x000fe20008000820 */
[C---:B------:R-:W-:Y:S01]  /*4ed0*/  ISETP.GT.AND P2, PT, R12.reuse, 0x30, PT ;  /* 0x000000300c00780c */ /* 0x040fe20003f44270 */
[----:B------:R-:W-:Y:S01]  /*4ee0*/  FMUL.FTZ R118, R47, UR7 ;  /* 0x000000072f767c20 */ /* 0x000fe20008410000 */
[----:B------:R-:W-:Y:S01]  /*4ef0*/  ISETP.GT.AND P3, PT, R12, 0x31, PT ;  /* 0x000000310c00780c */ /* 0x000fe20003f64270 */
[----:B------:R-:W-:Y:S01]  /*4f00*/  FMUL.FTZ R58, R43, UR7 ;  /* 0x000000072b3a7c20 */ /* 0x000fe20008410000 */
[----:B------:R-:W-:Y:S01]  /*4f10*/  FSEL R44, R101, -INF , P5 ;  /* 0xff800000652c7808 */ /* 0x000fe20002800000 */
[----:B------:R-:W-:Y:S01]  /*4f20*/  FMUL.FTZ R50, R40, UR7 ;  /* 0x0000000728327c20 */ /* 0x000fe20008410000 */
[----:B------:R0:W-:Y:S01]  /*4f30*/  MUFU.TANH R101, R55 ;  /* 0x0000003700657308 */ /* 0x0001e20000002400 */
[----:B------:R-:W-:Y:S01]  /*4f40*/  FSEL R46, R103, -INF , P2 ;  /* 0xff800000672e7808 */ /* 0x000fe20001000000 */
[----:B------:R-:W-:Y:S01]  /*4f50*/  FMUL.FTZ R60, R45, UR7 ;  /* 0x000000072d3c7c20 */ /* 0x000fe20008410000 */
[----:B------:R-:W-:Y:S01]  /*4f60*/  FSEL R100, R100, -INF , P2 ;  /* 0xff80000064647808 */ /* 0x000fe20001000000 */
[----:B------:R-:W-:Y:S01]  /*4f70*/  UIADD3 UR22, UR6, 0xa86, URZ ;  /* 0x00000a8606167890 */ /* 0x000fe2000fffe03f */
[----:B------:R-:W-:Y:S01]  /*4f80*/  FSEL R47, R91, -INF , P3 ;  /* 0xff8000005b2f7808 */ /* 0x000fe20001800000 */
[----:B------:R-:W-:Y:S01]  /*4f90*/  UMOV UR23, 0x40000040 ;  /* 0x4000004000177882 */ /* 0x000fe20000000000 */
[----:B------:R-:W-:Y:S01]  /*4fa0*/  ISETP.GT.AND P2, PT, R12, 0x41, PT ;  /* 0x000000410c00780c */ /* 0x000fe20003f44270 */
[----:B------:R1:W-:Y:S01]  /*4fb0*/  MUFU.TANH R91, R56 ;  /* 0x00000038005b7308 */ /* 0x0003e20000002400 */
[----:B0-----:R-:W-:-:S02]  /*4fc0*/  FMNMX.FTZ R55, R85, R54, !PT ;  /* 0x0000003655377209 */ /* 0x001fc40007810000 */
[----:B------:R-:W-:Y:S02]  /*4fd0*/  FSEL R54, R75, -INF , P2 ;  /* 0xff8000004b367808 */ /* 0x000fe40001000000 */
[----:B------:R-:W-:Y:S02]  /*4fe0*/  FSEL R43, R99, -INF , P6 ;  /* 0xff800000632b7808 */ /* 0x000fe40003000000 */
[----:B------:R-:W-:Y:S01]  /*4ff0*/  ISETP.GT.AND P6, PT, R12, 0x38, PT ;  /* 0x000000380c00780c */ /* 0x000fe20003fc4270 */
[----:B------:R0:W-:Y:S01]  /*5000*/  MUFU.TANH R99, R50 ;  /* 0x0000003200637308 */ /* 0x0001e20000002400 */
[----:B-1----:R-:W-:Y:S02]  /*5010*/  FMNMX.FTZ R56, R84, R55, !PT ;  /* 0x0000003754387209 */ /* 0x002fe40007810000 */
[----:B------:R-:W-:Y:S02]  /*5020*/  FSEL R82, R88, -INF , P3 ;  /* 0xff80000058527808 */ /* 0x000fe40001800000 */
[----:B------:R-:W-:-:S02]  /*5030*/  FMNMX.FTZ R75, R105, R56, !PT ;  /* 0x00000038694b7209 */ /* 0x000fc40007810000 */
[----:B------:R-:W-:Y:S01]  /*5040*/  FSEL R40, R107, -INF , P4 ;  /* 0xff8000006b287808 */ /* 0x000fe20002000000 */
[----:B------:R-:W1:Y:S01]  /*5050*/  MUFU.TANH R79, R79 ;  /* 0x0000004f004f7308 */ /* 0x000e620000002400 */
[C---:B------:R-:W-:Y:S02]  /*5060*/  ISETP.GT.AND P3, PT, R12.reuse, 0x48, PT ;  /* 0x000000480c00780c */ /* 0x040fe40003f64270 */
[----:B------:R-:W-:Y:S02]  /*5070*/  ISETP.GT.AND P4, PT, R12, 0x29, PT ;  /* 0x000000290c00780c */ /* 0x000fe40003f84270 */
[----:B------:R-:W-:Y:S02]  /*5080*/  FMNMX.FTZ R75, R96, R75, !PT ;  /* 0x0000004b604b7209 */ /* 0x000fe40007810000 */
[----:B------:R-:W-:Y:S01]  /*5090*/  FSEL R48, R94, -INF , P6 ;  /* 0xff8000005e307808 */ /* 0x000fe20003000000 */
[----:B------:R-:W1:Y:S01]  /*50a0*/  MUFU.TANH R62, R62 ;  /* 0x0000003e003e7308 */ /* 0x000e620000002400 */
[----:B------:R-:W-:-:S02]  /*50b0*/  FSEL R90, R90, -INF , P6 ;  /* 0xff8000005a5a7808 */ /* 0x000fc40003000000 */
[----:B------:R-:W-:Y:S02]  /*50c0*/  ISETP.GT.AND P6, PT, R12, 0x49, PT ;  /* 0x000000490c00780c */ /* 0x000fe40003fc4270 */
[----:B------:R-:W-:Y:S02]  /*50d0*/  FSEL R55, R76, -INF , P3 ;  /* 0xff8000004c377808 */ /* 0x000fe40001800000 */
[----:B------:R-:W-:Y:S01]  /*50e0*/  FSEL R97, R97, -INF , P4 ;  /* 0xff80000061617808 */ /* 0x000fe20002000000 */
[----:B------:R-:W1:Y:S01]  /*50f0*/  MUFU.TANH R69, R69 ;  /* 0x0000004500457308 */ /* 0x000e620000002400 */
[----:B------:R-:W-:Y:S02]  /*5100*/  FMNMX.FTZ R76, R98, R75, !PT ;  /* 0x0000004b624c7209 */ /* 0x000fe40007810000 */
[----:B------:R-:W-:Y:S02]  /*5110*/  FSEL R56, R77, -INF , P6 ;  /* 0xff8000004d387808 */ /* 0x000fe40003000000 */
[----:B------:R-:W-:Y:S01]  /*5120*/  FMNMX.FTZ R77, R97, R76, !PT ;  /* 0x0000004c614d7209 */ /* 0x000fe20007810000 */
[----:B------:R-:W-:-:S02]  /*5130*/  WARPGROUP.DEPBAR.LE gsb0, 0x0 ;  /* 0x00008000000079c5 */ /* 0x000fc40000010000 */
[----:B------:R-:W-:Y:S01]  /*5140*/  ISETP.GT.AND P5, PT, R12, 0x39, PT ;  /* 0x000000390c00780c */ /* 0x000fe20003fa4270 */
[----:B------:R-:W-:Y:S01]  /*5150*/  WARPGROUP.ARRIVE ;  /* 0x00000000000079c5 */ /* 0x000fe20000000000 */
[----:B------:R-:W-:Y:S01]  /*5160*/  FMNMX.FTZ R77, R100, R77, !PT ;  /* 0x0000004d644d7209 */ /* 0x000fe20007810000 */
[----:B------:R-:W1:Y:S01]  /*5170*/  MUFU.TANH R61, R61 ;  /* 0x0000003d003d7308 */ /* 0x000e620000002400 */
[----:B------:R-:W-:Y:S02]  /*5180*/  FSEL R45, R102, -INF , P4 ;  /* 0xff800000662d7808 */ /* 0x000fe40002000000 */
[C---:B------:R-:W-:Y:S01]  /*5190*/  ISETP.GT.AND P4, PT, R12.reuse, 0x40, PT ;  /* 0x000000400c00780c */ /* 0x040fe20003f84270 */
[----:B------:R-:W-:Y:S01]  /*51a0*/  HGMMA.64x16x16.F32 R24, gdesc[UR20], R24, gsb0 ;  /* 0x00200000141879f0 */ /* 0x000fe20008000818 */
[----:B0-----:R-:W-:Y:S02]  /*51b0*/  FSEL R50, R93, -INF , P5 ;  /* 0xff8000005d327808 */ /* 0x001fe40002800000 */
[----:B------:R-:W-:Y:S01]  /*51c0*/  FSEL R89, R89, -INF , P5 ;  /* 0xff80000059597808 */ /* 0x000fe20002800000 */
[----:B------:R2:W-:Y:S01]  /*51d0*/  MUFU.TANH R93, R58 ;  /* 0x0000003a005d7308 */ /* 0x0005e20000002400 */
[----:B------:R-:W-:-:S02]  /*51e0*/  ISETP.GT.AND P5, PT, R12, 0x50, PT ;  /* 0x000000500c00780c */ /* 0x000fc40003fa4270 */
[----:B------:R-:W-:Y:S02]  /*51f0*/  FMNMX.FTZ R77, R82, R77, !PT ;  /* 0x0000004d524d7209 */ /* 0x000fe40007810000 */
[----:B------:R-:W-:Y:S02]  /*5200*/  FSEL R53, R95, -INF , P4 ;  /* 0xff8000005f357808 */ /* 0x000fe40002000000 */
[----:B------:R-:W-:Y:S01]  /*5210*/  FSEL R92, R92, -INF , P4 ;  /* 0xff8000005c5c7808 */ /* 0x000fe20002000000 */
[----:B------:R4:W-:Y:S01]  /*5220*/  MUFU.TANH R95, R60 ;  /* 0x0000003c005f7308 */ /* 0x0009e20000002400 */
[----:B------:R-:W-:Y:S02]  /*5230*/  ISETP.GT.AND P4, PT, R12, 0x51, PT ;  /* 0x000000510c00780c */ /* 0x000fe40003f84270 */
[----:B------:R-:W-:Y:S02]  /*5240*/  FSEL R75, R64, -INF , P5 ;  /* 0xff800000404b7808 */ /* 0x000fe40002800000 */
[----:B------:R-:W-:-:S02]  /*5250*/  FMNMX.FTZ R64, R90, R77, !PT ;  /* 0x0000004d5a407209 */ /* 0x000fc40007810000 */
[----:B------:R-:W-:Y:S01]  /*5260*/  FSEL R72, R72, -INF , P2 ;  /* 0xff80000048487808 */ /* 0x000fe20001000000 */
[----:B------:R-:W0:Y:S01]  /*5270*/  MUFU.TANH R70, R70 ;  /* 0x0000004600467308 */ /* 0x000e220000002400 */
[----:B------:R-:W-:Y:S02]  /*5280*/  ISETP.GT.AND P2, PT, R12, 0x58, PT ;  /* 0x000000580c00780c */ /* 0x000fe40003f44270 */
[----:B------:R-:W-:Y:S02]  /*5290*/  FSEL R76, R65, -INF , P4 ;  /* 0xff800000414c7808 */ /* 0x000fe40002000000 */
[----:B------:R-:W-:Y:S02]  /*52a0*/  FMNMX.FTZ R65, R89, R64, !PT ;  /* 0x0000004059417209 */ /* 0x000fe40007810000 */
[----:B------:R-:W-:Y:S01]  /*52b0*/  FSEL R77, R67, -INF , P2 ;  /* 0xff800000434d7808 */ /* 0x000fe20001000000 */
[----:B------:R-:W0:Y:S01]  /*52c0*/  MUFU.TANH R110, R110 ;  /* 0x0000006e006e7308 */ /* 0x000e220000002400 */
[----:B------:R-:W-:Y:S01]  /*52d0*/  FMNMX.FTZ R67, R92, R65, !PT ;  /* 0x000000415c437209 */ /* 0x000fe20007810000 */
[----:B------:R-:W-:Y:S01]  /*52e0*/  FMUL.FTZ R65, R32, UR7 ;  /* 0x0000000720417c20 */ /* 0x000fe20008410000 */
[----:B------:R-:W-:-:S02]  /*52f0*/  FSEL R74, R74, -INF , P3 ;  /* 0xff8000004a4a7808 */ /* 0x000fc40001800000 */
[----:B------:R-:W-:Y:S02]  /*5300*/  FMNMX.FTZ R67, R72, R67, !PT ;  /* 0x0000004348437209 */ /* 0x000fe40007810000 */
[----:B--2---:R-:W-:Y:S01]  /*5310*/  FSEL R58, R78, -INF , P4 ;  /* 0xff8000004e3a7808 */ /* 0x004fe20002000000 */
[----:B------:R3:W-:Y:S01]  /*5320*/  MUFU.TANH R94, R59 ;  /* 0x0000003b005e7308 */ /* 0x0007e20000002400 */
[----:B------:R-:W-:Y:S02]  /*5330*/  FSEL R73, R73, -INF , P6 ;  /* 0xff80000049497808 */ /* 0x000fe40003000000 */
[----:B------:R-:W-:Y:S01]  /*5340*/  FMNMX.FTZ R78, R74, R67, !PT ;  /* 0x000000434a4e7209 */ /* 0x000fe20007810000 */
[----:B------:R-:W-:Y:S01]  /*5350*/  FMUL.FTZ R67, R33, UR7 ;  /* 0x0000000721437c20 */ /* 0x000fe20008410000 */
[----:B------:R-:W-:Y:S02]  /*5360*/  ISETP.GT.AND P3, PT, R12, 0x59, PT ;  /* 0x000000590c00780c */ /* 0x000fe40003f64270 */
[----:B------:R-:W-:Y:S01]  /*5370*/  FMNMX.FTZ R78, R73, R78, !PT ;  /* 0x0000004e494e7209 */ /* 0x000fe20007810000 */
[----:B------:R1:W-:Y:S01]  /*5380*/  MUFU.TANH R88, R57 ;  /* 0x0000003900587308 */ /* 0x0003e20000002400 */
[----:B----4-:R-:W-:-:S02]  /*5390*/  FSEL R60, R71, -INF , P3 ;  /* 0xff800000473c7808 */ /* 0x010fc40001800000 */
[----:B------:R-:W-:Y:S01]  /*53a0*/  FMNMX.FTZ R71, R75, R78, !PT ;  /* 0x0000004e4b477209 */ /* 0x000fe20007810000 */
[----:B------:R-:W-:Y:S01]  /*53b0*/  FMUL.FTZ R78, R34, UR7 ;  /* 0x00000007224e7c20 */ /* 0x000fe20008410000 */
[----:B---3--:R-:W-:Y:S02]  /*53c0*/  FSEL R59, R109, -INF , P2 ;  /* 0xff8000006d3b7808 */ /* 0x008fe40001000000 */
[----:B------:R-:W-:Y:S01]  /*53d0*/  FMNMX.FTZ R102, R76, R71, !PT ;  /* 0x000000474c667209 */ /* 0x000fe20007810000 */
[----:B------:R-:W2:Y:S01]  /*53e0*/  MUFU.TANH R112, R112 ;  /* 0x0000007000707308 */ /* 0x000ea20000002400 */
[C---:B------:R-:W-:Y:S01]  /*53f0*/  ISETP.GT.AND P2, PT, R12.reuse, 0x69, PT ;  /* 0x000000690c00780c */ /* 0x040fe20003f44270 */
[----:B------:R-:W-:Y:S02]  /*5400*/  WARPGROUP.DEPBAR.LE gsb0, 0x0 ;  /* 0x00008000000079c5 */ /* 0x000fe40000010000 */
[----:B------:R-:W-:Y:S01]  /*5410*/  ISETP.GT.AND P6, PT, R12, 0x60, PT ;  /* 0x000000600c00780c */ /* 0x000fe20003fc4270 */
[----:B------:R-:W-:Y:S01]  /*5420*/  FMUL.FTZ R28, R28, UR7 ;  /* 0x000000071c1c7c20 */ /* 0x000fe20008410000 */
[----:B-----5:R-:W-:Y:S01]  /*5430*/  FSEL R66, R66, -INF , P3 ;  /* 0xff80000042427808 */ /* 0x020fe20001800000 */
[----:B------:R-:W-:Y:S01]  /*5440*/  FMUL.FTZ R30, R30, UR7 ;  /* 0x000000071e1e7c20 */ /* 0x000fe20008410000 */
[----:B------:R-:W-:Y:S01]  /*5450*/  FMNMX.FTZ R71, R77, R102, !PT ;  /* 0x000000664d477209 */ /* 0x000fe20007810000 */
[----:B------:R-:W-:Y:S01]  /*5460*/  MUFU.TANH R63, R63 ;  /* 0x0000003f003f7308 */ /* 0x000fe20000002400 */
[----:B-1----:R-:W-:Y:S01]  /*5470*/  FSEL R57, R79, -INF , P5 ;  /* 0xff8000004f397808 */ /* 0x002fe20002800000 */
[----:B------:R-:W-:Y:S01]  /*5480*/  FMUL.FTZ R79, R35, UR7 ;  /* 0x00000007234f7c20 */ /* 0x000fe20008410000 */
[----:B------:R-:W-:Y:S01]  /*5490*/  FSEL R35, R62, -INF , P2 ;  /* 0xff8000003e237808 */ /* 0x000fe20001000000 */
[----:B------:R-:W-:Y:S01]  /*54a0*/  FMUL.FTZ R102, R37, UR7 ;  /* 0x0000000725667c20 */ /* 0x000fe20008410000 */
[----:B------:R-:W-:-:S02]  /*54b0*/  ISETP.GT.AND P5, PT, R12, 0x61, PT ;  /* 0x000000610c00780c */ /* 0x000fc40003fa4270 */
[----:B------:R-:W-:Y:S01]  /*54c0*/  FSEL R69, R69, -INF , P6 ;  /* 0xff80000045457808 */ /* 0x000fe20003000000 */
[----:B------:R-:W1:Y:S01]  /*54d0*/  MUFU.TANH R111, R111 ;  /* 0x0000006f006f7308 */ /* 0x000e620000002400 */
[----:B------:R-:W-:Y:S02]  /*54e0*/  FMNMX.FTZ R62, R66, R71, !PT ;  /* 0x00000047423e7209 */ /* 0x000fe40007810000 */
[----:B------:R-:W-:Y:S02]  /*54f0*/  FSEL R71, R61, -INF , P2 ;  /* 0xff8000003d477808 */ /* 0x000fe40001000000 */
[----:B------:R-:W-:Y:S02]  /*5500*/  ISETP.GT.AND P4, PT, R12, 0x68, PT ;  /* 0x000000680c00780c */ /* 0x000fe40003f84270 */
[----:B0-----:R-:W-:Y:S01]  /*5510*/  FSEL R70, R70, -INF , P5 ;  /* 0xff80000046467808 */ /* 0x001fe20002800000 */
[----:B------:R-:W0:Y:S01]  /*5520*/  MUFU.TANH R114, R114 ;  /* 0x0000007200727308 */ /* 0x000e220000002400 */
[----:B------:R-:W-:Y:S01]  /*5530*/  FMNMX.FTZ R61, R69, R62, !PT ;  /* 0x0000003e453d7209 */ /* 0x000fe20007810000 */
[----:B------:R-:W-:Y:S01]  /*5540*/  FMUL.FTZ R62, R36, UR7 ;  /* 0x00000007243e7c20 */ /* 0x000fe20008410000 */
[----:B------:R-:W-:-:S02]  /*5550*/  FSEL R110, R110, -INF , P4 ;  /* 0xff8000006e6e7808 */ /* 0x000fc40002000000 */
[----:B------:R-:W-:Y:S02]  /*5560*/  FMNMX.FTZ R61, R70, R61, !PT ;  /* 0x0000003d463d7209 */ /* 0x000fe40007810000 */
[----:B------:R-:W-:Y:S01]  /*5570*/  ISETP.GT.AND P3, PT, R12, 0x70, PT ;  /* 0x000000700c00780c */ /* 0x000fe20003f64270 */
[----:B------:R-:W3:Y:S01]  /*5580*/  MUFU.TANH R113, R113 ;  /* 0x0000007100717308 */ /* 0x000ee20000002400 */
[----:B------:R-:W-:Y:S02]  /*5590*/  FMNMX.FTZ R108, R110, R61, !PT ;  /* 0x0000003d6e6c7209 */ /* 0x000fe40007810000 */
[----:B--2---:R-:W-:Y:S02]  /*55a0*/  FSEL R32, R112, -INF , P6 ;  /* 0xff80000070207808 */ /* 0x004fe40003000000 */
[C---:B------:R-:W-:Y:S02]  /*55b0*/  ISETP.GT.AND P6, PT, R12.reuse, 0x71, PT ;  /* 0x000000710c00780c */ /* 0x040fe40003fc4270 */
[----:B------:R-:W-:Y:S01]  /*55c0*/  FMNMX.FTZ R107, R71, R108, !PT ;  /* 0x0000006c476b7209 */ /* 0x000fe20007810000 */
[----:B------:R-:W2:Y:S01]  /*55d0*/  MUFU.TANH R115, R115 ;  /* 0x0000007300737308 */ /* 0x000ea20000002400 */
[----:B-1----:R-:W-:Y:S01]  /*55e0*/  FSEL R33, R111, -INF , P5 ;  /* 0xff8000006f217808 */ /* 0x002fe20002800000 */
[----:B------:R-:W-:Y:S01]  /*55f0*/  FMUL.FTZ R111, R39, UR7 ;  /* 0x00000007276f7c20 */ /* 0x000fe20008410000 */
[----:B------:R-:W-:-:S02]  /*5600*/  ISETP.GT.AND P5, PT, R12, 0x78, PT ;  /* 0x000000780c00780c */ /* 0x000fc40003fa4270 */
[----:B0-----:R-:W-:Y:S02]  /*5610*/  FSEL R114, R114, -INF , P6 ;  /* 0xff80000072727808 */ /* 0x001fe40003000000 */
[C---:B------:R-:W-:Y:S01]  /*5620*/  ISETP.GT.AND P2, PT, R12.reuse, 0x80, PT ;  /* 0x000000800c00780c */ /* 0x040fe20003f44270 */
[----:B------:R0:W-:Y:S01]  /*5630*/  MUFU.TANH R103, R78 ;  /* 0x0000004e00677308 */ /* 0x0001e20000002400 */
[----:B---3--:R-:W-:Y:S02]  /*5640*/  FSEL R34, R113, -INF , P4 ;  /* 0xff80000071227808 */ /* 0x008fe40002000000 */
[----:B------:R-:W-:Y:S02]  /*5650*/  ISETP.GT.AND P4, PT, R12, 0x79, PT ;  /* 0x000000790c00780c */ /* 0x000fe40003f84270 */
[----:B------:R-:W-:Y:S01]  /*5660*/  FSEL R61, R104, -INF , P5 ;  /* 0xff800000683d7808 */ /* 0x000fe20002800000 */
[----:B------:R-:W-:Y:S01]  /*5670*/  FMUL.FTZ R104, R38, UR7 ;  /* 0x0000000726687c20 */ /* 0x000fe20008410000 */
[----:B------:R-:W-:Y:S01]  /*5680*/  FSEL R38, R101, -INF , P4 ;  /* 0xff80000065267808 */ /* 0x000fe20002000000 */
[----:B------:R-:W1:Y:S01]  /*5690*/  MUFU.TANH R116, R116 ;  /* 0x0000007400747308 */ /* 0x000e620000002400 */
[----:B0-----:R-:W-:Y:S01]  /*56a0*/  FSEL R78, R63, -INF , P3 ;  /* 0xff8000003f4e7808 */ /* 0x001fe20001800000 */
[----:B------:R-:W-:Y:S01]  /*56b0*/  FMUL.FTZ R101, R24, UR7 ;  /* 0x0000000718657c20 */ /* 0x000fe20008410000 */
[----:B--2---:R-:W-:-:S02]  /*56c0*/  FSEL R36, R115, -INF , P3 ;  /* 0xff80000073247808 */ /* 0x004fc40001800000 */
[----:B------:R-:W-:Y:S02]  /*56d0*/  FMNMX.FTZ R107, R78, R107, !PT ;  /* 0x0000006b4e6b7209 */ /* 0x000fe40007810000 */
[----:B------:R-:W-:Y:S01]  /*56e0*/  ISETP.GT.AND P3, PT, R12, 0x81, PT ;  /* 0x000000810c00780c */ /* 0x000fe20003f64270 */
[----:B------:R0:W-:Y:S01]  /*56f0*/  MUFU.TANH R106, R79 ;  /* 0x0000004f006a7308 */ /* 0x0001e20000002400 */
[----:B------:R-:W-:Y:S02]  /*5700*/  FSEL R24, R88, -INF , P2 ;  /* 0xff80000058187808 */ /* 0x000fe40001000000 */
[----:B------:R-:W-:-:S05]  /*5710*/  FSEL R91, R91, -INF , P3 ;  /* 0xff8000005b5b7808 */ /* 0x000fca0001800000 */
[----:B------:R2:W-:Y:S01]  /*5720*/  MUFU.TANH R63, R62 ;  /* 0x0000003e003f7308 */ /* 0x0005e20000002400 */
[----:B0-----:R-:W-:Y:S02]  /*5730*/  FSEL R79, R83, -INF , P5 ;  /* 0xff800000534f7808 */ /* 0x001fe40002800000 */
[----:B------:R-:W-:Y:S02]  /*5740*/  FSEL R83, R86, -INF , P4 ;  /* 0xff80000056537808 */ /* 0x000fe40002000000 */
[----:B------:R-:W-:Y:S02]  /*5750*/  FSEL R86, R99, -INF , P2 ;  /* 0xff80000063567808 */ /* 0x000fe40001000000 */
[----:B-1----:R-:W-:Y:S01]  /*5760*/  FSEL R37, R116, -INF , P6 ;  /* 0xff80000074257808 */ /* 0x002fe20003000000 */
[----:B------:R-:W0:Y:S01]  /*5770*/  MUFU.TANH R65, R65 ;  /* 0x0000004100417308 */ /* 0x000e220000002400 */
[----:B--2---:R-:W-:Y:S02]  /*5780*/  FMNMX.FTZ R62, R114, R107, !PT ;  /* 0x0000006b723e7209 */ /* 0x004fe40007810000 */
[----:B------:R-:W-:-:S02]  /*5790*/  ISETP.GT.AND P6, PT, R12, 0x88, PT ;  /* 0x000000880c00780c */ /* 0x000fc40003fc4270 */
[----:B------:R-:W-:Y:S02]  /*57a0*/  FMNMX.FTZ R62, R79, R62, !PT ;  /* 0x0000003e4f3e7209 */ /* 0x000fe40007810000 */
[----:B------:R-:W-:Y:S01]  /*57b0*/  ISETP.GT.AND P5, PT, R12, 0x89, PT ;  /* 0x000000890c00780c */ /* 0x000fe20003fa4270 */
[----:B------:R-:W1:Y:S01]  /*57c0*/  MUFU.TANH R67, R67 ;  /* 0x0000004300437308 */ /* 0x000e620000002400 */
[----:B------:R-:W-:Y:S02]  /*57d0*/  FMNMX.FTZ R99, R83, R62, !PT ;  /* 0x0000003e53637209 */ /* 0x000fe40007810000 */
[----:B------:R-:W-:Y:S02]  /*57e0*/  FSEL R62, R93, -INF , P3 ;  /* 0xff8000005d3e7808 */ /* 0x000fe40001800000 */
[----:B------:R-:W-:Y:S02]  /*57f0*/  FMNMX.FTZ R108, R86, R99, !PT ;  /* 0x00000063566c7209 */ /* 0x000fe40007810000 */
[----:B------:R-:W-:Y:S01]  /*5800*/  FSEL R93, R94, -INF , P6 ;  /* 0xff8000005e5d7808 */ /* 0x000fe20003000000 */
[----:B------:R-:W-:Y:S01]  /*5810*/  MUFU.TANH R117, R117 ;  /* 0x0000007500757308 */ /* 0x000fe20000002400 */
[----:B------:R-:W-:-:S02]  /*5820*/  FMNMX.FTZ R108, R91, R108, !PT ;  /* 0x0000006c5b6c7209 */ /* 0x000fc40007810000 */
[C---:B------:R-:W-:Y:S02]  /*5830*/  ISETP.GT.AND P4, PT, R12.reuse, 0x90, PT ;  /* 0x000000900c00780c */ /* 0x040fe40003f84270 */
[----:B------:R-:W-:Y:S02]  /*5840*/  FSEL R94, R95, -INF , P5 ;  /* 0xff8000005f5e7808 */ /* 0x000fe40002800000 */
[----:B------:R-:W-:Y:S01]  /*5850*/  FMNMX.FTZ R99, R93, R108, !PT ;  /* 0x0000006c5d637209 */ /* 0x000fe20007810000 */
[----:B------:R-:W2:Y:S01]  /*5860*/  MUFU.TANH R64, R118 ;  /* 0x0000007600407308 */ /* 0x000ea20000002400 */
[----:B------:R-:W-:Y:S02]  /*5870*/  ISETP.GT.AND P3, PT, R12, 0x91, PT ;  /* 0x000000910c00780c */ /* 0x000fe40003f64270 */
[----:B0-----:R-:W-:Y:S02]  /*5880*/  FSEL R95, R65, -INF , P4 ;  /* 0xff800000415f7808 */ /* 0x001fe40002000000 */
[----:B------:R-:W-:-:S02]  /*5890*/  FMNMX.FTZ R108, R94, R99, !PT ;  /* 0x000000635e6c7209 */ /* 0x000fc40007810000 */
[----:B------:R-:W-:Y:S01]  /*58a0*/  ISETP.GT.AND P2, PT, R12, 0x98, PT ;  /* 0x000000980c00780c */ /* 0x000fe20003f44270 */
[----:B------:R-:W0:Y:S01]  /*58b0*/  MUFU.TANH R102, R102 ;  /* 0x0000006600667308 */ /* 0x000e220000002400 */
[----:B-1----:R-:W-:Y:S01]  /*58c0*/  FSEL R99, R67, -INF , P3 ;  /* 0xff80000043637808 */ /* 0x002fe20001800000 */
[----:B------:R-:W-:Y:S01]  /*58d0*/  FMUL.FTZ R67, R29, UR7 ;  /* 0x000000071d437c20 */ /* 0x000fe20008410000 */
[----:B------:R-:W-:-:S04]  /*58e0*/  FMNMX.FTZ R108, R95, R108, !PT ;  /* 0x0000006c5f6c7209 */ /* 0x000fc80007810000 */
[----:B------:R-:W-:Y:S01]  /*58f0*/  FMNMX.FTZ R108, R99, R108, !PT ;  /* 0x0000006c636c7209 */ /* 0x000fe20007810000 */
[----:B------:R1:W3:Y:S01]  /*5900*/  MUFU.TANH R107, R104 ;  /* 0x00000068006b7308 */ /* 0x0002e20000002400 */
[----:B--2---:R-:W-:Y:S02]  /*5910*/  FSEL R64, R64, -INF , P5 ;  /* 0xff80000040407808 */ /* 0x004fe40002800000 */
[----:B------:R-:W-:-:S05]  /*5920*/  ISETP.GT.AND P5, PT, R12, 0xa0, PT ;  /* 0x000000a00c00780c */ /* 0x000fca0003fa4270 */
[----:B------:R2:W4:Y:S01]  /*5930*/  MUFU.TANH R88, R101 ;  /* 0x0000006500587308 */ /* 0x0005220000002400 */
[----:B-1----:R-:W-:Y:S01]  /*5940*/  FMUL.FTZ R104, R25, UR7 ;  /* 0x0000000719687c20 */ /* 0x002fe20008410000 */
[----:B------:R-:W-:Y:S02]  /*5950*/  FSEL R25, R117, -INF , P6 ;  /* 0xff80000075197808 */ /* 0x000fe40003000000 */
[----:B------:R-:W-:-:S04]  /*5960*/  ISETP.GT.AND P6, PT, R12, 0x99, PT ;  /* 0x000000990c00780c */ /* 0x000fc80003fc4270 */
[----:B------:R-:W1:Y:S01]  /*5970*/  MUFU.TANH R104, R104 ;  /* 0x0000006800687308 */ /* 0x000e620000002400 */
[----:B--2---:R-:W-:Y:S02]  /*5980*/  FSEL R101, R63, -INF , P2 ;  /* 0xff8000003f657808 */ /* 0x004fe40001000000 */
[----:B0-----:R-:W-:Y:S02]  /*5990*/  FSEL R102, R102, -INF , P6 ;  /* 0xff80000066667808 */ /* 0x001fe40003000000 */
[----:B------:R-:W-:Y:S01]  /*59a0*/  FMNMX.FTZ R29, R101, R108, !PT ;  /* 0x0000006c651d7209 */ /* 0x000fe20007810000 */
[----:B------:R-:W-:Y:S01]  /*59b0*/  FMUL.FTZ R108, R26, UR7 ;  /* 0x000000071a6c7c20 */ /* 0x000fe20008410000 */
[----:B---3--:R-:W-:Y:S01]  /*59c0*/  FSEL R63, R107, -INF , P2 ;  /* 0xff8000006b3f7808 */ /* 0x008fe20001000000 */
[----:B------:R0:W2:Y:S01]  /*59d0*/  MUFU.TANH R65, R28 ;  /* 0x0000001c00417308 */ /* 0x0000a20000002400 */
[----:B------:R-:W-:Y:S01]  /*59e0*/  ISETP.GT.AND P2, PT, R12, 0xa9, PT ;  /* 0x000000a90c00780c */ /* 0x000fe20003f44270 */
[----:B------:R-:W-:-:S06]  /*59f0*/  FMUL.FTZ R26, R31, UR7 ;  /* 0x000000071f1a7c20 */ /* 0x000fcc0008410000 */
[----:B------:R-:W3:Y:S01]  /*5a00*/  MUFU.TANH R67, R67 ;  /* 0x0000004300437308 */ /* 0x000ee20000002400 */
[----:B0-----:R-:W-:Y:S02]  /*5a10*/  FSEL R28, R103, -INF , P4 ;  /* 0xff800000671c7808 */ /* 0x001fe40002000000 */
[----:B----4-:R-:W-:Y:S02]  /*5a20*/  FSEL R103, R88, -INF , P5 ;  /* 0xff80000058677808 */ /* 0x010fe40002800000 */
[----:B------:R-:W-:Y:S02]  /*5a30*/  ISETP.GT.AND P4, PT, R12, 0xa1, PT ;  /* 0x000000a10c00780c */ /* 0x000fe40003f84270 */
[----:B------:R-:W-:Y:S01]  /*5a40*/  FMNMX.FTZ R88, R102, R29, !PT ;  /* 0x0000001d66587209 */ /* 0x000fe20007810000 */
[----:B------:R-:W0:Y:S01]  /*5a50*/  MUFU.TANH R111, R111 ;  /* 0x0000006f006f7308 */ /* 0x000e220000002400 */
[----:B------:R-:W-:Y:S02]  /*5a60*/  FSEL R29, R106, -INF , P3 ;  /* 0xff8000006a1d7808 */ /* 0x000fe40001800000 */
[----:B------:R-:W-:-:S02]  /*5a70*/  ISETP.GT.AND P3, PT, R12, 0xa8, PT ;  /* 0x000000a80c00780c */ /* 0x000fc40003f64270 */
[----:B-1----:R-:W-:Y:S02]  /*5a80*/  FSEL R104, R104, -INF , P4 ;  /* 0xff80000068687808 */ /* 0x002fe40002000000 */
[----:B------:R-:W-:Y:S01]  /*5a90*/  FMNMX.FTZ R109, R103, R88, !PT ;  /* 0x00000058676d7209 */ /* 0x000fe20007810000 */
[----:B------:R-:W1:Y:S01]  /*5aa0*/  MUFU.TANH R108, R108 ;  /* 0x0000006c006c7308 */ /* 0x000e620000002400 */
[----:B--2---:R-:W-:Y:S02]  /*5ab0*/  FSEL R106, R65, -INF , P3 ;  /* 0xff800000416a7808 */ /* 0x004fe40001800000 */
[----:B------:R-:W-:Y:S02]  /*5ac0*/  FMNMX.FTZ R109, R104, R109, !PT ;  /* 0x0000006d686d7209 */ /* 0x000fe40007810000 */
[----:B---3--:R-:W-:Y:S02]  /*5ad0*/  FSEL R12, R67, -INF , P2 ;  /* 0xff800000430c7808 */ /* 0x008fe40001000000 */
[----:B------:R-:W-:Y:S01]  /*5ae0*/  FMNMX.FTZ R109, R106, R109, !PT ;  /* 0x0000006d6a6d7209 */ /* 0x000fe20007810000 */
[----:B------:R-:W2:Y:S01]  /*5af0*/  MUFU.TANH R30, R30 ;  /* 0x0000001e001e7308 */ /* 0x000ea20000002400 */
[----:B0-----:R-:W-:-:S02]  /*5b00*/  FSEL R111, R111, -INF , P6 ;  /* 0xff8000006f6f7808 */ /* 0x001fc40003000000 */
[----:B------:R-:W-:-:S05]  /*5b10*/  FMNMX.FTZ R109, R12, R109, !PT ;  /* 0x0000006d0c6d7209 */ /* 0x000fca0007810000 */
[----:B------:R-:W0:Y:S01]  /*5b20*/  SHFL.BFLY PT, R88, R109, 0x2, 0x1f ;  /* 0x0c401f006d587f89 */ /* 0x000e2200000e0000 */
[----:B------:R-:W3:Y:S01]  /*5b30*/  MUFU.TANH R26, R26 ;  /* 0x0000001a001a7308 */ /* 0x000ee20000002400 */
[----:B-1----:R-:W-:Y:S02]  /*5b40*/  FSEL R108, R108, -INF , P5 ;  /* 0xff8000006c6c7808 */ /* 0x002fe40002800000 */
[----:B--2---:R-:W-:Y:S02]  /*5b50*/  FSEL R30, R30, -INF , P3 ;  /* 0xff8000001e1e7808 */ /* 0x004fe40001800000 */
[----:B---3--:R-:W-:Y:S02]  /*5b60*/  FSEL R26, R26, -INF , P2 ;  /* 0xff8000001a1a7808 */ /* 0x008fe40001000000 */
[----:B0-----:R-:W-:Y:S01]  /*5b70*/  FMNMX.FTZ R65, R109, R88, !PT ;  /* 0x000000586d417209 */ /* 0x001fe20007810000 */
[----:B------:R-:W-:-:S04]  /*5b80*/  FMUL.FTZ R109, R27, UR7 ;  /* 0x000000071b6d7c20 */ /* 0x000fc80008410000 */
[----:B------:R-:W0:Y:S02]  /*5b90*/  SHFL.BFLY PT, R88, R65, 0x1, 0x1f ;  /* 0x0c201f0041587f89 */ /* 0x000e2400000e0000 */
[----:B------:R-:W1:Y:S02]  /*5ba0*/  MUFU.TANH R109, R109 ;  /* 0x0000006d006d7308 */ /* 0x000e640000002400 */
[----:B-1----:R-:W-:Y:S02]  /*5bb0*/  FSEL R109, R109, -INF , P4 ;  /* 0xff8000006d6d7808 */ /* 0x002fe40002000000 */
[----:B0-----:R-:W-:-:S04]  /*5bc0*/  FMNMX.FTZ R88, R65, R88, !PT ;  /* 0x0000005841587209 */ /* 0x001fc80007810000 */
[C---:B------:R-:W-:Y:S01]  /*5bd0*/  FSETP.NEU.FTZ.AND P0, PT, R88.reuse, -INF , PT ;  /* 0xff8000005800780b */ /* 0x040fe20003f1d000 */
[----:B------:R-:W-:-:S05]  /*5be0*/  FMUL.FTZ R107, R88, UR11 ;  /* 0x0000000b586b7c20 */ /* 0x000fca0008410000 */
[----:B------:R-:W-:Y:S02]  /*5bf0*/  FSEL R107, R107, RZ, P0 ;  /* 0x000000ff6b6b7208 */ /* 0x000fe40000000000 */
[----:B------:R-:W-:-:S03]  /*5c00*/  ISETP.NE.AND P0, PT, R120, RZ, PT ;  /* 0x000000ff7800720c */ /* 0x000fc60003f05270 */
[--C-:B------:R-:W-:Y:S01]  /*5c10*/  FFMA.FTZ R27, R52, UR11, -R107.reuse ;  /* 0x0000000b341b7c23 */ /* 0x100fe2000801086b */
[----:B------:R-:W-:Y:S01]  /*5c20*/  FMNMX.FTZ R52, R11, R14, !PT ;  /* 0x0000000e0b347209 */ /* 0x000fe20007810000 */
[--C-:B------:R-:W-:Y:S01]  /*5c30*/  FFMA.FTZ R39, R81, UR11, -R107.reuse ;  /* 0x0000000b51277c23 */ /* 0x100fe2000801086b */
[--C-:B------:R-:W-:Y:S01]  /*5c40*/  FFMA.FTZ R182, R85, UR11, -R107.reuse ;  /* 0x0000000b55b67c23 */ /* 0x100fe2000801086b */
[--C-:B------:R-:W-:Y:S01]  /*5c50*/  FFMA.FTZ R198, R77, UR11, -R107.reuse ;  /* 0x0000000b4dc67c23 */ /* 0x100fe2000801086b */
[----:B------:R-:W-:Y:S01]  /*5c60*/  FMNMX.FTZ R52, R13, R52, !PT ;  /* 0x000000340d347209 */ /* 0x000fe20007810000 */
[--C-:B------:R-:W-:Y:S01]  /*5c70*/  FFMA.FTZ R176, R49, UR11, -R107.reuse ;  /* 0x0000000b31b07c23 */ /* 0x100fe2000801086b */
[--C-:B------:R-:W-:Y:S01]  /*5c80*/  FFMA.FTZ R178, R51, UR11, -R107.reuse ;  /* 0x0000000b33b27c23 */ /* 0x100fe2000801086b */
[----:B------:R-:W-:Y:S01]  /*5c90*/  MUFU.EX2 R27, R27 ;  /* 0x0000001b001b7308 */ /* 0x000fe20000000800 */
[----:B------:R-:W-:Y:S01]  /*5ca0*/  FMNMX.FTZ R65, R15, R52, !PT ;  /* 0x000000340f417209 */ /* 0x000fe20007810000 */
[--C-:B------:R-:W-:Y:S01]  /*5cb0*/  FFMA.FTZ R31, R68, UR11, -R107.reuse ;  /* 0x0000000b441f7c23 */ /* 0x100fe2000801086b */
[--C-:B------:R-:W-:Y:S01]  /*5cc0*/  FFMA.FTZ R216, R103, UR11, -R107.reuse ;  /* 0x0000000b67d87c23 */ /* 0x100fe2000801086b */
[--C-:B------:R-:W-:Y:S01]  /*5cd0*/  FFMA.FTZ R180, R80, UR11, -R107.reuse ;  /* 0x0000000b50b47c23 */ /* 0x100fe2000801086b */
[----:B------:R-:W-:Y:S01]  /*5ce0*/  FMNMX.FTZ R52, R20, R65, !PT ;  /* 0x0000004114347209 */ /* 0x000fe20007810000 */
[--C-:B------:R-:W-:Y:S01]  /*5cf0*/  FFMA.FTZ R49, R84, UR11, -R107.reuse ;  /* 0x0000000b54317c23 */ /* 0x100fe2000801086b */
[--C-:B------:R-:W-:Y:S01]  /*5d00*/  FFMA.FTZ R214, R101, UR11, -R107.reuse ;  /* 0x0000000b65d67c23 */ /* 0x100fe2000801086b */
[----:B------:R-:W0:Y:S01]  /*5d10*/  MUFU.EX2 R176, R176 ;  /* 0x000000b000b07308 */ /* 0x000e220000000800 */
[----:B------:R-:W-:Y:S01]  /*5d20*/  FMNMX.FTZ R67, R21, R52, !PT ;  /* 0x0000003415437209 */ /* 0x000fe20007810000 */
[--C-:B------:R-:W-:Y:S01]  /*5d30*/  FFMA.FTZ R101, R12, UR11, -R107.reuse ;  /* 0x0000000b0c657c23 */ /* 0x100fe2000801086b */
[--C-:B------:R-:W-:Y:S01]  /*5d40*/  FFMA.FTZ R184, R105, UR11, -R107.reuse ;  /* 0x0000000b69b87c23 */ /* 0x100fe2000801086b */
[--C-:B------:R-:W-:Y:S01]  /*5d50*/  FFMA.FTZ R51, R96, UR11, -R107.reuse ;  /* 0x0000000b60337c23 */ /* 0x100fe2000801086b */
[----:B------:R-:W-:Y:S01]  /*5d60*/  FMNMX.FTZ R52, R40, R67, !PT ;  /* 0x0000004328347209 */ /* 0x000fe20007810000 */
[--C-:B------:R-:W-:Y:S01]  /*5d70*/  FFMA.FTZ R186, R98, UR11, -R107.reuse ;  /* 0x0000000b62ba7c23 */ /* 0x100fe2000801086b */
[--C-:B------:R-:W-:Y:S01]  /*5d80*/  FFMA.FTZ R65, R97, UR11, -R107.reuse ;  /* 0x0000000b61417c23 */ /* 0x100fe2000801086b */
[----:B------:R-:W1:Y:S01]  /*5d90*/  MUFU.EX2 R178, R178 ;  /* 0x000000b200b27308 */ /* 0x000e620000000800 */
[----:B------:R-:W-:Y:S01]  /*5da0*/  FMNMX.FTZ R67, R41, R52, !PT ;  /* 0x0000003429437209 */ /* 0x000fe20007810000 */
[--C-:B------:R-:W-:Y:S01]  /*5db0*/  FFMA.FTZ R188, R100, UR11, -R107.reuse ;  /* 0x0000000b64bc7c23 */ /* 0x100fe2000801086b */
[--C-:B------:R-:W-:Y:S01]  /*5dc0*/  FFMA.FTZ R190, R90, UR11, -R107.reuse ;  /* 0x0000000b5abe7c23 */ /* 0x100fe2000801086b */
[--C-:B------:R-:W-:Y:S01]  /*5dd0*/  FFMA.FTZ R192, R92, UR11, -R107.reuse ;  /* 0x0000000b5cc07c23 */ /* 0x100fe2000801086b */
[----:B------:R-:W-:Y:S01]  /*5de0*/  FMNMX.FTZ R52, R42, R67, !PT ;  /* 0x000000432a347209 */ /* 0x000fe20007810000 */
[--C-:B------:R-:W-:Y:S01]  /*5df0*/  FFMA.FTZ R67, R82, UR11, -R107.reuse ;  /* 0x0000000b52437c23 */ /* 0x100fe2000801086b */
[--C-:B------:R-:W-:Y:S01]  /*5e00*/  FFMA.FTZ R72, R72, UR11, -R107.reuse ;  /* 0x0000000b48487c23 */ /* 0x100fe2000801086b */
[----:B------:R-:W2:Y:S01]  /*5e10*/  MUFU.EX2 R31, R31 ;  /* 0x0000001f001f7308 */ /* 0x000ea20000000800 */
[----:B------:R-:W-:Y:S01]  /*5e20*/  FMNMX.FTZ R81, R43, R52, !PT ;  /* 0x000000342b517209 */ /* 0x000fe20007810000 */
[--C-:B------:R-:W-:Y:S01]  /*5e30*/  FFMA.FTZ R194, R74, UR11, -R107.reuse ;  /* 0x0000000b4ac27c23 */ /* 0x100fe2000801086b */
[--C-:B------:R-:W-:Y:S01]  /*5e40*/  FFMA.FTZ R73, R73, UR11, -R107.reuse ;  /* 0x0000000b49497c23 */ /* 0x100fe2000801086b */
[--C-:B------:R-:W-:Y:S01]  /*5e50*/  FFMA.FTZ R196, R75, UR11, -R107.reuse ;  /* 0x0000000b4bc47c23 */ /* 0x100fe2000801086b */
[----:B------:R-:W-:Y:S01]  /*5e60*/  FMNMX.FTZ R52, R44, R81, !PT ;  /* 0x000000512c347209 */ /* 0x000fe20007810000 */
[--C-:B------:R-:W-:Y:S01]  /*5e70*/  FFMA.FTZ R75, R76, UR11, -R107.reuse ;  /* 0x0000000b4c4b7c23 */ /* 0x100fe2000801086b */
[--C-:B------:R-:W-:Y:S01]  /*5e80*/  FFMA.FTZ R200, R69, UR11, -R107.reuse ;  /* 0x0000000b45c87c23 */ /* 0x100fe2000801086b */
[----:B------:R-:W3:Y:S01]  /*5e90*/  MUFU.EX2 R180, R180 ;  /* 0x000000b400b47308 */ /* 0x000ee20000000800 */
[----:B------:R-:W-:Y:S01]  /*5ea0*/  FMNMX.FTZ R81, R45, R52, !PT ;  /* 0x000000342d517209 */ /* 0x000fe20007810000 */
[--C-:B------:R-:W-:Y:S01]  /*5eb0*/  FFMA.FTZ R69, R70, UR11, -R107.reuse ;  /* 0x0000000b46457c23 */ /* 0x100fe2000801086b */
[--C-:B------:R-:W-:Y:S01]  /*5ec0*/  FFMA.FTZ R202, R110, UR11, -R107.reuse ;  /* 0x0000000b6eca7c23 */ /* 0x100fe2000801086b */
[--C-:B------:R-:W-:Y:S01]  /*5ed0*/  FFMA.FTZ R71, R71, UR11, -R107.reuse ;  /* 0x0000000b47477c23 */ /* 0x100fe2000801086b */
[----:B------:R-:W-:Y:S01]  /*5ee0*/  FMNMX.FTZ R52, R46, R81, !PT ;  /* 0x000000512e347209 */ /* 0x000fe20007810000 */
[--C-:B------:R-:W-:Y:S01]  /*5ef0*/  FFMA.FTZ R81, R89, UR11, -R107.reuse ;  /* 0x0000000b59517c23 */ /* 0x100fe2000801086b */
[--C-:B------:R-:W-:Y:S01]  /*5f00*/  FFMA.FTZ R204, R78, UR11, -R107.reuse ;  /* 0x0000000b4ecc7c23 */ /* 0x100fe2000801086b */
[----:B------:R-:W4:Y:S01]  /*5f10*/  MUFU.EX2 R39, R39 ;  /* 0x0000002700277308 */ /* 0x000f220000000800 */
[----:B------:R-:W-:Y:S01]  /*5f20*/  FMNMX.FTZ R85, R47, R52, !PT ;  /* 0x000000342f557209 */ /* 0x000fe20007810000 */
[--C-:B------:R-:W-:Y:S01]  /*5f30*/  FFMA.FTZ R97, R114, UR11, -R107.reuse ;  /* 0x0000000b72617c23 */ /* 0x100fe2000801086b */
[--C-:B------:R-:W-:Y:S01]  /*5f40*/  FFMA.FTZ R206, R79, UR11, -R107.reuse ;  /* 0x0000000b4fce7c23 */ /* 0x100fe2000801086b */
[--C-:B------:R-:W-:Y:S01]  /*5f50*/  FFMA.FTZ R79, R83, UR11, -R107.reuse ;  /* 0x0000000b534f7c23 */ /* 0x100fe2000801086b */
[----:B------:R-:W-:Y:S01]  /*5f60*/  FMNMX.FTZ R85, R48, R85, !PT ;  /* 0x0000005530557209 */ /* 0x000fe20007810000 */
[--C-:B------:R-:W-:Y:S01]  /*5f70*/  FFMA.FTZ R208, R86, UR11, -R107.reuse ;  /* 0x0000000b56d07c23 */ /* 0x100fe2000801086b */
[--C-:B------:R-:W-:Y:S01]  /*5f80*/  FFMA.FTZ R83, R91, UR11, -R107.reuse ;  /* 0x0000000b5b537c23 */ /* 0x100fe2000801086b */
[----:B------:R-:W5:Y:S01]  /*5f90*/  MUFU.EX2 R182, R182 ;  /* 0x000000b600b67308 */ /* 0x000f620000000800 */
        /* <DEDUP_REMOVED lines=10> */
[----:B------:R-:W-:Y:S01]  /*6040*/  FFMA.FTZ R218, R106, UR11, -R107 ;  /* 0x0000000b6ada7c23 */ /* 0x000fe2000801086b */
[--C-:B------:R-:W-:Y:S01]  /*6050*/  IMAD.MOV.U32 R86, RZ, RZ, R87.reuse ;  /* 0x000000ffff567224 */ /* 0x100fe200078e0057 */
[----:B------:R-:W-:Y:S01]  /*6060*/  FMNMX.FTZ R89, R55, R52, !PT ;  /* 0x0000003437597209 */ /* 0x000fe20007810000 */
[--C-:B------:R-:W-:Y:S01]  /*6070*/  IMAD.MOV.U32 R84, RZ, RZ, R87.reuse ;  /* 0x000000ffff547224 */ /* 0x100fe200078e0057 */
[----:B------:R-:W-:Y:S01]  /*6080*/  MOV R82, R87 ;  /* 0x0000005700527202 */ /* 0x000fe20000000f00 */
[----:B------:R-:W5:Y:S01]  /*6090*/  MUFU.EX2 R184, R184 ;  /* 0x000000b800b87308 */ /* 0x000f620000000800 */
[----:B------:R-:W-:Y:S01]  /*60a0*/  FMNMX.FTZ R52, R56, R89, !PT ;  /* 0x0000005938347209 */ /* 0x000fe20007810000 */
[----:B------:R-:W-:-:S02]  /*60b0*/  IMAD.MOV.U32 R80, RZ, RZ, R87 ;  /* 0x000000ffff507224 */ /* 0x000fc400078e0057 */
[--C-:B------:R-:W-:Y:S01]  /*60c0*/  IMAD.MOV.U32 R78, RZ, RZ, R87.reuse ;  /* 0x000000ffff4e7224 */ /* 0x100fe200078e0057 */
[----:B------:R-:W-:Y:S01]  /*60d0*/  FMNMX.FTZ R89, R57, R52, !PT ;  /* 0x0000003439597209 */ /* 0x000fe20007810000 */
[--C-:B------:R-:W-:Y:S02]  /*60e0*/  IMAD.MOV.U32 R76, RZ, RZ, R87.reuse ;  /* 0x000000ffff4c7224 */ /* 0x100fe400078e0057 */
[----:B------:R-:W-:Y:S01]  /*60f0*/  MUFU.EX2 R51, R51 ;  /* 0x0000003300337308 */ /* 0x000fe20000000800 */
[----:B------:R-:W-:Y:S01]  /*6100*/  FMNMX.FTZ R52, R58, R89, !PT ;  /* 0x000000593a347209 */ /* 0x000fe20007810000 */
[--C-:B------:R-:W-:Y:S02]  /*6110*/  IMAD.MOV.U32 R74, RZ, RZ, R87.reuse ;  /* 0x000000ffff4a7224 */ /* 0x100fe400078e0057 */
[--C-:B------:R-:W-:Y:S01]  /*6120*/  IMAD.MOV.U32 R70, RZ, RZ, R87.reuse ;  /* 0x000000ffff467224 */ /* 0x100fe200078e0057 */
[----:B------:R-:W-:Y:S01]  /*6130*/  FMNMX.FTZ R89, R59, R52, !PT ;  /* 0x000000343b597209 */ /* 0x000fe20007810000 */
[----:B------:R-:W-:-:S02]  /*6140*/  IMAD.MOV.U32 R68, RZ, RZ, R87 ;  /* 0x000000ffff447224 */ /* 0x000fc400078e0057 */
        /* <DEDUP_REMOVED lines=8> */
[----:B------:R-:W-:Y:S01]  /*61d0*/  FMNMX.FTZ R52, R36, R77, !PT ;  /* 0x0000004d24347209 */ /* 0x000fe20007810000 */
[----:B------:R-:W-:Y:S01]  /*61e0*/  FFMA.FTZ R77, R66, UR11, -R107 ;  /* 0x0000000b424d7c23 */ /* 0x000fe2000801086b */
[----:B------:R-:W-:Y:S01]  /*61f0*/  IMAD.MOV.U32 R66, RZ, RZ, R87 ;  /* 0x000000ffff427224 */ /* 0x000fe200078e0057 */
        /* <DEDUP_REMOVED lines=12> */
[----:B------:R0:W-:Y:S01]  /*62c0*/  MUFU.EX2 R85, R72 ;  /* 0x0000004800557308 */ /* 0x0001e20000000800 */
[----:B------:R-:W-:-:S04]  /*62d0*/  FMNMX.FTZ R52, R29, R52, !PT ;  /* 0x000000341d347209 */ /* 0x000fc80007810000 */
[----:B------:R-:W-:-:S03]  /*62e0*/  FMNMX.FTZ R52, R63, R52, !PT ;  /* 0x000000343f347209 */ /* 0x000fc60007810000 */
[----:B------:R-:W-:Y:S01]  /*62f0*/  MUFU.EX2 R194, R194 ;  /* 0x000000c200c27308 */ /* 0x000fe20000000800 */
[----:B------:R-:W-:Y:S01]  /*6300*/  FMNMX.FTZ R89, R111, R52, !PT ;  /* 0x000000346f597209 */ /* 0x000fe20007810000 */
[----:B0-----:R-:W-:-:S03]  /*6310*/  IMAD.MOV.U32 R72, RZ, RZ, R87 ;  /* 0x000000ffff487224 */ /* 0x001fc600078e0057 */
[----:B------:R-:W-:-:S03]  /*6320*/  FMNMX.FTZ R52, R108, R89, !PT ;  /* 0x000000596c347209 */ /* 0x000fc60007810000 */
[----:B------:R-:W-:Y:S01]  /*6330*/  MUFU.EX2 R73, R73 ;  /* 0x0000004900497308 */ /* 0x000fe20000000800 */
[----:B------:R-:W-:-:S04]  /*6340*/  FMNMX.FTZ R89, R109, R52, !PT ;  /* 0x000000346d597209 */ /* 0x000fc80007810000 */
[----:B------:R-:W-:-:S03]  /*6350*/  FMNMX.FTZ R89, R30, R89, !PT ;  /* 0x000000591e597209 */ /* 0x000fc60007810000 */
[----:B------:R-:W-:Y:S01]  /*6360*/  MUFU.EX2 R196, R196 ;  /* 0x000000c400c47308 */ /* 0x000fe20000000800 */
[----:B------:R-:W-:-:S05]  /*6370*/  FMNMX.FTZ R89, R26, R89, !PT ;  /* 0x000000591a597209 */ /* 0x000fca0007810000 */
[----:B------:R-:W0:Y:S02]  /*6380*/  SHFL.BFLY PT, R52, R89, 0x2, 0x1f ;  /* 0x0c401f0059347f89 */ /* 0x000e2400000e0000 */
[----:B------:R-:W-:Y:S08]  /*6390*/  MUFU.EX2 R75, R75 ;  /* 0x0000004b004b7308 */ /* 0x000ff00000000800 */
[----:B------:R-:W-:Y:S08]  /*63a0*/  MUFU.EX2 R198, R198 ;  /* 0x000000c600c67308 */ /* 0x000ff00000000800 */
[----:B------:R-:W-:Y:S01]  /*63b0*/  MUFU.EX2 R77, R77 ;  /* 0x0000004d004d7308 */ /* 0x000fe20000000800 */
[----:B0-----:R-:W-:-:S07]  /*63c0*/  FMNMX.FTZ R52, R89, R52, !PT ;  /* 0x0000003459347209 */ /* 0x001fce0007810000 */
[----:B------:R-:W-:Y:S01]  /*63d0*/  MUFU.EX2 R200, R200 ;  /* 0x000000c800c87308 */ /* 0x000fe20000000800 */
[----:B------:R-:W0:Y:S07]  /*63e0*/  SHFL.BFLY PT, R89, R52, 0x1, 0x1f ;  /* 0x0c201f0034597f89 */ /* 0x000e2e00000e0000 */
[----:B------:R-:W-:Y:S08]  /*63f0*/  MUFU.EX2 R69, R69 ;  /* 0x0000004500457308 */ /* 0x000ff00000000800 */
[----:B------:R-:W-:Y:S08]  /*6400*/  MUFU.EX2 R202, R202 ;  /* 0x000000ca00ca7308 */ /* 0x000ff00000000800 */
[----:B------:R-:W-:Y:S01]  /*6410*/  MUFU.EX2 R71, R71 ;  /* 0x0000004700477308 */ /* 0x000fe20000000800 */
[----:B0-----:R-:W-:-:S04]  /*6420*/  FMNMX.FTZ R89, R52, R89, !PT ;  /* 0x0000005934597209 */ /* 0x001fc80007810000 */
[C---:B------:R-:W-:Y:S01]  /*6430*/  FSETP.NEU.FTZ.AND P2, PT, R89.reuse, -INF , PT ;  /* 0xff8000005900780b */ /* 0x040fe20003f5d000 */
[----:B------:R-:W-:Y:S02]  /*6440*/  FMUL.FTZ R103, R89, UR11 ;  /* 0x0000000b59677c20 */ /* 0x000fe40008410000 */
[----:B------:R-:W-:Y:S03]  /*6450*/  MUFU.EX2 R204, R204 ;  /* 0x000000cc00cc7308 */ /* 0x000fe60000000800 */
[----:B------:R-:W-:Y:S02]  /*6460*/  FSEL R103, R103, RZ, P2 ;  /* 0x000000ff67677208 */ /* 0x000fe40001000000 */
[----:B------:R-:W-:-:S03]  /*6470*/  PLOP3.LUT P2, PT, PT, PT, UP0, 0x80, 0x0 ;  /* 0x000000000000781c */ /* 0x000fc60003f4f008 */
[----:B------:R-:W-:Y:S01]  /*6480*/  MUFU.EX2 R97, R97 ;  /* 0x0000006100617308 */ /* 0x000fe20000000800 */
[----:B------:R-:W-:Y:S01]  /*6490*/  FFMA.FTZ R177, R11, UR11, -R103 ;  /* 0x0000000b0bb17c23 */ /* 0x000fe20008010867 */
[----:B------:R-:W-:Y:S01]  /*64a0*/  FADD.FTZ R11, R176, R27 ;  /* 0x0000001bb00b7221 */ /* 0x000fe20000010000 */
[--C-:B------:R-:W-:Y:S01]  /*64b0*/  FFMA.FTZ R12, R14, UR11, -R103.reuse ;  /* 0x0000000b0e0c7c23 */ /* 0x100fe20008010867 */
[--C-:B------:R-:W-:Y:S01]  /*64c0*/  FFMA.FTZ R179, R13, UR11, -R103.reuse ;  /* 0x0000000b0db37c23 */ /* 0x100fe20008010867 */
[----:B------:R-:W-:Y:S01]  /*64d0*/  FFMA.FTZ R52, R15, UR11, -R103 ;  /* 0x0000000b0f347c23 */ /* 0x000fe20008010867 */
[----:B-1----:R-:W-:Y:S01]  /*64e0*/  FADD.FTZ R14, R178, R11 ;  /* 0x0000000bb20e7221 */ /* 0x002fe20000010000 */
[--C-:B------:R-:W-:Y:S01]  /*64f0*/  FFMA.FTZ R181, R20, UR11, -R103.reuse ;  /* 0x0000000b14b57c23 */ /* 0x100fe20008010867 */
[----:B------:R-:W-:Y:S01]  /*6500*/  MUFU.EX2 R177, R177 ;  /* 0x000000b100b17308 */ /* 0x000fe20000000800 */
[--C-:B------:R-:W-:Y:S01]  /*6510*/  FFMA.FTZ R20, R21, UR11, -R103.reuse ;  /* 0x0000000b15147c23 */ /* 0x100fe20008010867 */
[----:B--2---:R-:W-:Y:S01]  /*6520*/  FADD.FTZ R11, R31, R14 ;  /* 0x0000000e1f0b7221 */ /* 0x004fe20000010000 */
[--C-:B------:R-:W-:Y:S01]  /*6530*/  FFMA.FTZ R183, R40, UR11, -R103.reuse ;  /* 0x0000000b28b77c23 */ /* 0x100fe20008010867 */
[--C-:B------:R-:W-:Y:S01]  /*6540*/  FFMA.FTZ R201, R32, UR11, -R103.reuse ;  /* 0x0000000b20c97c23 */ /* 0x100fe20008010867 */
[----:B------:R-:W-:Y:S01]  /*6550*/  FFMA.FTZ R191, R48, UR11, -R103 ;  /* 0x0000000b30bf7c23 */ /* 0x000fe20008010867 */
[----:B---3--:R-:W-:Y:S01]  /*6560*/  FADD.FTZ R14, R180, R11 ;  /* 0x0000000bb40e7221 */ /* 0x008fe20000010000 */
[--C-:B------:R-:W-:Y:S01]  /*6570*/  FFMA.FTZ R40, R41, UR11, -R103.reuse ;  /* 0x0000000b29287c23 */ /* 0x100fe20008010867 */
[----:B------:R-:W0:Y:S01]  /*6580*/  MUFU.EX2 R12, R12 ;  /* 0x0000000c000c7308 */ /* 0x000e220000000800 */
[--C-:B------:R-:W-:Y:S01]  /*6590*/  FFMA.FTZ R48, R50, UR11, -R103.reuse ;  /* 0x0000000b32307c23 */ /* 0x100fe20008010867 */
[----:B----4-:R-:W-:Y:S01]  /*65a0*/  FADD.FTZ R11, R39, R14 ;  /* 0x0000000e270b7221 */ /* 0x010fe20000010000 */
[--C-:B------:R-:W-:Y:S01]  /*65b0*/  FFMA.FTZ R50, R54, UR11, -R103.reuse ;  /* 0x0000000b36327c23 */ /* 0x100fe20008010867 */
[--C-:B------:R-:W-:Y:S01]  /*65c0*/  FFMA.FTZ R54, R56, UR11, -R103.reuse ;  /* 0x0000000b38367c23 */ /* 0x100fe20008010867 */
[----:B------:R-:W-:Y:S01]  /*65d0*/  FFMA.FTZ R56, R58, UR11, -R103 ;  /* 0x0000000b3a387c23 */ /* 0x000fe20008010867 */
[----:B-----5:R-:W-:Y:S01]  /*65e0*/  FADD.FTZ R14, R182, R11 ;  /* 0x0000000bb60e7221 */ /* 0x020fe20000010000 */
[--C-:B------:R-:W-:Y:S01]  /*65f0*/  FFMA.FTZ R185, R42, UR11, -R103.reuse ;  /* 0x0000000b2ab97c23 */ /* 0x100fe20008010867 */
[----:B------:R-:W1:Y:S01]  /*6600*/  MUFU.EX2 R179, R179 ;  /* 0x000000b300b37308 */ /* 0x000e620000000800 */
[--C-:B------:R-:W-:Y:S01]  /*6610*/  FFMA.FTZ R58, R60, UR11, -R103.reuse ;  /* 0x0000000b3c3a7c23 */ /* 0x100fe20008010867 */
[----:B------:R-:W-:Y:S01]  /*6620*/  FADD.FTZ R11, R49, R14 ;  /* 0x0000000e310b7221 */ /* 0x000fe20000010000 */
[--C-:B------:R-:W-:Y:S01]  /*6630*/  FFMA.FTZ R42, R43, UR11, -R103.reuse ;  /* 0x0000000b2b2a7c23 */ /* 0x100fe20008010867 */
[--C-:B------:R-:W-:Y:S01]  /*6640*/  FFMA.FTZ R187, R44, UR11, -R103.reuse ;  /* 0x0000000b2cbb7c23 */ /* 0x100fe20008010867 */
[----:B------:R-:W-:Y:S01]  /*6650*/  FFMA.FTZ R203, R34, UR11, -R103 ;  /* 0x0000000b22cb7c23 */ /* 0x000fe20008010867 */
[----:B------:R-:W-:Y:S01]  /*6660*/  FADD.FTZ R32, R184, R11 ;  /* 0x0000000bb8207221 */ /* 0x000fe20000010000 */
[--C-:B------:R-:W-:Y:S01]  /*6670*/  FFMA.FTZ R44, R45, UR11, -R103.reuse ;  /* 0x0000000b2d2c7c23 */ /* 0x100fe20008010867 */
[----:B------:R-:W2:Y:S01]  /*6680*/  MUFU.EX2 R52, R52 ;  /* 0x0000003400347308 */ /* 0x000ea20000000800 */
[----:B0-----:R-:W-:Y:S01]  /*6690*/  FADD.FTZ R14, R177, R12 ;  /* 0x0000000cb10e7221 */ /* 0x001fe20000010000 */
[----:B------:R-:W-:Y:S01]  /*66a0*/  FADD.FTZ R13, R51, R32 ;  /* 0x00000020330d7221 */ /* 0x000fe20000010000 */
[--C-:B------:R-:W-:Y:S01]  /*66b0*/  FFMA.FTZ R189, R46, UR11, -R103.reuse ;  /* 0x0000000b2ebd7c23 */ /* 0x100fe20008010867 */
[--C-:B------:R-:W-:Y:S01]  /*66c0*/  FFMA.FTZ R46, R47, UR11, -R103.reuse ;  /* 0x0000000b2f2e7c23 */ /* 0x100fe20008010867 */
[----:B------:R-:W-:Y:S01]  /*66d0*/  FFMA.FTZ R205, R36, UR11, -R103 ;  /* 0x0000000b24cd7c23 */ /* 0x000fe20008010867 */
[----:B------:R-:W-:Y:S01]  /*66e0*/  FADD.FTZ R60, R186, R13 ;  /* 0x0000000dba3c7221 */ /* 0x000fe20000010000 */
[--C-:B------:R-:W-:Y:S01]  /*66f0*/  FFMA.FTZ R193, R53, UR11, -R103.reuse ;  /* 0x0000000b35c17c23 */ /* 0x100fe20008010867 */
[----:B------:R-:W0:Y:S01]  /*6700*/  MUFU.EX2 R181, R181 ;  /* 0x000000b500b57308 */ /* 0x000e220000000800 */
[----:B-1----:R-:W-:Y:S01]  /*6710*/  FADD.FTZ R11, R179, R14 ;  /* 0x0000000eb30b7221 */ /* 0x002fe20000010000 */
[----:B------:R-:W-:Y:S01]  /*6720*/  FADD.FTZ R13, R65, R60 ;  /* 0x0000003c410d7221 */ /* 0x000fe20000010000 */
[--C-:B------:R-:W-:Y:S01]  /*6730*/  FFMA.FTZ R195, R55, UR11, -R103.reuse ;  /* 0x0000000b37c37c23 */ /* 0x100fe20008010867 */
[--C-:B------:R-:W-:Y:S01]  /*6740*/  FFMA.FTZ R197, R57, UR11, -R103.reuse ;  /* 0x0000000b39c57c23 */ /* 0x100fe20008010867 */
[----:B------:R-:W-:Y:S01]  /*6750*/  FFMA.FTZ R199, R59, UR11, -R103 ;  /* 0x0000000b3bc77c23 */ /* 0x000fe20008010867 */
[----:B------:R-:W-:Y:S01]  /*6760*/  FADD.FTZ R34, R188, R13 ;  /* 0x0000000dbc227221 */ /* 0x000fe20000010000 */
[----:B------:R-:W-:Y:S01]  /*6770*/  FFMA.FTZ R32, R33, UR11, -R103 ;  /* 0x0000000b21207c23 */ /* 0x000fe20008010867 */
[----:B------:R-:W1:Y:S01]  /*6780*/  MUFU.EX2 R20, R20 ;  /* 0x0000001400147308 */ /* 0x000e620000000800 */
[----:B--2---:R-:W-:Y:S01]  /*6790*/  FADD.FTZ R14, R52, R11 ;  /* 0x0000000b340e7221 */ /* 0x004fe20000010000 */
        /* <DEDUP_REMOVED lines=13> */
[----:B------:R-:W-:Y:S01]  /*6870*/  FFMA.FTZ R64, R64, UR11, -R103 ;  /* 0x0000000b40407c23 */ /* 0x000fe20008010867 */
[----:B------:R-:W0:Y:S01]  /*6880*/  MUFU.EX2 R40, R40 ;  /* 0x0000002800287308 */ /* 0x000e220000000800 */
[----:B-1----:R-:W-:Y:S01]  /*6890*/  FADD.FTZ R14, R20, R11 ;  /* 0x0000000b140e7221 */ /* 0x002fe20000010000 */
[--C-:B------:R-:W-:Y:S01]  /*68a0*/  FFMA.FTZ R29, R29, UR11, -R103.reuse ;  /* 0x0000000b1d1d7c23 */ /* 0x100fe20008010867 */
[--C-:B------:R-:W-:Y:S01]  /*68b0*/  FFMA.FTZ R63, R63, UR11, -R103.reuse ;  /* 0x0000000b3f3f7c23 */ /* 0x100fe20008010867 */
[--C-:B------:R-:W-:Y:S01]  /*68c0*/  FFMA.FTZ R111, R111, UR11, -R103.reuse ;  /* 0x0000000b6f6f7c23 */ /* 0x100fe20008010867 */
[--C-:B------:R-:W-:Y:S01]  /*68d0*/  FFMA.FTZ R108, R108, UR11, -R103.reuse ;  /* 0x0000000b6c6c7c23 */ /* 0x100fe20008010867 */
[----:B------:R-:W-:Y:S01]  /*68e0*/  FFMA.FTZ R109, R109, UR11, -R103 ;  /* 0x0000000b6d6d7c23 */ /* 0x000fe20008010867 */
[----:B------:R-:W-:Y:S01]  /*68f0*/  F2FP.F16.F32.PACK_AB R177, R12, R177 ;  /* 0x000000b10cb1723e */ /* 0x000fe200000000ff */
[----:B------:R-:W1:Y:S01]  /*6900*/  MUFU.EX2 R185, R185 ;  /* 0x000000b900b97308 */ /* 0x000e620000000800 */
[----:B--2---:R-:W-:Y:S01]  /*6910*/  FADD.FTZ R11, R183, R14 ;  /* 0x0000000eb70b7221 */ /* 0x004fe20000010000 */
[----:B------:R-:W-:Y:S01]  /*6920*/  F2FP.F16.F32.PACK_AB R181, R20, R181 ;  /* 0x000000b514b5723e */ /* 0x000fe200000000ff */
[--C-:B------:R-:W-:Y:S01]  /*6930*/  IMAD.MOV.U32 R61, RZ, RZ, R87.reuse ;  /* 0x000000ffff3d7224 */ /* 0x100fe200078e0057 */
[----:B------:R-:W-:Y:S01]  /*6940*/  F2FP.F16.F32.PACK_AB R176, R27, R176 ;  /* 0x000000b01bb0723e */ /* 0x000fe200000000ff */
[--C-:B------:R-:W-:Y:S01]  /*6950*/  IMAD.MOV.U32 R60, RZ, RZ, R87.reuse ;  /* 0x000000ffff3c7224 */ /* 0x100fe200078e0057 */
[----:B------:R-:W-:Y:S01]  /*6960*/  F2FP.F16.F32.PACK_AB R178, R31, R178 ;  /* 0x000000b21fb2723e */ /* 0x000fe200000000ff */
[----:B------:R-:W-:Y:S01]  /*6970*/  IMAD.MOV.U32 R59, RZ, RZ, R87 ;  /* 0x000000ffff3b7224 */ /* 0x000fe200078e0057 */
        /* <DEDUP_REMOVED lines=18> */
[C---:B------:R-:W-:Y:S01]  /*6aa0*/  FADD.FTZ R11, R85.reuse, R36 ;  /* 0x00000024550b7221 */ /* 0x040fe20000010000 */
[----:B------:R-:W-:Y:S01]  /*6ab0*/  F2FP.F16.F32.PACK_AB R192, R85, R192 ;  /* 0x000000c055c0723e */ /* 0x000fe200000000ff */
[----:B------:R-:W-:Y:S01]  /*6ac0*/  IMAD.MOV.U32 R85, RZ, RZ, R87 ;  /* 0x000000ffff557224 */ /* 0x000fe200078e0057 */
[----:B------:R-:W-:Y:S01]  /*6ad0*/  F2FP.F16.F32.PACK_AB R179, R52, R179 ;  /* 0x000000b334b3723e */ /* 0x000fe200000000ff */
[----:B------:R-:W-:Y:S01]  /*6ae0*/  FADD.FTZ R36, R194, R11 ;  /* 0x0000000bc2247221 */ /* 0x000fe20000010000 */
[----:B------:R-:W-:Y:S01]  /*6af0*/  @!P1 PRMT R11, RZ, 0x654, R10 ;  /* 0x00000654ff0b9816 */ /* 0x000fe2000000000a */
[----:B------:R-:W2:Y:S01]  /*6b00*/  MUFU.EX2 R189, R189 ;  /* 0x000000bd00bd7308 */ /* 0x000ea20000000800 */
[----:B0-----:R-:W-:Y:S01]  /*6b10*/  FADD.FTZ R13, R187, R14 ;  /* 0x0000000ebb0d7221 */ /* 0x001fe20000010000 */
[C---:B------:R-:W-:Y:S01]  /*6b20*/  F2FP.F16.F32.PACK_AB R194, R73.reuse, R194 ;  /* 0x000000c249c2723e */ /* 0x040fe200000000ff */
[----:B------:R2:W-:Y:S01]  /*6b30*/  @!P1 SYNCS.ARRIVE.TRANS64.RED.A1T0 RZ, [R11+URZ], RZ ;  /* 0x000000ff0bff99a7 */ /* 0x0005e2000810043f */
[----:B------:R-:W-:Y:S01]  /*6b40*/  F2FP.F16.F32.PACK_AB R183, R40, R183 ;  /* 0x000000b728b7723e */ /* 0x000fe200000000ff */
[--C-:B------:R-:W-:Y:S01]  /*6b50*/  IMAD.MOV.U32 R52, RZ, RZ, R87.reuse ;  /* 0x000000ffff347224 */ /* 0x100fe200078e0057 */
[----:B------:R-:W-:Y:S01]  /*6b60*/  F2FP.F16.F32.PACK_AB R185, R42, R185 ;  /* 0x000000b92ab9723e */ /* 0x000fe200000000ff */
[----:B------:R-:W-:Y:S01]  /*6b70*/  IMAD.MOV.U32 R51, RZ, RZ, R87 ;  /* 0x000000ffff337224 */ /* 0x000fe200078e0057 */
[----:B------:R-:W0:Y:S01]  /*6b80*/  MUFU.EX2 R46, R46 ;  /* 0x0000002e002e7308 */ /* 0x000e220000000800 */
[C---:B-1----:R-:W-:Y:S01]  /*6b90*/  FADD.FTZ R14, R44.reuse, R13 ;  /* 0x0000000d2c0e7221 */ /* 0x042fe20000010000 */
[----:B------:R-:W-:Y:S01]  /*6ba0*/  FADD.FTZ R13, R73, R36 ;  /* 0x00000024490d7221 */ /* 0x000fe20000010000 */
[----:B------:R-:W-:Y:S01]  /*6bb0*/  F2FP.F16.F32.PACK_AB R187, R44, R187 ;  /* 0x000000bb2cbb723e */ /* 0x000fe200000000ff */
[----:B------:R-:W-:-:S02]  /*6bc0*/  IMAD.MOV.U32 R73, RZ, RZ, R87 ;  /* 0x000000ffff497224 */ /* 0x000fc400078e0057 */
[----:B------:R-:W-:Y:S01]  /*6bd0*/  FADD.FTZ R36, R196, R13 ;  /* 0x0000000dc4247221 */ /* 0x000fe20000010000 */
[----:B------:R-:W-:Y:S01]  /*6be0*/  F2FP.F16.F32.PACK_AB R196, R75, R196 ;  /* 0x000000c44bc4723e */ /* 0x000fe200000000ff */
[----:B------:R-:W1:Y:S01]  /*6bf0*/  MUFU.EX2 R191, R191 ;  /* 0x000000bf00bf7308 */ /* 0x000e620000000800 */
[----:B--2---:R-:W-:Y:S01]  /*6c00*/  FADD.FTZ R11, R189, R14 ;  /* 0x0000000ebd0b7221 */ /* 0x004fe20000010000 */
[----:B------:R-:W-:Y:S01]  /*6c10*/  FADD.FTZ R13, R75, R36 ;  /* 0x000000244b0d7221 */ /* 0x000fe20000010000 */
[--C-:B------:R-:W-:Y:S02]  /*6c20*/  IMAD.MOV.U32 R75, RZ, RZ, R87.reuse ;  /* 0x000000ffff4b7224 */ /* 0x100fe400078e0057 */
[----:B------:R-:W-:Y:S02]  /*6c30*/  IMAD.MOV.U32 R49, RZ, RZ, R87 ;  /* 0x000000ffff317224 */ /* 0x000fe400078e0057 */
[----:B------:R-:W-:Y:S01]  /*6c40*/  FADD.FTZ R36, R198, R13 ;  /* 0x0000000dc6247221 */ /* 0x000fe20000010000 */
[C---:B------:R-:W-:Y:S01]  /*6c50*/  F2FP.F16.F32.PACK_AB R198, R77.reuse, R198 ;  /* 0x000000c64dc6723e */ /* 0x040fe200000000ff */
[----:B------:R-:W2:Y:S01]  /*6c60*/  MUFU.EX2 R48, R48 ;  /* 0x0000003000307308 */ /* 0x000ea20000000800 */
[C---:B0-----:R-:W-:Y:S01]  /*6c70*/  FADD.FTZ R14, R46.reuse, R11 ;  /* 0x0000000b2e0e7221 */ /* 0x041fe20000010000 */
[----:B------:R-:W-:Y:S01]  /*6c80*/  FADD.FTZ R15, R77, R36 ;  /* 0x000000244d0f7221 */ /* 0x000fe20000010000 */
[----:B------:R-:W-:Y:S01]  /*6c90*/  F2FP.F16.F32.PACK_AB R189, R46, R189 ;  /* 0x000000bd2ebd723e */ /* 0x000fe200000000ff */
[----:B------:R-:W-:-:S02]  /*6ca0*/  IMAD.MOV.U32 R77, RZ, RZ, R87 ;  /* 0x000000ffff4d7224 */ /* 0x000fc400078e0057 */
[--C-:B------:R-:W-:Y:S02]  /*6cb0*/  IMAD.MOV.U32 R47, RZ, RZ, R87.reuse ;  /* 0x000000ffff2f7224 */ /* 0x100fe400078e0057 */
[----:B------:R-:W0:Y:S01]  /*6cc0*/  MUFU.EX2 R193, R193 ;  /* 0x000000c100c17308 */ /* 0x000e220000000800 */
[----:B-1----:R-:W-:Y:S01]  /*6cd0*/  FADD.FTZ R11, R191, R14 ;  /* 0x0000000ebf0b7221 */ /* 0x002fe20000010000 */
[--C-:B------:R-:W-:Y:S02]  /*6ce0*/  IMAD.MOV.U32 R46, RZ, RZ, R87.reuse ;  /* 0x000000ffff2e7224 */ /* 0x100fe400078e0057 */
[--C-:B------:R-:W-:Y:S02]  /*6cf0*/  IMAD.MOV.U32 R45, RZ, RZ, R87.reuse ;  /* 0x000000ffff2d7224 */ /* 0x100fe400078e0057 */
[----:B------:R-:W-:Y:S02]  /*6d00*/  IMAD.MOV.U32 R44, RZ, RZ, R87 ;  /* 0x000000ffff2c7224 */ /* 0x000fe400078e0057 */
[----:B------:R-:W1:Y:S01]  /*6d10*/  MUFU.EX2 R50, R50 ;  /* 0x0000003200327308 */ /* 0x000e620000000800 */
[----:B--2---:R-:W-:Y:S01]  /*6d20*/  FADD.FTZ R14, R48, R11 ;  /* 0x0000000b300e7221 */ /* 0x004fe20000010000 */
[----:B------:R-:W-:Y:S01]  /*6d30*/  FFMA.FTZ R11, R28, UR11, -R103 ;  /* 0x0000000b1c0b7c23 */ /* 0x000fe20008010867 */
[----:B------:R-:W-:Y:S01]  /*6d40*/  FADD.FTZ R28, R200, R15 ;  /* 0x0000000fc81c7221 */ /* 0x000fe20000010000 */
[C---:B------:R-:W-:Y:S01]  /*6d50*/  F2FP.F16.F32.PACK_AB R200, R69.reuse, R200 ;  /* 0x000000c845c8723e */ /* 0x040fe200000000ff */
[--C-:B------:R-:W-:Y:S01]  /*6d60*/  IMAD.MOV.U32 R43, RZ, RZ, R87.reuse ;  /* 0x000000ffff2b7224 */ /* 0x100fe200078e0057 */
[----:B------:R-:W-:Y:S01]  /*6d70*/  F2FP.F16.F32.PACK_AB R191, R48, R191 ;  /* 0x000000bf30bf723e */ /* 0x000fe200000000ff */
[----:B------:R-:W-:Y:S01]  /*6d80*/  FADD.FTZ R15, R69, R28 ;  /* 0x0000001c450f7221 */ /* 0x000fe20000010000 */
[----:B------:R-:W2:Y:S01]  /*6d90*/  MUFU.EX2 R195, R195 ;  /* 0x000000c300c37308 */ /* 0x000ea20000000800 */
[----:B0-----:R-:W-:Y:S01]  /*6da0*/  FADD.FTZ R13, R193, R14 ;  /* 0x0000000ec10d7221 */ /* 0x001fe20000010000 */
[----:B------:R-:W-:-:S02]  /*6db0*/  IMAD.MOV.U32 R69, RZ, RZ, R87 ;  /* 0x000000ffff457224 */ /* 0x000fc400078e0057 */
[----:B------:R-:W-:Y:S01]  /*6dc0*/  FADD.FTZ R36, R202, R15 ;  /* 0x0000000fca247221 */ /* 0x000fe20000010000 */
[C---:B------:R-:W-:Y:S01]  /*6dd0*/  F2FP.F16.F32.PACK_AB R202, R71.reuse, R202 ;  /* 0x000000ca47ca723e */ /* 0x040fe200000000ff */
[----:B------:R-:W-:Y:S02]  /*6de0*/  IMAD.MOV.U32 R48, RZ, RZ, R87 ;  /* 0x000000ffff307224 */ /* 0x000fe400078e0057 */
[----:B------:R-:W-:Y:S01]  /*6df0*/  FADD.FTZ R21, R71, R36 ;  /* 0x0000002447157221 */ /* 0x000fe20000010000 */
[----:B------:R-:W0:Y:S01]  /*6e00*/  MUFU.EX2 R54, R54 ;  /* 0x0000003600367308 */ /* 0x000e220000000800 */
[C---:B-1----:R-:W-:Y:S01]  /*6e10*/  FADD.FTZ R14, R50.reuse, R13 ;  /* 0x0000000d320e7221 */ /* 0x042fe20000010000 */
[----:B------:R-:W-:Y:S01]  /*6e20*/  F2FP.F16.F32.PACK_AB R193, R50, R193 ;  /* 0x000000c132c1723e */ /* 0x000fe200000000ff */
[--C-:B------:R-:W-:Y:S02]  /*6e30*/  IMAD.MOV.U32 R71, RZ, RZ, R87.reuse ;  /* 0x000000ffff477224 */ /* 0x100fe400078e0057 */
[----:B------:R-:W-:-:S02]  /*6e40*/  IMAD.MOV.U32 R50, RZ, RZ, R87 ;  /* 0x000000ffff327224 */ /* 0x000fc400078e0057 */
[--C-:B------:R-:W-:Y:S01]  /*6e50*/  IMAD.MOV.U32 R42, RZ, RZ, R87.reuse ;  /* 0x000000ffff2a7224 */ /* 0x100fe200078e0057 */
[----:B------:R-:W1:Y:S01]  /*6e60*/  MUFU.EX2 R197, R197 ;  /* 0x000000c500c57308 */ /* 0x000e620000000800 */
[----:B--2---:R-:W-:Y:S01]  /*6e70*/  FADD.FTZ R13, R195, R14 ;  /* 0x0000000ec30d7221 */ /* 0x004fe20000010000 */
[--C-:B------:R-:W-:Y:S02]  /*6e80*/  IMAD.MOV.U32 R41, RZ, RZ, R87.reuse ;  /* 0x000000ffff297224 */ /* 0x100fe400078e0057 */
[--C-:B------:R-:W-:Y:S02]  /*6e90*/  IMAD.MOV.U32 R40, RZ, RZ, R87.reuse ;  /* 0x000000ffff287224 */ /* 0x100fe400078e0057 */
[----:B------:R-:W-:Y:S02]  /*6ea0*/  IMAD.MOV.U32 R39, RZ, RZ, R87 ;  /* 0x000000ffff277224 */ /* 0x000fe400078e0057 */
[----:B------:R-:W2:Y:S01]  /*6eb0*/  MUFU.EX2 R56, R56 ;  /* 0x0000003800387308 */ /* 0x000ea20000000800 */
[----:B0-----:R-:W-:Y:S01]  /*6ec0*/  FADD.FTZ R14, R54, R13 ;  /* 0x0000000d360e7221 */ /* 0x001fe20000010000 */
[----:B------:R-:W-:Y:S01]  /*6ed0*/  FFMA.FTZ R13, R30, UR11, -R103 ;  /* 0x0000000b1e0d7c23 */ /* 0x000fe20008010867 */
[----:B------:R-:W-:Y:S01]  /*6ee0*/  FADD.FTZ R30, R204, R21 ;  /* 0x00000015cc1e7221 */ /* 0x000fe20000010000 */
[----:B------:R-:W-:Y:S01]  /*6ef0*/  FFMA.FTZ R103, R26, UR11, -R103 ;  /* 0x0000000b1a677c23 */ /* 0x000fe20008010867 */
[----:B------:R-:W-:Y:S01]  /*6f00*/  F2FP.F16.F32.PACK_AB R195, R54, R195 ;  /* 0x000000c336c3723e */ /* 0x000fe200000000ff */
[----:B------:R-:W-:-:S02]  /*6f10*/  IMAD.MOV.U32 R54, RZ, RZ, R87 ;  /* 0x000000ffff367224 */ /* 0x000fc400078e0057 */
[----:B------:R-:W-:Y:S01]  /*6f20*/  FADD.FTZ R21, R97, R30 ;  /* 0x0000001e61157221 */ /* 0x000fe20000010000 */
[----:B------:R-:W0:Y:S01]  /*6f30*/  MUFU.EX2 R199, R199 ;  /* 0x000000c700c77308 */ /* 0x000e220000000800 */
[----:B-1----:R-:W-:Y:S01]  /*6f40*/  FADD.FTZ R15, R197, R14 ;  /* 0x0000000ec50f7221 */ /* 0x002fe20000010000 */
[----:B------:R-:W-:Y:S01]  /*6f50*/  F2FP.F16.F32.PACK_AB R204, R97, R204 ;  /* 0x000000cc61cc723e */ /* 0x000fe200000000ff */
[--C-:B------:R-:W-:Y:S02]  /*6f60*/  IMAD.MOV.U32 R35, RZ, RZ, R87.reuse ;  /* 0x000000ffff237224 */ /* 0x100fe400078e0057 */
[--C-:B------:R-:W-:Y:S02]  /*6f70*/  IMAD.MOV.U32 R33, RZ, RZ, R87.reuse ;  /* 0x000000ffff217224 */ /* 0x100fe400078e0057 */
[----:B------:R-:W-:Y:S01]  /*6f80*/  IMAD.MOV.U32 R31, RZ, RZ, R87 ;  /* 0x000000ffff1f7224 */ /* 0x000fe200078e0057 */
[----:B------:R-:W1:Y:S01]  /*6f90*/  MUFU.EX2 R58, R58 ;  /* 0x0000003a003a7308 */ /* 0x000e620000000800 */
[C---:B--2---:R-:W-:Y:S01]  /*6fa0*/  FADD.FTZ R14, R56.reuse, R15 ;  /* 0x0000000f380e7221 */ /* 0x044fe20000010000 */
[----:B------:R-:W-:Y:S01]  /*6fb0*/  F2FP.F16.F32.PACK_AB R197, R56, R197 ;  /* 0x000000c538c5723e */ /* 0x000fe200000000ff */
[----:B------:R-:W-:-:S02]  /*6fc0*/  IMAD.MOV.U32 R56, RZ, RZ, R87 ;  /* 0x000000ffff387224 */ /* 0x000fc400078e0057 */
[--C-:B------:R-:W-:Y:S02]  /*6fd0*/  IMAD.MOV.U32 R27, RZ, RZ, R87.reuse ;  /* 0x000000ffff1b7224 */ /* 0x100fe400078e0057 */
[----:B------:R-:W-:Y:S01]  /*6fe0*/  IMAD.MOV.U32 R25, RZ, RZ, R87 ;  /* 0x000000ffff197224 */ /* 0x000fe200078e0057 */
[----:B------:R-:W2:Y:S01]  /*6ff0*/  MUFU.EX2 R206, R206 ;  /* 0x000000ce00ce7308 */ /* 0x000ea20000000800 */
[----:B0-----:R-:W-:-:S07]  /*7000*/  FADD.FTZ R15, R199, R14 ;  /* 0x0000000ec70f7221 */ /* 0x001fce0000010000 */
[----:B------:R-:W0:Y:S01]  /*7010*/  MUFU.EX2 R201, R201 ;  /* 0x000000c900c97308 */ /* 0x000e220000000800 */
[C---:B-1----:R-:W-:Y:S01]  /*7020*/  FADD.FTZ R14, R58.reuse, R15 ;  /* 0x0000000f3a0e7221 */ /* 0x042fe20000010000 */
[----:B------:R-:W-:Y:S01]  /*7030*/  F2FP.F16.F32.PACK_AB R199, R58, R199 ;  /* 0x000000c73ac7723e */ /* 0x000fe200000000ff */
[----:B------:R-:W-:-:S05]  /*7040*/  IMAD.MOV.U32 R58, RZ, RZ, R87 ;  /* 0x000000ffff3a7224 */ /* 0x000fca00078e0057 */
[----:B------:R-:W1:Y:S01]  /*7050*/  MUFU.EX2 R79, R79 ;  /* 0x0000004f004f7308 */ /* 0x000e620000000800 */
[----:B--2---:R-:W-:-:S07]  /*7060*/  FADD.FTZ R26, R206, R21 ;  /* 0x00000015ce1a7221 */ /* 0x004fce0000010000 */
[----:B------:R-:W2:Y:S01]  /*7070*/  MUFU.EX2 R32, R32 ;  /* 0x0000002000207308 */ /* 0x000ea20000000800 */
[----:B0-----:R-:W-:-:S07]  /*7080*/  FADD.FTZ R15, R201, R14 ;  /* 0x0000000ec90f7221 */ /* 0x001fce0000010000 */
[----:B------:R-:W0:Y:S01]  /*7090*/  MUFU.EX2 R208, R208 ;  /* 0x000000d000d07308 */ /* 0x000e220000000800 */
[C---:B-1----:R-:W-:Y:S01]  /*70a0*/  FADD.FTZ R21, R79.reuse, R26 ;  /* 0x0000001a4f157221 */ /* 0x042fe20000010000 */
[----:B------:R-:W-:Y:S01]  /*70b0*/  F2FP.F16.F32.PACK_AB R206, R79, R206 ;  /* 0x000000ce4fce723e */ /* 0x000fe200000000ff */
[----:B------:R-:W-:-:S05]  /*70c0*/  IMAD.MOV.U32 R79, RZ, RZ, R87 ;  /* 0x000000ffff4f7224 */ /* 0x000fca00078e0057 */
[----:B------:R-:W1:Y:S01]  /*70d0*/  MUFU.EX2 R203, R203 ;  /* 0x000000cb00cb7308 */ /* 0x000e620000000800 */
[C---:B--2---:R-:W-:Y:S01]  /*70e0*/  FADD.FTZ R14, R32.reuse, R15 ;  /* 0x0000000f200e7221 */ /* 0x044fe20000010000 */
[----:B------:R-:W-:Y:S01]  /*70f0*/  F2FP.F16.F32.PACK_AB R201, R32, R201 ;  /* 0x000000c920c9723e */ /* 0x000fe200000000ff */
[----:B------:R-:W-:-:S05]  /*7100*/  IMAD.MOV.U32 R32, RZ, RZ, R87 ;  /* 0x000000ffff207224 */ /* 0x000fca00078e0057 */
[----:B------:R-:W2:Y:S01]  /*7110*/  MUFU.EX2 R83, R83 ;  /* 0x0000005300537308 */ /* 0x000ea20000000800 */
[----:B0-----:R-:W-:-:S07]  /*7120*/  FADD.FTZ R26, R208, R21 ;  /* 0x00000015d01a7221 */ /* 0x001fce0000010000 */
[----:B------:R-:W0:Y:S01]  /*7130*/  MUFU.EX2 R34, R34 ;  /* 0x0000002200227308 */ /* 0x000e220000000800 */
[----:B-1----:R-:W-:-:S07]  /*7140*/  FADD.FTZ R15, R203, R14 ;  /* 0x0000000ecb0f7221 */ /* 0x002fce0000010000 */
[----:B------:R-:W1:Y:S01]  /*7150*/  MUFU.EX2 R210, R210 ;  /* 0x000000d200d27308 */ /* 0x000e620000000800 */
[C---:B--2---:R-:W-:Y:S01]  /*7160*/  FADD.FTZ R21, R83.reuse, R26 ;  /* 0x0000001a53157221 */ /* 0x044fe20000010000 */
[----:B------:R-:W-:Y:S01]  /*7170*/  F2FP.F16.F32.PACK_AB R208, R83, R208 ;  /* 0x000000d053d0723e */ /* 0x000fe200000000ff */
[----:B------:R-:W-:-:S05]  /*7180*/  IMAD.MOV.U32 R83, RZ, RZ, R87 ;  /* 0x000000ffff537224 */ /* 0x000fca00078e0057 */
[----:B------:R-:W2:Y:S01]  /*7190*/  MUFU.EX2 R205, R205 ;  /* 0x000000cd00cd7308 */ /* 0x000ea20000000800 */
[C---:B0-----:R-:W-:Y:S01]  /*71a0*/  FADD.FTZ R14, R34.reuse, R15 ;  /* 0x0000000f220e7221 */ /* 0x041fe20000010000 */
[----:B------:R-:W-:Y:S01]  /*71b0*/  F2FP.F16.F32.PACK_AB R203, R34, R203 ;  /* 0x000000cb22cb723e */ /* 0x000fe200000000ff */
[----:B------:R-:W-:-:S05]  /*71c0*/  IMAD.MOV.U32 R34, RZ, RZ, R87 ;  /* 0x000000ffff227224 */ /* 0x000fca00078e0057 */
[----:B------:R-:W0:Y:S01]  /*71d0*/  MUFU.EX2 R91, R91 ;  /* 0x0000005b005b7308 */ /* 0x000e220000000800 */
[----:B-1----:R-:W-:-:S07]  /*71e0*/  FADD.FTZ R30, R210, R21 ;  /* 0x00000015d21e7221 */ /* 0x002fce0000010000 */
[----:B------:R1:W3:Y:S01]  /*71f0*/  MUFU.EX2 R10, R37 ;  /* 0x00000025000a7308 */ /* 0x0002e20000000800 */
[----:B--2---:R-:W-:-:S07]  /*7200*/  FADD.FTZ R15, R205, R14 ;  /* 0x0000000ecd0f7221 */ /* 0x004fce0000010000 */
[----:B------:R-:W2:Y:S01]  /*7210*/  MUFU.EX2 R212, R212 ;  /* 0x000000d400d47308 */ /* 0x000ea20000000800 */
[C---:B0-----:R-:W-:Y:S01]  /*7220*/  FADD.FTZ R21, R91.reuse, R30 ;  /* 0x0000001e5b157221 */ /* 0x041fe20000010000 */
[----:B------:R-:W-:Y:S02]  /*7230*/  F2FP.F16.F32.PACK_AB R210, R91, R210 ;  /* 0x000000d25bd2723e */ /* 0x000fe400000000ff */
[----:B-1----:R-:W-:-:S04]  /*7240*/  MOV R37, R87 ;  /* 0x0000005700257202 */ /* 0x002fc80000000f00 */
[----:B------:R-:W0:Y:S01]  /*7250*/  MUFU.EX2 R207, R207 ;  /* 0x000000cf00cf7308 */ /* 0x000e220000000800 */
[C---:B---3--:R-:W-:Y:S01]  /*7260*/  FADD.FTZ R14, R10.reuse, R15 ;  /* 0x0000000f0a0e7221 */ /* 0x048fe20000010000 */
[----:B------:R-:W-:-:S06]  /*7270*/  F2FP.F16.F32.PACK_AB R205, R10, R205 ;  /* 0x000000cd0acd723e */ /* 0x000fcc00000000ff */
[----:B------:R-:W1:Y:S01]  /*7280*/  MUFU.EX2 R93, R93 ;  /* 0x0000005d005d7308 */ /* 0x000e620000000800 */
[----:B--2---:R-:W-:-:S07]  /*7290*/  FADD.FTZ R30, R212, R21 ;  /* 0x00000015d41e7221 */ /* 0x004fce0000010000 */
[----:B------:R2:W3:Y:S01]  /*72a0*/  MUFU.EX2 R24, R38 ;  /* 0x0000002600187308 */ /* 0x0004e20000000800 */
[----:B0-----:R-:W-:-:S07]  /*72b0*/  FADD.FTZ R15, R207, R14 ;  /* 0x0000000ecf0f7221 */ /* 0x001fce0000010000 */
[----:B------:R-:W0:Y:S01]  /*72c0*/  MUFU.EX2 R214, R214 ;  /* 0x000000d600d67308 */ /* 0x000e220000000800 */
[C---:B-1----:R-:W-:Y:S01]  /*72d0*/  FADD.FTZ R21, R93.reuse, R30 ;  /* 0x0000001e5d157221 */ /* 0x042fe20000010000 */
[----:B------:R-:W-:Y:S01]  /*72e0*/  F2FP.F16.F32.PACK_AB R212, R93, R212 ;  /* 0x000000d45dd4723e */ /* 0x000fe200000000ff */
[----:B--2---:R-:W-:-:S05]  /*72f0*/  IMAD.MOV.U32 R38, RZ, RZ, R87 ;  /* 0x000000ffff267224 */ /* 0x004fca00078e0057 */
        /* <DEDUP_REMOVED lines=15> */
[----:B------:R-:W-:-:S05]  /*73f0*/  IMAD.MOV.U32 R28, RZ, RZ, R87 ;  /* 0x000000ffff1c7224 */ /* 0x000fca00078e0057 */
[----:B------:R-:W2:Y:S01]  /*7400*/  MUFU.EX2 R99, R99 ;  /* 0x0000006300637308 */ /* 0x000ea20000000800 */
[----:B-1----:R-:W-:-:S07]  /*7410*/  FADD.FTZ R36, R216, R21 ;  /* 0x00000015d8247221 */ /* 0x002fce0000010000 */
[----:B------:R-:W1:Y:S01]  /*7420*/  MUFU.EX2 R64, R64 ;  /* 0x0000004000407308 */ /* 0x000e620000000800 */
[----:B0-----:R-:W-:-:S07]  /*7430*/  FADD.FTZ R15, R211, R14 ;  /* 0x0000000ed30f7221 */ /* 0x001fce0000010000 */
[----:B------:R-:W0:Y:S01]  /*7440*/  MUFU.EX2 R11, R11 ;  /* 0x0000000b000b7308 */ /* 0x000e220000000800 */
[C---:B--2---:R-:W-:Y:S01]  /*7450*/  FADD.FTZ R21, R99.reuse, R36 ;  /* 0x0000002463157221 */ /* 0x044fe20000010000 */
[----:B------:R-:W-:-:S06]  /*7460*/  F2FP.F16.F32.PACK_AB R216, R99, R216 ;  /* 0x000000d863d8723e */ /* 0x000fcc00000000ff */
[----:B------:R2:W3:Y:S01]  /*7470*/  MUFU.EX2 R26, R29 ;  /* 0x0000001d001a7308 */ /* 0x0004e20000000800 */
[C---:B-1----:R-:W-:Y:S01]  /*7480*/  FADD.FTZ R36, R64.reuse, R15 ;  /* 0x0000000f40247221 */ /* 0x042fe20000010000 */
[----:B------:R-:W-:Y:S01]  /*7490*/  F2FP.F16.F32.PACK_AB R211, R64, R211 ;  /* 0x000000d340d3723e */ /* 0x000fe200000000ff */
[----:B------:R-:W-:-:S05]  /*74a0*/  IMAD.MOV.U32 R64, RZ, RZ, R87 ;  /* 0x000000ffff407224 */ /* 0x000fca00078e0057 */
[----:B------:R-:W1:Y:S01]  /*74b0*/  MUFU.EX2 R63, R63 ;  /* 0x0000003f003f7308 */ /* 0x000e620000000800 */
[----:B0-----:R-:W-:Y:S01]  /*74c0*/  FADD.FTZ R15, R11, R36 ;  /* 0x000000240b0f7221 */ /* 0x001fe20000010000 */
[--C-:B------:R-:W-:Y:S02]  /*74d0*/  IMAD.MOV.U32 R36, RZ, RZ, R87.reuse ;  /* 0x000000ffff247224 */ /* 0x100fe400078e0057 */
[----:B--2---:R-:W-:-:S04]  /*74e0*/  IMAD.MOV.U32 R29, RZ, RZ, R87 ;  /* 0x000000ffff1d7224 */ /* 0x004fc800078e0057 */
[----:B------:R-:W0:Y:S01]  /*74f0*/  MUFU.EX2 R30, R111 ;  /* 0x0000006f001e7308 */ /* 0x000e220000000800 */
[C---:B---3--:R-:W-:Y:S01]  /*7500*/  FADD.FTZ R12, R26.reuse, R15 ;  /* 0x0000000f1a0c7221 */ /* 0x048fe20000010000 */
[----:B------:R-:W-:Y:S01]  /*7510*/  F2FP.F16.F32.PACK_AB R213, R26, R11 ;  /* 0x0000000b1ad5723e */ /* 0x000fe200000000ff */
[----:B------:R-:W-:-:S05]  /*7520*/  IMAD.MOV.U32 R26, RZ, RZ, R87 ;  /* 0x000000ffff1a7224 */ /* 0x000fca00078e0057 */
[----:B------:R-:W2:Y:S01]  /*7530*/  MUFU.EX2 R108, R108 ;  /* 0x0000006c006c7308 */ /* 0x000ea20000000800 */
[----:B-1----:R-:W-:-:S07]  /*7540*/  FADD.FTZ R15, R63, R12 ;  /* 0x0000000c3f0f7221 */ /* 0x002fce0000010000 */
[----:B------:R-:W1:Y:S01]  /*7550*/  MUFU.EX2 R109, R109 ;  /* 0x0000006d006d7308 */ /* 0x000e620000000800 */
[C---:B0-----:R-:W-:Y:S01]  /*7560*/  FADD.FTZ R15, R30.reuse, R15 ;  /* 0x0000000f1e0f7221 */ /* 0x041fe20000010000 */
[----:B------:R-:W-:Y:S01]  /*7570*/  F2FP.F16.F32.PACK_AB R215, R30, R63 ;  /* 0x0000003f1ed7723e */ /* 0x000fe200000000ff */
[--C-:B------:R-:W-:Y:S02]  /*7580*/  IMAD.MOV.U32 R63, RZ, RZ, R87.reuse ;  /* 0x000000ffff3f7224 */ /* 0x100fe400078e0057 */
[----:B------:R-:W-:-:S03]  /*7590*/  IMAD.MOV.U32 R30, RZ, RZ, R87 ;  /* 0x000000ffff1e7224 */ /* 0x000fc600078e0057 */
[----:B------:R-:W0:Y:S01]  /*75a0*/  MUFU.EX2 R218, R218 ;  /* 0x000000da00da7308 */ /* 0x000e220000000800 */
[----:B--2---:R-:W-:-:S07]  /*75b0*/  FADD.FTZ R20, R108, R15 ;  /* 0x0000000f6c147221 */ /* 0x004fce0000010000 */
[----:B------:R-:W2:Y:S01]  /*75c0*/  MUFU.EX2 R219, R13 ;  /* 0x0000000d00db7308 */ /* 0x000ea20000000800 */
[C---:B-1----:R-:W-:Y:S01]  /*75d0*/  FADD.FTZ R20, R109.reuse, R20 ;  /* 0x000000146d147221 */ /* 0x042fe20000010000 */
[----:B------:R-:W-:-:S06]  /*75e0*/  F2FP.F16.F32.PACK_AB R217, R109, R108 ;  /* 0x0000006c6dd9723e */ /* 0x000fcc00000000ff */
[----:B------:R-:W1:Y:S01]  /*75f0*/  MUFU.EX2 R101, R101 ;  /* 0x0000006500657308 */ /* 0x000e620000000800 */
[----:B0-----:R-:W-:-:S07]  /*7600*/  FADD.FTZ R14, R218, R21 ;  /* 0x00000015da0e7221 */ /* 0x001fce0000010000 */
[----:B------:R-:W0:Y:S01]  /*7610*/  MUFU.EX2 R12, R103 ;  /* 0x00000067000c7308 */ /* 0x000e220000000800 */
[----:B--2---:R-:W-:Y:S01]  /*7620*/  FADD.FTZ R13, R219, R20 ;  /* 0x00000014db0d7221 */ /* 0x004fe20000010000 */
[C---:B-1----:R-:W-:Y:S01]  /*7630*/  FADD.FTZ R14, R101.reuse, R14 ;  /* 0x0000000e650e7221 */ /* 0x042fe20000010000 */
[----:B------:R-:W-:Y:S02]  /*7640*/  F2FP.F16.F32.PACK_AB R218, R101, R218 ;  /* 0x000000da65da723e */ /* 0x000fe400000000ff */
[C---:B0-----:R-:W-:Y:S01]  /*7650*/  FADD.FTZ R13, R12.reuse, R13 ;  /* 0x0000000d0c0d7221 */ /* 0x041fe20000010000 */
[----:B------:R-:W-:Y:S01]  /*7660*/  F2FP.F16.F32.PACK_AB R219, R12, R219 ;  /* 0x000000db0cdb723e */ /* 0x000fe200000000ff */
[----:B------:R-:W-:Y:S06]  /*7670*/  @!P2 BRA `(.L_x_180) ;  /* 0x00000058004ca947 */ /* 0x000fec0003800000 */
[----:B------:R-:W-:Y:S01]  /*7680*/  R2UR UR61, R2 ;  /* 0x00000000023d72ca */ /* 0x000fe200000e0000 */
[----:B------:R-:W-:Y:S01]  /*7690*/  IMAD.U32 R12, RZ, RZ, UR53 ;  /* 0x00000035ff0c7e24 */ /* 0x000fe2000f8e00ff */
[----:B------:R-:W-:Y:S01]  /*76a0*/  CS2R R86, SRZ ;  /* 0x0000000000567805 */ /* 0x000fe2000001ff00 */
[----:B------:R-:W-:Y:S01]  /*76b0*/  IMAD.MOV.U32 R10, RZ, RZ, R89 ;  /* 0x000000ffff0a7224 */ /* 0x000fe200078e0059 */
[----:B------:R-:W-:Y:S01]  /*76c0*/  CS2R R84, SRZ ;  /* 0x0000000000547805 */ /* 0x000fe2000001ff00 */
[----:B------:R-:W-:Y:S01]  /*76d0*/  IMAD.MOV.U32 R11, RZ, RZ, R88 ;  /* 0x000000ffff0b7224 */ /* 0x000fe200078e0058 */
[----:B------:R-:W-:Y:S01]  /*76e0*/  CS2R R82, SRZ ;  /* 0x0000000000527805 */ /* 0x000fe2000001ff00 */
[----:B------:R-:W-:Y:S01]  /*76f0*/  IMAD.MOV.U32 R15, RZ, RZ, R16 ;  /* 0x000000ffff0f7224 */ /* 0x000fe200078e0010 */
        /* <DEDUP_REMOVED lines=28> */
[----:B------:R-:W-:Y:S01]  /*78c0*/  CS2R R24, SRZ ;  /* 0x0000000000187805 */ /* 0x000fe2000001ff00 */
[----:B------:R-:W-:-:S06]  /*78d0*/  ULDC UR60, c[0x0][0x9d8] ;  /* 0x00027600003c7ab9 */ /* 0x000fcc0000000800 */
.L_x_189:
[----:B------:R-:W-:Y:S01]  /*78e0*/  R2UR UR10, R19 ;  /* 0x00000000130a72ca */ /* 0x000fe200000e0000 */
[----:B------:R-:W-:-:S04]  /*78f0*/  UIADD3 UR6, UR61, 0x1, URZ ;  /* 0x000000013d067890 */ /* 0x000fc8000fffe03f */
[----:B------:R-:W-:-:S04]  /*7900*/  UISETP.NE.AND UP0, UPT, UR6, 0x2, UPT ;  /* 0x000000020600788c */ /* 0x000fc8000bf05270 */
[----:B------:R-:W-:Y:S02]  /*7910*/  USEL UR7, URZ, 0x1, UP0 ;  /* 0x000000013f077887 */ /* 0x000fe40008000000 */
[----:B------:R-:W-:Y:S02]  /*7920*/  USEL UR6, UR6, URZ, UP0 ;  /* 0x0000003f06067287 */ /* 0x000fe40008000000 */
[----:B------:R-:W-:Y:S02]  /*7930*/  ISETP.NE.AND P3, PT, RZ, UR10, PT ;  /* 0x0000000aff007c0c */ /* 0x000fe4000bf65270 */
[----:B------:R-:W-:Y:S02]  /*7940*/  LOP3.LUT R16, R15, UR7, RZ, 0x3c, !PT ;  /* 0x000000070f107c12 */ /* 0x000fe4000f8e3cff */
[----:B------:R-:W-:-:S09]  /*7950*/  IMAD.U32 R2, RZ, RZ, UR6 ;  /* 0x00000006ff027e24 */ /* 0x000fd2000f8e00ff */
[----:B------:R-:W-:Y:S05]  /*7960*/  @P3 BRA `(.L_x_181) ;  /* 0x0000000000343947 */ /* 0x000fea0003800000 */
[----:B------:R-:W-:Y:S05]  /*7970*/  @!P0 BRA `(.L_x_182) ;  /* 0x0000000000048947 */ /* 0x000fea0003800000 */
[----:B------:R-:W-:Y:S01]  /*7980*/  BPT.TRAP 0x1 ;  /* 0x000000040000795c */ /* 0x000fe20000300000 */
.L_x_182:
[----:B------:R-:W0:Y:S01]  /*7990*/  S2UR UR7, SR_CgaCtaId ;  /* 0x00000000000779c3 */ /* 0x000e220000008800 */
[----:B------:R-:W-:Y:S01]  /*79a0*/  UMOV UR6, 0x400 ;  /* 0x0000040000067882 */ /* 0x000fe20000000000 */
[----:B------:R-:W-:Y:S01]  /*79b0*/  SHF.L.U32 R21, R16, 0x1f, RZ ;  /* 0x0000001f10157819 */ /* 0x000fe200000006ff */
[----:B0-----:R-:W-:-:S06]  /*79c0*/  ULEA UR6, UR7, UR6, 0x18 ;  /* 0x0000000607067291 */ /* 0x001fcc000f8ec03f */
[----:B------:R-:W-:-:S04]  /*79d0*/  LEA R0, R2, UR6, 0x3 ;  /* 0x0000000602007c11 */ /* 0x000fc8000f8e18ff */
[----:B------:R0:W1:Y:S01]  /*79e0*/  SYNCS.PHASECHK.TRANS64.TRYWAIT P2, [R0+URZ+0x34830], R21 ;  /* 0x03483015000075a7 */ /* 0x000062000804017f */
[----:B------:R-:W-:Y:S05]  /*79f0*/  @!P0 BRA `(.L_x_183) ;  /* 0x0000000000048947 */ /* 0x000fea0003800000 */
[----:B------:R-:W-:Y:S01]  /*7a00*/  BPT.TRAP 0x1 ;  /* 0x000000040000795c */ /* 0x000fe20000300000 */
.L_x_183:
[----:B-1----:R-:W-:Y:S05]  /*7a10*/  @P2 BRA `(.L_x_181) ;  /* 0x0000000000082947 */ /* 0x002fea0003800000 */
[----:B------:R-:W1:Y:S02]  /*7a20*/  SYNCS.PHASECHK.TRANS64.TRYWAIT P2, [R0+URZ+0x34830], R21 ;  /* 0x03483015000075a7 */ /* 0x000e64000804017f */
[----:B-1----:R-:W-:Y:S05]  /*7a30*/  @!P2 BRA `(.L_x_184) ;  /* 0x000000f800f0a947 */ /* 0x002fea0003800000 */
.L_x_181:
[----:B------:R-:W2:Y:S01]  /*7a40*/  S2R R20, SR_TID.X ;  /* 0x0000000000147919 */ /* 0x000ea20000002100 */
[----:B------:R-:W-:Y:S01]  /*7a50*/  R2UR UR7, R3 ;  /* 0x00000000030772ca */ /* 0x000fe200000e0000 */
[----:B------:R-:W-:Y:S01]  /*7a60*/  UMOV UR24, UR4 ;  /* 0x0000000400187c82 */ /* 0x000fe20008000000 */
[----:B------:R-:W-:Y:S01]  /*7a70*/  R2UR UR6, R2 ;  /* 0x00000000020672ca */ /* 0x000fe200000e0000 */
[----:B------:R-:W-:Y:S01]  /*7a80*/  UMOV UR25, UR5 ;  /* 0x0000000500197c82 */ /* 0x000fe20008000000 */
[----:B------:R-:W-:Y:S01]  /*7a90*/  UMOV UR27, 0x40000040 ;  /* 0x40000040001b7882 */ /* 0x000fe20000000000 */
[----:B------:R-:W-:Y:S01]  /*7aa0*/  UMOV UR56, UR4 ;  /* 0x0000000400387c82 */ /* 0x000fe20008000000 */
        /* <DEDUP_REMOVED lines=9> */
[----:B------:R-:W-:Y:S01]  /*7b40*/  UIMAD UR6, UR6, 0xb00, UR7 ;  /* 0x00000b00060678a4 */ /* 0x000fe2000f8e0207 */
[----:B------:R-:W-:Y:S01]  /*7b50*/  R2UR UR10, R8 ;  /* 0x00000000080a72ca */ /* 0x000fe200000e0000 */
[----:B------:R-:W-:Y:S01]  /*7b60*/  UMOV UR37, UR5 ;  /* 0x0000000500257c82 */ /* 0x000fe20008000000 */
[----:B------:R-:W-:Y:S01]  /*7b70*/  UMOV UR7, 0x40000040 ;  /* 0x4000004000077882 */ /* 0x000fe20000000000 */
[----:B------:R-:W-:Y:S01]  /*7b80*/  UIADD3 UR26, UR6, 0x80, URZ ;  /* 0x00000080061a7890 */ /* 0x000fe2000fffe03f */
[----:B------:R-:W-:Y:S01]  /*7b90*/  R2UR UR11, R9 ;  /* 0x00000000090b72ca */ /* 0x000fe200000e0000 */
[----:B------:R-:W-:Y:S01]  /*7ba0*/  UIADD3 UR58, UR6, 0x100, URZ ;  /* 0x00000100063a7890 */ /* 0x000fe2000fffe03f */
[----:B------:R-:W-:Y:S01]  /*7bb0*/  R2UR UR14, R6 ;  /* 0x00000000060e72ca */ /* 0x000fe200000e0000 */
[----:B------:R-:W-:Y:S01]  /*7bc0*/  UIADD3 UR30, UR6, 0x180, URZ ;  /* 0x00000180061e7890 */ /* 0x000fe2000fffe03f */
[----:B------:R-:W-:Y:S01]  /*7bd0*/  R2UR UR15, R7 ;  /* 0x00000000070f72ca */ /* 0x000fe200000e0000 */
[----:B------:R-:W-:-:S02]  /*7be0*/  UIADD3 UR34, UR6, 0x200, URZ ;  /* 0x0000020006227890 */ /* 0x000fc4000fffe03f */
[----:B------:R-:W-:Y:S01]  /*7bf0*/  UIADD3 UR38, UR6, 0x280, URZ ;  /* 0x0000028006267890 */ /* 0x000fe2000fffe03f */
[----:B------:R-:W-:Y:S01]  /*7c00*/  UMOV UR39, 0x40000040 ;  /* 0x4000004000277882 */ /* 0x000fe20000000000 */
[----:B------:R-:W-:Y:S01]  /*7c10*/  UIADD3 UR42, UR6, 0x300, URZ ;  /* 0x00000300062a7890 */ /* 0x000fe2000fffe03f */
[----:B--2---:R-:W-:Y:S01]  /*7c20*/  SHF.R.U32.HI R20, RZ, 0x7, R20 ;  /* 0x00000007ff147819 */ /* 0x004fe20000011614 */
[----:B------:R-:W-:Y:S01]  /*7c30*/  UMOV UR40, UR4 ;  /* 0x0000000400287c82 */ /* 0x000fe20008000000 */
[----:B------:R-:W-:Y:S01]  /*7c40*/  UMOV UR41, UR5 ;  /* 0x0000000500297c82 */ /* 0x000fe20008000000 */
[----:B------:R-:W-:Y:S01]  /*7c50*/  UMOV UR43, 0x40000040 ;  /* 0x40000040002b7882 */ /* 0x000fe20000000000 */
[----:B------:R-:W-:Y:S01]  /*7c60*/  UIADD3 UR46, UR6, 0x380, URZ ;  /* 0x00000380062e7890 */ /* 0x000fe2000fffe03f */
[----:B01----:R-:W-:Y:S01]  /*7c70*/  VIADD R0, R20, 0x8 ;  /* 0x0000000814007836 */ /* 0x003fe20000000000 */
[----:B------:R-:W-:Y:S01]  /*7c80*/  UMOV UR44, UR4 ;  /* 0x00000004002c7c82 */ /* 0x000fe20008000000 */
[----:B------:R-:W-:Y:S01]  /*7c90*/  UMOV UR45, UR5 ;  /* 0x00000005002d7c82 */ /* 0x000fe20008000000 */
[----:B------:R-:W-:Y:S01]  /*7ca0*/  UMOV UR47, 0x40000040 ;  /* 0x40000040002f7882 */ /* 0x000fe20000000000 */
[----:B------:R-:W-:Y:S01]  /*7cb0*/  UIADD3 UR50, UR6, 0x480, URZ ;  /* 0x0000048006327890 */ /* 0x000fe2000fffe03f */
[----:B------:R0:W-:Y:S01]  /*7cc0*/  BAR.SYNC.DEFER_BLOCKING R0, 0x100 ;  /* 0x000400000000751d */ /* 0x0001e20000010000 */
[----:B------:R-:W-:-:S02]  /*7cd0*/  UIADD3 UR54, UR6, 0x500, URZ ;  /* 0x0000050006367890 */ /* 0x000fc4000fffe03f */
[----:B------:R-:W-:Y:S02]  /*7ce0*/  UIADD3 UR18, UR6, 0x584, URZ ;  /* 0x0000058406127890 */ /* 0x000fe4000fffe03f */
[----:B------:R-:W-:Y:S01]  /*7cf0*/  UIADD3 UR22, UR6, 0x586, URZ ;  /* 0x0000058606167890 */ /* 0x000fe2000fffe03f */
[----:B------:R-:W-:Y:S01]  /*7d00*/  UMOV UR48, UR4 ;  /* 0x0000000400307c82 */ /* 0x000fe20008000000 */
[----:B------:R-:W-:Y:S01]  /*7d10*/  UMOV UR49, UR5 ;  /* 0x0000000500317c82 */ /* 0x000fe20008000000 */
[----:B------:R-:W-:Y:S01]  /*7d20*/  UMOV UR51, 0x40000040 ;  /* 0x4000004000337882 */ /* 0x000fe20000000000 */
[----:B------:R-:W-:Y:S01]  /*7d30*/  UMOV UR52, UR4 ;  /* 0x0000000400347c82 */ /* 0x000fe20008000000 */
[----:B------:R-:W-:Y:S01]  /*7d40*/  UMOV UR53, UR5 ;  /* 0x0000000500357c82 */ /* 0x000fe20008000000 */
[----:B------:R-:W-:Y:S01]  /*7d50*/  UMOV UR55, 0x40000040 ;  /* 0x4000004000377882 */ /* 0x000fe20000000000 */
[----:B------:R-:W-:Y:S01]  /*7d60*/  UMOV UR19, 0x40000040 ;  /* 0x4000004000137882 */ /* 0x000fe20000000000 */
[----:B------:R-:W-:Y:S01]  /*7d70*/  UMOV UR23, 0x40000040 ;  /* 0x4000004000177882 */ /* 0x000fe20000000000 */
[----:B------:R-:W-:-:S06]  /*7d80*/  WARPGROUP.ARRIVE ;  /* 0x00000000000079c5 */ /* 0x000fcc0000000000 */
[----:B------:R-:W-:Y:S01]  /*7d90*/  HGMMA.64x16x16.F32 R168, gdesc[UR4], RZ, !UPT, gsb0 ;  /* 0x0020000004a879f0 */ /* 0x000fe2000c0008ff */
[----:B------:R-:W-:Y:S02]  /*7da0*/  UIADD3 UR7, UR6, 0x400, URZ ;  /* 0x0000040006077890 */ /* 0x000fe4000fffe03f */
        /* <DEDUP_REMOVED lines=143> */
[----:B------:R-:W-:Y:S02]  /*86a0*/  R2UR UR10, R4 ;  /* 0x00000000040a72ca */ /* 0x000fe400000e0000 */
[----:B------:R-:W-:Y:S01]  /*86b0*/  R2UR UR11, R5 ;  /* 0x00000000050b72ca */ /* 0x000fe200000e0000 */
        /* <DEDUP_REMOVED lines=77> */
[----:B------:R-:W-:Y:S02]  /*8b90*/  UIADD3 UR7, UR6, 0x506, URZ ;  /* 0x0000050606077890 */ /* 0x000fe4000fffe03f */
        /* <DEDUP_REMOVED lines=76> */
[----:B------:R-:W-:Y:S01]  /*9060*/  UMOV UR11, 0x40000040 ;  /* 0x40000040000b7882 */ /* 0x000fe20000000000 */
        /* <DEDUP_REMOVED lines=222> */
[----:B------:R-:W-:Y:S01]  /*9e50*/  UIADD3 UR6, UR6, 0xa86, URZ ;  /* 0x00000a8606067890 */ /* 0x000fe2000fffe03f */
        /* <DEDUP_REMOVED lines=36> */
.L_x_186:
[----:B------:R-:W0:Y:S01]  /*a0a0*/  S2UR UR7, SR_CgaCtaId ;  /* 0x00000000000779c3 */ /* 0x000e220000008800 */
[----:B------:R-:W-:Y:S01]  /*a0b0*/  UMOV UR6, 0x400 ;  /* 0x0000040000067882 */ /* 0x000fe20000000000 */
[----:B------:R-:W-:Y:S01]  /*a0c0*/  SHF.L.U32 R0, R15, 0x1f, RZ ;  /* 0x0000001f0f007819 */ /* 0x000fe200000006ff */
[----:B0-----:R-:W-:-:S04]  /*a0d0*/  ULEA UR6, UR7, UR6, 0x18 ;  /* 0x0000000607067291 */ /* 0x001fc8000f8ec03f */
[----:B------:R-:W-:-:S09]  /*a0e0*/  ULEA UR6, UR61, UR6, 0x3 ;  /* 0x000000063d067291 */ /* 0x000fd2000f8e183f */
[----:B------:R0:W1:Y:S01]  /*a0f0*/  SYNCS.PHASECHK.TRANS64.TRYWAIT P2, [UR6+0x34850], R0 ;  /* 0x03485000ff0075a7 */ /* 0x0000620008040146 */
[----:B------:R-:W-:Y:S05]  /*a100*/  @!P0 BRA `(.L_x_187) ;  /* 0x0000000000048947 */ /* 0x000fea0003800000 */
[----:B------:R-:W-:Y:S01]  /*a110*/  BPT.TRAP 0x1 ;  /* 0x000000040000795c */ /* 0x000fe20000300000 */
.L_x_187:
[----:B-1----:R-:W-:Y:S05]  /*a120*/  @P2 BRA `(.L_x_185) ;  /* 0x0000000000082947 */ /* 0x002fea0003800000 */
[----:B------:R-:W1:Y:S02]  /*a130*/  SYNCS.PHASECHK.TRANS64.TRYWAIT P2, [UR6+0x34850], R0 ;  /* 0x03485000ff0075a7 */ /* 0x000e640008040146 */
[----:B-1----:R-:W-:Y:S05]  /*a140*/  @!P2 BRA `(.L_x_188) ;  /* 0x000000d40040a947 */ /* 0x002fea0003800000 */
.L_x_185:
[----:B------:R-:W2:Y:S01]  /*a150*/  S2UR UR7, SR_CgaCtaId ;  /* 0x00000000000779c3 */ /* 0x000ea20000008800 */
[----:B------:R-:W-:Y:S01]  /*a160*/  UMOV UR6, 0x400 ;  /* 0x0000040000067882 */ /* 0x000fe20000000000 */
[----:B------:R-:W-:Y:S01]  /*a170*/  WARPGROUP.ARRIVE ;  /* 0x00000000000079c5 */ /* 0x000fe20000000000 */
[----:B-1----:R-:W-:Y:S01]  /*a180*/  FMUL.FTZ R15, R168, UR60 ;  /* 0x0000003ca80f7c20 */ /* 0x002fe20008410000 */
[----:B------:R-:W-:Y:S01]  /*a190*/  FMUL.FTZ R20, R169, UR60 ;  /* 0x0000003ca9147c20 */ /* 0x000fe20008410000 */
[----:B------:R-:W-:Y:S01]  /*a1a0*/  FMUL.FTZ R169, R172, UR60 ;  /* 0x0000003caca97c20 */ /* 0x000fe20008410000 */
[----:B------:R-:W-:Y:S01]  /*a1b0*/  FMUL.FTZ R21, R170, UR60 ;  /* 0x0000003caa157c20 */ /* 0x000fe20008410000 */
[----:B------:R-:W-:Y:S01]  /*a1c0*/  FMUL.FTZ R170, R173, UR60 ;  /* 0x0000003cadaa7c20 */ /* 0x000fe20008410000 */
[----:B------:R-:W-:Y:S01]  /*a1d0*/  FMUL.FTZ R160, R160, UR60 ;  /* 0x0000003ca0a07c20 */ /* 0x000fe20008410000 */
[----:B------:R-:W1:Y:S01]  /*a1e0*/  MUFU.TANH R15, R15 ;  /* 0x0000000f000f7308 */ /* 0x000e620000002400 */
[----:B------:R-:W-:Y:S01]  /*a1f0*/  FMUL.FTZ R161, R161, UR60 ;  /* 0x0000003ca1a17c20 */ /* 0x000fe20008410000 */
[----:B------:R-:W-:Y:S01]  /*a200*/  FMUL.FTZ R164, R164, UR60 ;  /* 0x0000003ca4a47c20 */ /* 0x000fe20008410000 */
[----:B------:R-:W-:Y:S01]  /*a210*/  FMUL.FTZ R165, R165, UR60 ;  /* 0x0000003ca5a57c20 */ /* 0x000fe20008410000 */
[----:B------:R-:W-:Y:S01]  /*a220*/  FMUL.FTZ R152, R152, UR60 ;  /* 0x0000003c98987c20 */ /* 0x000fe20008410000 */
[----:B------:R-:W-:Y:S01]  /*a230*/  FMUL.FTZ R153, R153, UR60 ;  /* 0x0000003c99997c20 */ /* 0x000fe20008410000 */
[----:B------:R-:W-:Y:S01]  /*a240*/  FMUL.FTZ R156, R156, UR60 ;  /* 0x0000003c9c9c7c20 */ /* 0x000fe20008410000 */
[----:B------:R-:W-:Y:S01]  /*a250*/  FMUL.FTZ R157, R157, UR60 ;  /* 0x0000003c9d9d7c20 */ /* 0x000fe20008410000 */
[----:B------:R-:W3:Y:S01]  /*a260*/  MUFU.TANH R20, R20 ;  /* 0x0000001400147308 */ /* 0x000ee20000002400 */
[----:B------:R-:W-:Y:S01]  /*a270*/  FMUL.FTZ R144, R144, UR60 ;  /* 0x0000003c90907c20 */ /* 0x000fe20008410000 */
[----:B------:R-:W-:Y:S01]  /*a280*/  FMUL.FTZ R145, R145, UR60 ;  /* 0x0000003c91917c20 */ /* 0x000fe20008410000 */
[----:B------:R-:W-:Y:S01]  /*a290*/  FMUL.FTZ R148, R148, UR60 ;  /* 0x0000003c94947c20 */ /* 0x000fe20008410000 */
[----:B------:R-:W-:Y:S01]  /*a2a0*/  FMUL.FTZ R149, R149, UR60 ;  /* 0x0000003c95957c20 */ /* 0x000fe20008410000 */
[----:B------:R-:W-:Y:S01]  /*a2b0*/  FMUL.FTZ R136, R136, UR60 ;  /* 0x0000003c88887c20 */ /* 0x000fe20008410000 */
[----:B------:R-:W-:Y:S01]  /*a2c0*/  FMUL.FTZ R137, R137, UR60 ;  /* 0x0000003c89897c20 */ /* 0x000fe20008410000 */
[----:B--2---:R-:W-:Y:S01]  /*a2d0*/  ULEA UR6, UR7, UR6, 0x18 ;  /* 0x0000000607067291 */ /* 0x004fe2000f8ec03f */
[----:B------:R-:W2:Y:S01]  /*a2e0*/  MUFU.TANH R169, R169 ;  /* 0x000000a900a97308 */ /* 0x000ea20000002400 */
[----:B-1----:R-:W-:Y:S01]  /*a2f0*/  FMNMX.FTZ R173, R15, R11, !PT ;  /* 0x0000000b0fad7209 */ /* 0x002fe20007810000 */
[----:B------:R-:W-:Y:S01]  /*a300*/  UMOV UR7, 0x40000040 ;  /* 0x4000004000077882 */ /* 0x000fe20000000000 */
[----:B------:R-:W-:Y:S01]  /*a310*/  FMUL.FTZ R140, R140, UR60 ;  /* 0x0000003c8c8c7c20 */ /* 0x000fe20008410000 */
[----:B------:R-:W-:Y:S01]  /*a320*/  FMUL.FTZ R141, R141, UR60 ;  /* 0x0000003c8d8d7c20 */ /* 0x000fe20008410000 */
[----:B0-----:R-:W-:-:S02]  /*a330*/  IMAD.U32 R0, RZ, RZ, UR6 ;  /* 0x00000006ff007e24 */ /* 0x001fc4000f8e00ff */
[----:B------:R-:W-:Y:S01]  /*a340*/  FMUL.FTZ R128, R128, UR60 ;  /* 0x0000003c80807c20 */ /* 0x000fe20008410000 */
[----:B------:R-:W-:Y:S01]  /*a350*/  FMUL.FTZ R129, R129, UR60 ;  /* 0x0000003c81817c20 */ /* 0x000fe20008410000 */
[----:B------:R-:W0:Y:S01]  /*a360*/  MUFU.TANH R170, R170 ;  /* 0x000000aa00aa7308 */ /* 0x000e220000002400 */
[----:B---3--:R-:W-:Y:S01]  /*a370*/  FMNMX.FTZ R173, R20, R173, !PT ;  /* 0x000000ad14ad7209 */ /* 0x008fe20007810000 */
[----:B------:R-:W-:Y:S01]  /*a380*/  FMUL.FTZ R132, R132, UR60 ;  /* 0x0000003c84847c20 */ /* 0x000fe20008410000 */
[----:B------:R-:W-:Y:S01]  /*a390*/  R2UR UR6, R0 ;  /* 0x00000000000672ca */ /* 0x000fe200000e0000 */
        /* <DEDUP_REMOVED lines=12> */
[----:B------:R-:W-:Y:S01]  /*a460*/  UIADD3 UR6, UR6, 0x400, URZ ;  /* 0x0000040006067890 */ /* 0x000fe2000fffe03f */
[----:B------:R-:W2:Y:S01]  /*a470*/  MUFU.TANH R161, R161 ;  /* 0x000000a100a17308 */ /* 0x000ea20000002400 */
[----:B0-----:R-:W-:Y:S01]  /*a480*/  FMNMX.FTZ R173, R170, R173, !PT ;  /* 0x000000adaaad7209 */ /* 0x001fe20007810000 */
[----:B------:R-:W-:Y:S01]  /*a490*/  FMUL.FTZ R105, R105, UR60 ;  /* 0x0000003c69697c20 */ /* 0x000fe20008410000 */
[----:B------:R-:W-:Y:S01]  /*a4a0*/  USHF.R.U32.HI UR6, URZ, 0x4, UR6 ;  /* 0x000000043f067899 */ /* 0x000fe20008011606 */
[----:B------:R-:W-:Y:S01]  /*a4b0*/  FMUL.FTZ R108, R108, UR60 ;  /* 0x0000003c6c6c7c20 */ /* 0x000fe20008410000 */
[----:B------:R-:W-:Y:S01]  /*a4c0*/  FMUL.FTZ R109, R109, UR60 ;  /* 0x0000003c6d6d7c20 */ /* 0x000fe20008410000 */
[----:B------:R-:W-:Y:S01]  /*a4d0*/  FMUL.FTZ R96, R96, UR60 ;  /* 0x0000003c60607c20 */ /* 0x000fe20008410000 */
[----:B------:R-:W-:Y:S01]  /*a4e0*/  ULOP3.LUT UR6, UR6, 0x3fff, URZ, 0xc0, !UPT ;  /* 0x00003fff06067892 */ /* 0x000fe2000f8ec03f */
[----:B------:R-:W0:Y:S01]  /*a4f0*/  MUFU.TANH R164, R164 ;  /* 0x000000a400a47308 */ /* 0x000e220000002400 */
[----:B-1----:R-:W-:Y:S01]  /*a500*/  FMNMX.FTZ R173, R160, R173, !PT ;  /* 0x000000ada0ad7209 */ /* 0x002fe20007810000 */
[----:B------:R-:W-:Y:S01]  /*a510*/  FMUL.FTZ R168, R171, UR60 ;  /* 0x0000003caba87c20 */ /* 0x000fe20008410000 */
[----:B------:R-:W-:Y:S01]  /*a520*/  ULOP3.LUT UR6, UR6, 0x5800000, URZ, 0xfc, !UPT ;  /* 0x0580000006067892 */ /* 0x000fe2000f8efc3f */
[----:B------:R-:W-:Y:S01]  /*a530*/  FMUL.FTZ R171, R174, UR60 ;  /* 0x0000003caeab7c20 */ /* 0x000fe20008410000 */
[----:B------:R-:W-:Y:S01]  /*a540*/  FMUL.FTZ R97, R97, UR60 ;  /* 0x0000003c61617c20 */ /* 0x000fe20008410000 */
[----:B------:R-:W-:Y:S01]  /*a550*/  FMUL.FTZ R100, R100, UR60 ;  /* 0x0000003c64647c20 */ /* 0x000fe20008410000 */
[----:B------:R-:W-:Y:S01]  /*a560*/  UIMAD UR10, UR61, 0xb00, UR6 ;  /* 0x00000b003d0a78a4 */ /* 0x000fe2000f8e0206 */
[----:B------:R-:W1:Y:S01]  /*a570*/  MUFU.TANH R165, R165 ;  /* 0x000000a500a57308 */ /* 0x000e620000002400 */
[----:B--2---:R-:W-:Y:S01]  /*a580*/  FMNMX.FTZ R173, R161, R173, !PT ;  /* 0x000000ada1ad7209 */ /* 0x004fe20007810000 */
[----:B------:R-:W-:Y:S01]  /*a590*/  FMUL.FTZ R101, R101, UR60 ;  /* 0x0000003c65657c20 */ /* 0x000fe20008410000 */
[----:B------:R-:W-:Y:S01]  /*a5a0*/  FMUL.FTZ R88, R88, UR60 ;  /* 0x0000003c58587c20 */ /* 0x000fe20008410000 */
[----:B------:R-:W-:Y:S01]  /*a5b0*/  FMUL.FTZ R89, R89, UR60 ;  /* 0x0000003c59597c20 */ /* 0x000fe20008410000 */
[----:B------:R-:W-:Y:S01]  /*a5c0*/  FMUL.FTZ R92, R92, UR60 ;  /* 0x0000003c5c5c7c20 */ /* 0x000fe20008410000 */
[----:B------:R-:W-:Y:S01]  /*a5d0*/  UMOV UR6, UR10 ;  /* 0x0000000a00067c82 */ /* 0x000fe20008000000 */
[----:B------:R-:W-:Y:S01]  /*a5e0*/  FMUL.FTZ R93, R93, UR60 ;  /* 0x0000003c5d5d7c20 */ /* 0x000fe20008410000 */
[----:B------:R-:W-:Y:S01]  /*a5f0*/  HGMMA.64x128x16.F32 R24, R176, gdesc[UR4].tnspB, R24, gsb0 ;  /* 0x41e00004b0187df0 */ /* 0x000fe20008000818 */
[----:B------:R-:W-:Y:S01]  /*a600*/  UIADD3 UR6, UR10, 0x80, URZ ;  /* 0x000000800a067890 */ /* 0x000fe2000fffe03f */
[----:B------:R-:W2:Y:S01]  /*a610*/  MUFU.TANH R152, R152 ;  /* 0x0000009800987308 */ /* 0x000ea20000002400 */
[----:B------:R-:W-:Y:S01]  /*a620*/  UMOV UR7, 0x40000040 ;  /* 0x4000004000077882 */ /* 0x000fe20000000000 */
[----:B0-----:R-:W-:Y:S01]  /*a630*/  FMNMX.FTZ R173, R164, R173, !PT ;  /* 0x000000ada4ad7209 */ /* 0x001fe20007810000 */
[----:B------:R-:W-:Y:S01]  /*a640*/  FMUL.FTZ R172, R175, UR60 ;  /* 0x0000003cafac7c20 */ /* 0x000fe20008410000 */
[----:B------:R-:W-:Y:S01]  /*a650*/  FMUL.FTZ R162, R162, UR60 ;  /* 0x0000003ca2a27c20 */ /* 0x000fe20008410000 */
[----:B------:R-:W-:Y:S01]  /*a660*/  ULDC UR11, c[0x0][0x988] ;  /* 0x00026200000b7ab9 */ /* 0x000fe20000000800 */
[----:B------:R-:W-:Y:S01]  /*a670*/  R2UR UR14, R12 ;  /* 0x000000000c0e72ca */ /* 0x000fe200000e0000 */
        /* <DEDUP_REMOVED lines=53> */
[----:B------:R-:W1:Y:S01]  /*a9d0*/  S2R R175, SR_TID.X ;  /* 0x0000000000af7919 */ /* 0x000e620000002100 */
[----:B------:R-:W-:-:S03]  /*a9e0*/  R2UR UR15, R18 ;  /* 0x00000000120f72ca */ /* 0x000fc600000e0000 */
[----:B------:R-:W3:Y:S01]  /*a9f0*/  MUFU.TANH R136, R136 ;  /* 0x0000008800887308 */ /* 0x000ee20000002400 */
[----:B--2---:R-:W-:-:S07]  /*aa00*/  FMNMX.FTZ R173, R148, R173, !PT ;  /* 0x000000ad94ad7209 */ /* 0x004fce0007810000 */
[----:B------:R-:W2:Y:S01]  /*aa10*/  MUFU.TANH R137, R137 ;  /* 0x0000008900897308 */ /* 0x000ea20000002400 */
[----:B0-----:R-:W-:Y:S01]  /*aa20*/  FMNMX.FTZ R173, R149, R173, !PT ;  /* 0x000000ad95ad7209 */ /* 0x001fe20007810000 */
[----:B------:R-:W-:-:S06]  /*aa30*/  UISETP.GT.AND UP0, UPT, UR14, UR15, UPT ;  /* 0x0000000f0e00728c */ /* 0x000fcc000bf04270 */
[----:B------:R-:W0:Y:S01]  /*aa40*/  MUFU.TANH R140, R140 ;  /* 0x0000008c008c7308 */ /* 0x000e220000002400 */
[----:B---3--:R-:W-:Y:S02]  /*aa50*/  FMNMX.FTZ R173, R136, R173, !PT ;  /* 0x000000ad88ad7209 */ /* 0x008fe40007810000 */
[----:B------:R-:W-:-:S05]  /*aa60*/  PLOP3.LUT P2, PT, PT, PT, UP0, 0x80, 0x0 ;  /* 0x000000000000781c */ /* 0x000fca0003f4f008 */
[----:B------:R-:W3:Y:S01]  /*aa70*/  MUFU.TANH R141, R141 ;  /* 0x0000008d008d7308 */ /* 0x000ee20000002400 */
[----:B--2---:R-:W-:Y:S02]  /*aa80*/  FMNMX.FTZ R173, R137, R173, !PT ;  /* 0x000000ad89ad7209 */ /* 0x004fe40007810000 */
[----:B-1----:R-:W-:-:S05]  /*aa90*/  SHF.R.U32.HI R175, RZ, 0x7, R175 ;  /* 0x00000007ffaf7819 */ /* 0x002fca00000116af */
[----:B------:R-:W1:Y:S01]  /*aaa0*/  MUFU.TANH R128, R128 ;  /* 0x0000008000807308 */ /* 0x000e620000002400 */
[----:B0-----:R-:W-:-:S07]  /*aab0*/  FMNMX.FTZ R173, R140, R173, !PT ;  /* 0x000000ad8cad7209 */ /* 0x001fce0007810000 */
[----:B------:R-:W0:Y:S01]  /*aac0*/  MUFU.TANH R129, R129 ;  /* 0x0000008100817308 */ /* 0x000e220000002400 */
[----:B---3--:R-:W-:-:S07]  /*aad0*/  FMNMX.FTZ R173, R141, R173, !PT ;  /* 0x000000ad8dad7209 */ /* 0x008fce0007810000 */
[----:B------:R-:W2:Y:S01]  /*aae0*/  MUFU.TANH R132, R132 ;  /* 0x0000008400847308 */ /* 0x000ea20000002400 */
[----:B-1----:R-:W-:-:S07]  /*aaf0*/  FMNMX.FTZ R173, R128, R173, !PT ;  /* 0x000000ad80ad7209 */ /* 0x002fce0007810000 */
[----:B------:R-:W1:Y:S01]  /*ab00*/  MUFU.TANH R133, R133 ;  /* 0x0000008500857308 */ /* 0x000e620000002400 */
[----:B0-----:R-:W-:-:S07]  /*ab10*/  FMNMX.FTZ R173, R129, R173, !PT ;  /* 0x000000ad81ad7209 */ /* 0x001fce0007810000 */
[----:B------:R-:W0:Y:S01]  /*ab20*/  MUFU.TANH R120, R120 ;  /* 0x0000007800787308 */ /* 0x000e220000002400 */
[----:B--2---:R-:W-:-:S07]  /*ab30*/  FMNMX.FTZ R173, R132, R173, !PT ;  /* 0x000000ad84ad7209 */ /* 0x004fce0007810000 */
[----:B------:R-:W2:Y:S01]  /*ab40*/  MUFU.TANH R121, R121 ;  /* 0x0000007900797308 */ /* 0x000ea20000002400 */
[----:B-1----:R-:W-:Y:S01]  /*ab50*/  FMNMX.FTZ R173, R133, R173, !PT ;  /* 0x000000ad85ad7209 */ /* 0x002fe20007810000 */
[----:B------:R-:W-:Y:S02]  /*ab60*/  WARPGROUP.DEPBAR.LE gsb0, 0x0 ;  /* 0x00008000000079c5 */ /* 0x000fe40000010000 */
[----:B------:R-:W-:-:S04]  /*ab70*/  WARPGROUP.ARRIVE ;  /* 0x00000000000079c5 */ /* 0x000fc80000000000 */
[----:B------:R-:W1:Y:S01]  /*ab80*/  MUFU.TANH R124, R124 ;  /* 0x0000007c007c7308 */ /* 0x000e620000002400 */
[----:B0-----:R-:W-:Y:S01]  /*ab90*/  FMNMX.FTZ R173, R120, R173, !PT ;  /* 0x000000ad78ad7209 */ /* 0x001fe20007810000 */
[----:B------:R-:W-:Y:S01]  /*aba0*/  HGMMA.64x128x16.F32 R24, R180, gdesc[UR4].tnspB, R24, gsb0 ;  /* 0x41e00004b4187df0 */ /* 0x000fe20008000818 */
[----:B------:R-:W-:Y:S01]  /*abb0*/  UIADD3 UR6, UR10, 0x100, URZ ;  /* 0x000001000a067890 */ /* 0x000fe2000fffe03f */
[----:B------:R-:W-:-:S04]  /*abc0*/  UMOV UR7, 0x40000040 ;  /* 0x4000004000077882 */ /* 0x000fc80000000000 */
[----:B------:R-:W0:Y:S01]  /*abd0*/  MUFU.TANH R125, R125 ;  /* 0x0000007d007d7308 */ /* 0x000e220000002400 */
[----:B--2---:R-:W-:-:S07]  /*abe0*/  FMNMX.FTZ R173, R121, R173, !PT ;  /* 0x000000ad79ad7209 */ /* 0x004fce0007810000 */
[----:B------:R-:W2:Y:S01]  /*abf0*/  MUFU.TANH R112, R112 ;  /* 0x0000007000707308 */ /* 0x000ea20000002400 */
[----:B-1----:R-:W-:-:S07]  /*ac00*/  FMNMX.FTZ R173, R124, R173, !PT ;  /* 0x000000ad7cad7209 */ /* 0x002fce0007810000 */
[----:B------:R-:W1:Y:S01]  /*ac10*/  MUFU.TANH R113, R113 ;  /* 0x0000007100717308 */ /* 0x000e620000002400 */
[----:B0-----:R-:W-:-:S07]  /*ac20*/  FMNMX.FTZ R173, R125, R173, !PT ;  /* 0x000000ad7dad7209 */ /* 0x001fce0007810000 */
        /* <DEDUP_REMOVED lines=29> */
[----:B0-----:R-:W-:Y:S01]  /*ae00*/  FMNMX.FTZ R88, R92, R174, !PT ;  /* 0x000000ae5c587209 */ /* 0x001fe20007810000 */
[----:B------:R-:W-:Y:S02]  /*ae10*/  WARPGROUP.DEPBAR.LE gsb0, 0x0 ;  /* 0x00008000000079c5 */ /* 0x000fe40000010000 */
[----:B------:R-:W-:-:S04]  /*ae20*/  WARPGROUP.ARRIVE ;  /* 0x00000000000079c5 */ /* 0x000fc80000000000 */
[----:B------:R-:W0:Y:S01]  /*ae30*/  MUFU.TANH R168, R168 ;  /* 0x000000a800a87308 */ /* 0x000e220000002400 */
[----:B--2---:R-:W-:Y:S01]  /*ae40*/  FMNMX.FTZ R88, R93, R88, !PT ;  /* 0x000000585d587209 */ /* 0x004fe20007810000 */
[----:B------:R-:W-:Y:S01]  /*ae50*/  HGMMA.64x128x16.F32 R24, R184, gdesc[UR4].tnspB, R24, gsb0 ;  /* 0x41e00004b8187df0 */ /* 0x000fe20008000818 */
[----:B------:R-:W-:Y:S01]  /*ae60*/  UIADD3 UR6, UR10, 0x180, URZ ;  /* 0x000001800a067890 */ /* 0x000fe2000fffe03f */
[----:B------:R-:W-:Y:S02]  /*ae70*/  UMOV UR7, 0x40000040 ;  /* 0x4000004000077882 */ /* 0x000fe40000000000 */
[----:B------:R-:W2:Y:S02]  /*ae80*/  SHFL.BFLY PT, R174, R88, 0x2, 0x1f ;  /* 0x0c401f0058ae7f89 */ /* 0x000ea400000e0000 */
[----:B------:R-:W3:Y:S08]  /*ae90*/  MUFU.TANH R171, R171 ;  /* 0x000000ab00ab7308 */ /* 0x000ef00000002400 */
[----:B------:R-:W4:Y:S08]  /*aea0*/  MUFU.TANH R172, R172 ;  /* 0x000000ac00ac7308 */ /* 0x000f300000002400 */
[----:B------:R-:W5:Y:S01]  /*aeb0*/  MUFU.TANH R162, R162 ;  /* 0x000000a200a27308 */ /* 0x000f620000002400 */
[----:B--2---:R-:W-:-:S07]  /*aec0*/  FMNMX.FTZ R88, R88, R174, !PT ;  /* 0x000000ae58587209 */ /* 0x004fce0007810000 */
[----:B------:R-:W2:Y:S01]  /*aed0*/  MUFU.TANH R163, R163 ;  /* 0x000000a300a37308 */ /* 0x000ea20000002400 */
[----:B------:R-:W1:Y:S07]  /*aee0*/  SHFL.BFLY PT, R174, R88, 0x1, 0x1f ;  /* 0x0c201f0058ae7f89 */ /* 0x000e6e00000e0000 */
[----:B------:R-:W2:Y:S08]  /*aef0*/  MUFU.TANH R166, R166 ;  /* 0x000000a600a67308 */ /* 0x000eb00000002400 */
[----:B------:R-:W2:Y:S08]  /*af00*/  MUFU.TANH R167, R167 ;  /* 0x000000a700a77308 */ /* 0x000eb00000002400 */
[----:B------:R-:W2:Y:S01]  /*af10*/  MUFU.TANH R154, R154 ;  /* 0x0000009a009a7308 */ /* 0x000ea20000002400 */
[----:B-1----:R-:W-:-:S05]  /*af20*/  FMNMX.FTZ R88, R88, R174, !PT ;  /* 0x000000ae58587209 */ /* 0x002fca0007810000 */
[C---:B------:R-:W-:Y:S02]  /*af30*/  FMUL.FTZ R12, R88.reuse, UR11 ;  /* 0x0000000b580c7c20 */ /* 0x040fe40008410000 */
[----:B------:R-:W1:Y:S01]  /*af40*/  MUFU.TANH R155, R155 ;  /* 0x0000009b009b7308 */ /* 0x000e620000002400 */
[----:B------:R-:W-:Y:S01]  /*af50*/  FADD.FTZ R11, -R88, R11 ;  /* 0x0000000b580b7221 */ /* 0x000fe20000010100 */
[--C-:B------:R-:W-:Y:S01]  /*af60*/  FFMA.FTZ R176, R15, UR11, -R12.reuse ;  /* 0x0000000b0fb07c23 */ /* 0x100fe2000801080c */
[--C-:B------:R-:W-:Y:S01]  /*af70*/  FFMA.FTZ R180, R160, UR11, -R12.reuse ;  /* 0x0000000ba0b47c23 */ /* 0x100fe2000801080c */
[--C-:B------:R-:W-:Y:S01]  /*af80*/  FFMA.FTZ R15, R20, UR11, -R12.reuse ;  /* 0x0000000b140f7c23 */ /* 0x100fe2000801080c */
[--C-:B------:R-:W-:Y:S01]  /*af90*/  FFMA.FTZ R160, R161, UR11, -R12.reuse ;  /* 0x0000000ba1a07c23 */ /* 0x100fe2000801080c */
[--C-:B------:R-:W-:Y:S02]  /*afa0*/  FFMA.FTZ R178, R169, UR11, -R12.reuse ;  /* 0x0000000ba9b27c23 */ /* 0x100fe4000801080c */
[----:B------:R-:W1:Y:S01]  /*afb0*/  MUFU.TANH R158, R158 ;  /* 0x0000009e009e7308 */ /* 0x000e620000002400 */
[--C-:B------:R-:W-:Y:S01]  /*afc0*/  FFMA.FTZ R20, R170, UR11, -R12.reuse ;  /* 0x0000000baa147c23 */ /* 0x100fe2000801080c */
[--C-:B------:R-:W-:Y:S01]  /*afd0*/  FFMA.FTZ R182, R164, UR11, -R12.reuse ;  /* 0x0000000ba4b67c23 */ /* 0x100fe2000801080c */
[--C-:B------:R-:W-:Y:S01]  /*afe0*/  FFMA.FTZ R161, R165, UR11, -R12.reuse ;  /* 0x0000000ba5a17c23 */ /* 0x100fe2000801080c */
[--C-:B------:R-:W-:Y:S01]  /*aff0*/  FFMA.FTZ R153, R153, UR11, -R12.reuse ;  /* 0x0000000b99997c23 */ /* 0x100fe2000801080c */
[--C-:B------:R-:W-:Y:S01]  /*b000*/  FFMA.FTZ R157, R157, UR11, -R12.reuse ;  /* 0x0000000b9d9d7c23 */ /* 0x100fe2000801080c */
[--C-:B------:R-:W-:Y:S01]  /*b010*/  FFMA.FTZ R129, R129, UR11, -R12.reuse ;  /* 0x0000000b81817c23 */ /* 0x100fe2000801080c */
[--C-:B------:R-:W-:Y:S01]  /*b020*/  FFMA.FTZ R96, R96, UR11, -R12.reuse ;  /* 0x0000000b60607c23 */ /* 0x100fe2000801080c */
[----:B------:R-:W1:Y:S01]  /*b030*/  MUFU.TANH R159, R159 ;  /* 0x0000009f009f7308 */ /* 0x000e620000002400 */
[--C-:B------:R-:W-:Y:S01]  /*b040*/  FFMA.FTZ R97, R97, UR11, -R12.reuse ;  /* 0x0000000b61617c23 */ /* 0x100fe2000801080c */
[--C-:B------:R-:W-:Y:S01]  /*b050*/  FFMA.FTZ R100, R100, UR11, -R12.reuse ;  /* 0x0000000b64647c23 */ /* 0x100fe2000801080c */
[--C-:B------:R-:W-:Y:S01]  /*b060*/  FFMA.FTZ R101, R101, UR11, -R12.reuse ;  /* 0x0000000b65657c23 */ /* 0x100fe2000801080c */
[----:B------:R-:W-:Y:S01]  /*b070*/  FFMA.FTZ R92, R92, UR11, -R12 ;  /* 0x0000000b5c5c7c23 */ /* 0x000fe2000801080c */
[----:B------:R-:W-:-:S03]  /*b080*/  FMUL.FTZ R11, R11, UR11 ;  /* 0x0000000b0b0b7c20 */ /* 0x000fc60008410000 */
[----:B------:R-:W1:Y:S08]  /*b090*/  MUFU.TANH R146, R146 ;  /* 0x0000009200927308 */ /* 0x000e700000002400 */
[----:B------:R-:W1:Y:S08]  /*b0a0*/  MUFU.TANH R147, R147 ;  /* 0x0000009300937308 */ /* 0x000e700000002400 */
[----:B------:R-:W1:Y:S08]  /*b0b0*/  MUFU.TANH R150, R150 ;  /* 0x0000009600967308 */ /* 0x000e700000002400 */
[----:B------:R-:W1:Y:S08]  /*b0c0*/  MUFU.TANH R151, R151 ;  /* 0x0000009700977308 */ /* 0x000e700000002400 */
[----:B------:R-:W1:Y:S08]  /*b0d0*/  MUFU.TANH R138, R138 ;  /* 0x0000008a008a7308 */ /* 0x000e700000002400 */
[----:B------:R-:W1:Y:S08]  /*b0e0*/  MUFU.TANH R139, R139 ;  /* 0x0000008b008b7308 */ /* 0x000e700000002400 */
[----:B------:R-:W1:Y:S01]  /*b0f0*/  MUFU.TANH R142, R142 ;  /* 0x0000008e008e7308 */ /* 0x000e620000002400 */
[----:B------:R-:W-:-:S02]  /*b100*/  WARPGROUP.DEPBAR.LE gsb0, 0x0 ;  /* 0x00008000000079c5 */ /* 0x000fc40000010000 */
[----:B------:R-:W-:Y:S01]  /*b110*/  WARPGROUP.ARRIVE ;  /* 0x00000000000079c5 */ /* 0x000fe20000000000 */
[--C-:B------:R-:W-:Y:S01]  /*b120*/  FFMA.FTZ R184, R152, UR11, -R12.reuse ;  /* 0x0000000b98b87c23 */ /* 0x100fe2000801080c */
[----:B------:R-:W-:Y:S01]  /*b130*/  FMNMX.FTZ R152, R21, R10, !PT ;  /* 0x0000000a15987209 */ /* 0x000fe20007810000 */
[----:B------:R-:W-:Y:S02]  /*b140*/  FFMA.FTZ R186, R156, UR11, -R12 ;  /* 0x0000000b9cba7c23 */ /* 0x000fe4000801080c */
[----:B------:R-:W1:Y:S01]  /*b150*/  MUFU.TANH R143, R143 ;  /* 0x0000008f008f7308 */ /* 0x000e620000002400 */
[----:B------:R-:W-:Y:S01]  /*b160*/  HGMMA.64x128x16.F32 R24, R188, gdesc[UR4].tnspB, R24, gsb0 ;  /* 0x41e00004bc187df0 */ /* 0x000fe20008000818 */
[----:B------:R-:W-:Y:S01]  /*b170*/  UIADD3 UR6, UR10, 0x200, URZ ;  /* 0x000002000a067890 */ /* 0x000fe2000fffe03f */
[----:B0-----:R-:W-:Y:S01]  /*b180*/  FMNMX.FTZ R152, R168, R152, !PT ;  /* 0x00000098a8987209 */ /* 0x001fe20007810000 */
[----:B------:R-:W-:-:S03]  /*b190*/  UMOV UR7, 0x40000040 ;  /* 0x4000004000077882 */ /* 0x000fc60000000000 */
[----:B---3--:R-:W-:Y:S01]  /*b1a0*/  FMNMX.FTZ R152, R171, R152, !PT ;  /* 0x00000098ab987209 */ /* 0x008fe20007810000 */
[----:B------:R-:W0:Y:S03]  /*b1b0*/  MUFU.TANH R130, R130 ;  /* 0x0000008200827308 */ /* 0x000e260000002400 */
[----:B----4-:R-:W-:-:S04]  /*b1c0*/  FMNMX.FTZ R156, R172, R152, !PT ;  /* 0x00000098ac9c7209 */ /* 0x010fc80007810000 */
[----:B-----5:R-:W-:Y:S01]  /*b1d0*/  FMNMX.FTZ R156, R162, R156, !PT ;  /* 0x0000009ca29c7209 */ /* 0x020fe20007810000 */
[----:B------:R-:W3:Y:S03]  /*b1e0*/  MUFU.TANH R131, R131 ;  /* 0x0000008300837308 */ /* 0x000ee60000002400 */
[----:B--2---:R-:W-:-:S04]  /*b1f0*/  FMNMX.FTZ R156, R163, R156, !PT ;  /* 0x0000009ca39c7209 */ /* 0x004fc80007810000 */
[----:B------:R-:W-:Y:S01]  /*b200*/  FMNMX.FTZ R156, R166, R156, !PT ;  /* 0x0000009ca69c7209 */ /* 0x000fe20007810000 */
[----:B------:R-:W2:Y:S03]  /*b210*/  MUFU.TANH R134, R134 ;  /* 0x0000008600867308 */ /* 0x000ea60000002400 */
[----:B------:R-:W-:-:S04]  /*b220*/  FMNMX.FTZ R156, R167, R156, !PT ;  /* 0x0000009ca79c7209 */ /* 0x000fc80007810000 */
[----:B------:R-:W-:Y:S01]  /*b230*/  FMNMX.FTZ R156, R154, R156, !PT ;  /* 0x0000009c9a9c7209 */ /* 0x000fe20007810000 */
[----:B------:R-:W4:Y:S03]  /*b240*/  MUFU.TANH R135, R135 ;  /* 0x0000008700877308 */ /* 0x000f260000002400 */
[----:B-1----:R-:W-:-:S04]  /*b250*/  FMNMX.FTZ R156, R155, R156, !PT ;  /* 0x0000009c9b9c7209 */ /* 0x002fc80007810000 */
[----:B------:R-:W-:Y:S01]  /*b260*/  FMNMX.FTZ R156, R158, R156, !PT ;  /* 0x0000009c9e9c7209 */ /* 0x000fe20007810000 */
[----:B------:R-:W1:Y:S03]  /*b270*/  MUFU.TANH R122, R122 ;  /* 0x0000007a007a7308 */ /* 0x000e660000002400 */
[----:B------:R-:W-:-:S04]  /*b280*/  FMNMX.FTZ R156, R159, R156, !PT ;  /* 0x0000009c9f9c7209 */ /* 0x000fc80007810000 */
[----:B------:R-:W-:Y:S01]  /*b290*/  FMNMX.FTZ R156, R146, R156, !PT ;  /* 0x0000009c929c7209 */ /* 0x000fe20007810000 */
[----:B------:R-:W5:Y:S03]  /*b2a0*/  MUFU.TANH R123, R123 ;  /* 0x0000007b007b7308 */ /* 0x000f660000002400 */
        /* <DEDUP_REMOVED lines=10> */
[----:B0-----:R-:W-:Y:S01]  /*b350*/  FMNMX.FTZ R156, R130, R156, !PT ;  /* 0x0000009c829c7209 */ /* 0x001fe20007810000 */
[----:B------:R-:W0:Y:S03]  /*b360*/  MUFU.TANH R115, R115 ;  /* 0x0000007300737308 */ /* 0x000e260000002400 */
[----:B---3--:R-:W-:-:S04]  /*b370*/  FMNMX.FTZ R156, R131, R156, !PT ;  /* 0x0000009c839c7209 */ /* 0x008fc80007810000 */
[----:B--2---:R-:W-:Y:S01]  /*b380*/  FMNMX.FTZ R156, R134, R156, !PT ;  /* 0x0000009c869c7209 */ /* 0x004fe20007810000 */
[----:B------:R-:W2:Y:S03]  /*b390*/  MUFU.TANH R118, R118 ;  /* 0x0000007600767308 */ /* 0x000ea60000002400 */
[----:B----4-:R-:W-:-:S04]  /*b3a0*/  FMNMX.FTZ R156, R135, R156, !PT ;  /* 0x0000009c879c7209 */ /* 0x010fc80007810000 */
[----:B-1----:R-:W-:Y:S01]  /*b3b0*/  FMNMX.FTZ R156, R122, R156, !PT ;  /* 0x0000009c7a9c7209 */ /* 0x002fe20007810000 */
[----:B------:R-:W1:Y:S03]  /*b3c0*/  MUFU.TANH R119, R119 ;  /* 0x0000007700777308 */ /* 0x000e660000002400 */
[----:B-----5:R-:W-:-:S04]  /*b3d0*/  FMNMX.FTZ R156, R123, R156, !PT ;  /* 0x0000009c7b9c7209 */ /* 0x020fc80007810000 */
[----:B------:R-:W-:Y:S01]  /*b3e0*/  FMNMX.FTZ R156, R126, R156, !PT ;  /* 0x0000009c7e9c7209 */ /* 0x000fe20007810000 */
[----:B------:R-:W3:Y:S03]  /*b3f0*/  MUFU.TANH R106, R106 ;  /* 0x0000006a006a7308 */ /* 0x000ee60000002400 */
[----:B------:R-:W-:-:S04]  /*b400*/  FMNMX.FTZ R156, R127, R156, !PT ;  /* 0x0000009c7f9c7209 */ /* 0x000fc80007810000 */
[----:B------:R-:W-:Y:S01]  /*b410*/  FMNMX.FTZ R156, R114, R156, !PT ;  /* 0x0000009c729c7209 */ /* 0x000fe20007810000 */
[----:B------:R-:W4:Y:S03]  /*b420*/  MUFU.TANH R107, R107 ;  /* 0x0000006b006b7308 */ /* 0x000f260000002400 */
[----:B0-----:R-:W-:-:S04]  /*b430*/  FMNMX.FTZ R156, R115, R156, !PT ;  /* 0x0000009c739c7209 */ /* 0x001fc80007810000 */
[----:B--2---:R-:W-:Y:S01]  /*b440*/  FMNMX.FTZ R156, R118, R156, !PT ;  /* 0x0000009c769c7209 */ /* 0x004fe20007810000 */
[----:B------:R-:W0:Y:S03]  /*b450*/  MUFU.TANH R110, R110 ;  /* 0x0000006e006e7308 */ /* 0x000e260000002400 */
[----:B-1----:R-:W-:-:S04]  /*b460*/  FMNMX.FTZ R156, R119, R156, !PT ;  /* 0x0000009c779c7209 */ /* 0x002fc80007810000 */
[----:B---3--:R-:W-:Y:S01]  /*b470*/  FMNMX.FTZ R156, R106, R156, !PT ;  /* 0x0000009c6a9c7209 */ /* 0x008fe20007810000 */
[----:B------:R-:W1:Y:S03]  /*b480*/  MUFU.TANH R111, R111 ;  /* 0x0000006f006f7308 */ /* 0x000e660000002400 */
[----:B----4-:R-:W-:-:S05]  /*b490*/  FMNMX.FTZ R156, R107, R156, !PT ;  /* 0x0000009c6b9c7209 */ /* 0x010fca0007810000 */
[----:B------:R-:W2:Y:S01]  /*b4a0*/  MUFU.TANH R98, R98 ;  /* 0x0000006200627308 */ /* 0x000ea20000002400 */
[----:B0-----:R-:W-:Y:S01]  /*b4b0*/  FMNMX.FTZ R156, R110, R156, !PT ;  /* 0x0000009c6e9c7209 */ /* 0x001fe20007810000 */
[----:B------:R-:W-:Y:S02]  /*b4c0*/  WARPGROUP.DEPBAR.LE gsb0, 0x0 ;  /* 0x00008000000079c5 */ /* 0x000fe40000010000 */
[----:B------:R-:W-:-:S04]  /*b4d0*/  WARPGROUP.ARRIVE ;  /* 0x00000000000079c5 */ /* 0x000fc80000000000 */
[----:B------:R-:W0:Y:S01]  /*b4e0*/  MUFU.TANH R99, R99 ;  /* 0x0000006300637308 */ /* 0x000e220000002400 */
[----:B-1----:R-:W-:Y:S01]  /*b4f0*/  FMNMX.FTZ R156, R111, R156, !PT ;  /* 0x0000009c6f9c7209 */ /* 0x002fe20007810000 */
[--C-:B------:R-:W-:Y:S01]  /*b500*/  FFMA.FTZ R188, R144, UR11, -R12.reuse ;  /* 0x0000000b90bc7c23 */ /* 0x100fe2000801080c */
[--C-:B------:R-:W-:Y:S01]  /*b510*/  FFMA.FTZ R144, R145, UR11, -R12.reuse ;  /* 0x0000000b91907c23 */ /* 0x100fe2000801080c */
[--C-:B------:R-:W-:Y:S01]  /*b520*/  FFMA.FTZ R190, R148, UR11, -R12.reuse ;  /* 0x0000000b94be7c23 */ /* 0x100fe2000801080c */
[----:B------:R-:W-:Y:S01]  /*b530*/  HGMMA.64x128x16.F32 R24, R192, gdesc[UR4].tnspB, R24, gsb0 ;  /* 0x41e00004c0187df0 */ /* 0x000fe20008000818 */
[----:B------:R-:W-:Y:S01]  /*b540*/  UIADD3 UR6, UR10, 0x280, URZ ;  /* 0x000002800a067890 */ /* 0x000fe2000fffe03f */
[----:B--2---:R-:W-:Y:S01]  /*b550*/  FMNMX.FTZ R156, R98, R156, !PT ;  /* 0x0000009c629c7209 */ /* 0x004fe20007810000 */
[----:B------:R-:W-:Y:S01]  /*b560*/  UMOV UR7, 0x40000040 ;  /* 0x4000004000077882 */ /* 0x000fe20000000000 */
[----:B------:R-:W1:Y:S01]  /*b570*/  MUFU.TANH R102, R102 ;  /* 0x0000006600667308 */ /* 0x000e620000002400 */
[----:B------:R-:W-:-:S07]  /*b580*/  FFMA.FTZ R145, R149, UR11, -R12 ;  /* 0x0000000b95917c23 */ /* 0x000fce000801080c */
[----:B------:R-:W2:Y:S01]  /*b590*/  MUFU.TANH R103, R103 ;  /* 0x0000006700677308 */ /* 0x000ea20000002400 */
[----:B0-----:R-:W-:-:S07]  /*b5a0*/  FMNMX.FTZ R156, R99, R156, !PT ;  /* 0x0000009c639c7209 */ /* 0x001fce0007810000 */
[----:B------:R-:W0:Y:S01]  /*b5b0*/  MUFU.TANH R90, R90 ;  /* 0x0000005a005a7308 */ /* 0x000e220000002400 */
[----:B-1----:R-:W-:-:S07]  /*b5c0*/  FMNMX.FTZ R156, R102, R156, !PT ;  /* 0x0000009c669c7209 */ /* 0x002fce0007810000 */
[----:B------:R-:W1:Y:S01]  /*b5d0*/  MUFU.TANH R91, R91 ;  /* 0x0000005b005b7308 */ /* 0x000e620000002400 */
[----:B--2---:R-:W-:-:S07]  /*b5e0*/  FMNMX.FTZ R156, R103, R156, !PT ;  /* 0x0000009c679c7209 */ /* 0x004fce0007810000 */
[----:B------:R-:W-:Y:S01]  /*b5f0*/  MUFU.TANH R94, R94 ;  /* 0x0000005e005e7308 */ /* 0x000fe20000002400 */
[----:B0-----:R-:W-:-:S07]  /*b600*/  FMNMX.FTZ R156, R90, R156, !PT ;  /* 0x0000009c5a9c7209 */ /* 0x001fce0007810000 */
[----:B------:R-:W-:Y:S01]  /*b610*/  MUFU.TANH R95, R95 ;  /* 0x0000005f005f7308 */ /* 0x000fe20000002400 */
[----:B-1----:R-:W-:-:S07]  /*b620*/  FMNMX.FTZ R156, R91, R156, !PT ;  /* 0x0000009c5b9c7209 */ /* 0x002fce0007810000 */
[----:B------:R-:W-:Y:S08]  /*b630*/  MUFU.EX2 R11, R11 ;  /* 0x0000000b000b7308 */ /* 0x000ff00000000800 */
[----:B------:R-:W0:Y:S08]  /*b640*/  MUFU.EX2 R176, R176 ;  /* 0x000000b000b07308 */ /* 0x000e300000000800 */
[----:B------:R-:W1:Y:S08]  /*b650*/  MUFU.EX2 R15, R15 ;  /* 0x0000000f000f7308 */ /* 0x000e700000000800 */
[----:B------:R-:W-:Y:S01]  /*b660*/  MUFU.EX2 R178, R178 ;  /* 0x000000b200b27308 */ /* 0x000fe20000000800 */
[----:B0-----:R-:W-:-:S07]  /*b670*/  FFMA.FTZ R14, R11, R14, R176 ;  /* 0x0000000e0b0e7223 */ /* 0x001fce00000100b0 */
[----:B------:R-:W-:Y:S01]  /*b680*/  MUFU.EX2 R20, R20 ;  /* 0x0000001400147308 */ /* 0x000fe20000000800 */
[----:B-1----:R-:W-:-:S07]  /*b690*/  F2FP.F16.F32.PACK_AB R176, R15, R176 ;  /* 0x000000b00fb0723e */ /* 0x002fce00000000ff */
        /* <DEDUP_REMOVED lines=8> */
[----:B------:R-:W-:Y:S01]  /*b720*/  WARPGROUP.ARRIVE ;  /* 0x00000000000079c5 */ /* 0x000fe20000000000 */
[--C-:B------:R-:W-:Y:S01]  /*b730*/  FFMA.FTZ R192, R136, UR11, -R12.reuse ;  /* 0x0000000b88c07c23 */ /* 0x100fe2000801080c */
[--C-:B------:R-:W-:Y:S01]  /*b740*/  FFMA.FTZ R136, R137, UR11, -R12.reuse ;  /* 0x0000000b89887c23 */ /* 0x100fe2000801080c */
[--C-:B------:R-:W-:Y:S01]  /*b750*/  FFMA.FTZ R194, R140, UR11, -R12.reuse ;  /* 0x0000000b8cc27c23 */ /* 0x100fe2000801080c */
[----:B------:R-:W-:Y:S01]  /*b760*/  FFMA.FTZ R137, R141, UR11, -R12 ;  /* 0x0000000b8d897c23 */ /* 0x000fe2000801080c */
        /* <DEDUP_REMOVED lines=22> */
[----:B------:R-:W-:-:S03]  /*b8d0*/  FFMA.FTZ R128, R133, UR11, -R12 ;  /* 0x0000000b85807c23 */ /* 0x000fc6000801080c */
[----:B------:R-:W-:Y:S01]  /*b8e0*/  HGMMA.64x128x16.F32 R24, R200, gdesc[UR4].tnspB, R24, gsb0 ;  /* 0x41e00004c8187df0 */ /* 0x000fe20008000818 */
[----:B------:R-:W-:Y:S01]  /*b8f0*/  UIADD3 UR6, UR10, 0x380, URZ ;  /* 0x000003800a067890 */ /* 0x000fe2000fffe03f */
[----:B------:R-:W-:Y:S01]  /*b900*/  MUFU.EX2 R196, R196 ;  /* 0x000000c400c47308 */ /* 0x000fe20000000800 */
[----:B------:R-:W-:-:S07]  /*b910*/  UMOV UR7, 0x40000040 ;  /* 0x4000004000077882 */ /* 0x000fce0000000000 */
[----:B------:R-:W-:Y:S08]  /*b920*/  MUFU.EX2 R198, R198 ;  /* 0x000000c600c67308 */ /* 0x000ff00000000800 */
[----:B------:R-:W-:Y:S01]  /*b930*/  MUFU.EX2 R128, R128 ;  /* 0x0000008000807308 */ /* 0x000fe20000000800 */
[----:B------:R-:W-:Y:S02]  /*b940*/  WARPGROUP.DEPBAR.LE gsb0, 0x0 ;  /* 0x00008000000079c5 */ /* 0x000fe40000010000 */
[----:B------:R-:W-:Y:S01]  /*b950*/  WARPGROUP.ARRIVE ;  /* 0x00000000000079c5 */ /* 0x000fe20000000000 */
[--C-:B------:R-:W-:Y:S01]  /*b960*/  FFMA.FTZ R200, R120, UR11, -R12.reuse ;  /* 0x0000000b78c87c23 */ /* 0x100fe2000801080c */
[--C-:B------:R-:W-:Y:S01]  /*b970*/  FFMA.FTZ R120, R121, UR11, -R12.reuse ;  /* 0x0000000b79787c23 */ /* 0x100fe2000801080c */
[--C-:B------:R-:W-:Y:S01]  /*b980*/  FFMA.FTZ R202, R124, UR11, -R12.reuse ;  /* 0x0000000b7cca7c23 */ /* 0x100fe2000801080c */
[----:B------:R-:W-:-:S02]  /*b990*/  FFMA.FTZ R121, R125, UR11, -R12 ;  /* 0x0000000b7d797c23 */ /* 0x000fc4000801080c */
[----:B------:R-:W-:Y:S01]  /*b9a0*/  HGMMA.64x128x16.F32 R24, R204, gdesc[UR4].tnspB, R24, gsb0 ;  /* 0x41e00004cc187df0 */ /* 0x000fe20008000818 */
[----:B------:R-:W-:Y:S01]  /*b9b0*/  UIADD3 UR6, UR10, 0x400, URZ ;  /* 0x000004000a067890 */ /* 0x000fe2000fffe03f */
[----:B------:R-:W-:Y:S01]  /*b9c0*/  MUFU.EX2 R200, R200 ;  /* 0x000000c800c87308 */ /* 0x000fe20000000800 */
[----:B------:R-:W-:-:S07]  /*b9d0*/  UMOV UR7, 0x40000040 ;  /* 0x4000004000077882 */ /* 0x000fce0000000000 */
[----:B------:R-:W-:Y:S08]  /*b9e0*/  MUFU.EX2 R120, R120 ;  /* 0x0000007800787308 */ /* 0x000ff00000000800 */
[----:B------:R-:W-:Y:S08]  /*b9f0*/  MUFU.EX2 R202, R202 ;  /* 0x000000ca00ca7308 */ /* 0x000ff00000000800 */
[----:B------:R-:W-:Y:S01]  /*ba00*/  MUFU.EX2 R121, R121 ;  /* 0x0000007900797308 */ /* 0x000fe20000000800 */
[----:B------:R-:W-:-:S02]  /*ba10*/  WARPGROUP.DEPBAR.LE gsb0, 0x0 ;  /* 0x00008000000079c5 */ /* 0x000fc40000010000 */
[----:B------:R-:W-:Y:S01]  /*ba20*/  WARPGROUP.ARRIVE ;  /* 0x00000000000079c5 */ /* 0x000fe20000000000 */
[--C-:B------:R-:W-:Y:S01]  /*ba30*/  FFMA.FTZ R206, R116, UR11, -R12.reuse ;  /* 0x0000000b74ce7c23 */ /* 0x100fe2000801080c */
[----:B------:R-:W-:Y:S01]  /*ba40*/  FMNMX.FTZ R116, R94, R156, !PT ;  /* 0x0000009c5e747209 */ /* 0x000fe20007810000 */
[--C-:B------:R-:W-:Y:S01]  /*ba50*/  FFMA.FTZ R204, R112, UR11, -R12.reuse ;  /* 0x0000000b70cc7c23 */ /* 0x100fe2000801080c */
[--C-:B------:R-:W-:Y:S01]  /*ba60*/  FFMA.FTZ R112, R113, UR11, -R12.reuse ;  /* 0x0000000b71707c23 */ /* 0x100fe2000801080c */
[----:B------:R-:W-:Y:S01]  /*ba70*/  FFMA.FTZ R113, R117, UR11, -R12 ;  /* 0x0000000b75717c23 */ /* 0x000fe2000801080c */
[----:B------:R-:W-:Y:S01]  /*ba80*/  HGMMA.64x128x16.F32 R24, R208, gdesc[UR4].tnspB, R24, gsb0 ;  /* 0x41e00004d0187df0 */ /* 0x000fe20008000818 */
[----:B------:R-:W-:Y:S01]  /*ba90*/  UIADD3 UR6, UR10, 0x480, URZ ;  /* 0x000004800a067890 */ /* 0x000fe2000fffe03f */
[----:B------:R-:W-:Y:S01]  /*baa0*/  FMNMX.FTZ R116, R95, R116, !PT ;  /* 0x000000745f747209 */ /* 0x000fe20007810000 */
[----:B------:R-:W-:Y:S01]  /*bab0*/  UMOV UR7, 0x40000040 ;  /* 0x4000004000077882 */ /* 0x000fe20000000000 */
[----:B------:R-:W-:Y:S03]  /*bac0*/  MUFU.EX2 R204, R204 ;  /* 0x000000cc00cc7308 */ /* 0x000fe60000000800 */
[----:B------:R-:W0:Y:S05]  /*bad0*/  SHFL.BFLY PT, R117, R116, 0x2, 0x1f ;  /* 0x0c401f0074757f89 */ /* 0x000e2a00000e0000 */
[----:B------:R-:W-:Y:S08]  /*bae0*/  MUFU.EX2 R112, R112 ;  /* 0x0000007000707308 */ /* 0x000ff00000000800 */
[----:B------:R-:W-:Y:S08]  /*baf0*/  MUFU.EX2 R206, R206 ;  /* 0x000000ce00ce7308 */ /* 0x000ff00000000800 */
[----:B------:R-:W-:Y:S01]  /*bb00*/  MUFU.EX2 R113, R113 ;  /* 0x0000007100717308 */ /* 0x000fe20000000800 */
[----:B0-----:R-:W-:-:S05]  /*bb10*/  FMNMX.FTZ R116, R116, R117, !PT ;  /* 0x0000007574747209 */ /* 0x001fca0007810000 */
[----:B------:R-:W0:Y:S01]  /*bb20*/  SHFL.BFLY PT, R117, R116, 0x1, 0x1f ;  /* 0x0c201f0074757f89 */ /* 0x000e2200000e0000 */
[----:B------:R-:W-:Y:S02]  /*bb30*/  WARPGROUP.DEPBAR.LE gsb0, 0x0 ;  /* 0x00008000000079c5 */ /* 0x000fe40000010000 */
[----:B------:R-:W-:Y:S01]  /*bb40*/  WARPGROUP.ARRIVE ;  /* 0x00000000000079c5 */ /* 0x000fe20000000000 */
[--C-:B------:R-:W-:Y:S01]  /*bb50*/  FFMA.FTZ R208, R104, UR11, -R12.reuse ;  /* 0x0000000b68d07c23 */ /* 0x100fe2000801080c */
[--C-:B------:R-:W-:Y:S01]  /*bb60*/  FFMA.FTZ R104, R105, UR11, -R12.reuse ;  /* 0x0000000b69687c23 */ /* 0x100fe2000801080c */
[--C-:B------:R-:W-:Y:S01]  /*bb70*/  FFMA.FTZ R105, R109, UR11, -R12.reuse ;  /* 0x0000000b6d697c23 */ /* 0x100fe2000801080c */
[--C-:B------:R-:W-:Y:S01]  /*bb80*/  FFMA.FTZ R109, R89, UR11, -R12.reuse ;  /* 0x0000000b596d7c23 */ /* 0x100fe2000801080c */
[----:B0-----:R-:W-:Y:S01]  /*bb90*/  FMNMX.FTZ R89, R116, R117, !PT ;  /* 0x0000007574597209 */ /* 0x001fe20007810000 */
[----:B------:R-:W-:Y:S01]  /*bba0*/  HGMMA.64x128x16.F32 R24, R212, gdesc[UR4].tnspB, R24, gsb0 ;  /* 0x41e00004d4187df0 */ /* 0x000fe20008000818 */
[----:B------:R-:W-:Y:S01]  /*bbb0*/  UIADD3 UR6, UR10, 0x500, URZ ;  /* 0x000005000a067890 */ /* 0x000fe2000fffe03f */
[--C-:B------:R-:W-:Y:S01]  /*bbc0*/  FFMA.FTZ R210, R108, UR11, -R12.reuse ;  /* 0x0000000b6cd27c23 */ /* 0x100fe2000801080c */
[----:B------:R-:W-:Y:S01]  /*bbd0*/  UMOV UR7, 0x40000040 ;  /* 0x4000004000077882 */ /* 0x000fe20000000000 */
[--C-:B------:R-:W-:Y:S01]  /*bbe0*/  FFMA.FTZ R108, R173, UR11, -R12.reuse ;  /* 0x0000000bad6c7c23 */ /* 0x100fe2000801080c */
[----:B------:R-:W-:Y:S01]  /*bbf0*/  FFMA.FTZ R116, R93, UR11, -R12 ;  /* 0x0000000b5d747c23 */ /* 0x000fe2000801080c */
[C---:B------:R-:W-:Y:S01]  /*bc00*/  FADD.FTZ R12, -R89.reuse, R10 ;  /* 0x0000000a590c7221 */ /* 0x040fe20000010100 */
[----:B------:R-:W-:Y:S01]  /*bc10*/  FMUL.FTZ R93, R89, UR11 ;  /* 0x0000000b595d7c20 */ /* 0x000fe20008410000 */
[----:B------:R-:W-:Y:S02]  /*bc20*/  MUFU.EX2 R208, R208 ;  /* 0x000000d000d07308 */ /* 0x000fe40000000800 */
[----:B------:R-:W-:Y:S01]  /*bc30*/  FMUL.FTZ R12, R12, UR11 ;  /* 0x0000000b0c0c7c20 */ /* 0x000fe20008410000 */
[--C-:B------:R-:W-:Y:S01]  /*bc40*/  FFMA.FTZ R177, R21, UR11, -R93.reuse ;  /* 0x0000000b15b17c23 */ /* 0x100fe2000801085d */
[--C-:B------:R-:W-:Y:S01]  /*bc50*/  FFMA.FTZ R21, R168, UR11, -R93.reuse ;  /* 0x0000000ba8157c23 */ /* 0x100fe2000801085d */
[--C-:B------:R-:W-:Y:S01]  /*bc60*/  FFMA.FTZ R197, R130, UR11, -R93.reuse ;  /* 0x0000000b82c57c23 */ /* 0x100fe2000801085d */
[--C-:B------:R-:W-:Y:S01]  /*bc70*/  FFMA.FTZ R179, R171, UR11, -R93.reuse ;  /* 0x0000000babb37c23 */ /* 0x100fe2000801085d */
[----:B------:R-:W-:Y:S01]  /*bc80*/  FFMA.FTZ R130, R131, UR11, -R93 ;  /* 0x0000000b83827c23 */ /* 0x000fe2000801085d */
[----:B------:R-:W-:Y:S01]  /*bc90*/  MUFU.EX2 R12, R12 ;  /* 0x0000000c000c7308 */ /* 0x000fe20000000800 */
[----:B------:R-:W-:-:S02]  /*bca0*/  @!P1 IMAD R131, R2, 0x8, R0 ;  /* 0x0000000802839824 */ /* 0x000fc400078e0200 */
[--C-:B------:R-:W-:Y:S01]  /*bcb0*/  FFMA.FTZ R181, R162, UR11, -R93.reuse ;  /* 0x0000000ba2b57c23 */ /* 0x100fe2000801085d */
[--C-:B------:R-:W-:Y:S01]  /*bcc0*/  FFMA.FTZ R117, R163, UR11, -R93.reuse ;  /* 0x0000000ba3757c23 */ /* 0x100fe2000801085d */
[--C-:B------:R-:W-:Y:S01]  /*bcd0*/  FFMA.FTZ R201, R122, UR11, -R93.reuse ;  /* 0x0000000b7ac97c23 */ /* 0x100fe2000801085d */
[----:B------:R-:W-:Y:S02]  /*bce0*/  @!P1 VIADD R131, R131, 0x34840 ;  /* 0x0003484083839836 */ /* 0x000fe40000000000 */
[--C-:B------:R-:W-:Y:S01]  /*bcf0*/  FFMA.FTZ R183, R166, UR11, -R93.reuse ;  /* 0x0000000ba6b77c23 */ /* 0x100fe2000801085d */
[--C-:B------:R-:W-:Y:S01]  /*bd00*/  FFMA.FTZ R124, R167, UR11, -R93.reuse ;  /* 0x0000000ba77c7c23 */ /* 0x100fe2000801085d */
[----:B------:R-:W0:Y:S01]  /*bd10*/  MUFU.EX2 R177, R177 ;  /* 0x000000b100b17308 */ /* 0x000e220000000800 */
[----:B------:R-:W-:Y:S01]  /*bd20*/  FFMA.FTZ R199, R134, UR11, -R93 ;  /* 0x0000000b86c77c23 */ /* 0x000fe2000801085d */
[----:B------:R-:W-:Y:S01]  /*bd30*/  @!P1 PRMT R141, RZ, 0x654, R131 ;  /* 0x00000654ff8d9816 */ /* 0x000fe20000000083 */
[--C-:B------:R-:W-:Y:S01]  /*bd40*/  FFMA.FTZ R131, R135, UR11, -R93.reuse ;  /* 0x0000000b87837c23 */ /* 0x100fe2000801085d */
[----:B------:R-:W-:Y:S01]  /*bd50*/  IMAD.U32 R135, RZ, RZ, UR61 ;  /* 0x0000003dff877e24 */ /* 0x000fe2000f8e00ff */
[----:B------:R-:W-:Y:S01]  /*bd60*/  IADD3 R134, -R175, 0xb, RZ ;  /* 0x0000000baf867810 */ /* 0x000fe20007ffe1ff */
[--C-:B------:R-:W-:Y:S01]  /*bd70*/  FFMA.FTZ R185, R154, UR11, -R93.reuse ;  /* 0x0000000b9ab97c23 */ /* 0x100fe2000801085d */
[----:B------:R-:W-:Y:S01]  /*bd80*/  FFMA.FTZ R125, R155, UR11, -R93 ;  /* 0x0000000b9b7d7c23 */ /* 0x000fe2000801085d */
[----:B------:R-:W1:Y:S01]  /*bd90*/  MUFU.EX2 R21, R21 ;  /* 0x0000001500157308 */ /* 0x000e620000000800 */
[----:B------:R-:W-:-:S02]  /*bda0*/  @!P1 IMAD R135, R135, 0x8, R0 ;  /* 0x0000000887879824 */ /* 0x000fc400078e0200 */
[--C-:B------:R-:W-:Y:S01]  /*bdb0*/  FFMA.FTZ R187, R158, UR11, -R93.reuse ;  /* 0x0000000b9ebb7c23 */ /* 0x100fe2000801085d */
[--C-:B------:R-:W-:Y:S01]  /*bdc0*/  FFMA.FTZ R132, R159, UR11, -R93.reuse ;  /* 0x0000000b9f847c23 */ /* 0x100fe2000801085d */
[--C-:B------:R-:W-:Y:S01]  /*bdd0*/  FFMA.FTZ R205, R114, UR11, -R93.reuse ;  /* 0x0000000b72cd7c23 */ /* 0x100fe2000801085d */
[--C-:B------:R-:W-:Y:S01]  /*bde0*/  FFMA.FTZ R189, R146, UR11, -R93.reuse ;  /* 0x0000000b92bd7c23 */ /* 0x100fe2000801085d */
[--C-:B------:R-:W-:Y:S01]  /*bdf0*/  FFMA.FTZ R133, R147, UR11, -R93.reuse ;  /* 0x0000000b93857c23 */ /* 0x100fe2000801085d */
[----:B------:R-:W-:Y:S01]  /*be00*/  FFMA.FTZ R207, R118, UR11, -R93 ;  /* 0x0000000b76cf7c23 */ /* 0x000fe2000801085d */
[----:B------:R2:W-:Y:S01]  /*be10*/  MUFU.EX2 R10, R116 ;  /* 0x00000074000a7308 */ /* 0x0005e20000000800 */
[----:B0-----:R-:W-:Y:S01]  /*be20*/  FFMA.FTZ R122, R12, R13, R177 ;  /* 0x0000000d0c7a7223 */ /* 0x001fe200000100b1 */
[----:B------:R-:W-:Y:S01]  /*be30*/  FADD.FTZ R13, R15, R14 ;  /* 0x0000000e0f0d7221 */ /* 0x000fe20000010000 */
[----:B------:R-:W-:Y:S02]  /*be40*/  @!P1 VIADD R14, R135, 0x34860 ;  /* 0x00034860870e9836 */ /* 0x000fe40000000000 */
[--C-:B------:R-:W-:Y:S01]  /*be50*/  FFMA.FTZ R209, R106, UR11, -R93.reuse ;  /* 0x0000000b6ad17c23 */ /* 0x100fe2000801085d */
[----:B------:R-:W-:Y:S01]  /*be60*/  FFMA.FTZ R191, R150, UR11, -R93 ;  /* 0x0000000b96bf7c23 */ /* 0x000fe2000801085d */
[----:B------:R-:W-:Y:S01]  /*be70*/  FADD.FTZ R135, R178, R13 ;  /* 0x0000000db2877221 */ /* 0x000fe20000010000 */
[--C-:B------:R-:W-:Y:S01]  /*be80*/  FFMA.FTZ R13, R123, UR11, -R93.reuse ;  /* 0x0000000b7b0d7c23 */ /* 0x100fe2000801085d */
[----:B------:R-:W0:Y:S01]  /*be90*/  MUFU.EX2 R179, R179 ;  /* 0x000000b300b37308 */ /* 0x000e220000000800 */
[----:B--2---:R-:W-:Y:S01]  /*bea0*/  FFMA.FTZ R116, R172, UR11, -R93 ;  /* 0x0000000bac747c23 */ /* 0x004fe2000801085d */
[----:B-1----:R-:W-:Y:S01]  /*beb0*/  FADD.FTZ R122, R21, R122 ;  /* 0x0000007a157a7221 */ /* 0x002fe20000010000 */
[----:B------:R-:W-:Y:S01]  /*bec0*/  FADD.FTZ R135, R20, R135 ;  /* 0x0000008714877221 */ /* 0x000fe20000010000 */
[--C-:B------:R-:W-:Y:S01]  /*bed0*/  FFMA.FTZ R140, R151, UR11, -R93.reuse ;  /* 0x0000000b978c7c23 */ /* 0x100fe2000801085d */
[--C-:B------:R-:W-:Y:S01]  /*bee0*/  FFMA.FTZ R193, R138, UR11, -R93.reuse ;  /* 0x0000000b8ac17c23 */ /* 0x100fe2000801085d */
[----:B------:R-:W-:Y:S01]  /*bef0*/  FFMA.FTZ R211, R110, UR11, -R93 ;  /* 0x0000000b6ed37c23 */ /* 0x000fe2000801085d */
[----:B------:R-:W-:Y:S01]  /*bf00*/  FADD.FTZ R135, R180, R135 ;  /* 0x00000087b4877221 */ /* 0x000fe20000010000 */
[----:B------:R-:W1:Y:S01]  /*bf10*/  MUFU.EX2 R116, R116 ;  /* 0x0000007400747308 */ /* 0x000e620000000800 */
[--C-:B------:R-:W-:Y:S01]  /*bf20*/  FFMA.FTZ R138, R139, UR11, -R93.reuse ;  /* 0x0000000b8b8a7c23 */ /* 0x100fe2000801085d */
[----:B------:R-:W-:Y:S01]  /*bf30*/  FFMA.FTZ R195, R142, UR11, -R93 ;  /* 0x0000000b8ec37c23 */ /* 0x000fe2000801085d */
[----:B------:R-:W-:Y:S01]  /*bf40*/  FADD.FTZ R135, R160, R135 ;  /* 0x00000087a0877221 */ /* 0x000fe20000010000 */
[--C-:B------:R-:W-:Y:S01]  /*bf50*/  FFMA.FTZ R115, R115, UR11, -R93.reuse ;  /* 0x0000000b73737c23 */ /* 0x100fe2000801085d */
[----:B------:R-:W-:Y:S01]  /*bf60*/  FFMA.FTZ R139, R143, UR11, -R93 ;  /* 0x0000000b8f8b7c23 */ /* 0x000fe2000801085d */
[----:B------:R-:W-:Y:S01]  /*bf70*/  F2FP.F16.F32.PACK_AB R178, R20, R178 ;  /* 0x000000b214b2723e */ /* 0x000fe200000000ff */
[----:B------:R-:W-:Y:S01]  /*bf80*/  FADD.FTZ R114, R182, R135 ;  /* 0x00000087b6727221 */ /* 0x000fe20000010000 */
[----:B------:R-:W2:Y:S01]  /*bf90*/  MUFU.EX2 R181, R181 ;  /* 0x000000b500b57308 */ /* 0x000ea20000000800 */
[----:B0-----:R-:W-:Y:S01]  /*bfa0*/  FADD.FTZ R123, R179, R122 ;  /* 0x0000007ab37b7221 */ /* 0x001fe20000010000 */
[----:B------:R-:W-:Y:S01]  /*bfb0*/  @!P1 PRMT R122, RZ, 0x654, R14 ;  /* 0x00000654ff7a9816 */ /* 0x000fe2000000000e */
[--C-:B------:R-:W-:Y:S01]  /*bfc0*/  FFMA.FTZ R203, R126, UR11, -R93.reuse ;  /* 0x0000000b7ecb7c23 */ /* 0x100fe2000801085d */
[----:B------:R-:W-:Y:S01]  /*bfd0*/  F2FP.F16.F32.PACK_AB R177, R21, R177 ;  /* 0x000000b115b1723e */ /* 0x000fe200000000ff */
[--C-:B------:R-:W-:Y:S01]  /*bfe0*/  FFMA.FTZ R119, R119, UR11, -R93.reuse ;  /* 0x0000000b77777c23 */ /* 0x100fe2000801085d */
[--C-:B------:R-:W-:Y:S01]  /*bff0*/  FFMA.FTZ R111, R111, UR11, -R93.reuse ;  /* 0x0000000b6f6f7c23 */ /* 0x100fe2000801085d */
[----:B------:R-:W-:Y:S01]  /*c000*/  FFMA.FTZ R102, R102, UR11, -R93 ;  /* 0x0000000b66667c23 */ /* 0x000fe2000801085d */
[----:B------:R-:W0:Y:S01]  /*c010*/  MUFU.EX2 R117, R117 ;  /* 0x0000007500757308 */ /* 0x000e220000000800 */
[----:B-1----:R-:W-:Y:S01]  /*c020*/  FADD.FTZ R14, R116, R123 ;  /* 0x0000007b740e7221 */ /* 0x002fe20000010000 */
[--C-:B------:R-:W-:Y:S01]  /*c030*/  FFMA.FTZ R103, R103, UR11, -R93.reuse ;  /* 0x0000000b67677c23 */ /* 0x100fe2000801085d */
[--C-:B------:R-:W-:Y:S01]  /*c040*/  FFMA.FTZ R91, R91, UR11, -R93.reuse ;  /* 0x0000000b5b5b7c23 */ /* 0x100fe2000801085d */
[----:B------:R-:W-:Y:S01]  /*c050*/  FFMA.FTZ R94, R94, UR11, -R93 ;  /* 0x0000000b5e5e7c23 */ /* 0x000fe2000801085d */
[----:B------:R-:W-:-:S02]  /*c060*/  R2UR UR61, R2 ;  /* 0x00000000023d72ca */ /* 0x000fc400000e0000 */
[----:B------:R-:W-:Y:S01]  /*c070*/  F2FP.F16.F32.PACK_AB R179, R116, R179 ;  /* 0x000000b374b3723e */ /* 0x000fe200000000ff */
[----:B------:R-:W1:Y:S01]  /*c080*/  MUFU.EX2 R183, R183 ;  /* 0x000000b700b77308 */ /* 0x000e620000000800 */
[----:B------:R-:W-:Y:S02]  /*c090*/  F2FP.F16.F32.PACK_AB R180, R160, R180 ;  /* 0x000000b4a0b4723e */ /* 0x000fe400000000ff */
[----:B------:R-:W-:-:S05]  /*c0a0*/  F2FP.F16.F32.PACK_AB R182, R161, R182 ;  /* 0x000000b6a1b6723e */ /* 0x000fca00000000ff */
[----:B------:R-:W3:Y:S08]  /*c0b0*/  MUFU.EX2 R124, R124 ;  /* 0x0000007c007c7308 */ /* 0x000ef00000000800 */
[----:B------:R-:W4:Y:S08]  /*c0c0*/  MUFU.EX2 R185, R185 ;  /* 0x000000b900b97308 */ /* 0x000f300000000800 */
[----:B------:R-:W5:Y:S08]  /*c0d0*/  MUFU.EX2 R125, R125 ;  /* 0x0000007d007d7308 */ /* 0x000f700000000800 */
[----:B------:R-:W5:Y:S08]  /*c0e0*/  MUFU.EX2 R187, R187 ;  /* 0x000000bb00bb7308 */ /* 0x000f700000000800 */
[----:B------:R-:W5:Y:S08]  /*c0f0*/  MUFU.EX2 R132, R132 ;  /* 0x0000008400847308 */ /* 0x000f700000000800 */
[----:B------:R-:W5:Y:S08]  /*c100*/  MUFU.EX2 R189, R189 ;  /* 0x000000bd00bd7308 */ /* 0x000f700000000800 */
[----:B------:R-:W5:Y:S01]  /*c110*/  MUFU.EX2 R133, R133 ;  /* 0x0000008500857308 */ /* 0x000f620000000800 */
[----:B------:R-:W-:-:S02]  /*c120*/  WARPGROUP.DEPBAR.LE gsb0, 0x0 ;  /* 0x00008000000079c5 */ /* 0x000fc40000010000 */
[----:B------:R-:W-:-:S05]  /*c130*/  WARPGROUP.ARRIVE ;  /* 0x00000000000079c5 */ /* 0x000fca0000000000 */
[----:B------:R-:W5:Y:S01]  /*c140*/  MUFU.EX2 R191, R191 ;  /* 0x000000bf00bf7308 */ /* 0x000f620000000800 */
[----:B------:R-:W-:Y:S02]  /*c150*/  F2FP.F16.F32.PACK_AB R212, R97, R96 ;  /* 0x0000006061d4723e */ /* 0x000fe400000000ff */
[----:B------:R-:W-:Y:S01]  /*c160*/  F2FP.F16.F32.PACK_AB R214, R101, R100 ;  /* 0x0000006465d6723e */ /* 0x000fe200000000ff */
[----:B------:R-:W-:Y:S01]  /*c170*/  HGMMA.64x128x16.F32 R24, R216, gdesc[UR4].tnspB, R24, gsb0 ;  /* 0x41e00004d8187df0 */ /* 0x000fe20008000818 */
[----:B------:R-:W-:-:S03]  /*c180*/  UIADD3 UR6, UR14, -0x1, URZ ;  /* 0xffffffff0e067890 */ /* 0x000fc6000fffe03f */
[----:B------:R-:W5:Y:S08]  /*c190*/  MUFU.EX2 R140, R140 ;  /* 0x0000008c008c7308 */ /* 0x000f700000000800 */
        /* <DEDUP_REMOVED lines=19> */
[----:B------:R-:W-:Y:S01]  /*c2d0*/  @!P1 SYNCS.ARRIVE.TRANS64.RED.A1T0 RZ, [R141+URZ], RZ ;  /* 0x000000ff8dff99a7 */ /* 0x000fe2000810043f */
[----:B------:R-:W-:Y:S01]  /*c2e0*/  MUFU.EX2 R105, R105 ;  /* 0x0000006900697308 */ /* 0x000fe20000000800 */
[-C--:B------:R-:W-:Y:S01]  /*c2f0*/  FMUL.FTZ R26, R26, R12.reuse ;  /* 0x0000000c1a1a7220 */ /* 0x080fe20000410000 */
[-C--:B------:R-:W-:Y:S01]  /*c300*/  FMUL.FTZ R27, R27, R12.reuse ;  /* 0x0000000c1b1b7220 */ /* 0x080fe20000410000 */
[-C--:B------:R-:W-:Y:S01]  /*c310*/  FMUL.FTZ R30, R30, R12.reuse ;  /* 0x0000000c1e1e7220 */ /* 0x080fe20000410000 */
[-C--:B------:R-:W-:Y:S01]  /*c320*/  FMUL.FTZ R31, R31, R12.reuse ;  /* 0x0000000c1f1f7220 */ /* 0x080fe20000410000 */
[-C--:B------:R-:W-:Y:S01]  /*c330*/  FMUL.FTZ R34, R34, R12.reuse ;  /* 0x0000000c22227220 */ /* 0x080fe20000410000 */
[-C--:B------:R-:W-:Y:S01]  /*c340*/  FMUL.FTZ R35, R35, R12.reuse ;  /* 0x0000000c23237220 */ /* 0x080fe20000410000 */
[----:B------:R2:W-:Y:S01]  /*c350*/  @!P1 SYNCS.ARRIVE.TRANS64.RED.A1T0 RZ, [R122+URZ], RZ ;  /* 0x000000ff7aff99a7 */ /* 0x0005e2000810043f */
[----:B------:R-:W-:Y:S01]  /*c360*/  MUFU.EX2 R102, R102 ;  /* 0x0000006600667308 */ /* 0x000fe20000000800 */
[-C--:B------:R-:W-:Y:S01]  /*c370*/  FMUL.FTZ R38, R38, R12.reuse ;  /* 0x0000000c26267220 */ /* 0x080fe20000410000 */
[-C--:B------:R-:W-:Y:S01]  /*c380*/  FMUL.FTZ R39, R39, R12.reuse ;  /* 0x0000000c27277220 */ /* 0x080fe20000410000 */
[-C--:B------:R-:W-:Y:S01]  /*c390*/  FMUL.FTZ R42, R42, R12.reuse ;  /* 0x0000000c2a2a7220 */ /* 0x080fe20000410000 */
[-C--:B------:R-:W-:Y:S01]  /*c3a0*/  FMUL.FTZ R43, R43, R12.reuse ;  /* 0x0000000c2b2b7220 */ /* 0x080fe20000410000 */
[-C--:B------:R-:W-:Y:S01]  /*c3b0*/  FMUL.FTZ R46, R46, R12.reuse ;  /* 0x0000000c2e2e7220 */ /* 0x080fe20000410000 */
[-C--:B------:R-:W-:Y:S01]  /*c3c0*/  FMUL.FTZ R47, R47, R12.reuse ;  /* 0x0000000c2f2f7220 */ /* 0x080fe20000410000 */
[----:B--2---:R-:W-:Y:S01]  /*c3d0*/  FADD.FTZ R122, R181, R14 ;  /* 0x0000000eb57a7221 */ /* 0x004fe20000010000 */
[----:B------:R-:W-:Y:S01]  /*c3e0*/  FFMA.FTZ R14, R127, UR11, -R93 ;  /* 0x0000000b7f0e7c23 */ /* 0x000fe2000801085d */
[----:B------:R-:W-:Y:S01]  /*c3f0*/  FADD.FTZ R127, R161, R114 ;  /* 0x00000072a17f7221 */ /* 0x000fe20000010000 */
[----:B------:R-:W-:Y:S01]  /*c400*/  MUFU.EX2 R103, R103 ;  /* 0x0000006700677308 */ /* 0x000fe20000000800 */
[----:B0-----:R-:W-:Y:S01]  /*c410*/  FADD.FTZ R122, R117, R122 ;  /* 0x0000007a757a7221 */ /* 0x001fe20000010000 */
[-C--:B------:R-:W-:Y:S01]  /*c420*/  FMUL.FTZ R50, R50, R12.reuse ;  /* 0x0000000c32327220 */ /* 0x080fe20000410000 */
[----:B------:R-:W-:Y:S01]  /*c430*/  FADD.FTZ R118, R184, R127 ;  /* 0x0000007fb8767221 */ /* 0x000fe20000010000 */
[-C--:B------:R-:W-:Y:S01]  /*c440*/  FMUL.FTZ R51, R51, R12.reuse ;  /* 0x0000000c33337220 */ /* 0x080fe20000410000 */
[----:B-1----:R-:W-:Y:S01]  /*c450*/  FADD.FTZ R123, R183, R122 ;  /* 0x0000007ab77b7221 */ /* 0x002fe20000010000 */
[-C--:B------:R-:W-:Y:S01]  /*c460*/  FMUL.FTZ R54, R54, R12.reuse ;  /* 0x0000000c36367220 */ /* 0x080fe20000410000 */
[-C--:B------:R-:W-:Y:S01]  /*c470*/  FMUL.FTZ R55, R55, R12.reuse ;  /* 0x0000000c37377220 */ /* 0x080fe20000410000 */
[----:B------:R-:W0:Y:S01]  /*c480*/  MUFU.EX2 R14, R14 ;  /* 0x0000000e000e7308 */ /* 0x000e220000000800 */
[----:B---3--:R-:W-:Y:S01]  /*c490*/  FADD.FTZ R114, R124, R123 ;  /* 0x0000007b7c727221 */ /* 0x008fe20000010000 */
[-C--:B------:R-:W-:Y:S01]  /*c4a0*/  FMUL.FTZ R58, R58, R12.reuse ;  /* 0x0000000c3a3a7220 */ /* 0x080fe20000410000 */
[-C--:B------:R-:W-:Y:S01]  /*c4b0*/  FMUL.FTZ R59, R59, R12.reuse ;  /* 0x0000000c3b3b7220 */ /* 0x080fe20000410000 */
[-C--:B------:R-:W-:Y:S01]  /*c4c0*/  FMUL.FTZ R62, R62, R12.reuse ;  /* 0x0000000c3e3e7220 */ /* 0x080fe20000410000 */
[----:B----4-:R-:W-:Y:S01]  /*c4d0*/  FADD.FTZ R106, R185, R114 ;  /* 0x00000072b96a7221 */ /* 0x010fe20000010000 */
[----:B------:R-:W-:Y:S01]  /*c4e0*/  FFMA.FTZ R114, R107, UR11, -R93 ;  /* 0x0000000b6b727c23 */ /* 0x000fe2000801085d */
[----:B------:R-:W-:Y:S01]  /*c4f0*/  FADD.FTZ R107, R153, R118 ;  /* 0x00000076996b7221 */ /* 0x000fe20000010000 */
[----:B------:R-:W-:Y:S01]  /*c500*/  MUFU.EX2 R108, R108 ;  /* 0x0000006c006c7308 */ /* 0x000fe20000000800 */
[----:B-----5:R-:W-:Y:S01]  /*c510*/  FADD.FTZ R106, R125, R106 ;  /* 0x0000006a7d6a7221 */ /* 0x020fe20000010000 */
[-C--:B------:R-:W-:Y:S01]  /*c520*/  FMUL.FTZ R63, R63, R12.reuse ;  /* 0x0000000c3f3f7220 */ /* 0x080fe20000410000 */
[----:B------:R-:W-:Y:S01]  /*c530*/  FADD.FTZ R123, R186, R107 ;  /* 0x0000006bba7b7221 */ /* 0x000fe20000010000 */
[--C-:B------:R-:W-:Y:S01]  /*c540*/  FFMA.FTZ R107, R98, UR11, -R93.reuse ;  /* 0x0000000b626b7c23 */ /* 0x100fe2000801085d */
[----:B------:R-:W-:Y:S01]  /*c550*/  FADD.FTZ R127, R187, R106 ;  /* 0x0000006abb7f7221 */ /* 0x000fe20000010000 */
[----:B------:R-:W-:Y:S01]  /*c560*/  FFMA.FTZ R106, R99, UR11, -R93 ;  /* 0x0000000b636a7c23 */ /* 0x000fe2000801085d */
[----:B------:R-:W-:Y:S01]  /*c570*/  FADD.FTZ R123, R152, R123 ;  /* 0x0000007b987b7221 */ /* 0x000fe20000010000 */
[----:B------:R-:W-:Y:S01]  /*c580*/  FFMA.FTZ R99, R90, UR11, -R93 ;  /* 0x0000000b5a637c23 */ /* 0x000fe2000801085d */
[----:B------:R-:W-:Y:S01]  /*c590*/  FADD.FTZ R110, R132, R127 ;  /* 0x0000007f846e7221 */ /* 0x000fe20000010000 */
[----:B------:R1:W2:Y:S01]  /*c5a0*/  MUFU.EX2 R98, R115 ;  /* 0x0000007300627308 */ /* 0x0002a20000000800 */
[----:B------:R-:W-:Y:S01]  /*c5b0*/  FADD.FTZ R123, R188, R123 ;  /* 0x0000007bbc7b7221 */ /* 0x000fe20000010000 */
[----:B------:R-:W-:Y:S01]  /*c5c0*/  FFMA.FTZ R93, R95, UR11, -R93 ;  /* 0x0000000b5f5d7c23 */ /* 0x000fe2000801085d */
[----:B------:R-:W-:Y:S01]  /*c5d0*/  FADD.FTZ R110, R189, R110 ;  /* 0x0000006ebd6e7221 */ /* 0x000fe20000010000 */
[-C--:B------:R-:W-:Y:S01]  /*c5e0*/  FMUL.FTZ R66, R66, R12.reuse ;  /* 0x0000000c42427220 */ /* 0x080fe20000410000 */
[----:B------:R-:W-:Y:S01]  /*c5f0*/  FADD.FTZ R123, R144, R123 ;  /* 0x0000007b907b7221 */ /* 0x000fe20000010000 */
[-C--:B------:R-:W-:Y:S01]  /*c600*/  FMUL.FTZ R67, R67, R12.reuse ;  /* 0x0000000c43437220 */ /* 0x080fe20000410000 */
[----:B------:R-:W-:Y:S01]  /*c610*/  FADD.FTZ R110, R133, R110 ;  /* 0x0000006e856e7221 */ /* 0x000fe20000010000 */
[----:B------:R-:W-:Y:S01]  /*c620*/  MUFU.EX2 R107, R107 ;  /* 0x0000006b006b7308 */ /* 0x000fe20000000800 */
[----:B------:R-:W-:Y:S01]  /*c630*/  FADD.FTZ R90, R190, R123 ;  /* 0x0000007bbe5a7221 */ /* 0x000fe20000010000 */
[-C--:B------:R-:W-:Y:S01]  /*c640*/  FMUL.FTZ R70, R70, R12.reuse ;  /* 0x0000000c46467220 */ /* 0x080fe20000410000 */
[----:B-1----:R-:W-:Y:S01]  /*c650*/  FADD.FTZ R115, R191, R110 ;  /* 0x0000006ebf737221 */ /* 0x002fe20000010000 */
[-C--:B------:R-:W-:Y:S01]  /*c660*/  FMUL.FTZ R71, R71, R12.reuse ;  /* 0x0000000c47477220 */ /* 0x080fe20000410000 */
[----:B------:R-:W-:Y:S01]  /*c670*/  FADD.FTZ R123, R145, R90 ;  /* 0x0000005a917b7221 */ /* 0x000fe20000010000 */
[-C--:B------:R-:W-:Y:S01]  /*c680*/  FMUL.FTZ R74, R74, R12.reuse ;  /* 0x0000000c4a4a7220 */ /* 0x080fe20000410000 */
[----:B------:R-:W-:Y:S01]  /*c690*/  FADD.FTZ R110, R140, R115 ;  /* 0x000000738c6e7221 */ /* 0x000fe20000010000 */
[----:B------:R-:W1:Y:S01]  /*c6a0*/  MUFU.EX2 R90, R119 ;  /* 0x00000077005a7308 */ /* 0x000e620000000800 */
[----:B------:R-:W-:Y:S01]  /*c6b0*/  FADD.FTZ R123, R192, R123 ;  /* 0x0000007bc07b7221 */ /* 0x000fe20000010000 */
[-C--:B------:R-:W-:Y:S01]  /*c6c0*/  FMUL.FTZ R75, R75, R12.reuse ;  /* 0x0000000c4b4b7220 */ /* 0x080fe20000410000 */
        /* <DEDUP_REMOVED lines=8> */
[----:B------:R-:W-:Y:S01]  /*c750*/  FADD.FTZ R20, R195, R20 ;  /* 0x00000014c3147221 */ /* 0x000fe20000010000 */
[-C--:B------:R-:W-:Y:S01]  /*c760*/  FMUL.FTZ R83, R83, R12.reuse ;  /* 0x0000000c53537220 */ /* 0x080fe20000410000 */
[----:B------:R-:W-:Y:S01]  /*c770*/  FADD.FTZ R21, R137, R110 ;  /* 0x0000006e89157221 */ /* 0x000fe20000010000 */
[-C--:B------:R-:W-:Y:S01]  /*c780*/  FMUL.FTZ R86, R86, R12.reuse ;  /* 0x0000000c56567220 */ /* 0x080fe20000410000 */
[----:B------:R-:W-:Y:S01]  /*c790*/  FADD.FTZ R20, R139, R20 ;  /* 0x000000148b147221 */ /* 0x000fe20000010000 */
[----:B------:R3:W4:Y:S01]  /*c7a0*/  MUFU.EX2 R15, R114 ;  /* 0x00000072000f7308 */ /* 0x0007220000000800 */
[----:B------:R-:W-:Y:S01]  /*c7b0*/  FADD.FTZ R110, R196, R21 ;  /* 0x00000015c46e7221 */ /* 0x000fe20000010000 */
[----:B------:R-:W-:Y:S01]  /*c7c0*/  FMUL.FTZ R87, R87, R12 ;  /* 0x0000000c57577220 */ /* 0x000fe20000410000 */
[----:B------:R-:W-:Y:S01]  /*c7d0*/  FADD.FTZ R21, R197, R20 ;  /* 0x00000014c5157221 */ /* 0x000fe20000010000 */
[----:B------:R-:W-:-:S02]  /*c7e0*/  IMAD.U32 R12, RZ, RZ, UR6 ;  /* 0x00000006ff0c7e24 */ /* 0x000fc4000f8e00ff */
[----:B------:R-:W-:Y:S01]  /*c7f0*/  FADD.FTZ R95, R129, R110 ;  /* 0x0000006e815f7221 */ /* 0x000fe20000010000 */
[----:B------:R-:W-:Y:S01]  /*c800*/  F2FP.F16.F32.PACK_AB R218, R10, R92 ;  /* 0x0000005c0ada723e */ /* 0x000fe200000000ff */
        /* <DEDUP_REMOVED lines=9> */
[----:B------:R-:W5:Y:S01]  /*c8a0*/  MUFU.EX2 R20, R111 ;  /* 0x0000006f00147308 */ /* 0x000f620000000800 */
[----:B------:R-:W-:Y:S01]  /*c8b0*/  FADD.FTZ R95, R200, R95 ;  /* 0x0000005fc85f7221 */ /* 0x000fe20000010000 */
[----:B------:R-:W-:Y:S01]  /*c8c0*/  FMUL.FTZ R29, R29, R11 ;  /* 0x0000000b1d1d7220 */ /* 0x000fe20000410000 */
[----:B------:R-:W-:Y:S01]  /*c8d0*/  FADD.FTZ R110, R201, R110 ;  /* 0x0000006ec96e7221 */ /* 0x000fe20000010000 */
[C---:B------:R-:W-:Y:S01]  /*c8e0*/  F2FP.F16.F32.PACK_AB R201, R13.reuse, R201 ;  /* 0x000000c90dc9723e */ /* 0x040fe200000000ff */
[----:B------:R-:W-:Y:S01]  /*c8f0*/  FADD.FTZ R95, R120, R95 ;  /* 0x0000005f785f7221 */ /* 0x000fe20000010000 */
[-C--:B------:R-:W-:Y:S01]  /*c900*/  FMUL.FTZ R32, R32, R11.reuse ;  /* 0x0000000b20207220 */ /* 0x080fe20000410000 */
[----:B------:R-:W-:Y:S01]  /*c910*/  FADD.FTZ R110, R13, R110 ;  /* 0x0000006e0d6e7221 */ /* 0x000fe20000010000 */
[----:B------:R-:W5:Y:S01]  /*c920*/  MUFU.EX2 R109, R109 ;  /* 0x0000006d006d7308 */ /* 0x000f620000000800 */
[----:B---3--:R-:W-:Y:S01]  /*c930*/  FADD.FTZ R114, R202, R95 ;  /* 0x0000005fca727221 */ /* 0x008fe20000010000 */
[----:B------:R-:W-:Y:S01]  /*c940*/  FMUL.FTZ R33, R33, R11 ;  /* 0x0000000b21217220 */ /* 0x000fe20000410000 */
[----:B------:R-:W-:Y:S01]  /*c950*/  FADD.FTZ R21, R203, R110 ;  /* 0x0000006ecb157221 */ /* 0x000fe20000010000 */
[----:B0-----:R-:W-:Y:S01]  /*c960*/  F2FP.F16.F32.PACK_AB R203, R14, R203 ;  /* 0x000000cb0ecb723e */ /* 0x001fe200000000ff */
[----:B------:R-:W-:Y:S01]  /*c970*/  FADD.FTZ R95, R121, R114 ;  /* 0x00000072795f7221 */ /* 0x000fe20000010000 */
[-C--:B------:R-:W-:Y:S01]  /*c980*/  FMUL.FTZ R36, R36, R11.reuse ;  /* 0x0000000b24247220 */ /* 0x080fe20000410000 */
[----:B------:R-:W-:Y:S01]  /*c990*/  FADD.FTZ R110, R14, R21 ;  /* 0x000000150e6e7221 */ /* 0x000fe20000010000 */
[----:B------:R-:W0:Y:S01]  /*c9a0*/  MUFU.EX2 R91, R91 ;  /* 0x0000005b005b7308 */ /* 0x000e220000000800 */
[----:B------:R-:W-:Y:S01]  /*c9b0*/  FADD.FTZ R95, R204, R95 ;  /* 0x0000005fcc5f7221 */ /* 0x000fe20000010000 */
[----:B------:R-:W-:Y:S01]  /*c9c0*/  FMUL.FTZ R37, R37, R11 ;  /* 0x0000000b25257220 */ /* 0x000fe20000410000 */
[----:B------:R-:W-:Y:S01]  /*c9d0*/  FADD.FTZ R21, R205, R110 ;  /* 0x0000006ecd157221 */ /* 0x000fe20000010000 */
[----:B--2---:R-:W-:Y:S01]  /*c9e0*/  F2FP.F16.F32.PACK_AB R205, R98, R205 ;  /* 0x000000cd62cd723e */ /* 0x004fe200000000ff */
[----:B------:R-:W-:Y:S01]  /*c9f0*/  FADD.FTZ R95, R112, R95 ;  /* 0x0000005f705f7221 */ /* 0x000fe20000010000 */
[-C--:B------:R-:W-:Y:S01]  /*ca00*/  FMUL.FTZ R40, R40, R11.reuse ;  /* 0x0000000b28287220 */ /* 0x080fe20000410000 */
[----:B------:R-:W-:Y:S01]  /*ca10*/  FADD.FTZ R110, R98, R21 ;  /* 0x00000015626e7221 */ /* 0x000fe20000010000 */
[----:B------:R-:W2:Y:S01]  /*ca20*/  MUFU.EX2 R219, R94 ;  /* 0x0000005e00db7308 */ /* 0x000ea20000000800 */
[----:B------:R-:W-:Y:S01]  /*ca30*/  FADD.FTZ R114, R206, R95 ;  /* 0x0000005fce727221 */ /* 0x000fe20000010000 */
[----:B------:R-:W-:Y:S01]  /*ca40*/  FMUL.FTZ R41, R41, R11 ;  /* 0x0000000b29297220 */ /* 0x000fe20000410000 */
[----:B------:R-:W-:Y:S01]  /*ca50*/  FADD.FTZ R21, R207, R110 ;  /* 0x0000006ecf157221 */ /* 0x000fe20000010000 */
[----:B-1----:R-:W-:Y:S01]  /*ca60*/  F2FP.F16.F32.PACK_AB R207, R90, R207 ;  /* 0x000000cf5acf723e */ /* 0x002fe200000000ff */
[----:B------:R-:W-:Y:S01]  /*ca70*/  FADD.FTZ R95, R113, R114 ;  /* 0x00000072715f7221 */ /* 0x000fe20000010000 */
[-C--:B------:R-:W-:Y:S01]  /*ca80*/  FMUL.FTZ R44, R44, R11.reuse ;  /* 0x0000000b2c2c7220 */ /* 0x080fe20000410000 */
[----:B------:R-:W-:Y:S01]  /*ca90*/  FADD.FTZ R110, R90, R21 ;  /* 0x000000155a6e7221 */ /* 0x000fe20000010000 */
[----:B------:R-:W1:Y:S01]  /*caa0*/  MUFU.EX2 R93, R93 ;  /* 0x0000005d005d7308 */ /* 0x000e620000000800 */
[----:B------:R-:W-:Y:S01]  /*cab0*/  FADD.FTZ R95, R208, R95 ;  /* 0x0000005fd05f7221 */ /* 0x000fe20000010000 */
[----:B------:R-:W-:Y:S01]  /*cac0*/  FMUL.FTZ R45, R45, R11 ;  /* 0x0000000b2d2d7220 */ /* 0x000fe20000410000 */
[----:B------:R-:W-:Y:S01]  /*cad0*/  FADD.FTZ R110, R209, R110 ;  /* 0x0000006ed16e7221 */ /* 0x000fe20000010000 */
[C---:B----4-:R-:W-:Y:S01]  /*cae0*/  F2FP.F16.F32.PACK_AB R209, R15.reuse, R209 ;  /* 0x000000d10fd1723e */ /* 0x050fe200000000ff */
[----:B------:R-:W-:Y:S01]  /*caf0*/  FADD.FTZ R95, R104, R95 ;  /* 0x0000005f685f7221 */ /* 0x000fe20000010000 */
[-C--:B------:R-:W-:Y:S01]  /*cb00*/  FMUL.FTZ R48, R48, R11.reuse ;  /* 0x0000000b30307220 */ /* 0x080fe20000410000 */
        /* <DEDUP_REMOVED lines=8> */
[----:B-----5:R-:W-:Y:S01]  /*cb90*/  FADD.FTZ R14, R20, R13 ;  /* 0x0000000d140e7221 */ /* 0x020fe20000010000 */
        /* <DEDUP_REMOVED lines=23> */
[----:B0-----:R-:W-:Y:S01]  /*cd10*/  FADD.FTZ R90, R91, R90 ;  /* 0x0000005a5b5a7221 */ /* 0x001fe20000010000 */
[-C--:B------:R-:W-:Y:S01]  /*cd20*/  FMUL.FTZ R81, R81, R11.reuse ;  /* 0x0000000b51517220 */ /* 0x080fe20000410000 */
[----:B------:R-:W-:Y:S01]  /*cd30*/  FADD.FTZ R13, R92, R13 ;  /* 0x0000000d5c0d7221 */ /* 0x000fe20000010000 */
[-C--:B------:R-:W-:Y:S01]  /*cd40*/  FMUL.FTZ R84, R84, R11.reuse ;  /* 0x0000000b54547220 */ /* 0x080fe20000410000 */
[----:B--2---:R-:W-:Y:S01]  /*cd50*/  FADD.FTZ R90, R219, R90 ;  /* 0x0000005adb5a7221 */ /* 0x004fe20000010000 */
[----:B------:R-:W-:Y:S01]  /*cd60*/  FMUL.FTZ R85, R85, R11 ;  /* 0x0000000b55557220 */ /* 0x000fe20000410000 */
[----:B------:R-:W-:Y:S01]  /*cd70*/  FADD.FTZ R14, R10, R13 ;  /* 0x0000000d0a0e7221 */ /* 0x000fe20000010000 */
[----:B------:R-:W-:Y:S01]  /*cd80*/  F2FP.F16.F32.PACK_AB R181, R117, R181 ;  /* 0x000000b575b5723e */ /* 0x000fe200000000ff */
[----:B-1----:R-:W-:Y:S01]  /*cd90*/  FADD.FTZ R13, R93, R90 ;  /* 0x0000005a5d0d7221 */ /* 0x002fe20000010000 */
[----:B------:R-:W-:Y:S01]  /*cda0*/  F2FP.F16.F32.PACK_AB R183, R124, R183 ;  /* 0x000000b77cb7723e */ /* 0x000fe200000000ff */
[----:B------:R-:W-:Y:S01]  /*cdb0*/  IMAD.MOV.U32 R15, RZ, RZ, R16 ;  /* 0x000000ffff0f7224 */ /* 0x000fe200078e0010 */
[----:B------:R-:W-:Y:S01]  /*cdc0*/  F2FP.F16.F32.PACK_AB R184, R153, R184 ;  /* 0x000000b899b8723e */ /* 0x000fe200000000ff */
[----:B------:R-:W-:Y:S01]  /*cdd0*/  IMAD.MOV.U32 R10, RZ, RZ, R89 ;  /* 0x000000ffff0a7224 */ /* 0x000fe200078e0059 */
[----:B------:R-:W-:Y:S01]  /*cde0*/  F2FP.F16.F32.PACK_AB R185, R125, R185 ;  /* 0x000000b97db9723e */ /* 0x000fe200000000ff */
[----:B------:R-:W-:Y:S01]  /*cdf0*/  IMAD.MOV.U32 R11, RZ, RZ, R88 ;  /* 0x000000ffff0b7224 */ /* 0x000fe200078e0058 */
[----:B------:R-:W-:-:S02]  /*ce00*/  F2FP.F16.F32.PACK_AB R186, R152, R186 ;  /* 0x000000ba98ba723e */ /* 0x000fc400000000ff */
[----:B------:R-:W-:Y:S02]  /*ce10*/  F2FP.F16.F32.PACK_AB R187, R132, R187 ;  /* 0x000000bb84bb723e */ /* 0x000fe400000000ff */
[----:B------:R-:W-:Y:S02]  /*ce20*/  F2FP.F16.F32.PACK_AB R188, R144, R188 ;  /* 0x000000bc90bc723e */ /* 0x000fe400000000ff */
[----:B------:R-:W-:Y:S02]  /*ce30*/  F2FP.F16.F32.PACK_AB R189, R133, R189 ;  /* 0x000000bd85bd723e */ /* 0x000fe400000000ff */
[----:B------:R-:W-:Y:S02]  /*ce40*/  F2FP.F16.F32.PACK_AB R190, R145, R190 ;  /* 0x000000be91be723e */ /* 0x000fe400000000ff */
[----:B------:R-:W-:Y:S02]  /*ce50*/  F2FP.F16.F32.PACK_AB R191, R140, R191 ;  /* 0x000000bf8cbf723e */ /* 0x000fe400000000ff */
        /* <DEDUP_REMOVED lines=19> */
[----:B------:R-:W-:Y:S01]  /*cf90*/  F2FP.F16.F32.PACK_AB R219, R93, R219 ;  /* 0x000000db5ddb723e */ /* 0x000fe200000000ff */
[----:B------:R-:W-:Y:S06]  /*cfa0*/  @P2 BRA `(.L_x_189) ;  /* 0xffffffa8004c2947 */ /* 0x000fec000383ffff */
.L_x_180:
[----:B------:R-:W-:Y:S06]  /*cfb0*/  BAR.ARV 0x8, 0x180 ;  /* 0x0206000000007b1d */ /* 0x000fec0000002000 */
[----:B------:R-:W-:Y:S05]  /*cfc0*/  @!P0 BRA `(.L_x_190) ;  /* 0x0000000000048947 */ /* 0x000fea0003800000 */
[----:B------:R-:W-:Y:S01]  /*cfd0*/  BPT.TRAP 0x1 ;  /* 0x000000040000795c */ /* 0x000fe20000300000 */
.L_x_190:
[----:B------:R-:W-:Y:S01]  /*cfe0*/  IMAD R8, R2, 0x8, R0 ;  /* 0x0000000802087824 */ /* 0x000fe200078e0200 */
[----:B------:R-:W-:-:S04]  /*cff0*/  SHF.L.U32 R3, R16, 0x1f, RZ ;  /* 0x0000001f10037819 */ /* 0x000fc800000006ff */
[----:B------:R0:W1:Y:S01]  /*d000*/  SYNCS.PHASECHK.TRANS64.TRYWAIT P2, [R8+URZ+0x34850], R3 ;  /* 0x03485003080075a7 */ /* 0x000062000804017f */
[----:B------:R-:W-:Y:S05]  /*d010*/  @!P0 BRA `(.L_x_191) ;  /* 0x0000000000048947 */ /* 0x000fea0003800000 */
[----:B------:R-:W-:Y:S01]  /*d020*/  BPT.TRAP 0x1 ;  /* 0x000000040000795c */ /* 0x000fe20000300000 */
.L_x_191:
[----:B-1----:R-:W-:Y:S05]  /*d030*/  @P2 BRA `(.L_x_192) ;  /* 0x0000000000082947 */ /* 0x002fea0003800000 */
[----:B------:R-:W1:Y:S02]  /*d040*/  SYNCS.PHASECHK.TRANS64.TRYWAIT P0, [R8+URZ+0x34850], R3 ;  /* 0x03485003080075a7 */ /* 0x000e64000800017f */
[----:B-1----:R-:W-:Y:S05]  /*d050*/  @!P0 BRA `(.L_x_193) ;  /* 0x000000a400948947 */ /* 0x002fea0003800000 */
.L_x_192:
[----:B------:R-:W-:Y:S05]  /*d060*/  WARPSYNC.ALL ;  /* 0x0000000000007948 */ /* 0x000fea0003800000 */
[----:B------:R-:W-:Y:S01]  /*d070*/  VIADD R0, R0, 0x400 ;  /* 0x0000040000007836 */ /* 0x000fe20000000000 */
[----:B------:R-:W2:Y:S01]  /*d080*/  LDL.LU R15, [R1+0x10] ;  /* 0x00001000010f7983 */ /* 0x000ea20000300800 */
[----:B------:R-:W-:Y:S01]  /*d090*/  WARPGROUP.ARRIVE ;  /* 0x00000000000079c5 */ /* 0x000fe20000000000 */
[----:B------:R-:W-:Y:S02]  /*d0a0*/  IMAD.MOV.U32 R7, RZ, RZ, 0x40000040 ;  /* 0x40000040ff077424 */ /* 0x000fe400078e00ff */
[----:B------:R-:W-:Y:S01]  /*d0b0*/  SHF.R.U32.HI R0, RZ, 0x4, R0 ;  /* 0x00000004ff007819 */ /* 0x000fe20000011600 */
[----:B01----:R-:W0:Y:S01]  /*d0c0*/  SHFL.BFLY PT, R3, R14, 0x2, 0x1f ;  /* 0x0c401f000e037f89 */ /* 0x003e2200000e0000 */
[----:B------:R-:W-:-:S02]  /*d0d0*/  @!P1 VIADD R9, R8, 0x34860 ;  /* 0x0003486008099836 */ /* 0x000fc40000000000 */
[----:B------:R-:W-:Y:S01]  /*d0e0*/  LOP3.LUT R0, R0, 0x3fff, RZ, 0xc0, !PT ;  /* 0x00003fff00007812 */ /* 0x000fe200078ec0ff */
[----:B------:R-:W-:Y:S02]  /*d0f0*/  VIADD R10, R2, 0x1 ;  /* 0x00000001020a7836 */ /* 0x000fe40000000000 */
[----:B------:R-:W-:Y:S02]  /*d100*/  @!P1 PRMT R9, RZ, 0x654, R9 ;  /* 0x00000654ff099816 */ /* 0x000fe40000000009 */
[----:B------:R-:W-:Y:S02]  /*d110*/  LOP3.LUT R5, R0, 0x5800000, RZ, 0xfc, !PT ;  /* 0x0580000000057812 */ /* 0x000fe400078efcff */
[----:B------:R-:W1:Y:S01]  /*d120*/  SHFL.BFLY PT, R0, R13, 0x2, 0x1f ;  /* 0x0c401f000d007f89 */ /* 0x000e6200000e0000 */
[----:B------:R-:W-:Y:S02]  /*d130*/  ISETP.NE.AND P2, PT, R10, 0x2, PT ;  /* 0x000000020a00780c */ /* 0x000fe40003f45270 */
[----:B------:R-:W-:-:S02]  /*d140*/  IMAD R4, R2, 0xb00, R5 ;  /* 0x00000b0002047824 */ /* 0x000fc400078e0205 */
[----:B------:R-:W-:Y:S02]  /*d150*/  IMAD.MOV.U32 R5, RZ, RZ, 0x40000040 ;  /* 0x40000040ff057424 */ /* 0x000fe400078e00ff */
[C---:B------:R-:W-:Y:S01]  /*d160*/  VIADD R6, R4.reuse, 0x80 ;  /* 0x0000008004067836 */ /* 0x040fe20000000000 */
[----:B------:R-:W-:Y:S01]  /*d170*/  R2UR UR6, R4 ;  /* 0x00000000040672ca */ /* 0x000fe200000e0000 */
[----:B------:R-:W-:Y:S01]  /*d180*/  IMAD.MOV.U32 R2, RZ, RZ, RZ ;  /* 0x000000ffff027224 */ /* 0x000fe200078e00ff */
[----:B------:R-:W-:Y:S01]  /*d190*/  R2UR UR7, R5 ;  /* 0x00000000050772ca */ /* 0x000fe200000e0000 */
[----:B------:R-:W-:Y:S02]  /*d1a0*/  IMAD.MOV.U32 R5, RZ, RZ, 0x40000040 ;  /* 0x40000040ff057424 */ /* 0x000fe400078e00ff */
[----:B0-----:R-:W-:-:S10]  /*d1b0*/  FADD.FTZ R3, R3, R14 ;  /* 0x0000000e03037221 */ /* 0x001fd40000010000 */
[----:B------:R-:W-:Y:S01]  /*d1c0*/  HGMMA.64x128x16.F32 R24, R176, gdesc[UR4].tnspB, R24, gsb0 ;  /* 0x41e00004b0187df0 */ /* 0x000fe20008000818 */
[----:B------:R-:W-:Y:S01]  /*d1d0*/  R2UR UR6, R6 ;  /* 0x00000000060672ca */ /* 0x000fe200000e0000 */
[----:B------:R-:W-:Y:S01]  /*d1e0*/  VIADD R6, R4, 0x100 ;  /* 0x0000010004067836 */ /* 0x000fe20000000000 */
[----:B------:R-:W-:Y:S01]  /*d1f0*/  R2UR UR7, R7 ;  /* 0x00000000070772ca */ /* 0x000fe200000e0000 */
[----:B------:R-:W-:Y:S01]  /*d200*/  IMAD.MOV.U32 R7, RZ, RZ, 0x40000040 ;  /* 0x40000040ff077424 */ /* 0x000fe200078e00ff */
[----:B------:R-:W-:Y:S02]  /*d210*/  WARPGROUP.DEPBAR.LE gsb0, 0x0 ;  /* 0x00008000000079c5 */ /* 0x000fe40000010000 */
[----:B------:R-:W-:-:S09]  /*d220*/  WARPGROUP.ARRIVE ;  /* 0x00000000000079c5 */ /* 0x000fd20000000000 */
[----:B------:R-:W-:Y:S01]  /*d230*/  HGMMA.64x128x16.F32 R24, R180, gdesc[UR4].tnspB, R24, gsb0 ;  /* 0x41e00004b4187df0 */ /* 0x000fe20008000818 */
[----:B------:R-:W-:Y:S01]  /*d240*/  R2UR UR6, R6 ;  /* 0x00000000060672ca */ /* 0x000fe200000e0000 */
[----:B------:R-:W-:Y:S01]  /*d250*/  VIADD R6, R4, 0x180 ;  /* 0x0000018004067836 */ /* 0x000fe20000000000 */
[----:B------:R-:W-:Y:S01]  /*d260*/  R2UR UR7, R7 ;  /* 0x00000000070772ca */ /* 0x000fe200000e0000 */
[----:B------:R-:W-:Y:S02]  /*d270*/  IMAD.MOV.U32 R7, RZ, RZ, 0x40000040 ;  /* 0x40000040ff077424 */ /* 0x000fe400078e00ff */
[----:B--2---:R-:W-:-:S05]  /*d280*/  VIADD R15, R15, 0x1 ;  /* 0x000000010f0f7836 */ /* 0x004fca0000000000 */
[----:B------:R-:W-:Y:S01]  /*d290*/  STL [R1+0x10], R15 ;  /* 0x0000100f01007387 */ /* 0x000fe20000100800 */
[----:B------:R-:W-:Y:S02]  /*d2a0*/  WARPGROUP.DEPBAR.LE gsb0, 0x0 ;  /* 0x00008000000079c5 */ /* 0x000fe40000010000 */
[----:B------:R-:W-:-:S06]  /*d2b0*/  WARPGROUP.ARRIVE ;  /* 0x00000000000079c5 */ /* 0x000fcc0000000000 */
        /* <DEDUP_REMOVED lines=22> */
[----:B------:R-:W-:Y:S02]  /*d420*/  R2UR UR6, R6 ;  /* 0x00000000060672ca */ /* 0x000fe400000e0000 */
[----:B------:R-:W-:Y:S01]  /*d430*/  R2UR UR7, R7 ;  /* 0x00000000070772ca */ /* 0x000fe200000e0000 */
[----:B------:R-:W-:Y:S01]  /*d440*/  IMAD.MOV.U32 R7, RZ, RZ, 0x40000040 ;  /* 0x40000040ff077424 */ /* 0x000fe200078e00ff */
[----:B------:R-:W-:Y:S01]  /*d450*/  IADD3 R6, R4, 0x380, RZ ;  /* 0x0000038004067810 */ /* 0x000fe20007ffe0ff */
[----:B------:R-:W-:Y:S02]  /*d460*/  WARPGROUP.DEPBAR.LE gsb0, 0x0 ;  /* 0x00008000000079c5 */ /* 0x000fe40000010000 */
[----:B------:R-:W-:-:S08]  /*d470*/  WARPGROUP.ARRIVE ;  /* 0x00000000000079c5 */ /* 0x000fd00000000000 */
        /* <DEDUP_REMOVED lines=9> */
[C---:B------:R-:W-:Y:S01]  /*d510*/  VIADD R6, R4.reuse, 0x480 ;  /* 0x0000048004067836 */ /* 0x040fe20000000000 */
[----:B------:R-:W-:Y:S01]  /*d520*/  R2UR UR7, R7 ;  /* 0x00000000070772ca */ /* 0x000fe200000e0000 */
[----:B------:R-:W-:Y:S02]  /*d530*/  IMAD.MOV.U32 R7, RZ, RZ, 0x40000040 ;  /* 0x40000040ff077424 */ /* 0x000fe400078e00ff */
[----:B------:R-:W-:Y:S01]  /*d540*/  VIADD R4, R4, 0x500 ;  /* 0x0000050004047836 */ /* 0x000fe20000000000 */
[----:B------:R-:W-:Y:S02]  /*d550*/  WARPGROUP.DEPBAR.LE gsb0, 0x0 ;  /* 0x00008000000079c5 */ /* 0x000fe40000010000 */
[----:B------:R-:W-:-:S07]  /*d560*/  WARPGROUP.ARRIVE ;  /* 0x00000000000079c5 */ /* 0x000fce0000000000 */
[----:B------:R-:W-:Y:S01]  /*d570*/  HGMMA.64x128x16.F32 R24, R208, gdesc[UR4].tnspB, R24, gsb0 ;  /* 0x41e00004d0187df0 */ /* 0x000fe20008000818 */
[----:B------:R-:W-:Y:S02]  /*d580*/  R2UR UR6, R6 ;  /* 0x00000000060672ca */ /* 0x000fe400000e0000 */
[----:B------:R-:W-:Y:S01]  /*d590*/  R2UR UR7, R7 ;  /* 0x00000000070772ca */ /* 0x000fe200000e0000 */
[----:B------:R-:W-:Y:S02]  /*d5a0*/  WARPGROUP.DEPBAR.LE gsb0, 0x0 ;  /* 0x00008000000079c5 */ /* 0x000fe40000010000 */
[----:B------:R-:W-:-:S10]  /*d5b0*/  WARPGROUP.ARRIVE ;  /* 0x00000000000079c5 */ /* 0x000fd40000000000 */
[----:B------:R-:W-:Y:S01]  /*d5c0*/  HGMMA.64x128x16.F32 R24, R212, gdesc[UR4].tnspB, R24, gsb0 ;  /* 0x41e00004d4187df0 */ /* 0x000fe20008000818 */
[----:B------:R-:W-:Y:S01]  /*d5d0*/  R2UR UR6, R4 ;  /* 0x00000000040672ca */ /* 0x000fe200000e0000 */
[----:B-1----:R-:W-:Y:S01]  /*d5e0*/  FADD.FTZ R4, R0, R13 ;  /* 0x0000000d00047221 */ /* 0x002fe20000010000 */
[----:B------:R-:W-:Y:S01]  /*d5f0*/  R2UR UR7, R5 ;  /* 0x00000000050772ca */ /* 0x000fe200000e0000 */
[----:B------:R-:W0:Y:S01]  /*d600*/  SHFL.BFLY PT, R0, R3, 0x1, 0x1f ;  /* 0x0c201f0003007f89 */ /* 0x000e2200000e0000 */
[----:B------:R-:W-:-:S03]  /*d610*/  IMAD.U32 R13, RZ, RZ, UR11 ;  /* 0x0000000bff0d7e24 */ /* 0x000fc6000f8e00ff */
[----:B------:R-:W1:Y:S01]  /*d620*/  SHFL.BFLY PT, R5, R4, 0x1, 0x1f ;  /* 0x0c201f0004057f89 */ /* 0x000e6200000e0000 */
[----:B0-----:R-:W-:Y:S01]  /*d630*/  FADD.FTZ R11, R3, R0 ;  /* 0x00000000030b7221 */ /* 0x001fe20000010000 */
[----:B------:R-:W-:Y:S01]  /*d640*/  SEL R3, RZ, 0x1, P2 ;  /* 0x00000001ff037807 */ /* 0x000fe20001000000 */
[----:B------:R-:W-:Y:S02]  /*d650*/  IMAD.MOV.U32 R0, RZ, RZ, -0x800000 ;  /* 0xff800000ff007424 */ /* 0x000fe400078e00ff */
[----:B-1----:R-:W-:Y:S01]  /*d660*/  FADD.FTZ R12, R4, R5 ;  /* 0x00000005040c7221 */ /* 0x002fe20000010000 */
[----:B------:R-:W-:Y:S01]  /*d670*/  FSETP.NE.FTZ.AND P0, PT, R11, RZ, PT ;  /* 0x000000ff0b00720b */ /* 0x000fe20003f15000 */
[----:B------:R-:W-:Y:S01]  /*d680*/  IMAD.MOV.U32 R4, RZ, RZ, RZ ;  /* 0x000000ffff047224 */ /* 0x000fe200078e00ff */
[----:B------:R-:W-:Y:S01]  /*d690*/  LOP3.LUT R16, R16, R3, RZ, 0x3c, !PT ;  /* 0x0000000310107212 */ /* 0x000fe200078e3cff */
[----:B------:R-:W-:Y:S01]  /*d6a0*/  IMAD.U32 R5, RZ, RZ, UR11 ;  /* 0x0000000bff057e24 */ /* 0x000fe2000f8e00ff */
[----:B------:R-:W-:Y:S01]  /*d6b0*/  FSETP.NE.FTZ.AND P3, PT, R12, RZ, PT ;  /* 0x000000ff0c00720b */ /* 0x000fe20003f75000 */
[----:B------:R-:W-:-:S08]  /*d6c0*/  IMAD.MOV.U32 R3, RZ, RZ, -0x800000 ;  /* 0xff800000ff037424 */ /* 0x000fd000078e00ff */
[----:B------:R-:W0:Y:S01]  /*d6d0*/  @P0 MUFU.LG2 R6, R11 ;  /* 0x0000000b00060308 */ /* 0x000e220000000c00 */
[----:B------:R-:W-:-:S03]  /*d6e0*/  @P0 FMUL.FTZ R5, R5, 0.69314718246459960938 ;  /* 0x3f31721805050820 */ /* 0x000fc60000410000 */
[----:B------:R-:W-:-:S04]  /*d6f0*/  @P3 FMUL.FTZ R13, R13, 0.69314718246459960938 ;  /* 0x3f3172180d0d3820 */ /* 0x000fc80000410000 */
        /* <DEDUP_REMOVED lines=10> */
[----:B------:R-:W-:Y:S03]  /*d7a0*/  HGMMA.64x128x16.F32 R24, R216, gdesc[UR4].tnspB, R24, gsb0 ;  /* 0x41e00004d8187df0 */ /* 0x000fe60008000818 */
[----:B------:R-:W-:Y:S02]  /*d7b0*/  WARPGROUP.DEPBAR.LE gsb0, 0x0 ;  /* 0x00008000000079c5 */ /* 0x000fe40000010000 */
[----:B------:R1:W-:Y:S01]  /*d7c0*/  @!P1 SYNCS.ARRIVE.TRANS64.RED.A1T0 RZ, [R9+URZ], RZ ;  /* 0x000000ff09ff99a7 */ /* 0x0003e2000810043f */
        /* <DEDUP_REMOVED lines=64> */
[----:B-1----:R-:W-:-:S07]  /*dbd0*/  SEL R2, R10, RZ, P2 ;  /* 0x000000ff0a027207 */ /* 0x002fce0001000000 */
.L_x_172:
[----:B------:R-:W0:Y:S01]  /*dbe0*/  S2R R5, SR_CgaCtaId ;  /* 0x0000000000057919 */ /* 0x000e220000008800 */
[----:B------:R-:W-:Y:S01]  /*dbf0*/  MOV R18, 0x400 ;  /* 0x0000040000127802 */ /* 0x000fe20000000f00 */
[----:B------:R-:W-:Y:S01]  /*dc00*/  BSSY B0, `(.L_x_194) ;  /* 0x0000342000007945 */ /* 0x000fe20003800000 */
[----:B------:R-:W-:Y:S02]  /*dc10*/  BAR.SYNC.DEFER_BLOCKING 0x5, 0x180 ;  /* 0x0146000000007b1d */ /* 0x000fe40000010000 */
[----:B0-----:R-:W-:-:S05]  /*dc20*/  LEA R18, R5, R18, 0x18 ;  /* 0x0000001205127211 */ /* 0x001fca00078ec0ff */
[----:B------:R-:W0:Y:S02]  /*dc30*/  LDS.128 R4, [R18+0x348d0] ;  /* 0x0348d00012047984 */ /* 0x000e240000000c00 */
[----:B0-----:R-:W-:Y:S02]  /*dc40*/  R2UR UR6, R5 ;  /* 0x00000000050672ca */ /* 0x001fe400000e0000 */
[----:B------:R-:W-:Y:S01]  /*dc50*/  R2UR UR5, R6 ;  /* 0x00000000060572ca */ /* 0x000fe200000e0000 */
[----:B------:R-:W-:Y:S06]  /*dc60*/  BAR.ARV 0x4, 0x180 ;  /* 0x0106000000007b1d */ /* 0x000fec0000002000 */
[----:B------:R-:W-:Y:S08]  /*dc70*/  @P0 BRA `(.L_x_195) ;  /* 0x0000002400540947 */ /* 0x000ff00003800000 */
[----:B------:R-:W2:Y:S01]  /*dc80*/  LDL.LU R10, [R1+0xc] ;  /* 0x00000c00010a7983 */ /* 0x000ea20000300800 */
[----:B------:R-:W-:-:S03]  /*dc90*/  ULDC.64 UR10, c[0x0][0xc00] ;  /* 0x00030000000a7ab9 */ /* 0x000fc60000000a00 */
[----:B------:R-:W3:Y:S04]  /*dca0*/  LDL.LU R9, [R1+0x14] ;  /* 0x0000140001097983 */ /* 0x000ee80000300800 */
[----:B------:R-:W4:Y:S04]  /*dcb0*/  LDL R8, [R1+0x64] ;  /* 0x0000640001087983 */ /* 0x000f280000100800 */
[----:B------:R-:W4:Y:S01]  /*dcc0*/  LDL R104, [R1] ;  /* 0x0000000001687983 */ /* 0x000f220000100800 */
[----:B------:R-:W-:Y:S01]  /*dcd0*/  ULDC.64 UR20, c[0x0][0x208] ;  /* 0x0000820000147ab9 */ /* 0x000fe20000000a00 */
[----:B------:R-:W-:-:S02]  /*dce0*/  R2UR UR17, R220 ;  /* 0x00000000dc1172ca */ /* 0x000fc400000e0000 */
[----:B------:R-:W4:Y:S01]  /*dcf0*/  LDL R106, [R1+0x60] ;  /* 0x00006000016a7983 */ /* 0x000f220000100800 */
[----:B------:R-:W-:Y:S02]  /*dd00*/  R2UR UR15, R221 ;  /* 0x00000000dd0f72ca */ /* 0x000fe400000e0000 */
[----:B------:R-:W-:Y:S01]  /*dd10*/  R2UR UR19, R222 ;  /* 0x00000000de1372ca */ /* 0x000fe200000e0000 */
[----:B------:R-:W-:Y:S01]  /*dd20*/  BAR.SYNC.DEFER_BLOCKING 0x1, 0x100 ;  /* 0x0044000000007b1d */ /* 0x000fe20000010000 */
[----:B--2---:R-:W-:Y:S02]  /*dd30*/  R2UR UR14, R10 ;  /* 0x000000000a0e72ca */ /* 0x004fe400000e0000 */
[----:B---3--:R-:W-:-:S03]  /*dd40*/  R2UR UR13, R9 ;  /* 0x00000000090d72ca */ /* 0x008fc600000e0000 */
[----:B------:R-:W0:Y:S01]  /*dd50*/  S2R R9, SR_SWINHI ;  /* 0x0000000000097919 */ /* 0x000e220000002f00 */
[----:B------:R-:W-:Y:S01]  /*dd60*/  UMOV UR18, 0x9b8 ;  /* 0x000009b800127882 */ /* 0x000fe20000000000 */
[----:B----4-:R-:W-:Y:S02]  /*dd70*/  R2UR UR16, R104 ;  /* 0x00000000681072ca */ /* 0x010fe400000e0000 */
[----:B------:R-:W-:Y:S02]  /*dd80*/  MOV R4, R18 ;  /* 0x0000001200047202 */ /* 0x000fe40000000f00 */
[----:B0-----:R-:W-:-:S03]  /*dd90*/  MOV R5, R9 ;  /* 0x0000000900057202 */ /* 0x001fc60000000f00 */
[----:B------:R-:W-:-:S03]  /*dda0*/  IMAD.WIDE R8, R8, 0x2, R4 ;  /* 0x0000000208087825 */ /* 0x000fc600078e0204 */
[C---:B------:R-:W-:Y:S02]  /*ddb0*/  LOP3.LUT R11, R8.reuse, 0x380, RZ, 0xc0, !PT ;  /* 0x00000380080b7812 */ /* 0x040fe400078ec0ff */
[C---:B------:R-:W-:Y:S02]  /*ddc0*/  IADD3 R19, P6, R8.reuse, 0x20, RZ ;  /* 0x0000002008137810 */ /* 0x040fe40007fde0ff */
[----:B------:R-:W-:Y:S02]  /*ddd0*/  SHF.R.U64 R11, R11, 0x3, RZ ;  /* 0x000000030b0b7819 */ /* 0x000fe400000012ff */
[C---:B------:R-:W-:Y:S02]  /*dde0*/  IADD3 R12, P4, R8.reuse, 0x60, RZ ;  /* 0x00000060080c7810 */ /* 0x040fe40007f9e0ff */
[----:B------:R-:W-:Y:S02]  /*ddf0*/  LOP3.LUT R6, R19, 0x380, RZ, 0xc0, !PT ;  /* 0x0000038013067812 */ /* 0x000fe400078ec0ff */
[----:B------:R-:W-:-:S02]  /*de00*/  IADD3 R35, P5, R8, 0x40, RZ ;  /* 0x0000004008237810 */ /* 0x000fc40007fbe0ff */
[C---:B------:R-:W-:Y:S02]  /*de10*/  IADD3 R99, P3, R8.reuse, 0x4000, RZ ;  /* 0x0000400008637810 */ /* 0x040fe40007f7e0ff */
[C---:B------:R-:W-:Y:S02]  /*de20*/  IADD3 R101, P2, R8.reuse, 0x4020, RZ ;  /* 0x0000402008657810 */ /* 0x040fe40007f5e0ff */
[C---:B------:R-:W-:Y:S02]  /*de30*/  IADD3 R103, P1, R8.reuse, 0x4040, RZ ;  /* 0x0000404008677810 */ /* 0x040fe40007f3e0ff */
[----:B------:R-:W-:Y:S02]  /*de40*/  IADD3 R105, P0, R8, 0x4060, RZ ;  /* 0x0000406008697810 */ /* 0x000fe40007f1e0ff */
[----:B------:R-:W-:Y:S02]  /*de50*/  LOP3.LUT R8, R11, R8, RZ, 0x3c, !PT ;  /* 0x000000080b087212 */ /* 0x000fe400078e3cff */
[----:B------:R-:W-:-:S02]  /*de60*/  LOP3.LUT R11, R12, 0x380, RZ, 0xc0, !PT ;  /* 0x000003800c0b7812 */ /* 0x000fc400078ec0ff */
[----:B------:R-:W-:Y:S02]  /*de70*/  SHF.R.U64 R6, R6, 0x3, RZ ;  /* 0x0000000306067819 */ /* 0x000fe400000012ff */
[----:B------:R-:W-:Y:S02]  /*de80*/  SHF.R.U64 R11, R11, 0x3, RZ ;  /* 0x000000030b0b7819 */ /* 0x000fe400000012ff */
[----:B------:R-:W-:Y:S02]  /*de90*/  LOP3.LUT R32, R6, R19, RZ, 0x3c, !PT ;  /* 0x0000001306207212 */ /* 0x000fe400078e3cff */
[----:B------:R-:W-:Y:S02]  /*dea0*/  LOP3.LUT R14, R99, 0x380, RZ, 0xc0, !PT ;  /* 0x00000380630e7812 */ /* 0x000fe400078ec0ff */
[----:B------:R-:W-:Y:S02]  /*deb0*/  LOP3.LUT R6, R101, 0x380, RZ, 0xc0, !PT ;  /* 0x0000038065067812 */ /* 0x000fe400078ec0ff */
[----:B------:R-:W-:-:S02]  /*dec0*/  LOP3.LUT R10, R35, 0x380, RZ, 0xc0, !PT ;  /* 0x00000380230a7812 */ /* 0x000fc400078ec0ff */
[----:B------:R-:W-:Y:S02]  /*ded0*/  LOP3.LUT R28, R11, R12, RZ, 0x3c, !PT ;  /* 0x0000000c0b1c7212 */ /* 0x000fe400078e3cff */
[----:B------:R-:W-:Y:S02]  /*dee0*/  SHF.R.U64 R14, R14, 0x3, RZ ;  /* 0x000000030e0e7819 */ /* 0x000fe400000012ff */
[----:B------:R-:W-:Y:S02]  /*def0*/  LOP3.LUT R12, R103, 0x380, RZ, 0xc0, !PT ;  /* 0x00000380670c7812 */ /* 0x000fe400078ec0ff */
[----:B------:R-:W-:Y:S02]  /*df00*/  SHF.R.U64 R6, R6, 0x3, RZ ;  /* 0x0000000306067819 */ /* 0x000fe400000012ff */
[----:B------:R-:W-:Y:S02]  /*df10*/  SHF.R.U64 R10, R10, 0x3, RZ ;  /* 0x000000030a0a7819 */ /* 0x000fe400000012ff */
[----:B------:R-:W-:Y:S01]  /*df20*/  LOP3.LUT R34, R105, 0x380, RZ, 0xc0, !PT ;  /* 0x0000038069227812 */ /* 0x000fe200078ec0ff */
[--C-:B------:R-:W-:Y:S01]  /*df30*/  IMAD.X R27, RZ, RZ, R9.reuse, P3 ;  /* 0x000000ffff1b7224 */ /* 0x100fe200018e0609 */
[----:B------:R-:W-:Y:S01]  /*df40*/  LOP3.LUT R26, R14, R99, RZ, 0x3c, !PT ;  /* 0x000000630e1a7212 */ /* 0x000fe200078e3cff */
[--C-:B------:R-:W-:Y:S01]  /*df50*/  IMAD.X R25, RZ, RZ, R9.reuse, P2 ;  /* 0x000000ffff197224 */ /* 0x100fe200010e0609 */
[----:B------:R-:W-:Y:S01]  /*df60*/  SHF.R.U64 R12, R12, 0x3, RZ ;  /* 0x000000030c0c7819 */ /* 0x000fe200000012ff */
[--C-:B------:R-:W-:Y:S01]  /*df70*/  IMAD.X R33, RZ, RZ, R9.reuse, P6 ;  /* 0x000000ffff217224 */ /* 0x100fe200030e0609 */
[----:B------:R-:W-:Y:S01]  /*df80*/  LOP3.LUT R24, R6, R101, RZ, 0x3c, !PT ;  /* 0x0000006506187212 */ /* 0x000fe200078e3cff */
[--C-:B------:R-:W-:Y:S01]  /*df90*/  IMAD.X R31, RZ, RZ, R9.reuse, P5 ;  /* 0x000000ffff1f7224 */ /* 0x100fe200028e0609 */
[----:B------:R-:W-:Y:S01]  /*dfa0*/  LOP3.LUT R30, R10, R35, RZ, 0x3c, !PT ;  /* 0x000000230a1e7212 */ /* 0x000fe200078e3cff */
[--C-:B------:R-:W-:Y:S01]  /*dfb0*/  IMAD.X R29, RZ, RZ, R9.reuse, P4 ;  /* 0x000000ffff1d7224 */ /* 0x100fe200020e0609 */
[----:B------:R-:W-:Y:S01]  /*dfc0*/  SHF.R.U64 R34, R34, 0x3, RZ ;  /* 0x0000000322227819 */ /* 0x000fe200000012ff */
[--C-:B------:R-:W-:Y:S01]  /*dfd0*/  IMAD.X R15, RZ, RZ, R9.reuse, P1 ;  /* 0x000000ffff0f7224 */ /* 0x100fe200008e0609 */
[----:B------:R-:W-:Y:S01]  /*dfe0*/  MOV R19, R8 ;  /* 0x0000000800137202 */ /* 0x000fe20000000f00 */
[----:B------:R-:W-:Y:S01]  /*dff0*/  IMAD.X R13, RZ, RZ, R9, P0 ;  /* 0x000000ffff0d7224 */ /* 0x000fe200000e0609 */
[----:B------:R-:W-:-:S02]  /*e000*/  F2FP.F16.F32.PACK_AB R8, R21, R20 ;  /* 0x000000141508723e */ /* 0x000fc400000000ff */
[----:B------:R-:W-:Y:S02]  /*e010*/  F2FP.F16.F32.PACK_AB R9, R93, R92 ;  /* 0x0000005c5d09723e */ /* 0x000fe400000000ff */
[----:B------:R-:W-:Y:S02]  /*e020*/  F2FP.F16.F32.PACK_AB R10, R89, R88 ;  /* 0x00000058590a723e */ /* 0x000fe400000000ff */
[----:B------:R-:W-:Y:S02]  /*e030*/  F2FP.F16.F32.PACK_AB R11, R95, R94 ;  /* 0x0000005e5f0b723e */ /* 0x000fe400000000ff */
[----:B------:R-:W-:Y:S02]  /*e040*/  LOP3.LUT R14, R12, R103, RZ, 0x3c, !PT ;  /* 0x000000670c0e7212 */ /* 0x000fe400078e3cff */
[----:B------:R-:W-:Y:S02]  /*e050*/  MOV R99, R26 ;  /* 0x0000001a00637202 */ /* 0x000fe40000000f00 */
[----:B------:R-:W-:-:S02]  /*e060*/  MOV R98, R24 ;  /* 0x0000001800627202 */ /* 0x000fc40000000f00 */
[----:B------:R-:W-:Y:S02]  /*e070*/  LOP3.LUT R12, R34, R105, RZ, 0x3c, !PT ;  /* 0x00000069220c7212 */ /* 0x000fe400078e3cff */
[----:B------:R-:W-:Y:S02]  /*e080*/  MOV R102, R32 ;  /* 0x0000002000667202 */ /* 0x000fe40000000f00 */
[----:B------:R-:W-:Y:S02]  /*e090*/  MOV R101, R30 ;  /* 0x0000001e00657202 */ /* 0x000fe40000000f00 */
[----:B------:R-:W-:Y:S02]  /*e0a0*/  MOV R100, R28 ;  /* 0x0000001c00647202 */ /* 0x000fe40000000f00 */
[----:B------:R-:W-:Y:S02]  /*e0b0*/  F2FP.F16.F32.PACK_AB R24, R91, R90 ;  /* 0x0000005a5b18723e */ /* 0x000fe400000000ff */
[----:B------:R-:W-:-:S02]  /*e0c0*/  F2FP.F16.F32.PACK_AB R25, R97, R96 ;  /* 0x000000606119723e */ /* 0x000fc400000000ff */
[----:B------:R-:W-:Y:S02]  /*e0d0*/  F2FP.F16.F32.PACK_AB R26, R37, R36 ;  /* 0x00000024251a723e */ /* 0x000fe400000000ff */
[----:B------:R-:W-:Y:S02]  /*e0e0*/  F2FP.F16.F32.PACK_AB R27, R39, R38 ;  /* 0x00000026271b723e */ /* 0x000fe400000000ff */
[----:B------:R-:W-:Y:S02]  /*e0f0*/  F2FP.F16.F32.PACK_AB R28, R41, R40 ;  /* 0x00000028291c723e */ /* 0x000fe400000000ff */
[----:B------:R-:W-:Y:S02]  /*e100*/  F2FP.F16.F32.PACK_AB R29, R43, R42 ;  /* 0x0000002a2b1d723e */ /* 0x000fe400000000ff */
[----:B------:R-:W-:Y:S02]  /*e110*/  F2FP.F16.F32.PACK_AB R30, R45, R44 ;  /* 0x0000002c2d1e723e */ /* 0x000fe400000000ff */
[----:B------:R-:W-:Y:S01]  /*e120*/  F2FP.F16.F32.PACK_AB R31, R47, R46 ;  /* 0x0000002e2f1f723e */ /* 0x000fe200000000ff */
[----:B------:R0:W-:Y:S01]  /*e130*/  STSM.16.M88.4 [R19], R8 ;  /* 0x0000000813007844 */ /* 0x0001e20000000200 */
[----:B------:R-:W-:-:S02]  /*e140*/  F2FP.F16.F32.PACK_AB R32, R49, R48 ;  /* 0x000000303120723e */ /* 0x000fc400000000ff */
[----:B------:R-:W-:Y:S02]  /*e150*/  F2FP.F16.F32.PACK_AB R33, R51, R50 ;  /* 0x000000323321723e */ /* 0x000fe400000000ff */
[----:B------:R-:W-:Y:S02]  /*e160*/  F2FP.F16.F32.PACK_AB R34, R53, R52 ;  /* 0x000000343522723e */ /* 0x000fe400000000ff */
[----:B------:R-:W-:Y:S01]  /*e170*/  F2FP.F16.F32.PACK_AB R35, R55, R54 ;  /* 0x000000363723723e */ /* 0x000fe200000000ff */
[----:B------:R1:W-:Y:S01]  /*e180*/  STSM.16.M88.4 [R102], R24 ;  /* 0x0000001866007844 */ /* 0x0003e20000000200 */
[----:B------:R-:W-:Y:S02]  /*e190*/  MOV R6, R14 ;  /* 0x0000000e00067202 */ /* 0x000fe40000000f00 */
[----:B------:R-:W-:Y:S01]  /*e1a0*/  F2FP.F16.F32.PACK_AB R14, R69, R68 ;  /* 0x00000044450e723e */ /* 0x000fe200000000ff */
[----:B------:R2:W-:Y:S01]  /*e1b0*/  STSM.16.M88.4 [R101], R28 ;  /* 0x0000001c65007844 */ /* 0x0005e20000000200 */
[----:B------:R-:W-:-:S02]  /*e1c0*/  F2FP.F16.F32.PACK_AB R15, R71, R70 ;  /* 0x00000046470f723e */ /* 0x000fc400000000ff */
[----:B0-----:R-:W-:Y:S02]  /*e1d0*/  MOV R19, R12 ;  /* 0x0000000c00137202 */ /* 0x001fe40000000f00 */
[----:B------:R-:W-:Y:S02]  /*e1e0*/  F2FP.F16.F32.PACK_AB R8, R57, R56 ;  /* 0x000000383908723e */ /* 0x000fe400000000ff */
[----:B------:R-:W-:Y:S02]  /*e1f0*/  F2FP.F16.F32.PACK_AB R9, R59, R58 ;  /* 0x0000003a3b09723e */ /* 0x000fe400000000ff */
[----:B------:R-:W-:Y:S02]  /*e200*/  F2FP.F16.F32.PACK_AB R10, R61, R60 ;  /* 0x0000003c3d0a723e */ /* 0x000fe400000000ff */
[----:B------:R-:W-:Y:S02]  /*e210*/  F2FP.F16.F32.PACK_AB R11, R63, R62 ;  /* 0x0000003e3f0b723e */ /* 0x000fe400000000ff */
[----:B------:R-:W-:-:S02]  /*e220*/  F2FP.F16.F32.PACK_AB R12, R65, R64 ;  /* 0x00000040410c723e */ /* 0x000fc400000000ff */
[----:B------:R-:W-:Y:S02]  /*e230*/  F2FP.F16.F32.PACK_AB R13, R67, R66 ;  /* 0x00000042430d723e */ /* 0x000fe400000000ff */
[----:B-1----:R-:W-:Y:S02]  /*e240*/  F2FP.F16.F32.PACK_AB R24, R73, R72 ;  /* 0x000000484918723e */ /* 0x002fe400000000ff */
[----:B------:R-:W-:Y:S02]  /*e250*/  F2FP.F16.F32.PACK_AB R25, R75, R74 ;  /* 0x0000004a4b19723e */ /* 0x000fe400000000ff */
[----:B------:R-:W-:Y:S02]  /*e260*/  F2FP.F16.F32.PACK_AB R26, R77, R76 ;  /* 0x0000004c4d1a723e */ /* 0x000fe400000000ff */
[----:B------:R-:W-:Y:S01]  /*e270*/  F2FP.F16.F32.PACK_AB R27, R79, R78 ;  /* 0x0000004e4f1b723e */ /* 0x000fe200000000ff */
[----:B------:R0:W-:Y:S01]  /*e280*/  STSM.16.M88.4 [R100], R32 ;  /* 0x0000002064007844 */ /* 0x0001e20000000200 */
[----:B--2---:R-:W-:-:S02]  /*e290*/  F2FP.F16.F32.PACK_AB R28, R81, R80 ;  /* 0x00000050511c723e */ /* 0x004fc400000000ff */
[----:B------:R-:W-:Y:S02]  /*e2a0*/  F2FP.F16.F32.PACK_AB R29, R83, R82 ;  /* 0x00000052531d723e */ /* 0x000fe400000000ff */
[----:B------:R-:W-:Y:S02]  /*e2b0*/  F2FP.F16.F32.PACK_AB R30, R85, R84 ;  /* 0x00000054551e723e */ /* 0x000fe400000000ff */
[----:B------:R-:W-:Y:S01]  /*e2c0*/  F2FP.F16.F32.PACK_AB R31, R87, R86 ;  /* 0x00000056571f723e */ /* 0x000fe200000000ff */
[----:B------:R-:W-:Y:S04]  /*e2d0*/  STSM.16.M88.4 [R99], R8 ;  /* 0x0000000863007844 */ /* 0x000fe80000000200 */
[----:B------:R-:W-:Y:S04]  /*e2e0*/  STSM.16.M88.4 [R98], R12 ;  /* 0x0000000c62007844 */ /* 0x000fe80000000200 */
[----:B------:R-:W-:Y:S04]  /*e2f0*/  STSM.16.M88.4 [R6], R24 ;  /* 0x0000001806007844 */ /* 0x000fe80000000200 */
[----:B------:R1:W-:Y:S01]  /*e300*/  STSM.16.M88.4 [R19], R28 ;  /* 0x0000001c13007844 */ /* 0x0003e20000000200 */
[----:B------:R-:W-:Y:S01]  /*e310*/  USHF.L.U32 UR4, UR14, 0x2, URZ ;  /* 0x000000020e047899 */ /* 0x000fe2000800063f */
[----:B------:R-:W-:Y:S01]  /*e320*/  BAR.SYNC.DEFER_BLOCKING 0x1, 0x100 ;  /* 0x0044000000007b1d */ /* 0x000fe20000010000 */
[----:B------:R-:W-:Y:S01]  /*e330*/  ISETP.NE.U32.AND P0, PT, RZ, UR10, PT ;  /* 0x0000000aff007c0c */ /* 0x000fe2000bf05070 */
[----:B------:R-:W-:-:S02]  /*e340*/  USHF.L.U64.HI UR12, UR14, 0x2, UR13 ;  /* 0x000000020e0c7899 */ /* 0x000fc4000801020d */
[----:B------:R-:W-:Y:S01]  /*e350*/  UIADD3 UR7, UP0, UR4, UR10, URZ ;  /* 0x0000000a04077290 */ /* 0x000fe2000ff1e03f */
[----:B------:R-:W-:-:S03]  /*e360*/  ISETP.NE.AND.EX P0, PT, RZ, UR11, PT, P0 ;  /* 0x0000000bff007c0c */ /* 0x000fc6000bf05300 */
[----:B------:R-:W-:Y:S02]  /*e370*/  UIADD3.X UR8, UR12, UR11, URZ, UP0, !UPT ;  /* 0x0000000b0c087290 */ /* 0x000fe400087fe43f */
[----:B0-----:R-:W-:Y:S01]  /*e380*/  IMAD.U32 R32, RZ, RZ, UR7 ;  /* 0x00000007ff207e24 */ /* 0x001fe2000f8e00ff */
[----:B-1----:R-:W0:Y:S03]  /*e390*/  LDC R19, c[0x0][0xbe8] ;  /* 0x0002fa00ff137b82 */ /* 0x002e260000000800 */
[----:B------:R-:W-:Y:S01]  /*e3a0*/  IMAD.U32 R33, RZ, RZ, UR8 ;  /* 0x00000008ff217e24 */ /* 0x000fe2000f8e00ff */
[----:B------:R-:W-:-:S04]  /*e3b0*/  ULDC.64 UR8, c[0x0][0xc08] ;  /* 0x0003020000087ab9 */ /* 0x000fc80000000a00 */
[----:B------:R-:W2:Y:S01]  /*e3c0*/  @P0 LDG.E R34, desc[UR20][R32.64] ;  /* 0x0000001420220981 */ /* 0x000ea2000c1e1900 */
[----:B------:R-:W-:-:S04]  /*e3d0*/  UISETP.NE.U32.AND UP0, UPT, UR8, URZ, UPT ;  /* 0x0000003f0800728c */ /* 0x000fc8000bf05070 */
[----:B------:R-:W-:Y:S01]  /*e3e0*/  UISETP.NE.AND.EX UP0, UPT, UR9, URZ, UPT, UP0 ;  /* 0x0000003f0900728c */ /* 0x000fe2000bf05300 */
[----:B0-----:R-:W-:-:S10]  /*e3f0*/  ISETP.NE.AND P1, PT, R19, 0x1, PT ;  /* 0x000000011300780c */ /* 0x001fd40003f25270 */
[----:B------:R-:W-:Y:S01]  /*e400*/  @UP0 UIADD3 UR8, UP1, UR4, UR8, URZ ;  /* 0x0000000804080290 */ /* 0x000fe2000ff3e03f */
[----:B------:R-:W-:Y:S02]  /*e410*/  PLOP3.LUT P4, PT, PT, PT, UP0, 0x80, 0x0 ;  /* 0x000000000000781c */ /* 0x000fe40003f8f008 */
[----:B------:R-:W-:Y:S01]  /*e420*/  ULDC UR4, c[0x0][0xa88] ;  /* 0x0002a20000047ab9 */ /* 0x000fe20000000800 */
[----:B------:R-:W-:Y:S01]  /*e430*/  @UP0 UIADD3.X UR9, UR12, UR9, URZ, UP1, !UPT ;  /* 0x000000090c090290 */ /* 0x000fe20008ffe43f */
[----:B------:R-:W-:Y:S01]  /*e440*/  IMAD.U32 R6, RZ, RZ, UR4 ;  /* 0x00000004ff067e24 */ /* 0x000fe2000f8e00ff */
[----:B------:R-:W-:Y:S01]  /*e450*/  UISETP.NE.AND UP0, UPT, UR17, URZ, UPT ;  /* 0x0000003f1100728c */ /* 0x000fe2000bf05270 */
[----:B------:R-:W-:Y:S01]  /*e460*/  ULDC UR4, c[0x0][0xad4] ;  /* 0x0002b50000047ab9 */ /* 0x000fe20000000800 */
[----:B------:R-:W0:Y:S02]  /*e470*/  @P1 LDC R10, c[0x0][0xbec] ;  /* 0x0002fb00ff0a1b82 */ /* 0x000e240000000800 */
[----:B------:R-:W-:-:S04]  /*e480*/  USEL UR4, UR17, UR4, UP0 ;  /* 0x0000000411047287 */ /* 0x000fc80008000000 */
[----:B------:R-:W-:Y:S02]  /*e490*/  UISETP.GT.AND UP1, UPT, UR4, 0x1, UPT ;  /* 0x000000010400788c */ /* 0x000fe4000bf24270 */
[----:B------:R-:W1:Y:S02]  /*e4a0*/  @P1 LDC R13, c[0x0][0xbf0] ;  /* 0x0002fc00ff0d1b82 */ /* 0x000e640000000800 */
[----:B------:R-:W-:Y:S02]  /*e4b0*/  USEL UR18, UR18, 0x978, UP1 ;  /* 0x0000097812127887 */ /* 0x000fe40008800000 */
[----:B------:R-:W-:Y:S01]  /*e4c0*/  UISETP.NE.U32.AND UP0, UPT, UR10, URZ, UPT ;  /* 0x0000003f0a00728c */ /* 0x000fe2000bf05070 */
[----:B------:R-:W-:-:S03]  /*e4d0*/  IMAD.U32 R15, RZ, RZ, UR16 ;  /* 0x00000010ff0f7e24 */ /* 0x000fc6000f8e00ff */
[----:B------:R-:W-:Y:S01]  /*e4e0*/  UISETP.NE.AND.EX UP0, UPT, UR11, URZ, UPT, UP0 ;  /* 0x0000003f0b00728c */ /* 0x000fe2000bf05300 */
[----:B------:R-:W-:Y:S01]  /*e4f0*/  IMAD.U32 R8, RZ, RZ, UR8 ;  /* 0x00000008ff087e24 */ /* 0x000fe2000f8e00ff */
[----:B------:R-:W-:Y:S01]  /*e500*/  UMOV UR4, URZ ;  /* 0x0000003f00047c82 */ /* 0x000fe20008000000 */
[----:B------:R-:W-:Y:S01]  /*e510*/  IMAD.U32 R9, RZ, RZ, UR9 ;  /* 0x00000009ff097e24 */ /* 0x000fe2000f8e00ff */
[----:B------:R-:W-:Y:S01]  /*e520*/  USEL UR7, UR14, URZ, !UP0 ;  /* 0x0000003f0e077287 */ /* 0x000fe2000c000000 */
[----:B------:R-:W-:Y:S01]  /*e530*/  IMAD R15, R15, 0x80, R106 ;  /* 0x000000800f0f7824 */ /* 0x000fe200078e026a */
[----:B------:R-:W-:Y:S01]  /*e540*/  ULDC.64 UR10, c[0x0][UR18+0x220] ;  /* 0x00008800120a7abb */ /* 0x000fe20008000a00 */
[----:B------:R-:W-:Y:S01]  /*e550*/  USEL UR16, UR15, URZ, UP1 ;  /* 0x0000003f0f107287 */ /* 0x000fe20008800000 */
[----:B------:R0:W5:Y:S01]  /*e560*/  @P4 LDG.E R6, desc[UR20][R8.64] ;  /* 0x0000001408064981 */ /* 0x000162000c1e1900 */
[----:B------:R-:W-:Y:S01]  /*e570*/  USEL UR17, UR13, URZ, !UP0 ;  /* 0x0000003f0d117287 */ /* 0x000fe2000c000000 */
[----:B------:R-:W-:Y:S01]  /*e580*/  ULDC.64 UR8, c[0x0][UR18+0x218] ;  /* 0x0000860012087abb */ /* 0x000fe20008000a00 */
[----:B------:R-:W-:Y:S01]  /*e590*/  UIMAD UR11, UR11, UR7, URZ ;  /* 0x000000070b0b72a4 */ /* 0x000fe2000f8e023f */
[----:B------:R-:W-:Y:S01]  /*e5a0*/  ULDC.64 UR12, c[0x0][UR18+0x228] ;  /* 0x00008a00120c7abb */ /* 0x000fe20008000a00 */
[----:B------:R-:W-:Y:S01]  /*e5b0*/  UIMAD.WIDE.U32 UR14, UR8, UR19, URZ ;  /* 0x00000013080e72a5 */ /* 0x000fe2000f8e003f */
[----:B0-----:R-:W-:Y:S01]  /*e5c0*/  @P1 IMAD.HI.U32 R8, R15, R10, RZ ;  /* 0x0000000a0f081227 */ /* 0x001fe200078e00ff */
[----:B------:R-:W-:-:S02]  /*e5d0*/  UIMAD UR19, UR9, UR19, URZ ;  /* 0x00000013091372a4 */ /* 0x000fc4000f8e023f */
[----:B------:R-:W-:Y:S01]  /*e5e0*/  UIMAD.WIDE.U32 UR20, UR12, UR16, URZ ;  /* 0x000000100c1472a5 */ /* 0x000fe2000f8e003f */
[----:B------:R-:W-:Y:S01]  /*e5f0*/  IMAD.MOV.U32 R11, RZ, RZ, R15 ;  /* 0x000000ffff0b7224 */ /* 0x000fe200078e000f */
[----:B------:R-:W-:Y:S01]  /*e600*/  UIMAD.WIDE.U32 UR8, UR10, UR7, URZ ;  /* 0x000000070a0872a5 */ /* 0x000fe2000f8e003f */
[----:B-1----:R-:W-:Y:S01]  /*e610*/  @P1 SHF.R.U32.HI R11, RZ, R13, R8 ;  /* 0x0000000dff0b1219 */ /* 0x002fe20000011608 */
[----:B------:R-:W-:Y:S02]  /*e620*/  UIMAD UR12, UR13, UR16, URZ ;  /* 0x000000100d0c72a4 */ /* 0x000fe4000f8e023f */
[----:B------:R-:W-:Y:S02]  /*e630*/  UIMAD UR11, UR10, UR17, UR11 ;  /* 0x000000110a0b72a4 */ /* 0x000fe4000f8e020b */
[----:B------:R-:W-:Y:S02]  /*e640*/  UIADD3 UR12, UR21, UR12, URZ ;  /* 0x0000000c150c7290 */ /* 0x000fe4000fffe03f */
[----:B------:R-:W-:Y:S01]  /*e650*/  UIADD3 UR10, UR9, UR11, URZ ;  /* 0x0000000b090a7290 */ /* 0x000fe2000fffe03f */
[----:B------:R-:W-:Y:S01]  /*e660*/  IMAD.MOV R10, RZ, RZ, -R11 ;  /* 0x000000ffff0a7224 */ /* 0x000fe200078e0a0b */
[----:B------:R-:W-:Y:S01]  /*e670*/  UIADD3 UR19, UR15, UR19, URZ ;  /* 0x000000130f137290 */ /* 0x000fe2000fffe03f */
[----:B------:R-:W-:-:S02]  /*e680*/  IMAD.U32 R8, RZ, RZ, UR20 ;  /* 0x00000014ff087e24 */ /* 0x000fc4000f8e00ff */
[----:B------:R-:W-:Y:S01]  /*e690*/  IMAD.U32 R9, RZ, RZ, UR21 ;  /* 0x00000015ff097e24 */ /* 0x000fe2000f8e00ff */
[----:B------:R-:W-:Y:S01]  /*e6a0*/  SHF.R.S32.HI R9, RZ, 0x1f, R11 ;  /* 0x0000001fff097819 */ /* 0x000fe2000001140b */
[----:B------:R-:W-:Y:S02]  /*e6b0*/  IMAD R13, R19, R10, R15 ;  /* 0x0000000a130d7224 */ /* 0x000fe400078e020f */
[----:B------:R-:W-:Y:S01]  /*e6c0*/  IMAD.U32 R12, RZ, RZ, UR12 ;  /* 0x0000000cff0c7e24 */ /* 0x000fe2000f8e00ff */
[----:B------:R-:W-:Y:S01]  /*e6d0*/  ULDC.64 UR12, c[0x0][0xba8] ;  /* 0x0002ea00000c7ab9 */ /* 0x000fe20000000a00 */
[----:B------:R-:W-:Y:S01]  /*e6e0*/  @!UP1 ULDC UR12, c[0x0][0xb50] ;  /* 0x0002d400000c9ab9 */ /* 0x000fe20000000800 */
[----:B------:R-:W-:Y:S01]  /*e6f0*/  SHF.R.S32.HI R10, RZ, 0x1f, R13 ;  /* 0x0000001fff0a7819 */ /* 0x000fe2000001140d */
[----:B------:R-:W-:Y:S01]  /*e700*/  @!UP1 ULDC UR13, c[0x0][0xb54] ;  /* 0x0002d500000d9ab9 */ /* 0x000fe20000000800 */
[----:B--2---:R-:W-:-:S13]  /*e710*/  @P0 R2UR UR4, R34 ;  /* 0x00000000220402ca */ /* 0x004fda00000e0000 */
[----:B------:R-:W-:Y:S02]  /*e720*/  UIADD3 UR14, UP0, UP2, UR8, UR14, UR4 ;  /* 0x0000000e080e7290 */ /* 0x000fe4000fa1e004 */
[----:B------:R-:W-:-:S04]  /*e730*/  USHF.R.S32.HI UR11, URZ, 0x1f, UR4 ;  /* 0x0000001f3f0b7899 */ /* 0x000fc80008011404 */
[----:B------:R-:W-:Y:S01]  /*e740*/  UIADD3.X UR10, UR10, UR19, UR11, UP0, UP2 ;  /* 0x000000130a0a7290 */ /* 0x000fe200087e440b */
[----:B------:R-:W-:Y:S01]  /*e750*/  IADD3 R8, P2, P3, R11, UR14, R8 ;  /* 0x0000000e0b087c10 */ /* 0x000fe2000fb5e008 */
[----:B------:R-:W-:Y:S02]  /*e760*/  ULDC.64 UR8, c[0x0][UR18+0x210] ;  /* 0x0000840012087abb */ /* 0x000fe40008000a00 */
[----:B------:R-:W-:Y:S02]  /*e770*/  IMAD R11, R13, UR9, RZ ;  /* 0x000000090d0b7c24 */ /* 0x000fe4000f8e02ff */
[----:B------:R-:W-:Y:S02]  /*e780*/  IADD3.X R9, R9, UR10, R12, P2, P3 ;  /* 0x0000000a09097c10 */ /* 0x000fe400097e640c */
[----:B------:R-:W-:Y:S02]  /*e790*/  IMAD R11, R10, UR8, R11 ;  /* 0x000000080a0b7c24 */ /* 0x000fe4000f8e020b */
[----:B------:R-:W-:-:S04]  /*e7a0*/  IMAD.WIDE.U32 R8, R13, UR8, R8 ;  /* 0x000000080d087c25 */ /* 0x000fc8000f8e0008 */
[----:B------:R-:W-:Y:S01]  /*e7b0*/  IMAD.IADD R9, R9, 0x1, R11 ;  /* 0x0000000109097824 */ /* 0x000fe200078e020b */
[----:B------:R-:W-:-:S04]  /*e7c0*/  LEA R12, P2, R8, UR12, 0x2 ;  /* 0x0000000c080c7c11 */ /* 0x000fc8000f8410ff */
[----:B------:R-:W-:Y:S01]  /*e7d0*/  LEA.HI.X R13, R8, UR13, R9, 0x2, P2 ;  /* 0x0000000d080d7c11 */ /* 0x000fe200090f1409 */
[----:B------:R-:W-:Y:S08]  /*e7e0*/  @P4 BRA `(.L_x_196) ;  /* 0x0000000000144947 */ /* 0x000ff00003800000 */
[----:B------:R-:W-:Y:S05]  /*e7f0*/  @!P0 BRA `(.L_x_196) ;  /* 0x0000000000108947 */ /* 0x000fea0003800000 */
[----:B------:R-:W-:Y:S02]  /*e800*/  ULDC.64 UR8, c[0x0][0x208] ;  /* 0x0000820000087ab9 */ /* 0x000fe40000000a00 */
[----:B------:R-:W2:Y:S04]  /*e810*/  LDG.E R9, desc[UR8][R32.64] ;  /* 0x0000000820097981 */ /* 0x000ea8000c1e1900 */
[----:B-----5:R-:W2:Y:S02]  /*e820*/  LDG.E R6, desc[UR8][R32.64+0x4] ;  /* 0x0000040820067981 */ /* 0x020ea4000c1e1900 */
[----:B--2---:R-:W-:-:S07]  /*e830*/  IMAD.IADD R6, R6, 0x1, -R9 ;  /* 0x0000000106067824 */ /* 0x004fce00078e0a09 */
.L_x_196:
[----:B------:R-:W2:Y:S01]  /*e840*/  LDL R24, [R1+0x5c] ;  /* 0x00005c0001187983 */ /* 0x000ea20000100800 */
[----:B------:R-:W0:Y:S01]  /*e850*/  S2R R10, SR_TID.X ;  /* 0x00000000000a7919 */ /* 0x000e220000002100 */
[----:B------:R-:W-:Y:S02]  /*e860*/  R2UR UR8, R104 ;  /* 0x00000000680872ca */ /* 0x000fe400000e0000 */
[----:B------:R-:W-:Y:S04]  /*e870*/  SHFL.IDX PT, R8, R12, RZ, 0x1c1f ;  /* 0x001c1fff0c087589 */ /* 0x000fe800000e0000 */
[----:B------:R-:W1:Y:S01]  /*e880*/  SHFL.IDX PT, R9, R13, RZ, 0x1c1f ;  /* 0x001c1fff0d097589 */ /* 0x000e6200000e0000 */
[----:B0-----:R-:W-:-:S05]  /*e890*/  VIADD R25, R10, 0xffffff80 ;  /* 0xffffff800a197836 */ /* 0x001fca0000000000 */
[----:B------:R-:W-:-:S04]  /*e8a0*/  SHF.R.S32.HI R14, RZ, 0x1f, R25 ;  /* 0x0000001fff0e7819 */ /* 0x000fc80000011419 */
[----:B------:R-:W-:-:S04]  /*e8b0*/  LEA.HI R14, R14, R25, RZ, 0x7 ;  /* 0x000000190e0e7211 */ /* 0x000fc800078f38ff */
[----:B------:R-:W-:Y:S01]  /*e8c0*/  LOP3.LUT R14, R14, 0xffffff80, RZ, 0xc0, !PT ;  /* 0xffffff800e0e7812 */ /* 0x000fe200078ec0ff */
[----:B------:R-:W-:Y:S04]  /*e8d0*/  SHFL.IDX PT, R10, R12, 0x1, 0x1c1f ;  /* 0x003c1f000c0a7f89 */ /* 0x000fe800000e0000 */
[----:B------:R-:W-:Y:S02]  /*e8e0*/  IMAD.IADD R14, R25, 0x1, -R14 ;  /* 0x00000001190e7824 */ /* 0x000fe400078e0a0e */
[----:B------:R-:W-:Y:S01]  /*e8f0*/  IMAD.U32 R25, RZ, RZ, UR8 ;  /* 0x00000008ff197e24 */ /* 0x000fe2000f8e00ff */
[----:B------:R-:W0:Y:S01]  /*e900*/  SHFL.IDX PT, R11, R13, 0x1, 0x1c1f ;  /* 0x003c1f000d0b7f89 */ /* 0x000e2200000e0000 */
[----:B-----5:R-:W-:Y:S01]  /*e910*/  IMAD R6, R6, R19, RZ ;  /* 0x0000001306067224 */ /* 0x020fe200078e02ff */
[----:B------:R-:W-:Y:S01]  /*e920*/  LOP3.LUT P0, RZ, R14, 0x3, RZ, 0xc0, !PT ;  /* 0x000000030eff7812 */ /* 0x000fe2000780c0ff */
[----:B------:R-:W-:Y:S01]  /*e930*/  ULDC.64 UR8, c[0x0][0x208] ;  /* 0x0000820000087ab9 */ /* 0x000fe20000000a00 */
[----:B--2---:R-:W-:-:S04]  /*e940*/  IMAD R25, R25, 0x80, R24 ;  /* 0x0000008019197824 */ /* 0x004fc800078e0218 */
[C---:B------:R-:W-:Y:S01]  /*e950*/  VIADD R27, R25.reuse, 0x8 ;  /* 0x00000008191b7836 */ /* 0x040fe20000000000 */
[----:B------:R-:W-:-:S04]  /*e960*/  ISETP.GE.OR P2, PT, R25, R6, P0 ;  /* 0x000000061900720c */ /* 0x000fc80000746670 */
[----:B------:R-:W-:-:S09]  /*e970*/  ISETP.GE.OR P0, PT, R27, R6, P0 ;  /* 0x000000061b00720c */ /* 0x000fd20000706670 */
[----:B-1----:R1:W-:Y:S04]  /*e980*/  @!P2 ST.E desc[UR8][R8.64], R3 ;  /* 0x000000030800a985 */ /* 0x0023e8000c101908 */
[----:B0-----:R1:W-:Y:S01]  /*e990*/  @!P0 ST.E desc[UR8][R10.64], R0 ;  /* 0x000000000a008985 */ /* 0x0013e2000c101908 */
[----:B------:R-:W-:-:S13]  /*e9a0*/  PLOP3.LUT P0, PT, PT, PT, UP1, 0x80, 0x0 ;  /* 0x000000000000781c */ /* 0x000fda0003f0f018 */
[----:B-1----:R-:W-:Y:S05]  /*e9b0*/  @P0 BRA `(.L_x_197) ;  /* 0x0000000800cc0947 */ /* 0x002fea0003800000 */
[----:B------:R-:W0:Y:S01]  /*e9c0*/  S2R R14, SR_TID.X ;  /* 0x00000000000e7919 */ /* 0x000e220000002100 */
[----:B------:R-:W1:Y:S01]  /*e9d0*/  @P1 LDC R20, c[0x0][0xbec] ;  /* 0x0002fb00ff141b82 */ /* 0x000e620000000800 */
[----:B------:R-:W-:Y:S01]  /*e9e0*/  ULDC.64 UR8, c[0x0][0x208] ;  /* 0x0000820000087ab9 */ /* 0x000fe20000000a00 */
[----:B------:R-:W-:Y:S01]  /*e9f0*/  R2UR UR14, R104 ;  /* 0x00000000680e72ca */ /* 0x000fe200000e0000 */
[----:B------:R-:W-:Y:S01]  /*ea00*/  ULDC.64 UR12, c[0x0][0xaa0] ;  /* 0x0002a800000c7ab9 */ /* 0x000fe20000000a00 */
[----:B------:R-:W-:Y:S01]  /*ea10*/  R2UR UR15, R222 ;  /* 0x00000000de0f72ca */ /* 0x000fe200000e0000 */
[----:B0-----:R-:W-:-:S05]  /*ea20*/  VIADD R14, R14, 0xffffff80 ;  /* 0xffffff800e0e7836 */ /* 0x001fca0000000000 */
[----:B------:R-:W-:-:S04]  /*ea30*/  SHF.R.S32.HI R98, RZ, 0x1f, R14 ;  /* 0x0000001fff627819 */ /* 0x000fc8000001140e */
[----:B------:R-:W-:-:S04]  /*ea40*/  LEA.HI R98, R98, R14, RZ, 0x3 ;  /* 0x0000000e62627211 */ /* 0x000fc800078f18ff */
[----:B------:R-:W-:-:S05]  /*ea50*/  SHF.R.S32.HI R98, RZ, 0x3, R98 ;  /* 0x00000003ff627819 */ /* 0x000fca0000011462 */
[----:B------:R-:W-:-:S04]  /*ea60*/  IMAD R3, R98, 0x40, R17 ;  /* 0x0000004062037824 */ /* 0x000fc800078e0211 */
[----:B------:R-:W-:-:S03]  /*ea70*/  IMAD.WIDE R4, R3, 0x2, R4 ;  /* 0x0000000203047825 */ /* 0x000fc600078e0204 */
[C---:B------:R-:W-:Y:S02]  /*ea80*/  IADD3 R13, P6, R4.reuse, 0x1000, RZ ;  /* 0x00001000040d7810 */ /* 0x040fe40007fde0ff */
[C---:B------:R-:W-:Y:S02]  /*ea90*/  IADD3 R25, P5, R4.reuse, 0x2000, RZ ;  /* 0x0000200004197810 */ /* 0x040fe40007fbe0ff */
[----:B------:R-:W-:Y:S02]  /*eaa0*/  LOP3.LUT R12, R13, 0x380, RZ, 0xc0, !PT ;  /* 0x000003800d0c7812 */ /* 0x000fe400078ec0ff */
[----:B------:R-:W-:Y:S02]  /*eab0*/  IADD3 R29, P4, R4, 0x3000, RZ ;  /* 0x00003000041d7810 */ /* 0x000fe40007f9e0ff */
[----:B------:R-:W-:Y:S02]  /*eac0*/  SHF.R.U64 R12, R12, 0x3, RZ ;  /* 0x000000030c0c7819 */ /* 0x000fe400000012ff */
[----:B------:R-:W-:-:S02]  /*ead0*/  IADD3 R33, P3, R4, 0x4000, RZ ;  /* 0x0000400004217810 */ /* 0x000fc40007f7e0ff */
[C---:B------:R-:W-:Y:S02]  /*eae0*/  IADD3 R37, P2, R4.reuse, 0x5000, RZ ;  /* 0x0000500004257810 */ /* 0x040fe40007f5e0ff */
[C---:B------:R-:W-:Y:S02]  /*eaf0*/  IADD3 R41, P0, R4.reuse, 0x6000, RZ ;  /* 0x0000600004297810 */ /* 0x040fe40007f1e0ff */
[----:B------:R-:W-:Y:S02]  /*eb00*/  LOP3.LUT R9, R4, 0x380, RZ, 0xc0, !PT ;  /* 0x0000038004097812 */ /* 0x000fe400078ec0ff */
[----:B------:R-:W-:Y:S02]  /*eb10*/  LOP3.LUT R12, R12, R13, RZ, 0x3c, !PT ;  /* 0x0000000d0c0c7212 */ /* 0x000fe400078e3cff */
[----:B------:R-:W-:Y:S02]  /*eb20*/  IADD3.X R13, RZ, R5, RZ, P6, !PT ;  /* 0x00000005ff0d7210 */ /* 0x000fe400037fe4ff */
[----:B------:R-:W-:-:S02]  /*eb30*/  LOP3.LUT R24, R25, 0x380, RZ, 0xc0, !PT ;  /* 0x0000038019187812 */ /* 0x000fc400078ec0ff */
[----:B------:R-:W-:Y:S02]  /*eb40*/  LOP3.LUT R28, R29, 0x380, RZ, 0xc0, !PT ;  /* 0x000003801d1c7812 */ /* 0x000fe400078ec0ff */
[----:B------:R-:W-:Y:S01]  /*eb50*/  LOP3.LUT R32, R33, 0x380, RZ, 0xc0, !PT ;  /* 0x0000038021207812 */ /* 0x000fe200078ec0ff */
[----:B------:R-:W-:Y:S01]  /*eb60*/  UIMAD UR10, UR11, UR12, URZ ;  /* 0x0000000c0b0a72a4 */ /* 0x000fe2000f8e023f */
[----:B------:R-:W-:Y:S01]  /*eb70*/  LOP3.LUT R36, R37, 0x380, RZ, 0xc0, !PT ;  /* 0x0000038025247812 */ /* 0x000fe200078ec0ff */
[----:B------:R-:W5:Y:S01]  /*eb80*/  LD.E.128 R12, desc[UR8][R12.64] ;  /* 0x000000080c0c7980 */ /* 0x000f62000c101d00 */
[----:B------:R-:W-:Y:S02]  /*eb90*/  LOP3.LUT R40, R41, 0x380, RZ, 0xc0, !PT ;  /* 0x0000038029287812 */ /* 0x000fe400078ec0ff */
[----:B------:R-:W-:Y:S02]  /*eba0*/  IADD3 R3, P6, R4, 0x7000, RZ ;  /* 0x0000700004037810 */ /* 0x000fe40007fde0ff */
[----:B------:R-:W-:-:S02]  /*ebb0*/  SHF.R.U64 R9, R9, 0x3, RZ ;  /* 0x0000000309097819 */ /* 0x000fc400000012ff */
[----:B------:R-:W-:Y:S01]  /*ebc0*/  SHF.R.U64 R24, R24, 0x3, RZ ;  /* 0x0000000318187819 */ /* 0x000fe200000012ff */
[----:B------:R-:W-:Y:S01]  /*ebd0*/  IMAD.X R45, RZ, RZ, R5, P6 ;  /* 0x000000ffff2d7224 */ /* 0x000fe200030e0605 */
[----:B------:R-:W-:Y:S02]  /*ebe0*/  SHF.R.U64 R28, R28, 0x3, RZ ;  /* 0x000000031c1c7819 */ /* 0x000fe400000012ff */
[----:B------:R-:W-:Y:S02]  /*ebf0*/  SHF.R.U64 R32, R32, 0x3, RZ ;  /* 0x0000000320207819 */ /* 0x000fe400000012ff */
[----:B------:R-:W-:Y:S02]  /*ec00*/  SHF.R.U64 R36, R36, 0x3, RZ ;  /* 0x0000000324247819 */ /* 0x000fe400000012ff */
[----:B------:R-:W-:Y:S02]  /*ec10*/  SHF.R.U64 R40, R40, 0x3, RZ ;  /* 0x0000000328287819 */ /* 0x000fe400000012ff */
[----:B------:R-:W-:-:S02]  /*ec20*/  LOP3.LUT R0, R3, 0x380, RZ, 0xc0, !PT ;  /* 0x0000038003007812 */ /* 0x000fc400078ec0ff */
[----:B------:R-:W-:Y:S02]  /*ec30*/  LOP3.LUT R4, R9, R4, RZ, 0x3c, !PT ;  /* 0x0000000409047212 */ /* 0x000fe400078e3cff */
[----:B------:R-:W-:Y:S01]  /*ec40*/  LOP3.LUT R24, R24, R25, RZ, 0x3c, !PT ;  /* 0x0000001918187212 */ /* 0x000fe200078e3cff */
[--C-:B------:R-:W-:Y:S01]  /*ec50*/  IMAD.X R25, RZ, RZ, R5.reuse, P5 ;  /* 0x000000ffff197224 */ /* 0x100fe200028e0605 */
[----:B------:R-:W-:Y:S01]  /*ec60*/  LOP3.LUT R28, R28, R29, RZ, 0x3c, !PT ;  /* 0x0000001d1c1c7212 */ /* 0x000fe200078e3cff */
[--C-:B------:R-:W-:Y:S01]  /*ec70*/  IMAD.X R29, RZ, RZ, R5.reuse, P4 ;  /* 0x000000ffff1d7224 */ /* 0x100fe200020e0605 */
[----:B------:R-:W-:Y:S01]  /*ec80*/  LOP3.LUT R32, R32, R33, RZ, 0x3c, !PT ;  /* 0x0000002120207212 */ /* 0x000fe200078e3cff */
[--C-:B------:R-:W-:Y:S01]  /*ec90*/  IMAD.X R33, RZ, RZ, R5.reuse, P3 ;  /* 0x000000ffff217224 */ /* 0x100fe200018e0605 */
[----:B------:R-:W-:Y:S01]  /*eca0*/  LOP3.LUT R36, R36, R37, RZ, 0x3c, !PT ;  /* 0x0000002524247212 */ /* 0x000fe200078e3cff */
[--C-:B------:R-:W-:Y:S01]  /*ecb0*/  IMAD.X R37, RZ, RZ, R5.reuse, P2 ;  /* 0x000000ffff257224 */ /* 0x100fe200010e0605 */
[----:B------:R-:W-:Y:S01]  /*ecc0*/  LOP3.LUT R40, R40, R41, RZ, 0x3c, !PT ;  /* 0x0000002928287212 */ /* 0x000fe200078e3cff */
[----:B------:R-:W-:Y:S01]  /*ecd0*/  IMAD.X R41, RZ, RZ, R5, P0 ;  /* 0x000000ffff297224 */ /* 0x000fe200000e0605 */
[----:B------:R-:W-:Y:S01]  /*ece0*/  SHF.R.U64 R0, R0, 0x3, RZ ;  /* 0x0000000300007819 */ /* 0x000fe200000012ff */
[----:B------:R0:W5:Y:S03]  /*ecf0*/  LD.E.128 R8, desc[UR8][R4.64] ;  /* 0x0000000804087980 */ /* 0x000166000c101d00 */
[----:B------:R-:W-:Y:S01]  /*ed00*/  LOP3.LUT R44, R0, R3, RZ, 0x3c, !PT ;  /* 0x00000003002c7212 */ /* 0x000fe200078e3cff */
[----:B------:R-:W5:Y:S01]  /*ed10*/  LD.E.128 R24, desc[UR8][R24.64] ;  /* 0x0000000818187980 */ /* 0x000f62000c101d00 */
[----:B------:R-:W-:-:S03]  /*ed20*/  UIMAD UR10, UR4, UR13, UR10 ;  /* 0x0000000d040a72a4 */ /* 0x000fc6000f8e020a */
[----:B------:R-:W5:Y:S01]  /*ed30*/  LD.E.128 R28, desc[UR8][R28.64] ;  /* 0x000000081c1c7980 */ /* 0x000f62000c101d00 */
[----:B0-----:R-:W0:Y:S03]  /*ed40*/  @P1 LDC R5, c[0x0][0xbf0] ;  /* 0x0002fc00ff051b82 */ /* 0x001e260000000800 */
[----:B------:R-:W5:Y:S01]  /*ed50*/  LD.E.128 R32, desc[UR8][R32.64] ;  /* 0x0000000820207980 */ /* 0x000f62000c101d00 */
[----:B------:R-:W-:-:S03]  /*ed60*/  IMAD R0, R23, 0x20, R98 ;  /* 0x0000002017007824 */ /* 0x000fc600078e0262 */
[----:B------:R-:W5:Y:S01]  /*ed70*/  LD.E.128 R36, desc[UR8][R36.64] ;  /* 0x0000000824247980 */ /* 0x000f62000c101d00 */
[----:B------:R-:W-:-:S03]  /*ed80*/  IMAD.U32 R21, RZ, RZ, UR14 ;  /* 0x0000000eff157e24 */ /* 0x000fc6000f8e00ff */
[----:B------:R-:W5:Y:S04]  /*ed90*/  LD.E.128 R40, desc[UR8][R40.64] ;  /* 0x0000000828287980 */ /* 0x000f68000c101d00 */
[----:B------:R-:W5:Y:S01]  /*eda0*/  LD.E.128 R44, desc[UR8][R44.64] ;  /* 0x000000082c2c7980 */ /* 0x000f62000c101d00 */
[----:B------:R-:W-:Y:S01]  /*edb0*/  UIMAD.WIDE.U32 UR8, UR4, UR12, URZ ;  /* 0x0000000c040872a5 */ /* 0x000fe2000f8e003f */
[----:B------:R-:W-:Y:S01]  /*edc0*/  IMAD R21, R21, 0x80, R0 ;  /* 0x0000008015157824 */ /* 0x000fe200078e0200 */
[----:B------:R-:W-:Y:S01]  /*edd0*/  USHF.R.S32.HI UR4, URZ, 0x1f, UR7 ;  /* 0x0000001f3f047899 */ /* 0x000fe20008011407 */
[----:B------:R-:W-:Y:S01]  /*ede0*/  @!PT LDS RZ, [RZ] ;  /* 0x00000000fffff984 */ /* 0x000fe20000000800 */
[----:B------:R-:W-:Y:S01]  /*edf0*/  @!PT LDS RZ, [RZ] ;  /* 0x00000000fffff984 */ /* 0x000fe20000000800 */
[----:B------:R-:W-:Y:S01]  /*ee00*/  @!PT LDS RZ, [RZ] ;  /* 0x00000000fffff984 */ /* 0x000fe20000000800 */
[----:B------:R-:W-:Y:S01]  /*ee10*/  @!PT LDS RZ, [RZ] ;  /* 0x00000000fffff984 */ /* 0x000fe20000000800 */
[----:B------:R2:W-:Y:S06]  /*ee20*/  MEMBAR.ALL.CTA ;  /* 0x0000000000007992 */ /* 0x0005ec0000008000 */
[----:B--2---:R-:W2:Y:S01]  /*ee30*/  FENCE.VIEW.ASYNC.S ;  /* 0x00000000000073c6 */ /* 0x004ea20000000000 */
[----:B------:R-:W-:Y:S01]  /*ee40*/  UIADD3 UR9, UR9, UR10, URZ ;  /* 0x0000000a09097290 */ /* 0x000fe2000fffe03f */
[----:B------:R-:W-:-:S02]  /*ee50*/  ULDC.64 UR12, c[0x0][0xaf0] ;  /* 0x0002bc00000c7ab9 */ /* 0x000fc40000000a00 */
[----:B------:R-:W-:Y:S02]  /*ee60*/  ULDC.64 UR10, c[0x0][0xae8] ;  /* 0x0002ba00000a7ab9 */ /* 0x000fe40000000a00 */
[----:B------:R-:W-:Y:S01]  /*ee70*/  UIMAD.WIDE.U32 UR8, UR15, UR10, UR8 ;  /* 0x0000000a0f0872a5 */ /* 0x000fe2000f8e0008 */
[----:B-1----:R-:W-:Y:S01]  /*ee80*/  @P1 IMAD.HI.U32 R0, R21, R20, RZ ;  /* 0x0000001415001227 */ /* 0x002fe200078e00ff */
[----:B------:R-:W-:Y:S02]  /*ee90*/  UIMAD UR4, UR4, UR12, URZ ;  /* 0x0000000c040472a4 */ /* 0x000fe4000f8e023f */
[----:B------:R-:W-:Y:S01]  /*eea0*/  UIMAD UR9, UR15, UR11, UR9 ;  /* 0x0000000b0f0972a4 */ /* 0x000fe2000f8e0209 */
[----:B------:R-:W-:Y:S01]  /*eeb0*/  IMAD.MOV.U32 R3, RZ, RZ, R21 ;  /* 0x000000ffff037224 */ /* 0x000fe200078e0015 */
[----:B0-----:R-:W-:Y:S01]  /*eec0*/  @P1 SHF.R.U32.HI R3, RZ, R5, R0 ;  /* 0x00000005ff031219 */ /* 0x001fe20000011600 */
[----:B------:R-:W-:Y:S02]  /*eed0*/  UIMAD UR4, UR7, UR13, UR4 ;  /* 0x0000000d070472a4 */ /* 0x000fe4000f8e0204 */
[----:B------:R-:W-:Y:S01]  /*eee0*/  UIMAD.WIDE.U32 UR8, UR7, UR12, UR8 ;  /* 0x0000000c070872a5 */ /* 0x000fe2000f8e0008 */
[--C-:B------:R-:W-:Y:S01]  /*eef0*/  SHF.R.S32.HI R0, RZ, 0x1f, R3.reuse ;  /* 0x0000001fff007819 */ /* 0x100fe20000011403 */
[----:B------:R-:W-:Y:S01]  /*ef00*/  IMAD.MOV R20, RZ, RZ, -R3 ;  /* 0x000000ffff147224 */ /* 0x000fe200078e0a03 */
[----:B------:R-:W-:Y:S01]  /*ef10*/  ULDC.64 UR10, c[0x0][0xae0] ;  /* 0x0002b800000a7ab9 */ /* 0x000fe20000000a00 */
[----:B------:R-:W-:-:S02]  /*ef20*/  UIADD3 UR4, UR9, UR4, URZ ;  /* 0x0000000409047290 */ /* 0x000fc4000fffe03f */
[----:B------:R-:W-:Y:S02]  /*ef30*/  IMAD R0, R0, UR10, RZ ;  /* 0x0000000a00007c24 */ /* 0x000fe4000f8e02ff */
[----:B------:R-:W-:Y:S02]  /*ef40*/  IMAD R19, R19, R20, R21 ;  /* 0x0000001413137224 */ /* 0x000fe400078e0215 */
[----:B------:R-:W-:Y:S02]  /*ef50*/  IMAD.U32 R5, RZ, RZ, UR9 ;  /* 0x00000009ff057e24 */ /* 0x000fe4000f8e00ff */
[----:B------:R-:W-:Y:S01]  /*ef60*/  IMAD.U32 R4, RZ, RZ, UR8 ;  /* 0x00000008ff047e24 */ /* 0x000fe2000f8e00ff */
[----:B------:R-:W-:Y:S01]  /*ef70*/  ULDC.64 UR8, c[0x0][0xad8] ;  /* 0x0002b60000087ab9 */ /* 0x000fe20000000a00 */
[----:B------:R-:W-:Y:S02]  /*ef80*/  IMAD.U32 R5, RZ, RZ, UR4 ;  /* 0x00000004ff057e24 */ /* 0x000fe4000f8e00ff */
[C---:B------:R-:W-:Y:S01]  /*ef90*/  IMAD R21, R3.reuse, UR11, R0 ;  /* 0x0000000b03157c24 */ /* 0x040fe2000f8e0200 */
[----:B------:R-:W-:Y:S01]  /*efa0*/  SHF.R.S32.HI R0, RZ, 0x1f, R19 ;  /* 0x0000001fff007819 */ /* 0x000fe20000011413 */
[----:B------:R-:W-:-:S04]  /*efb0*/  IMAD.WIDE.U32 R4, R3, UR10, R4 ;  /* 0x0000000a03047c25 */ /* 0x000fc8000f8e0004 */
[----:B------:R-:W-:Y:S02]  /*efc0*/  IMAD.U32 R49, RZ, RZ, UR14 ;  /* 0x0000000eff317e24 */ /* 0x000fe4000f8e00ff */
[----:B------:R-:W-:Y:S02]  /*efd0*/  IMAD.IADD R5, R5, 0x1, R21 ;  /* 0x0000000105057824 */ /* 0x000fe400078e0215 */
[----:B------:R-:W-:Y:S02]  /*efe0*/  IMAD R0, R0, UR8, RZ ;  /* 0x0000000800007c24 */ /* 0x000fe4000f8e02ff */
[----:B------:R-:W-:Y:S02]  /*eff0*/  IMAD R49, R49, 0x80, R98 ;  /* 0x0000008031317824 */ /* 0x000fe400078e0262 */
[C---:B------:R-:W-:Y:S02]  /*f000*/  IMAD R21, R19.reuse, UR9, R0 ;  /* 0x0000000913157c24 */ /* 0x040fe4000f8e0200 */
[----:B------:R-:W-:Y:S01]  /*f010*/  IMAD.WIDE.U32 R4, R19, UR8, R4 ;  /* 0x0000000813047c25 */ /* 0x000fe2000f8e0004 */
[----:B------:R-:W-:Y:S01]  /*f020*/  ISETP.GE.AND P2, PT, R49, R6, PT ;  /* 0x000000063100720c */ /* 0x000fe20003f46270 */
[----:B------:R-:W-:-:S02]  /*f030*/  ULDC.64 UR8, c[0x0][0xa80] ;  /* 0x0002a00000087ab9 */ /* 0x000fc40000000a00 */
[----:B------:R-:W-:Y:S02]  /*f040*/  VIADD R3, R49, 0x20 ;  /* 0x0000002031037836 */ /* 0x000fe40000000000 */
[----:B------:R-:W-:Y:S01]  /*f050*/  VIADD R18, R18, 0x34820 ;  /* 0x0003482012127836 */ /* 0x000fe20000000000 */
[C---:B------:R-:W-:Y:S01]  /*f060*/  LEA R0, P3, R4.reuse, UR8, 0x1 ;  /* 0x0000000804007c11 */ /* 0x040fe2000f8608ff */
[----:B------:R-:W-:Y:S01]  /*f070*/  IMAD.IADD R5, R5, 0x1, R21 ;  /* 0x0000000105057824 */ /* 0x000fe200078e0215 */
[-C--:B------:R-:W-:Y:S01]  /*f080*/  ISETP.GE.AND P0, PT, R3, R6.reuse, PT ;  /* 0x000000060300720c */ /* 0x080fe20003f06270 */
[----:B------:R-:W-:Y:S01]  /*f090*/  VIADD R3, R49, 0x40 ;  /* 0x0000004031037836 */ /* 0x000fe20000000000 */
[----:B------:R-:W-:Y:S02]  /*f0a0*/  PRMT R18, RZ, 0x654, R18 ;  /* 0x00000654ff127816 */ /* 0x000fe40000000012 */
[----:B------:R-:W-:Y:S01]  /*f0b0*/  LEA.HI.X R20, R4, UR9, R5, 0x1, P3 ;  /* 0x0000000904147c11 */ /* 0x000fe200098f0c05 */
[----:B------:R-:W-:Y:S01]  /*f0c0*/  BSSY B1, `(.L_x_198) ;  /* 0x0000012000017945 */ /* 0x000fe20003800000 */
[----:B------:R-:W-:Y:S01]  /*f0d0*/  ISETP.GE.AND P1, PT, R3, R6, PT ;  /* 0x000000060300720c */ /* 0x000fe20003f26270 */
[----:B--2---:R0:W-:Y:S02]  /*f0e0*/  SYNCS.ARRIVE.TRANS64.RED.A1T0 RZ, [R18+URZ], RZ ;  /* 0x000000ff12ff79a7 */ /* 0x0041e4000810043f */
[----:B------:R1:W2:Y:S01]  /*f0f0*/  SHFL.IDX PT, R3, R20, RZ, 0x181f ;  /* 0x00181fff14037589 */ /* 0x0002a200000e0000 */
[----:B------:R-:W-:-:S02]  /*f100*/  SHF.R.S32.HI R48, RZ, 0x1f, R22 ;  /* 0x0000001fff307819 */ /* 0x000fc40000011416 */
[----:B------:R-:W-:Y:S01]  /*f110*/  SHF.R.S32.HI R50, RZ, 0x1f, R17 ;  /* 0x0000001fff327819 */ /* 0x000fe20000011411 */
[----:B0-----:R1:W0:Y:S01]  /*f120*/  SHFL.IDX PT, R18, R0, RZ, 0x181f ;  /* 0x00181fff00127589 */ /* 0x00122200000e0000 */
[----:B------:R-:W-:Y:S05]  /*f130*/  @P2 BRA `(.L_x_199) ;  /* 0x0000000000282947 */ /* 0x000fea0003800000 */
[----:B------:R-:W-:Y:S01]  /*f140*/  ULDC UR4, c[0x0][0xac8] ;  /* 0x0002b20000047ab9 */ /* 0x000fe20000000800 */
[----:B------:R-:W-:Y:S01]  /*f150*/  ULDC.64 UR8, c[0x0][0x208] ;  /* 0x0000820000087ab9 */ /* 0x000fe20000000a00 */
[----:B------:R-:W-:Y:S02]  /*f160*/  ISETP.GE.AND P2, PT, R17, UR4, PT ;  /* 0x0000000411007c0c */ /* 0x000fe4000bf46270 */
[----:B------:R-:W-:-:S11]  /*f170*/  ISETP.GE.AND P3, PT, R22, UR4, PT ;  /* 0x0000000416007c0c */ /* 0x000fd6000bf66270 */
[CC--:B0-----:R-:W-:Y:S02]  /*f180*/  @!P2 LEA R4, P4, R17.reuse, R18.reuse, 0x1 ;  /* 0x000000121104a211 */ /* 0x0c1fe400078808ff */
[C---:B------:R-:W-:Y:S02]  /*f190*/  @!P3 LEA R18, P5, R22.reuse, R18, 0x1 ;  /* 0x000000121612b211 */ /* 0x040fe400078a08ff */
[-C--:B--2---:R-:W-:Y:S02]  /*f1a0*/  @!P2 LEA.HI.X R5, R17, R3.reuse, R50, 0x1, P4 ;  /* 0x000000031105a211 */ /* 0x084fe400020f0c32 */
[----:B------:R-:W-:-:S03]  /*f1b0*/  @!P3 LEA.HI.X R19, R22, R3, R48, 0x1, P5 ;  /* 0x000000031613b211 */ /* 0x000fc600028f0c30 */
[----:B-----5:R3:W-:Y:S04]  /*f1c0*/  @!P2 ST.E.128 desc[UR8][R4.64], R8 ;  /* 0x000000080400a985 */ /* 0x0207e8000c101d08 */
[----:B------:R3:W-:Y:S02]  /*f1d0*/  @!P3 ST.E.128 desc[UR8][R18.64], R32 ;  /* 0x000000201200b985 */ /* 0x0007e4000c101d08 */
.L_x_199:
[----:B------:R-:W-:Y:S05]  /*f1e0*/  BSYNC B1 ;  /* 0x0000000000017941 */ /* 0x000fea0003800000 */
.L_x_198:
[----:B--2---:R2:W4:Y:S01]  /*f1f0*/  SHFL.IDX PT, R3, R20, 0x1, 0x181f ;  /* 0x00381f0014037f89 */ /* 0x00452200000e0000 */
[----:B------:R-:W-:Y:S03]  /*f200*/  BSSY B1, `(.L_x_200) ;  /* 0x000000d000017945 */ /* 0x000fe60003800000 */
[----:B---3-5:R2:W3:Y:S01]  /*f210*/  SHFL.IDX PT, R8, R0, 0x1, 0x181f ;  /* 0x00381f0000087f89 */ /* 0x0284e200000e0000 */
[----:B------:R-:W-:Y:S05]  /*f220*/  @P0 BRA `(.L_x_201) ;  /* 0x0000000000280947 */ /* 0x000fea0003800000 */
[----:B------:R-:W-:Y:S01]  /*f230*/  ULDC UR4, c[0x0][0xac8] ;  /* 0x0002b20000047ab9 */ /* 0x000fe20000000800 */
[----:B------:R-:W-:Y:S01]  /*f240*/  ULDC.64 UR8, c[0x0][0x208] ;  /* 0x0000820000087ab9 */ /* 0x000fe20000000a00 */
[----:B------:R-:W-:Y:S02]  /*f250*/  ISETP.GE.AND P3, PT, R17, UR4, PT ;  /* 0x0000000411007c0c */ /* 0x000fe4000bf66270 */
[----:B------:R-:W-:-:S11]  /*f260*/  ISETP.GE.AND P4, PT, R22, UR4, PT ;  /* 0x0000000416007c0c */ /* 0x000fd6000bf86270 */
[CC--:B---3--:R-:W-:Y:S02]  /*f270*/  @!P3 LEA R4, P0, R17.reuse, R8.reuse, 0x1 ;  /* 0x000000081104b211 */ /* 0x0c8fe400078008ff */
[C---:B------:R-:W-:Y:S02]  /*f280*/  @!P4 LEA R8, P2, R22.reuse, R8, 0x1 ;  /* 0x000000081608c211 */ /* 0x040fe400078408ff */
[-C--:B----4-:R-:W-:Y:S02]  /*f290*/  @!P3 LEA.HI.X R5, R17, R3.reuse, R50, 0x1, P0 ;  /* 0x000000031105b211 */ /* 0x090fe400000f0c32 */
[----:B------:R-:W-:-:S03]  /*f2a0*/  @!P4 LEA.HI.X R9, R22, R3, R48, 0x1, P2 ;  /* 0x000000031609c211 */ /* 0x000fc600010f0c30 */
[----:B------:R3:W-:Y:S04]  /*f2b0*/  @!P3 ST.E.128 desc[UR8][R4.64], R12 ;  /* 0x0000000c0400b985 */ /* 0x0007e8000c101d08 */
[----:B------:R3:W-:Y:S02]  /*f2c0*/  @!P4 ST.E.128 desc[UR8][R8.64], R36 ;  /* 0x000000240800c985 */ /* 0x0007e4000c101d08 */
.L_x_201:
[----:B------:R-:W-:Y:S05]  /*f2d0*/  BSYNC B1 ;  /* 0x0000000000017941 */ /* 0x000fea0003800000 */
.L_x_200:
[----:B----4-:R4:W0:Y:S01]  /*f2e0*/  SHFL.IDX PT, R3, R20, 0x2, 0x181f ;  /* 0x00581f0014037f89 */ /* 0x01082200000e0000 */
[----:B------:R-:W-:Y:S03]  /*f2f0*/  BSSY B1, `(.L_x_202) ;  /* 0x000000d000017945 */ /* 0x000fe60003800000 */
[----:B---3--:R4:W3:Y:S01]  /*f300*/  SHFL.IDX PT, R8, R0, 0x2, 0x181f ;  /* 0x00581f0000087f89 */ /* 0x0088e200000e0000 */
[----:B------:R-:W-:Y:S05]  /*f310*/  @P1 BRA `(.L_x_203) ;  /* 0x0000000000281947 */ /* 0x000fea0003800000 */
[----:B------:R-:W-:Y:S01]  /*f320*/  ULDC UR4, c[0x0][0xac8] ;  /* 0x0002b20000047ab9 */ /* 0x000fe20000000800 */
[----:B------:R-:W-:Y:S01]  /*f330*/  ULDC.64 UR8, c[0x0][0x208] ;  /* 0x0000820000087ab9 */ /* 0x000fe20000000a00 */
[----:B------:R-:W-:Y:S02]  /*f340*/  ISETP.GE.AND P2, PT, R17, UR4, PT ;  /* 0x0000000411007c0c */ /* 0x000fe4000bf46270 */
[----:B------:R-:W-:-:S11]  /*f350*/  ISETP.GE.AND P3, PT, R22, UR4, PT ;  /* 0x0000000416007c0c */ /* 0x000fd6000bf66270 */
[CC--:B---3--:R-:W-:Y:S02]  /*f360*/  @!P2 LEA R4, P0, R17.reuse, R8.reuse, 0x1 ;  /* 0x000000081104a211 */ /* 0x0c8fe400078008ff */
[C---:B------:R-:W-:Y:S02]  /*f370*/  @!P3 LEA R8, P1, R22.reuse, R8, 0x1 ;  /* 0x000000081608b211 */ /* 0x040fe400078208ff */
[-C--:B0-----:R-:W-:Y:S02]  /*f380*/  @!P2 LEA.HI.X R5, R17, R3.reuse, R50, 0x1, P0 ;  /* 0x000000031105a211 */ /* 0x081fe400000f0c32 */
[----:B------:R-:W-:-:S03]  /*f390*/  @!P3 LEA.HI.X R9, R22, R3, R48, 0x1, P1 ;  /* 0x000000031609b211 */ /* 0x000fc600008f0c30 */
[----:B------:R0:W-:Y:S04]  /*f3a0*/  @!P2 ST.E.128 desc[UR8][R4.64], R24 ;  /* 0x000000180400a985 */ /* 0x0001e8000c101d08 */
[----:B------:R0:W-:Y:S02]  /*f3b0*/  @!P3 ST.E.128 desc[UR8][R8.64], R40 ;  /* 0x000000280800b985 */ /* 0x0001e4000c101d08 */
.L_x_203:
[----:B------:R-:W-:Y:S05]  /*f3c0*/  BSYNC B1 ;  /* 0x0000000000017941 */ /* 0x000fea0003800000 */
.L_x_202:
[----:B0-----:R-:W-:Y:S01]  /*f3d0*/  VIADD R3, R49, 0x60 ;  /* 0x0000006031037836 */ /* 0x001fe20000000000 */
[----:B-12-4-:R-:W4:Y:S04]  /*f3e0*/  SHFL.IDX PT, R20, R20, 0x3, 0x181f ;  /* 0x00781f0014147f89 */ /* 0x016f2800000e0000 */
[----:B------:R-:W-:Y:S01]  /*f3f0*/  ISETP.GE.AND P0, PT, R3, R6, PT ;  /* 0x000000060300720c */ /* 0x000fe20003f06270 */
[----:B------:R-:W0:-:S12]  /*f400*/  SHFL.IDX PT, R0, R0, 0x3, 0x181f ;  /* 0x00781f0000007f89 */ /* 0x000e1800000e0000 */
[----:B------:R-:W-:Y:S05]  /*f410*/  @P0 BRA `(.L_x_204) ;  /* 0x0000001c00000947 */ /* 0x000fea0003800000 */
[----:B------:R-:W-:Y:S01]  /*f420*/  ULDC UR4, c[0x0][0xac8] ;  /* 0x0002b20000047ab9 */ /* 0x000fe20000000800 */
[----:B------:R-:W-:Y:S01]  /*f430*/  ULDC.64 UR8, c[0x0][0x208] ;  /* 0x0000820000087ab9 */ /* 0x000fe20000000a00 */
[----:B------:R-:W-:-:S13]  /*f440*/  ISETP.GE.AND P1, PT, R17, UR4, PT ;  /* 0x0000000411007c0c */ /* 0x000fda000bf26270 */
[----:B0-----:R-:W-:-:S04]  /*f450*/  @!P1 LEA R4, P0, R17, R0, 0x1 ;  /* 0x0000000011049211 */ /* 0x001fc800078008ff */
[----:B----4-:R-:W-:Y:S02]  /*f460*/  @!P1 LEA.HI.X R5, R17, R20, R50, 0x1, P0 ;  /* 0x0000001411059211 */ /* 0x010fe400000f0c32 */
[----:B------:R-:W-:-:S03]  /*f470*/  ISETP.GE.AND P0, PT, R22, UR4, PT ;  /* 0x0000000416007c0c */ /* 0x000fc6000bf06270 */
[----:B------:R0:W-:Y:S10]  /*f480*/  @!P1 ST.E.128 desc[UR8][R4.64], R28 ;  /* 0x0000001c04009985 */ /* 0x0001f4000c101d08 */
[----:B------:R-:W-:Y:S05]  /*f490*/  @P0 BRA `(.L_x_204) ;  /* 0x0000001800e00947 */ /* 0x000fea0003800000 */
[----:B0-----:R-:W-:Y:S01]  /*f4a0*/  LEA R4, P0, R22, R0, 0x1 ;  /* 0x0000000016047211 */ /* 0x001fe200078008ff */
[----:B------:R-:W-:-:S03]  /*f4b0*/  ULDC.64 UR8, c[0x0][0x208] ;  /* 0x0000820000087ab9 */ /* 0x000fc60000000a00 */
[----:B------:R-:W-:-:S05]  /*f4c0*/  LEA.HI.X R5, R22, R20, R48, 0x1, P0 ;  /* 0x0000001416057211 */ /* 0x000fca00000f0c30 */
[----:B------:R0:W-:Y:S01]  /*f4d0*/  ST.E.128 desc[UR8][R4.64], R44 ;  /* 0x0000002c04007985 */ /* 0x0001e2000c101d08 */
[----:B------:R-:W-:Y:S05]  /*f4e0*/  BRA `(.L_x_204) ;  /* 0x0000001800cc7947 */ /* 0x000fea0003800000 */
.L_x_197:
[----:B------:R0:W5:Y:S01]  /*f4f0*/  LDL R103, [R1+0x4] ;  /* 0x0000040001677983 */ /* 0x0001620000100800 */
[----:B------:R-:W-:Y:S01]  /*f500*/  ULDC.64 UR12, c[0x0][0xb08] ;  /* 0x0002c200000c7ab9 */ /* 0x000fe20000000a00 */
[----:B------:R-:W-:Y:S01]  /*f510*/  R2UR UR15, R222 ;  /* 0x00000000de0f72ca */ /* 0x000fe200000e0000 */
[----:B------:R-:W-:Y:S01]  /*f520*/  UIMAD UR10, UR11, UR12, URZ ;  /* 0x0000000c0b0a72a4 */ /* 0x000fe2000f8e023f */
[----:B------:R-:W1:Y:S01]  /*f530*/  @P1 LDC R0, c[0x0][0xbec] ;  /* 0x0002fb00ff001b82 */ /* 0x000e620000000800 */
[----:B------:R-:W-:Y:S01]  /*f540*/  UIMAD.WIDE.U32 UR8, UR4, UR12, URZ ;  /* 0x0000000c040872a5 */ /* 0x000fe2000f8e003f */
[----:B------:R-:W-:Y:S01]  /*f550*/  R2UR UR14, R221 ;  /* 0x00000000dd0e72ca */ /* 0x000fe200000e0000 */
[----:B------:R-:W-:Y:S01]  /*f560*/  UIMAD UR10, UR4, UR13, UR10 ;  /* 0x0000000d040a72a4 */ /* 0x000fe2000f8e020a */
[----:B------:R-:W-:Y:S01]  /*f570*/  IMAD.MOV.U32 R3, RZ, RZ, R15 ;  /* 0x000000ffff037224 */ /* 0x000fe200078e000f */
[----:B------:R-:W-:Y:S01]  /*f580*/  USHF.R.S32.HI UR4, URZ, 0x1f, UR7 ;  /* 0x0000001f3f047899 */ /* 0x000fe20008011407 */
[----:B------:R-:W-:Y:S01]  /*f590*/  ISETP.GE.AND P0, PT, R25, R6, PT ;  /* 0x000000061900720c */ /* 0x000fe20003f06270 */
[----:B------:R-:W-:Y:S01]  /*f5a0*/  UIADD3 UR9, UR9, UR10, URZ ;  /* 0x0000000a09097290 */ /* 0x000fe2000fffe03f */
[----:B------:R-:W2:Y:S01]  /*f5b0*/  @P1 LDC R5, c[0x0][0xbf0] ;  /* 0x0002fc00ff051b82 */ /* 0x000ea20000000800 */
[----:B------:R-:W-:Y:S01]  /*f5c0*/  VIADD R18, R18, 0x34820 ;  /* 0x0003482012127836 */ /* 0x000fe20000000000 */
[----:B------:R-:W-:Y:S01]  /*f5d0*/  ULDC.64 UR10, c[0x0][0xb38] ;  /* 0x0002ce00000a7ab9 */ /* 0x000fe20000000a00 */
[----:B------:R-:W-:Y:S01]  /*f5e0*/  BSSY B1, `(.L_x_205) ;  /* 0x0000076000017945 */ /* 0x000fe20003800000 */
[----:B------:R-:W-:Y:S01]  /*f5f0*/  UIMAD.WIDE.U32 UR8, UR15, UR10, UR8 ;  /* 0x0000000a0f0872a5 */ /* 0x000fe2000f8e0008 */
[----:B------:R-:W-:-:S02]  /*f600*/  SHF.R.S32.HI R24, RZ, 0x1f, R223 ;  /* 0x0000001fff187819 */ /* 0x000fc400000114df */
[----:B------:R-:W-:Y:S01]  /*f610*/  PRMT R18, RZ, 0x654, R18 ;  /* 0x00000654ff127816 */ /* 0x000fe20000000012 */
[----:B------:R-:W-:Y:S01]  /*f620*/  UIMAD UR9, UR15, UR11, UR9 ;  /* 0x0000000b0f0972a4 */ /* 0x000fe2000f8e0209 */
[----:B------:R-:W-:Y:S02]  /*f630*/  SHF.R.S32.HI R26, RZ, 0x1f, R224 ;  /* 0x0000001fff1a7819 */ /* 0x000fe400000114e0 */
[----:B------:R-:W-:Y:S01]  /*f640*/  ULDC.64 UR10, c[0x0][0xb40] ;  /* 0x0002d000000a7ab9 */ /* 0x000fe20000000a00 */
[----:B------:R0:W-:Y:S01]  /*f650*/  SYNCS.ARRIVE.TRANS64.RED.A1T0 RZ, [R18+URZ], RZ ;  /* 0x000000ff12ff79a7 */ /* 0x0001e2000810043f */
[----:B------:R-:W-:Y:S01]  /*f660*/  UIMAD UR4, UR4, UR10, URZ ;  /* 0x0000000a040472a4 */ /* 0x000fe2000f8e023f */
[----:B------:R-:W-:Y:S01]  /*f670*/  SHF.R.S32.HI R28, RZ, 0x1f, R225 ;  /* 0x0000001fff1c7819 */ /* 0x000fe200000114e1 */
[----:B------:R-:W-:Y:S01]  /*f680*/  UIMAD.WIDE.U32 UR8, UR7, UR10, UR8 ;  /* 0x0000000a070872a5 */ /* 0x000fe2000f8e0008 */
[----:B-1----:R-:W-:Y:S01]  /*f690*/  @P1 IMAD.HI.U32 R0, R15, R0, RZ ;  /* 0x000000000f001227 */ /* 0x002fe200078e00ff */
[----:B------:R-:W-:Y:S01]  /*f6a0*/  UIMAD UR4, UR7, UR11, UR4 ;  /* 0x0000000b070472a4 */ /* 0x000fe2000f8e0204 */
[----:B------:R-:W-:-:S02]  /*f6b0*/  SHF.R.S32.HI R29, RZ, 0x1f, R226 ;  /* 0x0000001fff1d7819 */ /* 0x000fc400000114e2 */
[----:B------:R-:W-:Y:S01]  /*f6c0*/  ULDC.64 UR10, c[0x0][0xb48] ;  /* 0x0002d200000a7ab9 */ /* 0x000fe20000000a00 */
[----:B------:R-:W-:Y:S01]  /*f6d0*/  UIADD3 UR9, UR9, UR4, URZ ;  /* 0x0000000409097290 */ /* 0x000fe2000fffe03f */
[----:B------:R-:W-:Y:S02]  /*f6e0*/  SHF.R.S32.HI R30, RZ, 0x1f, R227 ;  /* 0x0000001fff1e7819 */ /* 0x000fe400000114e3 */
[----:B--2---:R-:W-:Y:S01]  /*f6f0*/  @P1 SHF.R.U32.HI R3, RZ, R5, R0 ;  /* 0x00000005ff031219 */ /* 0x004fe20000011600 */
[----:B------:R-:W-:Y:S01]  /*f700*/  UIMAD.WIDE.U32 UR8, UR14, UR10, UR8 ;  /* 0x0000000a0e0872a5 */ /* 0x000fe2000f8e0008 */
[----:B------:R-:W-:Y:S02]  /*f710*/  SHF.R.S32.HI R31, RZ, 0x1f, R228 ;  /* 0x0000001fff1f7819 */ /* 0x000fe400000114e4 */
[--C-:B------:R-:W-:Y:S01]  /*f720*/  SHF.R.S32.HI R0, RZ, 0x1f, R3.reuse ;  /* 0x0000001fff007819 */ /* 0x100fe20000011403 */
[----:B------:R-:W-:Y:S01]  /*f730*/  IMAD.MOV R4, RZ, RZ, -R3 ;  /* 0x000000ffff047224 */ /* 0x000fe200078e0a03 */
[----:B------:R-:W-:-:S02]  /*f740*/  UIMAD UR4, UR14, UR11, UR9 ;  /* 0x0000000b0e0472a4 */ /* 0x000fc4000f8e0209 */
[----:B------:R-:W-:Y:S01]  /*f750*/  IMAD.U32 R5, RZ, RZ, UR9 ;  /* 0x00000009ff057e24 */ /* 0x000fe2000f8e00ff */
[----:B------:R-:W-:Y:S01]  /*f760*/  SHF.R.S32.HI R32, RZ, 0x1f, R229 ;  /* 0x0000001fff207819 */ /* 0x000fe200000114e5 */
[----:B------:R-:W-:Y:S01]  /*f770*/  ULDC.64 UR10, c[0x0][0xb30] ;  /* 0x0002cc00000a7ab9 */ /* 0x000fe20000000a00 */
[----:B------:R-:W-:Y:S01]  /*f780*/  IMAD R19, R19, R4, R15 ;  /* 0x0000000413137224 */ /* 0x000fe200078e020f */
[----:B------:R-:W-:Y:S01]  /*f790*/  SHF.R.S32.HI R33, RZ, 0x1f, R230 ;  /* 0x0000001fff217819 */ /* 0x000fe200000114e6 */
[----:B------:R-:W-:Y:S01]  /*f7a0*/  IMAD R0, R0, UR10, RZ ;  /* 0x0000000a00007c24 */ /* 0x000fe2000f8e02ff */
[----:B------:R-:W-:Y:S01]  /*f7b0*/  SHF.R.S32.HI R34, RZ, 0x1f, R231 ;  /* 0x0000001fff227819 */ /* 0x000fe200000114e7 */
[----:B------:R-:W-:Y:S01]  /*f7c0*/  IMAD.U32 R4, RZ, RZ, UR8 ;  /* 0x00000008ff047e24 */ /* 0x000fe2000f8e00ff */
[----:B------:R-:W-:Y:S01]  /*f7d0*/  ULDC.64 UR8, c[0x0][0xb28] ;  /* 0x0002ca0000087ab9 */ /* 0x000fe20000000a00 */
[----:B------:R-:W-:Y:S01]  /*f7e0*/  IMAD.U32 R5, RZ, RZ, UR4 ;  /* 0x00000004ff057e24 */ /* 0x000fe2000f8e00ff */
[----:B------:R-:W-:Y:S01]  /*f7f0*/  SHF.R.S32.HI R35, RZ, 0x1f, R232 ;  /* 0x0000001fff237819 */ /* 0x000fe200000114e8 */
[C---:B------:R-:W-:Y:S01]  /*f800*/  IMAD R9, R3.reuse, UR11, R0 ;  /* 0x0000000b03097c24 */ /* 0x040fe2000f8e0200 */
[----:B------:R-:W-:Y:S01]  /*f810*/  SHF.R.S32.HI R0, RZ, 0x1f, R19 ;  /* 0x0000001fff007819 */ /* 0x000fe20000011413 */
[----:B------:R-:W-:Y:S01]  /*f820*/  IMAD.WIDE.U32 R4, R3, UR10, R4 ;  /* 0x0000000a03047c25 */ /* 0x000fe2000f8e0004 */
[----:B------:R-:W-:-:S02]  /*f830*/  SHF.R.S32.HI R98, RZ, 0x1f, R233 ;  /* 0x0000001fff627819 */ /* 0x000fc400000114e9 */
[----:B------:R-:W-:Y:S01]  /*f840*/  SHF.R.S32.HI R99, RZ, 0x1f, R234 ;  /* 0x0000001fff637819 */ /* 0x000fe200000114ea */
[----:B------:R-:W-:Y:S01]  /*f850*/  IMAD R0, R0, UR8, RZ ;  /* 0x0000000800007c24 */ /* 0x000fe2000f8e02ff */
[----:B------:R-:W-:Y:S01]  /*f860*/  SHF.R.S32.HI R100, RZ, 0x1f, R235 ;  /* 0x0000001fff647819 */ /* 0x000fe200000114eb */
[----:B------:R-:W-:Y:S01]  /*f870*/  IMAD.IADD R5, R5, 0x1, R9 ;  /* 0x0000000105057824 */ /* 0x000fe200078e0209 */
[----:B------:R-:W-:Y:S01]  /*f880*/  SHF.R.S32.HI R101, RZ, 0x1f, R236 ;  /* 0x0000001fff657819 */ /* 0x000fe200000114ec */
[C---:B------:R-:W-:Y:S01]  /*f890*/  IMAD R3, R19.reuse, UR9, R0 ;  /* 0x0000000913037c24 */ /* 0x040fe2000f8e0200 */
[----:B------:R-:W-:Y:S01]  /*f8a0*/  SHF.R.S32.HI R102, RZ, 0x1f, R237 ;  /* 0x0000001fff667819 */ /* 0x000fe200000114ed */
[----:B------:R-:W-:Y:S01]  /*f8b0*/  IMAD.WIDE.U32 R4, R19, UR8, R4 ;  /* 0x0000000813047c25 */ /* 0x000fe2000f8e0004 */
[----:B------:R-:W-:-:S03]  /*f8c0*/  ULDC.64 UR8, c[0x0][0xb00] ;  /* 0x0002c00000087ab9 */ /* 0x000fc60000000a00 */
[----:B------:R-:W-:Y:S01]  /*f8d0*/  IMAD.IADD R3, R5, 0x1, R3 ;  /* 0x0000000105037824 */ /* 0x000fe200078e0203 */
[----:B------:R-:W-:-:S04]  /*f8e0*/  LEA R0, P1, R4, UR8, 0x2 ;  /* 0x0000000804007c11 */ /* 0x000fc8000f8210ff */
[----:B------:R-:W-:Y:S01]  /*f8f0*/  LEA.HI.X R3, R4, UR9, R3, 0x2, P1 ;  /* 0x0000000904037c11 */ /* 0x000fe200088f1403 */
[----:B------:R0:W1:Y:S04]  /*f900*/  SHFL.IDX PT, R8, R0, RZ, 0x1c1f ;  /* 0x001c1fff00087589 */ /* 0x00006800000e0000 */
[----:B------:R0:W2:Y:S01]  /*f910*/  SHFL.IDX PT, R9, R3, RZ, 0x1c1f ;  /* 0x001c1fff03097589 */ /* 0x0000a200000e0000 */
[----:B------:R-:W-:Y:S05]  /*f920*/  @P0 BRA `(.L_x_206) ;  /* 0x0000000400040947 */ /* 0x000fea0003800000 */
[----:B------:R-:W-:Y:S01]  /*f930*/  ULDC UR4, c[0x0][0xac8] ;  /* 0x0002b20000047ab9 */ /* 0x000fe20000000800 */
[----:B------:R-:W-:Y:S01]  /*f940*/  ULDC.64 UR8, c[0x0][0x208] ;  /* 0x0000820000087ab9 */ /* 0x000fe20000000a00 */
[----:B-----5:R-:W-:Y:S02]  /*f950*/  ISETP.GE.AND P3, PT, R103, UR4, PT ;  /* 0x0000000467007c0c */ /* 0x020fe4000bf66270 */
[----:B------:R-:W-:Y:S02]  /*f960*/  ISETP.GE.AND P2, PT, R237, UR4, PT ;  /* 0x00000004ed007c0c */ /* 0x000fe4000bf46270 */
[----:B------:R-:W-:Y:S02]  /*f970*/  ISETP.GE.AND P1, PT, R236, UR4, PT ;  /* 0x00000004ec007c0c */ /* 0x000fe4000bf26270 */
[----:B------:R-:W-:Y:S02]  /*f980*/  ISETP.GE.AND P0, PT, R235, UR4, PT ;  /* 0x00000004eb007c0c */ /* 0x000fe4000bf06270 */
[----:B------:R-:W-:-:S05]  /*f990*/  ISETP.GE.AND P4, PT, R233, UR4, PT ;  /* 0x00000004e9007c0c */ /* 0x000fca000bf86270 */
[----:B-12---:R-:W-:Y:S02]  /*f9a0*/  @!P3 IMAD.WIDE R4, R103, 0x4, R8 ;  /* 0x000000046704b825 */ /* 0x006fe400078e0208 */
[CC--:B------:R-:W-:Y:S02]  /*f9b0*/  @!P2 LEA R10, P6, R237.reuse, R8.reuse, 0x2 ;  /* 0x00000008ed0aa211 */ /* 0x0c0fe400078c10ff */
[-C--:B------:R-:W-:Y:S01]  /*f9c0*/  @!P1 LEA R12, P5, R236, R8.reuse, 0x2 ;  /* 0x00000008ec0c9211 */ /* 0x080fe200078a10ff */
[----:B------:R1:W-:Y:S01]  /*f9d0*/  @!P3 ST.E.64 desc[UR8][R4.64], R20 ;  /* 0x000000140400b985 */ /* 0x0003e2000c101b08 */
[----:B------:R-:W-:Y:S02]  /*f9e0*/  ISETP.GE.AND P3, PT, R234, UR4, PT ;  /* 0x00000004ea007c0c */ /* 0x000fe4000bf66270 */
[----:B------:R-:W-:Y:S02]  /*f9f0*/  @!P2 LEA.HI.X R11, R237, R9, R102, 0x2, P6 ;  /* 0x00000009ed0ba211 */ /* 0x000fe400030f1466 */
[----:B------:R-:W-:-:S02]  /*fa00*/  @!P0 LEA R14, P6, R235, R8, 0x2 ;  /* 0x00000008eb0e8211 */ /* 0x000fc400078c10ff */
[-C--:B------:R-:W-:Y:S01]  /*fa10*/  @!P1 LEA.HI.X R13, R236, R9.reuse, R101, 0x2, P5 ;  /* 0x00000009ec0d9211 */ /* 0x080fe200028f1465 */
[----:B------:R2:W-:Y:S01]  /*fa20*/  @!P2 ST.E.64 desc[UR8][R10.64], R88 ;  /* 0x000000580a00a985 */ /* 0x0005e2000c101b08 */
[----:B------:R-:W-:Y:S02]  /*fa30*/  ISETP.GE.AND P5, PT, R232, UR4, PT ;  /* 0x00000004e8007c0c */ /* 0x000fe4000bfa6270 */
[----:B------:R-:W-:Y:S01]  /*fa40*/  @!P0 LEA.HI.X R15, R235, R9, R100, 0x2, P6 ;  /* 0x00000009eb0f8211 */ /* 0x000fe200030f1464 */
[----:B------:R3:W-:Y:S01]  /*fa50*/  @!P1 ST.E.64 desc[UR8][R12.64], R90 ;  /* 0x0000005a0c009985 */ /* 0x0007e2000c101b08 */
[----:B------:R-:W-:Y:S02]  /*fa60*/  ISETP.GE.AND P2, PT, R231, UR4, PT ;  /* 0x00000004e7007c0c */ /* 0x000fe4000bf46270 */
[-C--:B-1----:R-:W-:Y:S01]  /*fa70*/  @!P3 LEA R4, P6, R234, R8.reuse, 0x2 ;  /* 0x00000008ea04b211 */ /* 0x082fe200078c10ff */
[----:B------:R1:W-:Y:S01]  /*fa80*/  @!P0 ST.E.64 desc[UR8][R14.64], R36 ;  /* 0x000000240e008985 */ /* 0x0003e2000c101b08 */
[----:B0-----:R-:W-:-:S02]  /*fa90*/  @!P4 LEA R18, P0, R233, R8, 0x2 ;  /* 0x00000008e912c211 */ /* 0x001fc400078010ff */
[----:B------:R-:W-:Y:S02]  /*faa0*/  ISETP.GE.AND P1, PT, R230, UR4, PT ;  /* 0x00000004e6007c0c */ /* 0x000fe4000bf26270 */
[-C--:B------:R-:W-:Y:S02]  /*fab0*/  @!P4 LEA.HI.X R19, R233, R9.reuse, R98, 0x2, P0 ;  /* 0x00000009e913c211 */ /* 0x080fe400000f1462 */
[----:B------:R-:W-:Y:S02]  /*fac0*/  @!P3 LEA.HI.X R5, R234, R9, R99, 0x2, P6 ;  /* 0x00000009ea05b211 */ /* 0x000fe400030f1463 */
[----:B------:R-:W-:Y:S02]  /*fad0*/  ISETP.GE.AND P0, PT, R229, UR4, PT ;  /* 0x00000004e5007c0c */ /* 0x000fe4000bf06270 */
[----:B------:R-:W-:Y:S01]  /*fae0*/  @!P5 LEA R20, P6, R232, R8, 0x2 ;  /* 0x00000008e814d211 */ /* 0x000fe200078c10ff */
[----:B------:R0:W-:Y:S01]  /*faf0*/  @!P3 ST.E.64 desc[UR8][R4.64], R40 ;  /* 0x000000280400b985 */ /* 0x0001e2000c101b08 */
[----:B------:R-:W-:-:S02]  /*fb00*/  ISETP.GE.AND P3, PT, R228, UR4, PT ;  /* 0x00000004e4007c0c */ /* 0x000fc4000bf66270 */
[----:B------:R-:W-:Y:S01]  /*fb10*/  @!P5 LEA.HI.X R21, R232, R9, R35, 0x2, P6 ;  /* 0x00000009e815d211 */ /* 0x000fe200030f1423 */
[----:B------:R4:W-:Y:S01]  /*fb20*/  @!P4 ST.E.64 desc[UR8][R18.64], R44 ;  /* 0x0000002c1200c985 */ /* 0x0009e2000c101b08 */
[----:B--2---:R-:W-:-:S03]  /*fb30*/  @!P2 LEA R10, P4, R231, R8, 0x2 ;  /* 0x00000008e70aa211 */ /* 0x004fc600078810ff */
[----:B------:R-:W-:Y:S01]  /*fb40*/  @!P5 ST.E.64 desc[UR8][R20.64], R48 ;  /* 0x000000301400d985 */ /* 0x000fe2000c101b08 */
[CC--:B---3--:R-:W-:Y:S02]  /*fb50*/  @!P1 LEA R12, P5, R230.reuse, R8.reuse, 0x2 ;  /* 0x00000008e60c9211 */ /* 0x0c8fe400078a10ff */
[-C--:B------:R-:W-:Y:S02]  /*fb60*/  @!P2 LEA.HI.X R11, R231, R9.reuse, R34, 0x2, P4 ;  /* 0x00000009e70ba211 */ /* 0x080fe400020f1422 */
[----:B-1----:R-:W-:Y:S02]  /*fb70*/  @!P0 LEA R14, P6, R229, R8, 0x2 ;  /* 0x00000008e50e8211 */ /* 0x002fe400078c10ff */
[----:B------:R-:W-:Y:S01]  /*fb80*/  ISETP.GE.AND P4, PT, R227, UR4, PT ;  /* 0x00000004e3007c0c */ /* 0x000fe2000bf86270 */
[----:B------:R1:W-:Y:S01]  /*fb90*/  @!P2 ST.E.64 desc[UR8][R10.64], R52 ;  /* 0x000000340a00a985 */ /* 0x0003e2000c101b08 */
[-C--:B------:R-:W-:Y:S02]  /*fba0*/  @!P1 LEA.HI.X R13, R230, R9.reuse, R33, 0x2, P5 ;  /* 0x00000009e60d9211 */ /* 0x080fe400028f1421 */
[----:B------:R-:W-:-:S02]  /*fbb0*/  @!P0 LEA.HI.X R15, R229, R9, R32, 0x2, P6 ;  /* 0x00000009e50f8211 */ /* 0x000fc400030f1420 */
[----:B------:R-:W-:Y:S01]  /*fbc0*/  ISETP.GE.AND P2, PT, R226, UR4, PT ;  /* 0x00000004e2007c0c */ /* 0x000fe2000bf46270 */
[----:B------:R2:W-:Y:S01]  /*fbd0*/  @!P1 ST.E.64 desc[UR8][R12.64], R56 ;  /* 0x000000380c009985 */ /* 0x0005e2000c101b08 */
[----:B0-----:R-:W-:Y:S02]  /*fbe0*/  @!P3 LEA R4, P5, R228, R8, 0x2 ;  /* 0x00000008e404b211 */ /* 0x001fe400078a10ff */
[----:B------:R-:W-:Y:S01]  /*fbf0*/  ISETP.GE.AND P1, PT, R225, UR4, PT ;  /* 0x00000004e1007c0c */ /* 0x000fe2000bf26270 */
[----:B------:R0:W-:Y:S01]  /*fc00*/  @!P0 ST.E.64 desc[UR8][R14.64], R60 ;  /* 0x0000003c0e008985 */ /* 0x0001e2000c101b08 */
[----:B------:R-:W-:Y:S02]  /*fc10*/  ISETP.GE.AND P0, PT, R224, UR4, PT ;  /* 0x00000004e0007c0c */ /* 0x000fe4000bf06270 */
[----:B------:R-:W-:Y:S02]  /*fc20*/  @!P3 LEA.HI.X R5, R228, R9, R31, 0x2, P5 ;  /* 0x00000009e405b211 */ /* 0x000fe400028f141f */
[----:B------:R-:W-:-:S02]  /*fc30*/  ISETP.GE.AND P5, PT, R223, UR4, PT ;  /* 0x00000004df007c0c */ /* 0x000fc4000bfa6270 */
[CC--:B----4-:R-:W-:Y:S01]  /*fc40*/  @!P4 LEA R18, P6, R227.reuse, R8.reuse, 0x2 ;  /* 0x00000008e312c211 */ /* 0x0d0fe200078c10ff */
[----:B------:R3:W-:Y:S01]  /*fc50*/  @!P3 ST.E.64 desc[UR8][R4.64], R64 ;  /* 0x000000400400b985 */ /* 0x0007e2000c101b08 */
[CC--:B-1----:R-:W-:Y:S02]  /*fc60*/  @!P2 LEA R10, P3, R226.reuse, R8.reuse, 0x2 ;  /* 0x00000008e20aa211 */ /* 0x0c2fe400078610ff */
[-C--:B------:R-:W-:Y:S02]  /*fc70*/  @!P4 LEA.HI.X R19, R227, R9.reuse, R30, 0x2, P6 ;  /* 0x00000009e313c211 */ /* 0x080fe400030f141e */
[-C--:B--2---:R-:W-:Y:S02]  /*fc80*/  @!P1 LEA R12, P6, R225, R8.reuse, 0x2 ;  /* 0x00000008e10c9211 */ /* 0x084fe400078c10ff */
[----:B------:R-:W-:Y:S01]  /*fc90*/  @!P2 LEA.HI.X R11, R226, R9, R29, 0x2, P3 ;  /* 0x00000009e20ba211 */ /* 0x000fe200018f141d */
[----:B------:R3:W-:Y:S01]  /*fca0*/  @!P4 ST.E.64 desc[UR8][R18.64], R68 ;  /* 0x000000441200c985 */ /* 0x0007e2000c101b08 */
[----:B0-----:R-:W-:-:S02]  /*fcb0*/  @!P0 LEA R14, P4, R224, R8, 0x2 ;  /* 0x00000008e00e8211 */ /* 0x001fc400078810ff */
[----:B------:R-:W-:Y:S01]  /*fcc0*/  @!P5 LEA R8, P3, R223, R8, 0x2 ;  /* 0x00000008df08d211 */ /* 0x000fe200078610ff */
[----:B------:R3:W-:Y:S01]  /*fcd0*/  @!P2 ST.E.64 desc[UR8][R10.64], R72 ;  /* 0x000000480a00a985 */ /* 0x0007e2000c101b08 */
[-C--:B------:R-:W-:Y:S02]  /*fce0*/  @!P1 LEA.HI.X R13, R225, R9.reuse, R28, 0x2, P6 ;  /* 0x00000009e10d9211 */ /* 0x080fe400030f141c */
[-C--:B------:R-:W-:Y:S02]  /*fcf0*/  @!P0 LEA.HI.X R15, R224, R9.reuse, R26, 0x2, P4 ;  /* 0x00000009e00f8211 */ /* 0x080fe400020f141a */
[----:B------:R-:W-:Y:S01]  /*fd00*/  @!P5 LEA.HI.X R9, R223, R9, R24, 0x2, P3 ;  /* 0x00000009df09d211 */ /* 0x000fe200018f1418 */
[----:B------:R3:W-:Y:S04]  /*fd10*/  @!P1 ST.E.64 desc[UR8][R12.64], R76 ;  /* 0x0000004c0c009985 */ /* 0x0007e8000c101b08 */
[----:B------:R3:W-:Y:S04]  /*fd20*/  @!P0 ST.E.64 desc[UR8][R14.64], R80 ;  /* 0x000000500e008985 */ /* 0x0007e8000c101b08 */
[----:B------:R3:W-:Y:S02]  /*fd30*/  @!P5 ST.E.64 desc[UR8][R8.64], R84 ;  /* 0x000000540800d985 */ /* 0x0007e4000c101b08 */
.L_x_206:
[----:B------:R-:W-:Y:S05]  /*fd40*/  BSYNC B1 ;  /* 0x0000000000017941 */ /* 0x000fea0003800000 */
.L_x_205:
[----:B------:R-:W-:Y:S01]  /*fd50*/  ISETP.GE.AND P0, PT, R27, R6, PT ;  /* 0x000000061b00720c */ /* 0x000fe20003f06270 */
[----:B--23--:R2:W3:Y:S04]  /*fd60*/  SHFL.IDX PT, R9, R3, 0x1, 0x1c1f ;  /* 0x003c1f0003097f89 */ /* 0x00c4e800000e0000 */
[----:B-1----:R2:W1:Y:S08]  /*fd70*/  SHFL.IDX PT, R8, R0, 0x1, 0x1c1f ;  /* 0x003c1f0000087f89 */ /* 0x00247000000e0000 */
[----:B--2---:R-:W-:Y:S05]  /*fd80*/  @P0 BRA `(.L_x_204) ;  /* 0x0000001000a40947 */ /* 0x004fea0003800000 */
[----:B------:R-:W-:Y:S01]  /*fd90*/  ULDC UR4, c[0x0][0xac8] ;  /* 0x0002b20000047ab9 */ /* 0x000fe20000000800 */
[----:B------:R-:W-:Y:S01]  /*fda0*/  ULDC.64 UR8, c[0x0][0x208] ;  /* 0x0000820000087ab9 */ /* 0x000fe20000000a00 */
[----:B------:R-:W-:Y:S02]  /*fdb0*/  ISETP.GE.AND P1, PT, R237, UR4, PT ;  /* 0x00000004ed007c0c */ /* 0x000fe4000bf26270 */
[----:B------:R-:W-:Y:S02]  /*fdc0*/  ISETP.GE.AND P0, PT, R236, UR4, PT ;  /* 0x00000004ec007c0c */ /* 0x000fe4000bf06270 */
[----:B-----5:R-:W-:Y:S02]  /*fdd0*/  ISETP.GE.AND P2, PT, R103, UR4, PT ;  /* 0x0000000467007c0c */ /* 0x020fe4000bf46270 */
[----:B------:R-:W-:Y:S02]  /*fde0*/  ISETP.GE.AND P4, PT, R234, UR4, PT ;  /* 0x00000004ea007c0c */ /* 0x000fe4000bf86270 */
[----:B------:R-:W-:-:S05]  /*fdf0*/  ISETP.GE.AND P3, PT, R235, UR4, PT ;  /* 0x00000004eb007c0c */ /* 0x000fca000bf66270 */
[CC--:B-1----:R-:W-:Y:S02]  /*fe00*/  @!P1 LEA R10, P5, R237.reuse, R8.reuse, 0x2 ;  /* 0x00000008ed0a9211 */ /* 0x0c2fe400078a10ff */
[CC--:B------:R-:W-:Y:S02]  /*fe10*/  @!P0 LEA R12, P6, R236.reuse, R8.reuse, 0x2 ;  /* 0x00000008ec0c8211 */ /* 0x0c0fe400078c10ff */
[-C--:B---3--:R-:W-:Y:S01]  /*fe20*/  @!P1 LEA.HI.X R11, R237, R9.reuse, R102, 0x2, P5 ;  /* 0x00000009ed0b9211 */ /* 0x088fe200028f1466 */
[----:B------:R-:W-:Y:S01]  /*fe30*/  @!P2 IMAD.WIDE R4, R103, 0x4, R8 ;  /* 0x000000046704a825 */ /* 0x000fe200078e0208 */
[----:B------:R-:W-:Y:S02]  /*fe40*/  ISETP.GE.AND P5, PT, R233, UR4, PT ;  /* 0x00000004e9007c0c */ /* 0x000fe4000bfa6270 */
[----:B------:R-:W-:Y:S02]  /*fe50*/  @!P0 LEA.HI.X R13, R236, R9, R101, 0x2, P6 ;  /* 0x00000009ec0d8211 */ /* 0x000fe400030f1465 */
[----:B------:R1:W-:Y:S01]  /*fe60*/  @!P2 ST.E.64 desc[UR8][R4.64], R92 ;  /* 0x0000005c0400a985 */ /* 0x0003e2000c101b08 */
[----:B0-----:R-:W-:-:S02]  /*fe70*/  @!P4 LEA R18, P2, R234, R8, 0x2 ;  /* 0x00000008ea12c211 */ /* 0x001fc400078410ff */
[----:B------:R-:W-:Y:S01]  /*fe80*/  @!P3 LEA R14, P6, R235, R8, 0x2 ;  /* 0x00000008eb0eb211 */ /* 0x000fe200078c10ff */
[----:B------:R-:W-:Y:S01]  /*fe90*/  @!P1 ST.E.64 desc[UR8][R10.64], R94 ;  /* 0x0000005e0a009985 */ /* 0x000fe2000c101b08 */
[----:B------:R-:W-:Y:S02]  /*fea0*/  ISETP.GE.AND P1, PT, R231, UR4, PT ;  /* 0x00000004e7007c0c */ /* 0x000fe4000bf26270 */
[-C--:B------:R-:W-:Y:S01]  /*feb0*/  @!P4 LEA.HI.X R19, R234, R9.reuse, R99, 0x2, P2 ;  /* 0x00000009ea13c211 */ /* 0x080fe200010f1463 */
[----:B------:R0:W-:Y:S01]  /*fec0*/  @!P0 ST.E.64 desc[UR8][R12.64], R96 ;  /* 0x000000600c008985 */ /* 0x0001e2000c101b08 */
[----:B------:R-:W-:Y:S02]  /*fed0*/  ISETP.GE.AND P0, PT, R232, UR4, PT ;  /* 0x00000004e8007c0c */ /* 0x000fe4000bf06270 */
[----:B------:R-:W-:Y:S02]  /*fee0*/  ISETP.GE.AND P2, PT, R230, UR4, PT ;  /* 0x00000004e6007c0c */ /* 0x000fe4000bf46270 */
[----:B------:R-:W-:-:S02]  /*fef0*/  @!P3 LEA.HI.X R15, R235, R9, R100, 0x2, P6 ;  /* 0x00000009eb0fb211 */ /* 0x000fc400030f1464 */
[----:B------:R-:W-:-:S03]  /*ff00*/  @!P5 LEA R20, P6, R233, R8, 0x2 ;  /* 0x00000008e914d211 */ /* 0x000fc600078c10ff */
[----:B------:R2:W-:Y:S01]  /*ff10*/  @!P3 ST.E.64 desc[UR8][R14.64], R38 ;  /* 0x000000260e00b985 */ /* 0x0005e2000c101b08 */
[-C--:B------:R-:W-:Y:S02]  /*ff20*/  @!P5 LEA.HI.X R21, R233, R9.reuse, R98, 0x2, P6 ;  /* 0x00000009e915d211 */ /* 0x080fe400030f1462 */
[----:B------:R-:W-:Y:S01]  /*ff30*/  ISETP.GE.AND P3, PT, R229, UR4, PT ;  /* 0x00000004e5007c0c */ /* 0x000fe2000bf66270 */
[----:B------:R3:W-:Y:S01]  /*ff40*/  @!P4 ST.E.64 desc[UR8][R18.64], R42 ;  /* 0x0000002a1200c985 */ /* 0x0007e2000c101b08 */
[-C--:B-1----:R-:W-:Y:S02]  /*ff50*/  @!P0 LEA R4, P4, R232, R8.reuse, 0x2 ;  /* 0x00000008e8048211 */ /* 0x082fe400078810ff */
[-C--:B0-----:R-:W-:Y:S01]  /*ff60*/  @!P2 LEA R12, P6, R230, R8.reuse, 0x2 ;  /* 0x00000008e60ca211 */ /* 0x081fe200078c10ff */
[----:B------:R-:W-:Y:S01]  /*ff70*/  @!P5 ST.E.64 desc[UR8][R20.64], R46 ;  /* 0x0000002e1400d985 */ /* 0x000fe2000c101b08 */
[----:B------:R-:W-:Y:S02]  /*ff80*/  @!P1 LEA R10, P5, R231, R8, 0x2 ;  /* 0x00000008e70a9211 */ /* 0x000fe400078a10ff */
[----:B------:R-:W-:-:S02]  /*ff90*/  @!P0 LEA.HI.X R5, R232, R9, R35, 0x2, P4 ;  /* 0x00000009e8058211 */ /* 0x000fc400020f1423 */
[----:B------:R-:W-:Y:S02]  /*ffa0*/  ISETP.GE.AND P4, PT, R228, UR4, PT ;  /* 0x00000004e4007c0c */ /* 0x000fe4000bf86270 */
[-C--:B------:R-:W-:Y:S01]  /*ffb0*/  @!P1 LEA.HI.X R11, R231, R9.reuse, R34, 0x2, P5 ;  /* 0x00000009e70b9211 */ /* 0x080fe200028f1422 */
[----:B------:R-:W-:Y:S01]  /*ffc0*/  @!P0 ST.E.64 desc[UR8][R4.64], R50 ;  /* 0x0000003204008985 */ /* 0x000fe2000c101b08 */
[----:B------:R-:W-:Y:S02]  /*ffd0*/  @!P2 LEA.HI.X R13, R230, R9, R33, 0x2, P6 ;  /* 0x00000009e60da211 */ /* 0x000fe400030f1421 */
[----:B------:R-:W-:Y:S01]  /*ffe0*/  ISETP.GE.AND P0, PT, R225, UR4, PT ;  /* 0x00000004e1007c0c */ /* 0x000fe2000bf06270 */
[----:B------:R0:W-:Y:S01]  /*fff0*/  @!P1 ST.E.64 desc[UR8][R10.64], R54 ;  /* 0x000000360a009985 */ /* 0x0001e2000c101b08 */
[----:B------:R-:W-:Y:S02]  /*10000*/  ISETP.GE.AND P1, PT, R226, UR4, PT ;  /* 0x00000004e2007c0c */ /* 0x000fe4000bf26270 */
[----:B--2---:R-:W-:Y:S01]  /*10010*/  @!P3 LEA R14, P5, R229, R8, 0x2 ;  /* 0x00000008e50eb211 */ /* 0x004fe200078a10ff */
[----:B------:R1:W-:Y:S01]  /*10020*/  @!P2 ST.E.64 desc[UR8][R12.64], R58 ;  /* 0x0000003a0c00a985 */ /* 0x0003e2000c101b08 */
[----:B------:R-:W-:-:S02]  /*10030*/  ISETP.GE.AND P2, PT, R227, UR4, PT ;  /* 0x00000004e3007c0c */ /* 0x000fc4000bf46270 */
[CC--:B---3--:R-:W-:Y:S02]  /*10040*/  @!P4 LEA R18, P6, R228.reuse, R8.reuse, 0x2 ;  /* 0x00000008e412c211 */ /* 0x0c8fe400078c10ff */
[-C--:B------:R-:W-:Y:S02]  /*10050*/  @!P3 LEA.HI.X R15, R229, R9.reuse, R32, 0x2, P5 ;  /* 0x00000009e50fb211 */ /* 0x080fe400028f1420 */
[----:B------:R-:W-:Y:S02]  /*10060*/  @!P4 LEA.HI.X R19, R228, R9, R31, 0x2, P6 ;  /* 0x00000009e413c211 */ /* 0x000fe400030f141f */
[----:B------:R-:W-:Y:S01]  /*10070*/  ISETP.GE.AND P5, PT, R224, UR4, PT ;  /* 0x00000004e0007c0c */ /* 0x000fe2000bfa6270 */
[----:B------:R2:W-:Y:S01]  /*10080*/  @!P3 ST.E.64 desc[UR8][R14.64], R62 ;  /* 0x0000003e0e00b985 */ /* 0x0005e2000c101b08 */
[----:B0-----:R-:W-:-:S03]  /*10090*/  @!P1 LEA R10, P6, R226, R8, 0x2 ;  /* 0x00000008e20a9211 */ /* 0x001fc600078c10ff */
[-C--:B------:R-:W-:Y:S01]  /*100a0*/  @!P2 LEA R4, P3, R227, R8.reuse, 0x2 ;  /* 0x00000008e304a211 */ /* 0x080fe200078610ff */
[----:B------:R2:W-:Y:S01]  /*100b0*/  @!P4 ST.E.64 desc[UR8][R18.64], R66 ;  /* 0x000000421200c985 */ /* 0x0005e2000c101b08 */
[-C--:B-1----:R-:W-:Y:S02]  /*100c0*/  @!P0 LEA R12, P4, R225, R8.reuse, 0x2 ;  /* 0x00000008e10c8211 */ /* 0x082fe400078810ff */
[-C--:B------:R-:W-:Y:S02]  /*100d0*/  @!P2 LEA.HI.X R5, R227, R9.reuse, R30, 0x2, P3 ;  /* 0x00000009e305a211 */ /* 0x080fe400018f141e */
[-C--:B------:R-:W-:Y:S02]  /*100e0*/  @!P1 LEA.HI.X R11, R226, R9.reuse, R29, 0x2, P6 ;  /* 0x00000009e20b9211 */ /* 0x080fe400030f141d */
[----:B------:R-:W-:Y:S01]  /*100f0*/  @!P0 LEA.HI.X R13, R225, R9, R28, 0x2, P4 ;  /* 0x00000009e10d8211 */ /* 0x000fe200020f141c */
[----:B------:R2:W-:Y:S01]  /*10100*/  @!P2 ST.E.64 desc[UR8][R4.64], R70 ;  /* 0x000000460400a985 */ /* 0x0005e2000c101b08 */
[----:B------:R-:W-:-:S03]  /*10110*/  @!P5 LEA R20, P3, R224, R8, 0x2 ;  /* 0x00000008e014d211 */ /* 0x000fc600078610ff */
[----:B------:R2:W-:Y:S01]  /*10120*/  @!P1 ST.E.64 desc[UR8][R10.64], R74 ;  /* 0x0000004a0a009985 */ /* 0x0005e2000c101b08 */
[----:B------:R-:W-:-:S03]  /*10130*/  @!P5 LEA.HI.X R21, R224, R9, R26, 0x2, P3 ;  /* 0x00000009e015d211 */ /* 0x000fc600018f141a */
[----:B------:R2:W-:Y:S01]  /*10140*/  @!P0 ST.E.64 desc[UR8][R12.64], R78 ;  /* 0x0000004e0c008985 */ /* 0x0005e2000c101b08 */
[----:B------:R-:W-:-:S03]  /*10150*/  ISETP.GE.AND P0, PT, R223, UR4, PT ;  /* 0x00000004df007c0c */ /* 0x000fc6000bf06270 */
[----:B------:R2:W-:Y:S10]  /*10160*/  @!P5 ST.E.64 desc[UR8][R20.64], R82 ;  /* 0x000000521400d985 */ /* 0x0005f4000c101b08 */
[----:B------:R-:W-:Y:S05]  /*10170*/  @P0 BRA `(.L_x_204) ;  /* 0x0000000c00a80947 */ /* 0x000fea0003800000 */
[----:B--2---:R-:W-:Y:S01]  /*10180*/  LEA R4, P0, R223, R8, 0x2 ;  /* 0x00000008df047211 */ /* 0x004fe200078010ff */
[----:B------:R-:W-:-:S03]  /*10190*/  ULDC.64 UR8, c[0x0][0x208] ;  /* 0x0000820000087ab9 */ /* 0x000fc60000000a00 */
[----:B------:R-:W-:-:S05]  /*101a0*/  LEA.HI.X R5, R223, R9, R24, 0x2, P0 ;  /* 0x00000009df057211 */ /* 0x000fca00000f1418 */
[----:B------:R0:W-:Y:S01]  /*101b0*/  ST.E.64 desc[UR8][R4.64], R86 ;  /* 0x0000005604007985 */ /* 0x0001e2000c101b08 */
[----:B------:R-:W-:Y:S05]  /*101c0*/  BRA `(.L_x_204) ;  /* 0x0000000c00947947 */ /* 0x000fea0003800000 */
.L_x_195:
[----:B------:R-:W2:Y:S01]  /*101d0*/  LDL R10, [R1+0xc] ;  /* 0x00000c00010a7983 */ /* 0x000ea20000100800 */
[----:B------:R-:W-:Y:S01]  /*101e0*/  ULDC.64 UR8, c[0x0][0xc00] ;  /* 0x0003000000087ab9 */ /* 0x000fe20000000a00 */
[----:B------:R-:W-:Y:S01]  /*101f0*/  ULDC.64 UR10, c[0x0][0x208] ;  /* 0x00008200000a7ab9 */ /* 0x000fe20000000a00 */
[----:B------:R-:W-:Y:S01]  /*10200*/  UISETP.NE.U32.AND UP0, UPT, UR8, URZ, UPT ;  /* 0x0000003f0800728c */ /* 0x000fe2000bf05070 */
[----:B------:R-:W-:-:S03]  /*10210*/  R2UR UR7, R220 ;  /* 0x00000000dc0772ca */ /* 0x000fc600000e0000 */
[----:B------:R-:W-:-:S03]  /*10220*/  UISETP.NE.AND.EX UP0, UPT, UR9, URZ, UPT, UP0 ;  /* 0x0000003f0900728c */ /* 0x000fc6000bf05300 */
[----:B------:R-:W-:-:S03]  /*10230*/  ULDC.64 UR8, c[0x0][0xc00] ;  /* 0x0003000000087ab9 */ /* 0x000fc60000000a00 */
[----:B------:R-:W-:Y:S02]  /*10240*/  PLOP3.LUT P1, PT, PT, PT, UP0, 0x80, 0x0 ;  /* 0x000000000000781c */ /* 0x000fe40003f2f008 */
[----:B--2---:R-:W-:-:S13]  /*10250*/  R2UR UR4, R10 ;  /* 0x000000000a0472ca */ /* 0x004fda00000e0000 */
[----:B------:R-:W-:-:S06]  /*10260*/  UIMAD.WIDE UR8, UR4, 0x4, UR8 ;  /* 0x00000004040878a5 */ /* 0x000fcc000f8e0208 */
[----:B------:R-:W-:Y:S02]  /*10270*/  IMAD.U32 R4, RZ, RZ, UR8 ;  /* 0x00000008ff047e24 */ /* 0x000fe4000f8e00ff */
[----:B------:R-:W-:Y:S01]  /*10280*/  IMAD.U32 R5, RZ, RZ, UR9 ;  /* 0x00000009ff057e24 */ /* 0x000fe2000f8e00ff */
[----:B------:R-:W-:-:S04]  /*10290*/  ULDC.64 UR8, c[0x0][0xc08] ;  /* 0x0003020000087ab9 */ /* 0x000fc80000000a00 */
[----:B------:R-:W2:Y:S01]  /*102a0*/  @P1 LDG.E R3, desc[UR10][R4.64] ;  /* 0x0000000a04031981 */ /* 0x000ea2000c1e1900 */
[----:B------:R-:W-:Y:S01]  /*102b0*/  UISETP.NE.U32.AND UP1, UPT, UR8, URZ, UPT ;  /* 0x0000003f0800728c */ /* 0x000fe2000bf25070 */
[----:B------:R-:W0:Y:S03]  /*102c0*/  S2R R6, SR_TID.X ;  /* 0x0000000000067919 */ /* 0x000e260000002100 */
[----:B------:R-:W-:-:S06]  /*102d0*/  UISETP.NE.AND.EX UP1, UPT, UR9, URZ, UPT, UP1 ;  /* 0x0000003f0900728c */ /* 0x000fcc000bf25310 */
[----:B------:R-:W-:-:S05]  /*102e0*/  PLOP3.LUT P2, PT, PT, PT, UP1, 0x80, 0x0 ;  /* 0x000000000000781c */ /* 0x000fca0003f4f018 */
[----:B------:R-:W-:Y:S02]  /*102f0*/  @UP1 ULDC.64 UR8, c[0x0][0xc08] ;  /* 0x0003020000081ab9 */ /* 0x000fe40000000a00 */
[----:B------:R-:W-:-:S03]  /*10300*/  @UP1 UIMAD.WIDE UR8, UR4, 0x4, UR8 ;  /* 0x00000004040818a5 */ /* 0x000fc6000f8e0208 */
[----:B------:R-:W-:Y:S02]  /*10310*/  ULDC UR4, c[0x0][0xa88] ;  /* 0x0002a20000047ab9 */ /* 0x000fe40000000800 */
[----:B------:R-:W-:Y:S01]  /*10320*/  IMAD.U32 R0, RZ, RZ, UR4 ;  /* 0x00000004ff007e24 */ /* 0x000fe2000f8e00ff */
[----:B------:R-:W-:Y:S01]  /*10330*/  UMOV UR4, URZ ;  /* 0x0000003f00047c82 */ /* 0x000fe20008000000 */
[----:B------:R-:W-:Y:S01]  /*10340*/  UISETP.NE.AND UP1, UPT, UR7, URZ, UPT ;  /* 0x0000003f0700728c */ /* 0x000fe2000bf25270 */
[----:B------:R-:W-:Y:S02]  /*10350*/  IMAD.U32 R8, RZ, RZ, UR8 ;  /* 0x00000008ff087e24 */ /* 0x000fe4000f8e00ff */
[----:B------:R-:W-:-:S05]  /*10360*/  IMAD.U32 R9, RZ, RZ, UR9 ;  /* 0x00000009ff097e24 */ /* 0x000fca000f8e00ff */
[----:B------:R1:W5:Y:S01]  /*10370*/  @P2 LDG.E R0, desc[UR10][R8.64] ;  /* 0x0000000a08002981 */ /* 0x000362000c1e1900 */
[----:B0-----:R-:W-:Y:S02]  /*10380*/  VIADD R12, R6, 0xffffff80 ;  /* 0xffffff80060c7836 */ /* 0x001fe40000000000 */
[----:B------:R-:W-:Y:S02]  /*10390*/  @!UP1 ULDC UR7, c[0x0][0xad4] ;  /* 0x0002b50000079ab9 */ /* 0x000fe40000000800 */
[----:B------:R-:W-:Y:S01]  /*103a0*/  IMAD.U32 R220, RZ, RZ, UR7 ;  /* 0x00000007ffdc7e24 */ /* 0x000fe2000f8e00ff */
[----:B------:R-:W-:Y:S02]  /*103b0*/  ISETP.GT.AND P0, PT, R12, 0x7f, PT ;  /* 0x0000007f0c00780c */ /* 0x000fe40003f04270 */
[----:B--2---:R-:W-:-:S13]  /*103c0*/  @P1 R2UR UR4, R3 ;  /* 0x00000000030412ca */ /* 0x004fda00000e0000 */
[----:B------:R-:W-:Y:S01]  /*103d0*/  USHF.R.S32.HI UR19, URZ, 0x1f, UR4 ;  /* 0x0000001f3f137899 */ /* 0x000fe20008011404 */
[----:B-1----:R-:W-:Y:S11]  /*103e0*/  @P2 BRA `(.L_x_207) ;  /* 0x0000000000142947 */ /* 0x002ff60003800000 */
[----:B------:R-:W-:Y:S05]  /*103f0*/  @!P1 BRA `(.L_x_207) ;  /* 0x0000000000109947 */ /* 0x000fea0003800000 */
[----:B------:R-:W-:Y:S02]  /*10400*/  ULDC.64 UR8, c[0x0][0x208] ;  /* 0x0000820000087ab9 */ /* 0x000fe40000000a00 */
[----:B------:R-:W2:Y:S04]  /*10410*/  LDG.E R3, desc[UR8][R4.64] ;  /* 0x0000000804037981 */ /* 0x000ea8000c1e1900 */
[----:B-----5:R-:W2:Y:S02]  /*10420*/  LDG.E R0, desc[UR8][R4.64+0x4] ;  /* 0x0000040804007981 */ /* 0x020ea4000c1e1900 */
[----:B--2---:R-:W-:-:S07]  /*10430*/  IMAD.IADD R0, R0, 0x1, -R3 ;  /* 0x0000000100007824 */ /* 0x004fce00078e0a03 */
.L_x_207:
[----:B------:R-:W2:Y:S01]  /*10440*/  LDL.LU R3, [R1+0x14] ;  /* 0x0000140001037983 */ /* 0x000ea20000300800 */
[----:B------:R-:W-:Y:S01]  /*10450*/  R2UR UR7, R10 ;  /* 0x000000000a0772ca */ /* 0x000fe200000e0000 */
[----:B------:R-:W-:-:S12]  /*10460*/  BSSY B1, `(.L_x_208) ;  /* 0x0000040000017945 */ /* 0x000fd80003800000 */
[----:B------:R-:W-:Y:S01]  /*10470*/  USEL UR7, UR7, URZ, !UP0 ;  /* 0x0000003f07077287 */ /* 0x000fe2000c000000 */
[----:B--2---:R-:W-:-:S13]  /*10480*/  R2UR UR8, R3 ;  /* 0x00000000030872ca */ /* 0x004fda00000e0000 */
[----:B------:R-:W-:Y:S01]  /*10490*/  USEL UR20, UR8, URZ, !UP0 ;  /* 0x0000003f08147287 */ /* 0x000fe2000c000000 */
[----:B------:R-:W-:Y:S11]  /*104a0*/  @P0 BRA `(.L_x_209) ;  /* 0x0000000000ec0947 */ /* 0x000ff60003800000 */
[----:B------:R-:W2:Y:S01]  /*104b0*/  LDL R3, [R1] ;  /* 0x0000000001037983 */ /* 0x000ea20000100800 */
[----:B------:R-:W0:Y:S02]  /*104c0*/  LDC R11, c[0x0][0xbe8] ;  /* 0x0002fa00ff0b7b82 */ /* 0x000e240000000800 */
[----:B0----5:R-:W-:Y:S01]  /*104d0*/  IMAD R4, R0, R11, RZ ;  /* 0x0000000b00047224 */ /* 0x021fe200078e02ff */
[----:B--2---:R-:W-:-:S13]  /*104e0*/  R2UR UR8, R3 ;  /* 0x00000000030872ca */ /* 0x004fda00000e0000 */
[----:B------:R-:W-:-:S04]  /*104f0*/  IMAD.U32 R3, RZ, RZ, UR8 ;  /* 0x00000008ff037e24 */ /* 0x000fc8000f8e00ff */
[----:B------:R-:W-:-:S04]  /*10500*/  IMAD R3, R3, 0x80, R6 ;  /* 0x0000008003037824 */ /* 0x000fc800078e0206 */
[----:B------:R-:W-:-:S05]  /*10510*/  VIADD R6, R3, 0xffffff80 ;  /* 0xffffff8003067836 */ /* 0x000fca0000000000 */
[----:B------:R-:W-:-:S13]  /*10520*/  ISETP.GE.AND P0, PT, R6, R4, PT ;  /* 0x000000040600720c */ /* 0x000fda0003f06270 */
[----:B------:R-:W-:Y:S05]  /*10530*/  @P0 BRA `(.L_x_209) ;  /* 0x0000000000c80947 */ /* 0x000fea0003800000 */
[----:B------:R-:W-:Y:S01]  /*10540*/  ISETP.NE.AND P0, PT, R11, 0x1, PT ;  /* 0x000000010b00780c */ /* 0x000fe20003f05270 */
[----:B------:R-:W-:Y:S01]  /*10550*/  UMOV UR17, 0x9b8 ;  /* 0x000009b800117882 */ /* 0x000fe20000000000 */
[----:B------:R-:W-:Y:S01]  /*10560*/  R2UR UR9, R220 ;  /* 0x00000000dc0972ca */ /* 0x000fe200000e0000 */
[----:B------:R-:W-:Y:S01]  /*10570*/  ULDC.64 UR24, c[0x0][0x208] ;  /* 0x0000820000187ab9 */ /* 0x000fe20000000a00 */
[----:B------:R-:W-:Y:S02]  /*10580*/  R2UR UR8, R221 ;  /* 0x00000000dd0872ca */ /* 0x000fe400000e0000 */
[----:B------:R-:W-:-:S07]  /*10590*/  R2UR UR18, R222 ;  /* 0x00000000de1272ca */ /* 0x000fce00000e0000 */
[----:B------:R-:W0:Y:S02]  /*105a0*/  @P0 LDC R3, c[0x0][0xbec] ;  /* 0x0002fb00ff030b82 */ /* 0x000e240000000800 */
[----:B------:R-:W-:-:S04]  /*105b0*/  UISETP.GT.AND UP0, UPT, UR9, 0x1, UPT ;  /* 0x000000010900788c */ /* 0x000fc8000bf04270 */
[----:B------:R-:W-:Y:S02]  /*105c0*/  USEL UR17, UR17, 0x978, UP0 ;  /* 0x0000097811117887 */ /* 0x000fe40008000000 */
[----:B------:R-:W1:Y:S01]  /*105d0*/  @P0 LDC R5, c[0x0][0xbf0] ;  /* 0x0002fc00ff050b82 */ /* 0x000e620000000800 */
[----:B------:R-:W-:-:S09]  /*105e0*/  USEL UR16, UR8, URZ, UP0 ;  /* 0x0000003f08107287 */ /* 0x000fd20008000000 */
[----:B------:R-:W-:Y:S01]  /*105f0*/  ULDC.64 UR10, c[0x0][UR17+0x220] ;  /* 0x00008800110a7abb */ /* 0x000fe20008000a00 */
[----:B------:R-:W-:Y:S01]  /*10600*/  ULDC.64 UR8, c[0x0][UR17+0x218] ;  /* 0x0000860011087abb */ /* 0x000fe20008000a00 */
[----:B------:R-:W-:Y:S01]  /*10610*/  ULDC.64 UR12, c[0x0][UR17+0x228] ;  /* 0x00008a00110c7abb */ /* 0x000fe20008000a00 */
[----:B------:R-:W-:Y:S02]  /*10620*/  UIMAD UR11, UR11, UR7, URZ ;  /* 0x000000070b0b72a4 */ /* 0x000fe4000f8e023f */
[----:B------:R-:W-:Y:S01]  /*10630*/  UIMAD.WIDE.U32 UR14, UR8, UR18, URZ ;  /* 0x00000012080e72a5 */ /* 0x000fe2000f8e003f */
[----:B0-----:R-:W-:Y:S01]  /*10640*/  @P0 IMAD.HI.U32 R4, R6, R3, RZ ;  /* 0x0000000306040227 */ /* 0x001fe200078e00ff */
[----:B------:R-:W-:Y:S02]  /*10650*/  UIMAD.WIDE.U32 UR22, UR12, UR16, URZ ;  /* 0x000000100c1672a5 */ /* 0x000fe4000f8e003f */
[----:B------:R-:W-:Y:S01]  /*10660*/  UIMAD UR18, UR9, UR18, URZ ;  /* 0x00000012091272a4 */ /* 0x000fe2000f8e023f */
[----:B------:R-:W-:Y:S01]  /*10670*/  IMAD.MOV.U32 R3, RZ, RZ, R6 ;  /* 0x000000ffff037224 */ /* 0x000fe200078e0006 */
[----:B------:R-:W-:-:S02]  /*10680*/  UIMAD UR12, UR13, UR16, URZ ;  /* 0x000000100d0c72a4 */ /* 0x000fc4000f8e023f */
[----:B------:R-:W-:Y:S01]  /*10690*/  UIMAD.WIDE.U32 UR8, UR10, UR7, URZ ;  /* 0x000000070a0872a5 */ /* 0x000fe2000f8e003f */
[----:B-1----:R-:W-:Y:S01]  /*106a0*/  @P0 SHF.R.U32.HI R3, RZ, R5, R4 ;  /* 0x00000005ff030219 */ /* 0x002fe20000011604 */
[----:B------:R-:W-:Y:S01]  /*106b0*/  UIMAD UR11, UR10, UR20, UR11 ;  /* 0x000000140a0b72a4 */ /* 0x000fe2000f8e020b */
[----:B------:R-:W-:Y:S01]  /*106c0*/  IMAD.U32 R4, RZ, RZ, UR22 ;  /* 0x00000016ff047e24 */ /* 0x000fe2000f8e00ff */
[----:B------:R-:W-:Y:S02]  /*106d0*/  UIADD3 UR12, UR23, UR12, URZ ;  /* 0x0000000c170c7290 */ /* 0x000fe4000fffe03f */
[----:B------:R-:W-:Y:S01]  /*106e0*/  MOV R5, UR23 ;  /* 0x0000001700057c02 */ /* 0x000fe20008000f00 */
[----:B------:R-:W-:Y:S01]  /*106f0*/  UIADD3 UR18, UR15, UR18, URZ ;  /* 0x000000120f127290 */ /* 0x000fe2000fffe03f */
[--C-:B------:R-:W-:Y:S01]  /*10700*/  IMAD.MOV R9, RZ, RZ, -R3.reuse ;  /* 0x000000ffff097224 */ /* 0x100fe200078e0a03 */
[----:B------:R-:W-:Y:S01]  /*10710*/  UIADD3 UR14, UP1, UP2, UR8, UR14, UR4 ;  /* 0x0000000e080e7290 */ /* 0x000fe2000fa3e004 */
[----:B------:R-:W-:Y:S01]  /*10720*/  SHF.R.S32.HI R5, RZ, 0x1f, R3 ;  /* 0x0000001fff057819 */ /* 0x000fe20000011403 */
[----:B------:R-:W-:Y:S01]  /*10730*/  UIADD3 UR10, UR9, UR11, URZ ;  /* 0x0000000b090a7290 */ /* 0x000fe2000fffe03f */
[----:B------:R-:W-:-:S02]  /*10740*/  IMAD R9, R11, R9, R6 ;  /* 0x000000090b097224 */ /* 0x000fc400078e0206 */
[----:B------:R-:W-:Y:S01]  /*10750*/  IMAD.U32 R8, RZ, RZ, UR12 ;  /* 0x0000000cff087e24 */ /* 0x000fe2000f8e00ff */
[----:B------:R-:W-:Y:S01]  /*10760*/  UIADD3.X UR10, UR10, UR18, UR19, UP1, UP2 ;  /* 0x000000120a0a7290 */ /* 0x000fe20008fe4413 */
[----:B------:R-:W-:Y:S01]  /*10770*/  IADD3 R4, P0, P1, R3, UR14, R4 ;  /* 0x0000000e03047c10 */ /* 0x000fe2000f91e004 */
[----:B------:R-:W-:Y:S01]  /*10780*/  ULDC.64 UR8, c[0x0][UR17+0x210] ;  /* 0x0000840011087abb */ /* 0x000fe20008000a00 */
[----:B------:R-:W-:Y:S01]  /*10790*/  SHF.R.S32.HI R3, RZ, 0x1f, R9 ;  /* 0x0000001fff037819 */ /* 0x000fe20000011409 */
[----:B------:R-:W-:Y:S02]  /*107a0*/  IMAD R6, R9, UR9, RZ ;  /* 0x0000000909067c24 */ /* 0x000fe4000f8e02ff */
[----:B------:R-:W-:Y:S01]  /*107b0*/  IADD3.X R5, R5, UR10, R8, P0, P1 ;  /* 0x0000000a05057c10 */ /* 0x000fe200087e2408 */
[----:B------:R-:W-:Y:S01]  /*107c0*/  ULDC.64 UR10, c[0x0][0xba8] ;  /* 0x0002ea00000a7ab9 */ /* 0x000fe20000000a00 */
[----:B------:R-:W-:Y:S01]  /*107d0*/  IMAD R3, R3, UR8, R6 ;  /* 0x0000000803037c24 */ /* 0x000fe2000f8e0206 */
[----:B------:R-:W-:Y:S01]  /*107e0*/  @!UP0 ULDC UR10, c[0x0][0xb50] ;  /* 0x0002d400000a8ab9 */ /* 0x000fe20000000800 */
[----:B------:R-:W-:Y:S01]  /*107f0*/  @!UP0 ULDC UR11, c[0x0][0xb54] ;  /* 0x0002d500000b8ab9 */ /* 0x000fe20000000800 */
[----:B------:R-:W-:-:S04]  /*10800*/  IMAD.WIDE.U32 R4, R9, UR8, R4 ;  /* 0x0000000809047c25 */ /* 0x000fc8000f8e0004 */
[----:B------:R-:W-:Y:S01]  /*10810*/  IMAD.IADD R3, R5, 0x1, R3 ;  /* 0x0000000105037824 */ /* 0x000fe200078e0203 */
[----:B------:R-:W-:-:S04]  /*10820*/  LEA R8, P0, R4, UR10, 0x2 ;  /* 0x0000000a04087c11 */ /* 0x000fc8000f8010ff */
[----:B------:R-:W-:Y:S01]  /*10830*/  LEA.HI.X R9, R4, UR11, R3, 0x2, P0 ;  /* 0x0000000b04097c11 */ /* 0x000fe200080f1403 */
[----:B------:R-:W-:-:S05]  /*10840*/  IMAD.MOV.U32 R3, RZ, RZ, -0x800000 ;  /* 0xff800000ff037424 */ /* 0x000fca00078e00ff */
[----:B------:R0:W-:Y:S03]  /*10850*/  STG.E desc[UR24][R8.64], R3 ;  /* 0x0000000308007986 */ /* 0x0001e6000c101918 */
.L_x_209:
[----:B------:R-:W-:Y:S05]  /*10860*/  BSYNC B1 ;  /* 0x0000000000017941 */ /* 0x000fea0003800000 */
.L_x_208:
[----:B------:R-:W-:-:S13]  /*10870*/  R2UR UR8, R220 ;  /* 0x00000000dc0872ca */ /* 0x000fda00000e0000 */
[----:B------:R-:W-:-:S06]  /*10880*/  UISETP.GT.AND UP0, UPT, UR8, 0x1, UPT ;  /* 0x000000010800788c */ /* 0x000fcc000bf04270 */
[----:B------:R-:W-:-:S13]  /*10890*/  PLOP3.LUT P0, PT, PT, PT, UP0, 0x80, 0x0 ;  /* 0x000000000000781c */ /* 0x000fda0003f0f008 */
[----:B------:R-:W-:Y:S05]  /*108a0*/  @P0 BRA `(.L_x_204) ;  /* 0x0000000400dc0947 */ /* 0x000fea0003800000 */
[----:B0-----:R-:W2:Y:S01]  /*108b0*/  LDL.LU R3, [R1] ;  /* 0x0000000001037983 */ /* 0x001ea20000300800 */
[----:B------:R-:W0:Y:S01]  /*108c0*/  LDC R13, c[0x0][0xbe8] ;  /* 0x0002fa00ff0d7b82 */ /* 0x000e220000000800 */
[----:B------:R-:W-:Y:S01]  /*108d0*/  ULDC.64 UR12, c[0x0][0xaa0] ;  /* 0x0002a800000c7ab9 */ /* 0x000fe20000000a00 */
[----:B------:R-:W-:Y:S01]  /*108e0*/  SHF.R.S32.HI R10, RZ, 0x1f, R12 ;  /* 0x0000001fff0a7819 */ /* 0x000fe2000001140c */
[----:B------:R-:W-:Y:S01]  /*108f0*/  UIMAD UR10, UR19, UR12, URZ ;  /* 0x0000000c130a72a4 */ /* 0x000fe2000f8e023f */
[----:B------:R-:W-:Y:S01]  /*10900*/  R2UR UR15, R222 ;  /* 0x00000000de0f72ca */ /* 0x000fe200000e0000 */
[----:B------:R-:W-:Y:S01]  /*10910*/  UIMAD.WIDE.U32 UR8, UR4, UR12, URZ ;  /* 0x0000000c040872a5 */ /* 0x000fe2000f8e003f */
[----:B------:R-:W-:Y:S01]  /*10920*/  LEA.HI R10, R10, R12, RZ, 0x3 ;  /* 0x0000000c0a0a7211 */ /* 0x000fe200078f18ff */
[----:B------:R-:W-:Y:S01]  /*10930*/  UIMAD UR10, UR4, UR13, UR10 ;  /* 0x0000000d040a72a4 */ /* 0x000fe2000f8e020a */
[----:B------:R-:W-:Y:S01]  /*10940*/  BSSY B1, `(.L_x_210) ;  /* 0x0000040000017945 */ /* 0x000fe20003800000 */
[----:B------:R-:W-:-:S02]  /*10950*/  SHF.R.S32.HI R12, RZ, 0x1f, R22 ;  /* 0x0000001fff0c7819 */ /* 0x000fc40000011416 */
[----:B------:R-:W-:Y:S01]  /*10960*/  SHF.R.S32.HI R10, RZ, 0x3, R10 ;  /* 0x00000003ff0a7819 */ /* 0x000fe2000001140a */
[----:B------:R-:W-:Y:S01]  /*10970*/  UIADD3 UR9, UR9, UR10, URZ ;  /* 0x0000000a09097290 */ /* 0x000fe2000fffe03f */
[----:B------:R-:W-:Y:S02]  /*10980*/  SHF.R.S32.HI R14, RZ, 0x1f, R17 ;  /* 0x0000001fff0e7819 */ /* 0x000fe40000011411 */
[----:B------:R-:W-:Y:S02]  /*10990*/  ULDC.64 UR10, c[0x0][0xae8] ;  /* 0x0002ba00000a7ab9 */ /* 0x000fe40000000a00 */
[----:B------:R-:W-:-:S04]  /*109a0*/  UIMAD.WIDE.U32 UR8, UR15, UR10, UR8 ;  /* 0x0000000a0f0872a5 */ /* 0x000fc8000f8e0008 */
[----:B------:R-:W-:Y:S01]  /*109b0*/  UIMAD UR9, UR15, UR11, UR9 ;  /* 0x0000000b0f0972a4 */ /* 0x000fe2000f8e0209 */
[----:B0-----:R-:W-:Y:S02]  /*109c0*/  ISETP.NE.AND P0, PT, R13, 0x1, PT ;  /* 0x000000010d00780c */ /* 0x001fe40003f05270 */
[----:B------:R-:W-:Y:S02]  /*109d0*/  ULDC.64 UR10, c[0x0][0xaf0] ;  /* 0x0002bc00000a7ab9 */ /* 0x000fe40000000a00 */
[----:B------:R-:W-:Y:S02]  /*109e0*/  UIMAD UR4, UR20, UR10, URZ ;  /* 0x0000000a140472a4 */ /* 0x000fe4000f8e023f */
[----:B------:R-:W-:Y:S02]  /*109f0*/  UIMAD.WIDE.U32 UR8, UR7, UR10, UR8 ;  /* 0x0000000a070872a5 */ /* 0x000fe4000f8e0008 */
[----:B------:R-:W-:-:S03]  /*10a00*/  UIMAD UR4, UR7, UR11, UR4 ;  /* 0x0000000b070472a4 */ /* 0x000fc6000f8e0204 */
[----:B------:R-:W-:Y:S01]  /*10a10*/  ULDC.64 UR10, c[0x0][0xae0] ;  /* 0x0002b800000a7ab9 */ /* 0x000fe20000000a00 */
[----:B------:R-:W-:Y:S01]  /*10a20*/  UIADD3 UR4, UR9, UR4, URZ ;  /* 0x0000000409047290 */ /* 0x000fe2000fffe03f */
[----:B------:R-:W0:Y:S08]  /*10a30*/  @P0 LDC R5, c[0x0][0xbec] ;  /* 0x0002fb00ff050b82 */ /* 0x000e300000000800 */
[----:B------:R-:W1:Y:S01]  /*10a40*/  @P0 LDC R9, c[0x0][0xbf0] ;  /* 0x0002fc00ff090b82 */ /* 0x000e620000000800 */
[----:B--2---:R-:W-:Y:S01]  /*10a50*/  R2UR UR14, R3 ;  /* 0x00000000030e72ca */ /* 0x004fe200000e0000 */
[----:B------:R-:W-:-:S12]  /*10a60*/  IMAD R3, R23, 0x20, R10 ;  /* 0x0000002017037824 */ /* 0x000fd800078e020a */
[----:B------:R-:W-:-:S04]  /*10a70*/  IMAD.U32 R8, RZ, RZ, UR14 ;  /* 0x0000000eff087e24 */ /* 0x000fc8000f8e00ff */
[----:B------:R-:W-:-:S04]  /*10a80*/  IMAD R8, R8, 0x80, R3 ;  /* 0x0000008008087824 */ /* 0x000fc800078e0203 */
[----:B0-----:R-:W-:-:S04]  /*10a90*/  @P0 IMAD.HI.U32 R4, R8, R5, RZ ;  /* 0x0000000508040227 */ /* 0x001fc800078e00ff */
[----:B------:R-:W-:Y:S01]  /*10aa0*/  IMAD.MOV.U32 R3, RZ, RZ, R8 ;  /* 0x000000ffff037224 */ /* 0x000fe200078e0008 */
[----:B-1----:R-:W-:Y:S01]  /*10ab0*/  @P0 SHF.R.U32.HI R3, RZ, R9, R4 ;  /* 0x00000009ff030219 */ /* 0x002fe20000011604 */
[----:B------:R-:W-:Y:S02]  /*10ac0*/  IMAD.U32 R5, RZ, RZ, UR9 ;  /* 0x00000009ff057e24 */ /* 0x000fe4000f8e00ff */
[----:B------:R-:W-:Y:S01]  /*10ad0*/  IMAD.U32 R5, RZ, RZ, UR4 ;  /* 0x00000004ff057e24 */ /* 0x000fe2000f8e00ff */
[--C-:B------:R-:W-:Y:S01]  /*10ae0*/  SHF.R.S32.HI R4, RZ, 0x1f, R3.reuse ;  /* 0x0000001fff047819 */ /* 0x100fe20000011403 */
[----:B------:R-:W-:-:S04]  /*10af0*/  IMAD.MOV R9, RZ, RZ, -R3 ;  /* 0x000000ffff097224 */ /* 0x000fc800078e0a03 */
[----:B------:R-:W-:Y:S02]  /*10b00*/  IMAD R6, R4, UR10, RZ ;  /* 0x0000000a04067c24 */ /* 0x000fe4000f8e02ff */
[----:B------:R-:W-:Y:S01]  /*10b10*/  IMAD.U32 R4, RZ, RZ, UR8 ;  /* 0x00000008ff047e24 */ /* 0x000fe2000f8e00ff */
[----:B------:R-:W-:Y:S01]  /*10b20*/  ULDC.64 UR8, c[0x0][0xad8] ;  /* 0x0002b60000087ab9 */ /* 0x000fe20000000a00 */
[----:B------:R-:W-:Y:S02]  /*10b30*/  IMAD R9, R13, R9, R8 ;  /* 0x000000090d097224 */ /* 0x000fe400078e0208 */
[C---:B------:R-:W-:Y:S02]  /*10b40*/  IMAD R11, R3.reuse, UR11, R6 ;  /* 0x0000000b030b7c24 */ /* 0x040fe4000f8e0206 */
[----:B------:R-:W-:Y:S01]  /*10b50*/  IMAD.WIDE.U32 R4, R3, UR10, R4 ;  /* 0x0000000a03047c25 */ /* 0x000fe2000f8e0004 */
[----:B------:R-:W-:-:S03]  /*10b60*/  SHF.R.S32.HI R3, RZ, 0x1f, R9 ;  /* 0x0000001fff037819 */ /* 0x000fc60000011409 */
[----:B------:R-:W-:Y:S02]  /*10b70*/  IMAD.U32 R8, RZ, RZ, UR14 ;  /* 0x0000000eff087e24 */ /* 0x000fe4000f8e00ff */
[----:B------:R-:W-:Y:S02]  /*10b80*/  IMAD.IADD R5, R5, 0x1, R11 ;  /* 0x0000000105057824 */ /* 0x000fe400078e020b */
[----:B------:R-:W-:Y:S02]  /*10b90*/  IMAD R6, R3, UR8, RZ ;  /* 0x0000000803067c24 */ /* 0x000fe4000f8e02ff */
[----:B------:R-:W-:Y:S02]  /*10ba0*/  IMAD R8, R8, 0x80, R10 ;  /* 0x0000008008087824 */ /* 0x000fe400078e020a */
[----:B-----5:R-:W-:Y:S02]  /*10bb0*/  IMAD R13, R0, R13, RZ ;  /* 0x0000000d000d7224 */ /* 0x020fe400078e02ff */
[----:B------:R-:W-:-:S02]  /*10bc0*/  IMAD R3, R9, UR9, R6 ;  /* 0x0000000909037c24 */ /* 0x000fc4000f8e0206 */
[----:B------:R-:W-:Y:S01]  /*10bd0*/  IMAD.WIDE.U32 R4, R9, UR8, R4 ;  /* 0x0000000809047c25 */ /* 0x000fe2000f8e0004 */
[C---:B------:R-:W-:Y:S01]  /*10be0*/  ISETP.GE.AND P2, PT, R8.reuse, R13, PT ;  /* 0x0000000d0800720c */ /* 0x040fe20003f46270 */
[----:B------:R-:W-:Y:S02]  /*10bf0*/  ULDC.64 UR8, c[0x0][0xa80] ;  /* 0x0002a00000087ab9 */ /* 0x000fe40000000a00 */
[----:B------:R-:W-:Y:S01]  /*10c00*/  VIADD R0, R8, 0x20 ;  /* 0x0000002008007836 */ /* 0x000fe20000000000 */
[----:B------:R-:W-:Y:S01]  /*10c10*/  LEA R6, P3, R4, UR8, 0x1 ;  /* 0x0000000804067c11 */ /* 0x000fe2000f8608ff */
[----:B------:R-:W-:-:S03]  /*10c20*/  IMAD.IADD R3, R5, 0x1, R3 ;  /* 0x0000000105037824 */ /* 0x000fc600078e0203 */
[-C--:B------:R-:W-:Y:S01]  /*10c30*/  ISETP.GE.AND P1, PT, R0, R13.reuse, PT ;  /* 0x0000000d0000720c */ /* 0x080fe20003f26270 */
[----:B------:R-:W-:Y:S01]  /*10c40*/  VIADD R0, R8, 0x40 ;  /* 0x0000004008007836 */ /* 0x000fe20000000000 */
[----:B------:R-:W-:Y:S02]  /*10c50*/  LEA.HI.X R3, R4, UR9, R3, 0x1, P3 ;  /* 0x0000000904037c11 */ /* 0x000fe400098f0c03 */
[----:B------:R0:W1:Y:S02]  /*10c60*/  SHFL.IDX PT, R4, R6, RZ, 0x181f ;  /* 0x00181fff06047589 */ /* 0x00006400000e0000 */
[----:B------:R-:W-:Y:S02]  /*10c70*/  ISETP.GE.AND P0, PT, R0, R13, PT ;  /* 0x0000000d0000720c */ /* 0x000fe40003f06270 */
[----:B------:R0:W2:Y:S01]  /*10c80*/  SHFL.IDX PT, R0, R3, RZ, 0x181f ;  /* 0x00181fff03007589 */ /* 0x0000a200000e0000 */
[----:B------:R-:W-:Y:S10]  /*10c90*/  @P2 BRA `(.L_x_211) ;  /* 0x0000000000282947 */ /* 0x000ff40003800000 */
[----:B------:R-:W-:Y:S01]  /*10ca0*/  ULDC UR4, c[0x0][0xac8] ;  /* 0x0002b20000047ab9 */ /* 0x000fe20000000800 */
[----:B------:R-:W-:Y:S01]  /*10cb0*/  ULDC.64 UR8, c[0x0][0x208] ;  /* 0x0000820000087ab9 */ /* 0x000fe20000000a00 */
[----:B------:R-:W-:Y:S02]  /*10cc0*/  ISETP.GE.AND P4, PT, R17, UR4, PT ;  /* 0x0000000411007c0c */ /* 0x000fe4000bf86270 */
[----:B------:R-:W-:-:S11]  /*10cd0*/  ISETP.GE.AND P5, PT, R22, UR4, PT ;  /* 0x0000000416007c0c */ /* 0x000fd6000bfa6270 */
[CC--:B-1----:R-:W-:Y:S02]  /*10ce0*/  @!P4 LEA R10, P2, R17.reuse, R4.reuse, 0x1 ;  /* 0x00000004110ac211 */ /* 0x0c2fe400078408ff */
[C---:B------:R-:W-:Y:S02]  /*10cf0*/  @!P5 LEA R4, P3, R22.reuse, R4, 0x1 ;  /* 0x000000041604d211 */ /* 0x040fe400078608ff */
[-C--:B--2---:R-:W-:Y:S02]  /*10d00*/  @!P4 LEA.HI.X R11, R17, R0.reuse, R14, 0x1, P2 ;  /* 0x00000000110bc211 */ /* 0x084fe400010f0c0e */
[----:B------:R-:W-:-:S03]  /*10d10*/  @!P5 LEA.HI.X R5, R22, R0, R12, 0x1, P3 ;  /* 0x000000001605d211 */ /* 0x000fc600018f0c0c */
[----:B------:R3:W-:Y:S04]  /*10d20*/  @!P4 ST.E.128 desc[UR8][R10.64], RZ ;  /* 0x000000ff0a00c985 */ /* 0x0007e8000c101d08 */
[----:B------:R3:W-:Y:S02]  /*10d30*/  @!P5 ST.E.128 desc[UR8][R4.64], RZ ;  /* 0x000000ff0400d985 */ /* 0x0007e4000c101d08 */
.L_x_211:
[----:B------:R-:W-:Y:S05]  /*10d40*/  BSYNC B1 ;  /* 0x0000000000017941 */ /* 0x000fea0003800000 */
.L_x_210:
[----:B--2---:R2:W4:Y:S01]  /*10d50*/  SHFL.IDX PT, R0, R3, 0x1, 0x181f ;  /* 0x00381f0003007f89 */ /* 0x00452200000e0000 */
[----:B------:R-:W-:Y:S03]  /*10d60*/  BSSY B1, `(.L_x_212) ;  /* 0x000000d000017945 */ /* 0x000fe60003800000 */
[----:B-1-3--:R2:W1:Y:S01]  /*10d70*/  SHFL.IDX PT, R4, R6, 0x1, 0x181f ;  /* 0x00381f0006047f89 */ /* 0x00a46200000e0000 */
[----:B------:R-:W-:Y:S05]  /*10d80*/  @P1 BRA `(.L_x_213) ;  /* 0x0000000000281947 */ /* 0x000fea0003800000 */
[----:B------:R-:W-:Y:S01]  /*10d90*/  ULDC UR4, c[0x0][0xac8] ;  /* 0x0002b20000047ab9 */ /* 0x000fe20000000800 */
[----:B------:R-:W-:Y:S01]  /*10da0*/  ULDC.64 UR8, c[0x0][0x208] ;  /* 0x0000820000087ab9 */ /* 0x000fe20000000a00 */
[----:B------:R-:W-:Y:S02]  /*10db0*/  ISETP.GE.AND P3, PT, R17, UR4, PT ;  /* 0x0000000411007c0c */ /* 0x000fe4000bf66270 */
[----:B------:R-:W-:-:S11]  /*10dc0*/  ISETP.GE.AND P4, PT, R22, UR4, PT ;  /* 0x0000000416007c0c */ /* 0x000fd6000bf86270 */
[CC--:B-1----:R-:W-:Y:S02]  /*10dd0*/  @!P3 LEA R10, P1, R17.reuse, R4.reuse, 0x1 ;  /* 0x00000004110ab211 */ /* 0x0c2fe400078208ff */
[C---:B------:R-:W-:Y:S02]  /*10de0*/  @!P4 LEA R4, P2, R22.reuse, R4, 0x1 ;  /* 0x000000041604c211 */ /* 0x040fe400078408ff */
[-C--:B----4-:R-:W-:Y:S02]  /*10df0*/  @!P3 LEA.HI.X R11, R17, R0.reuse, R14, 0x1, P1 ;  /* 0x00000000110bb211 */ /* 0x090fe400008f0c0e */
[----:B------:R-:W-:-:S03]  /*10e00*/  @!P4 LEA.HI.X R5, R22, R0, R12, 0x1, P2 ;  /* 0x000000001605c211 */ /* 0x000fc600010f0c0c */
[----:B------:R3:W-:Y:S04]  /*10e10*/  @!P3 ST.E.128 desc[UR8][R10.64], RZ ;  /* 0x000000ff0a00b985 */ /* 0x0007e8000c101d08 */
[----:B------:R3:W-:Y:S02]  /*10e20*/  @!P4 ST.E.128 desc[UR8][R4.64], RZ ;  /* 0x000000ff0400c985 */ /* 0x0007e4000c101d08 */
.L_x_213:
[----:B------:R-:W-:Y:S05]  /*10e30*/  BSYNC B1 ;  /* 0x0000000000017941 */ /* 0x000fea0003800000 */
.L_x_212:
[----:B----4-:R4:W0:Y:S01]  /*10e40*/  SHFL.IDX PT, R0, R3, 0x2, 0x181f ;  /* 0x00581f0003007f89 */ /* 0x01082200000e0000 */
        /* <DEDUP_REMOVED lines=9> */
[-C--:B0-----:R-:W-:Y:S02]  /*10ee0*/  @!P2 LEA.HI.X R11, R17, R0.reuse, R14, 0x1, P0 ;  /* 0x00000000110ba211 */ /* 0x081fe400000f0c0e */
[----:B------:R-:W-:-:S03]  /*10ef0*/  @!P3 LEA.HI.X R5, R22, R0, R12, 0x1, P1 ;  /* 0x000000001605b211 */ /* 0x000fc600008f0c0c */
[----:B------:R3:W-:Y:S04]  /*10f00*/  @!P2 ST.E.128 desc[UR8][R10.64], RZ ;  /* 0x000000ff0a00a985 */ /* 0x0007e8000c101d08 */
[----:B------:R3:W-:Y:S02]  /*10f10*/  @!P3 ST.E.128 desc[UR8][R4.64], RZ ;  /* 0x000000ff0400b985 */ /* 0x0007e4000c101d08 */
.L_x_215:
[----:B------:R-:W-:Y:S05]  /*10f20*/  BSYNC B1 ;  /* 0x0000000000017941 */ /* 0x000fea0003800000 */
.L_x_214:
[----:B0-----:R-:W-:Y:S01]  /*10f30*/  VIADD R0, R8, 0x60 ;  /* 0x0000006008007836 */ /* 0x001fe20000000000 */
[----:B--2-4-:R-:W2:Y:S04]  /*10f40*/  SHFL.IDX PT, R3, R3, 0x3, 0x181f ;  /* 0x00781f0003037f89 */ /* 0x014ea800000e0000 */
[----:B------:R-:W-:Y:S01]  /*10f50*/  ISETP.GE.AND P0, PT, R0, R13, PT ;  /* 0x0000000d0000720c */ /* 0x000fe20003f06270 */
[----:B-1-3--:R1:W3:-:S12]  /*10f60*/  SHFL.IDX PT, R4, R6, 0x3, 0x181f ;  /* 0x00781f0006047f89 */ /* 0x00a2d800000e0000 */
[----:B-1----:R-:W-:Y:S05]  /*10f70*/  @P0 BRA `(.L_x_204) ;  /* 0x0000000000280947 */ /* 0x002fea0003800000 */
[----:B------:R-:W-:Y:S01]  /*10f80*/  ULDC UR4, c[0x0][0xac8] ;  /* 0x0002b20000047ab9 */ /* 0x000fe20000000800 */
[----:B------:R-:W-:Y:S01]  /*10f90*/  ULDC.64 UR8, c[0x0][0x208] ;  /* 0x0000820000087ab9 */ /* 0x000fe20000000a00 */
[----:B------:R-:W-:Y:S02]  /*10fa0*/  ISETP.GE.AND P2, PT, R17, UR4, PT ;  /* 0x0000000411007c0c */ /* 0x000fe4000bf46270 */
[----:B------:R-:W-:-:S11]  /*10fb0*/  ISETP.GE.AND P3, PT, R22, UR4, PT ;  /* 0x0000000416007c0c */ /* 0x000fd6000bf66270 */
[CC--:B---3--:R-:W-:Y:S02]  /*10fc0*/  @!P2 LEA R8, P0, R17.reuse, R4.reuse, 0x1 ;  /* 0x000000041108a211 */ /* 0x0c8fe400078008ff */
[C---:B------:R-:W-:Y:S02]  /*10fd0*/  @!P3 LEA R4, P1, R22.reuse, R4, 0x1 ;  /* 0x000000041604b211 */ /* 0x040fe400078208ff */
[-C--:B--2---:R-:W-:Y:S02]  /*10fe0*/  @!P2 LEA.HI.X R9, R17, R3.reuse, R14, 0x1, P0 ;  /* 0x000000031109a211 */ /* 0x084fe400000f0c0e */
[----:B------:R-:W-:-:S03]  /*10ff0*/  @!P3 LEA.HI.X R5, R22, R3, R12, 0x1, P1 ;  /* 0x000000031605b211 */ /* 0x000fc600008f0c0c */
[----:B------:R1:W-:Y:S04]  /*11000*/  @!P2 ST.E.128 desc[UR8][R8.64], RZ ;  /* 0x000000ff0800a985 */ /* 0x0003e8000c101d08 */
[----:B------:R1:W-:Y:S02]  /*11010*/  @!P3 ST.E.128 desc[UR8][R4.64], RZ ;  /* 0x000000ff0400b985 */ /* 0x0003e4000c101d08 */
.L_x_204:
[----:B------:R-:W-:Y:S05]  /*11020*/  BSYNC B0 ;  /* 0x0000000000007941 */ /* 0x000fea0003800000 */
.L_x_194:
[----:B------:R-:W-:Y:S02]  /*11030*/  ULDC UR4, c[0x0][0xc3c] ;  /* 0x00030f0000047ab9 */ /* 0x000fe40000000800 */
[----:B------:R-:W-:-:S13]  /*11040*/  ISETP.GE.AND P0, PT, R7, UR4, PT ;  /* 0x0000000407007c0c */ /* 0x000fda000bf06270 */
[----:B------:R-:W-:Y:S05]  /*11050*/  @!P0 BRA `(.L_x_216) ;  /* 0xffffff00000c8947 */ /* 0x000fea000383ffff */
[----:B------:R-:W-:Y:S05]  /*11060*/  EXIT ;  /* 0x000000000000794d */ /* 0x000fea0003800000 */
.L_x_168:
[----:B------:R-:W-:-:S08]  /*11070*/  NOP ;  /* 0x0000000000007918 */ /* 0x000fd00000000000 */
[----:B0-----:R-:W0:-:S00]  /*11080*/  USETMAXREG.DEALLOC.CTAPOOL 0x18 ;  /* 0x00000018000079c8 */ /* 0x001e0000080e0500 */
[----:B0-----:R-:W-:Y:S01]  /*11090*/  LOP3.LUT R0, R0, 0x3, RZ, 0xc0, !PT ;  /* 0x0000000300007812 */ /* 0x001fe200078ec0ff */
[----:B------:R-:W-:-:S05]  /*110a0*/  IMAD.MOV.U32 R6, RZ, RZ, RZ ;  /* 0x000000ffff067224 */ /* 0x000fca00078e00ff */
[----:B------:R-:W0:Y:S02]  /*110b0*/  SHFL.IDX PT, R0, R0, RZ, 0x1f ;  /* 0x00001fff00007589 */ /* 0x000e2400000e0000 */
[----:B0-----:R-:W-:-:S04]  /*110c0*/  ISETP.NE.AND P0, PT, R0, RZ, PT ;  /* 0x000000ff0000720c */ /* 0x001fc80003f05270 */
[----:B------:R-:W-:-:S05]  /*110d0*/  P2R R0, PR, RZ, 0x1 ;  /* 0x00000001ff007803 */ /* 0x000fca0000000000 */
[----:B------:R0:W-:Y:S04]  /*110e0*/  STL [R1+0x64], R0 ;  /* 0x0000640001007387 */ /* 0x0001e80000100800 */
[----:B------:R-:W-:Y:S05]  /*110f0*/  @!P0 BRA `(.L_x_217) ;  /* 0x0000000000248947 */ /* 0x000fea0003800000 */
[----:B------:R-:W1:Y:S08]  /*11100*/  S2UR UR5, SR_CgaCtaId ;  /* 0x00000000000579c3 */ /* 0x000e700000008800 */
[----:B------:R-:W-:Y:S06]  /*11110*/  BAR.SYNC.DEFER_BLOCKING 0x5, 0x180 ;  /* 0x0146000000007b1d */ /* 0x000fec0000010000 */
[----:B------:R-:W-:-:S02]  /*11120*/  UMOV UR4, 0x400 ;  /* 0x0000040000047882 */ /* 0x000fc40000000000 */
[----:B-1----:R-:W-:-:S09]  /*11130*/  ULEA UR4, UR5, UR4, 0x18 ;  /* 0x0000000405047291 */ /* 0x002fd2000f8ec03f */
[----:B------:R-:W1:Y:S04]  /*11140*/  LDS.128 R4, [UR4+0x348d0] ;  /* 0x0348d004ff047984 */ /* 0x000e680008000c00 */
[----:B-1----:R2:W-:Y:S04]  /*11150*/  STL.64 [R1], R4 ;  /* 0x0000000401007387 */ /* 0x0025e80000100a00 */
[----:B------:R2:W-:Y:S01]  /*11160*/  STL.64 [R1+0x8], R6 ;  /* 0x0000080601007387 */ /* 0x0005e20000100a00 */
[----:B------:R-:W-:Y:S06]  /*11170*/  BAR.ARV 0x4, 0x180 ;  /* 0x0106000000007b1d */ /* 0x000fec0000002000 */
[----:B------:R-:W-:Y:S05]  /*11180*/  BRA `(.L_x_218) ;  /* 0x0000000800b07947 */ /* 0x000fea0003800000 */
.L_x_217:
[----:B0-----:R-:W0:Y:S01]  /*11190*/  S2R R0, SR_TID.X ;  /* 0x0000000000007919 */ /* 0x001e220000002100 */
[----:B------:R-:W-:Y:S01]  /*111a0*/  ULDC UR4, c[0x0][0xc3c] ;  /* 0x00030f0000047ab9 */ /* 0x000fe20000000800 */
[----:B------:R-:W-:Y:S01]  /*111b0*/  ULDC.64 UR6, c[0x0][0x208] ;  /* 0x0000820000067ab9 */ /* 0x000fe20000000a00 */
[----:B------:R-:W-:Y:S01]  /*111c0*/  IMAD.MOV.U32 R9, RZ, RZ, RZ ;  /* 0x000000ffff097224 */ /* 0x000fe200078e00ff */
[----:B------:R-:W-:Y:S01]  /*111d0*/  ULDC UR5, c[0x0][0xc38] ;  /* 0x00030e0000057ab9 */ /* 0x000fe20000000800 */
[----:B0-----:R-:W-:-:S04]  /*111e0*/  LOP3.LUT R0, R0, 0x1f, RZ, 0xc0, !PT ;  /* 0x0000001f00007812 */ /* 0x001fc800078ec0ff */
[----:B------:R-:W-:-:S04]  /*111f0*/  ISETP.NE.AND P0, PT, R0, 0x1f, PT ;  /* 0x0000001f0000780c */ /* 0x000fc80003f05270 */
[----:B------:R-:W-:-:S13]  /*11200*/  ISETP.GE.OR P1, PT, R0, UR4, !P0 ;  /* 0x0000000400007c0c */ /* 0x000fda000c726670 */
[----:B------:R-:W0:Y:S08]  /*11210*/  @!P1 LDC.64 R2, c[0x0][0xc80] ;  /* 0x00032000ff029b82 */ /* 0x000e300000000a00 */
[----:B------:R-:W1:Y:S01]  /*11220*/  @!P1 LDC.64 R4, c[0x0][0xc78] ;  /* 0x00031e00ff049b82 */ /* 0x000e620000000a00 */
[----:B0-----:R-:W-:-:S05]  /*11230*/  @!P1 IMAD.WIDE.U32 R2, R0, 0x4, R2 ;  /* 0x0000000400029825 */ /* 0x001fca00078e0002 */
[----:B------:R1:W2:Y:S02]  /*11240*/  @!P1 LDG.E R6, desc[UR6][R2.64] ;  /* 0x0000000602069981 */ /* 0x0002a4000c1e1900 */
[----:B-1----:R-:W-:-:S05]  /*11250*/  @!P1 IMAD.WIDE.U32 R2, R0, 0x4, R4 ;  /* 0x0000000400029825 */ /* 0x002fca00078e0004 */
[----:B------:R-:W2:Y:S01]  /*11260*/  @!P1 LDG.E R9, desc[UR6][R2.64] ;  /* 0x0000000602099981 */ /* 0x000ea2000c1e1900 */
[C---:B------:R-:W-:Y:S01]  /*11270*/  ISETP.NE.AND P1, PT, R0.reuse, RZ, PT ;  /* 0x000000ff0000720c */ /* 0x040fe20003f25270 */
[----:B------:R-:W0:Y:S01]  /*11280*/  S2UR UR6, SR_CTAID.X ;  /* 0x00000000000679c3 */ /* 0x000e220000002500 */
[C---:B------:R-:W-:Y:S01]  /*11290*/  ISETP.GE.U32.AND P2, PT, R0.reuse, 0x2, PT ;  /* 0x000000020000780c */ /* 0x040fe20003f46070 */
[----:B------:R-:W-:Y:S01]  /*112a0*/  UMOV UR4, URZ ;  /* 0x0000003f00047c82 */ /* 0x000fe20008000000 */
[C---:B------:R-:W-:Y:S02]  /*112b0*/  ISETP.GE.U32.AND P3, PT, R0.reuse, 0x4, PT ;  /* 0x000000040000780c */ /* 0x040fe40003f66070 */
[C---:B------:R-:W-:Y:S02]  /*112c0*/  ISETP.GE.U32.AND P4, PT, R0.reuse, 0x8, PT ;  /* 0x000000080000780c */ /* 0x040fe40003f86070 */
[----:B------:R-:W-:Y:S01]  /*112d0*/  ISETP.GE.U32.AND P5, PT, R0, 0x10, PT ;  /* 0x000000100000780c */ /* 0x000fe20003fa6070 */
[----:B--2---:R-:W-:-:S05]  /*112e0*/  IMAD R4, R6, R9, RZ ;  /* 0x0000000906047224 */ /* 0x004fca00078e02ff */
[----:B------:R-:W1:Y:S02]  /*112f0*/  SHFL.UP PT, R5, R4, 0x1, RZ ;  /* 0x0420000004057989 */ /* 0x000e6400000e00ff */
[----:B-1----:R-:W-:-:S05]  /*11300*/  SEL R5, R5, RZ, P1 ;  /* 0x000000ff05057207 */ /* 0x002fca0000800000 */
[----:B------:R-:W-:-:S05]  /*11310*/  IMAD.IADD R5, R4, 0x1, R5 ;  /* 0x0000000104057824 */ /* 0x000fca00078e0205 */
        /* <DEDUP_REMOVED lines=12> */
[----:B------:R-:W1:Y:S02]  /*113e0*/  SHFL.IDX PT, R4, R2, 0x1f, 0x1f ;  /* 0x03e01f0002047f89 */ /* 0x000e6400000e0000 */
[----:B-1----:R-:W-:-:S04]  /*113f0*/  IMAD R7, R4, UR5, RZ ;  /* 0x0000000504077c24 */ /* 0x002fc8000f8e02ff */
[----:B------:R-:W-:Y:S01]  /*11400*/  IMAD.MOV.U32 R4, RZ, RZ, R7 ;  /* 0x000000ffff047224 */ /* 0x000fe200078e0007 */
[----:B0-----:R-:W-:-:S13]  /*11410*/  ISETP.GT.AND P6, PT, R7, UR6, PT ;  /* 0x0000000607007c0c */ /* 0x001fda000bfc4270 */
[----:B------:R-:W-:Y:S05]  /*11420*/  @P6 BRA `(.L_x_219) ;  /* 0x0000000000a86947 */ /* 0x000fea0003800000 */
[----:B------:R-:W-:Y:S01]  /*11430*/  IMAD.MOV.U32 R7, RZ, RZ, R4 ;  /* 0x000000ffff077224 */ /* 0x000fe200078e0004 */
[----:B------:R-:W-:Y:S01]  /*11440*/  UMOV UR4, URZ ;  /* 0x0000003f00047c82 */ /* 0x000fe20008000000 */
[----:B------:R-:W-:-:S05]  /*11450*/  ULDC UR5, c[0x0][0xc38] ;  /* 0x00030e0000057ab9 */ /* 0x000fca0000000800 */
.L_x_221:
[----:B------:R-:W0:Y:S01]  /*11460*/  LDC R2, c[0x0][0xc3c] ;  /* 0x00030f00ff027b82 */ /* 0x000e220000000800 */
[----:B------:R-:W-:Y:S01]  /*11470*/  ULDC UR7, c[0x0][0xc3c] ;  /* 0x00030f0000077ab9 */ /* 0x000fe20000000800 */
[----:B------:R-:W-:Y:S01]  /*11480*/  UIADD3 UR4, UR4, 0x1f, URZ ;  /* 0x0000001f04047890 */ /* 0x000fe2000fffe03f */
[----:B------:R-:W-:-:S05]  /*11490*/  IMAD.U32 R3, RZ, RZ, UR7 ;  /* 0x00000007ff037e24 */ /* 0x000fca000f8e00ff */
[----:B------:R1:W-:Y:S01]  /*114a0*/  STL [R1+0xc], R3 ;  /* 0x00000c0301007387 */ /* 0x0003e20000100800 */
[----:B0-----:R-:W-:-:S13]  /*114b0*/  ISETP.LE.AND P6, PT, R2, UR4, PT ;  /* 0x0000000402007c0c */ /* 0x001fda000bfc3270 */
[----:B-1----:R-:W-:Y:S05]  /*114c0*/  @P6 BRA `(.L_x_220) ;  /* 0x0000000400a86947 */ /* 0x002fea0003800000 */
[----:B------:R-:W-:Y:S01]  /*114d0*/  VIADD R9, R0, UR4 ;  /* 0x0000000400097c36 */ /* 0x000fe20008000000 */
[----:B------:R-:W-:Y:S01]  /*114e0*/  ULDC.64 UR8, c[0x0][0x208] ;  /* 0x0000820000087ab9 */ /* 0x000fe20000000a00 */
[----:B------:R-:W-:-:S03]  /*114f0*/  IMAD.MOV.U32 R6, RZ, RZ, RZ ;  /* 0x000000ffff067224 */ /* 0x000fc600078e00ff */
[----:B------:R-:W-:-:S13]  /*11500*/  ISETP.GE.OR P6, PT, R9, R2, !P0 ;  /* 0x000000020900720c */ /* 0x000fda00047c6670 */
[----:B------:R-:W0:Y:S08]  /*11510*/  @!P6 LDC.64 R2, c[0x0][0xc80] ;  /* 0x00032000ff02eb82 */ /* 0x000e300000000a00 */
[----:B------:R-:W1:Y:S01]  /*11520*/  @!P6 LDC.64 R4, c[0x0][0xc78] ;  /* 0x00031e00ff04eb82 */ /* 0x000e620000000a00 */
[----:B0-----:R-:W-:-:S05]  /*11530*/  @!P6 IMAD.WIDE R2, R9, 0x4, R2 ;  /* 0x000000040902e825 */ /* 0x001fca00078e0202 */
[----:B------:R1:W2:Y:S02]  /*11540*/  @!P6 LDG.E R6, desc[UR8][R2.64] ;  /* 0x000000080206e981 */ /* 0x0002a4000c1e1900 */
[----:B-1----:R-:W-:-:S04]  /*11550*/  @!P6 IMAD.WIDE R2, R9, 0x4, R4 ;  /* 0x000000040902e825 */ /* 0x002fc800078e0204 */
[----:B------:R-:W-:-:S06]  /*11560*/  IMAD.MOV.U32 R9, RZ, RZ, RZ ;  /* 0x000000ffff097224 */ /* 0x000fcc00078e00ff */
[----:B------:R-:W2:Y:S02]  /*11570*/  @!P6 LDG.E R9, desc[UR8][R2.64] ;  /* 0x000000080209e981 */ /* 0x000ea4000c1e1900 */
[----:B--2---:R-:W-:-:S05]  /*11580*/  IMAD R11, R6, R9, RZ ;  /* 0x00000009060b7224 */ /* 0x004fca00078e02ff */
[----:B------:R-:W0:Y:S02]  /*11590*/  SHFL.UP PT, R4, R11, 0x1, RZ ;  /* 0x042000000b047989 */ /* 0x000e2400000e00ff */
[----:B0-----:R-:W-:-:S05]  /*115a0*/  SEL R4, R4, RZ, P1 ;  /* 0x000000ff04047207 */ /* 0x001fca0000800000 */
[----:B------:R-:W-:-:S05]  /*115b0*/  IMAD.IADD R4, R11, 0x1, R4 ;  /* 0x000000010b047824 */ /* 0x000fca00078e0204 */
        /* <DEDUP_REMOVED lines=12> */
[----:B------:R-:W0:Y:S02]  /*11680*/  SHFL.IDX PT, R4, R2, 0x1f, 0x1f ;  /* 0x03e01f0002047f89 */ /* 0x000e2400000e0000 */
[----:B0-----:R-:W-:-:S04]  /*11690*/  IMAD R4, R4, UR5, RZ ;  /* 0x0000000504047c24 */ /* 0x001fc8000f8e02ff */
[----:B------:R-:W-:-:S05]  /*116a0*/  IMAD.IADD R7, R4, 0x1, R7 ;  /* 0x0000000104077824 */ /* 0x000fca00078e0207 */
[----:B------:R-:W-:-:S13]  /*116b0*/  ISETP.GT.AND P6, PT, R7, UR6, PT ;  /* 0x0000000607007c0c */ /* 0x000fda000bfc4270 */
[----:B------:R-:W-:Y:S05]  /*116c0*/  @!P6 BRA `(.L_x_221) ;  /* 0xfffffffc0064e947 */ /* 0x000fea000383ffff */
.L_x_219:
[----:B------:R-:W-:Y:S02]  /*116d0*/  IMAD.IADD R11, R7, 0x1, -R4 ;  /* 0x00000001070b7824 */ /* 0x000fe400078e0a04 */
[----:B------:R-:W-:Y:S02]  /*116e0*/  IMAD.MOV.U32 R12, RZ, RZ, RZ ;  /* 0x000000ffff0c7224 */ /* 0x000fe400078e00ff */
[----:B------:R-:W-:-:S05]  /*116f0*/  IMAD R3, R2, UR5, R11 ;  /* 0x0000000502037c24 */ /* 0x000fca000f8e020b */
[----:B------:R-:W-:-:S13]  /*11700*/  ISETP.GT.AND P0, PT, R3, UR6, PT ;  /* 0x0000000603007c0c */ /* 0x000fda000bf04270 */
[----:B------:R-:W-:-:S04]  /*11710*/  VOTE.ANY R10, PT, !P0 ;  /* 0x00000000000a7806 */ /* 0x000fc800040e0100 */
[----:B------:R-:W0:Y:S01]  /*11720*/  POPC R5, R10 ;  /* 0x0000000a00057309 */ /* 0x000e220000000000 */
[----:B------:R-:W-:Y:S01]  /*11730*/  ISETP.NE.AND P0, PT, R10, RZ, PT ;  /* 0x000000ff0a00720c */ /* 0x000fe20003f05270 */
[----:B0-----:R-:W0:Y:S04]  /*11740*/  SHFL.IDX PT, R6, R6, R5, 0x1f ;  /* 0x00001f0506067589 */ /* 0x001e2800000e0000 */
[----:B------:R-:W1:Y:S01]  /*11750*/  SHFL.IDX PT, R8, R9, R5, 0x1f ;  /* 0x00001f0509087589 */ /* 0x000e6200000e0000 */
[----:B0-----:R-:W-:-:S04]  /*11760*/  IABS R4, R6 ;  /* 0x0000000600047213 */ /* 0x001fc80000000000 */
[----:B------:R-:W0:Y:S01]  /*11770*/  I2F.RP R13, R4 ;  /* 0x00000004000d7306 */ /* 0x000e220000209400 */
[----:B-1----:R-:W-:-:S07]  /*11780*/  IABS R7, R8 ;  /* 0x0000000800077213 */ /* 0x002fce0000000000 */
[----:B------:R-:W-:Y:S08]  /*11790*/  I2F.RP R10, R7 ;  /* 0x00000007000a7306 */ /* 0x000ff00000209400 */
[----:B0-----:R-:W0:Y:S02]  /*117a0*/  MUFU.RCP R13, R13 ;  /* 0x0000000d000d7308 */ /* 0x001e240000001000 */
[----:B0-----:R-:W-:-:S06]  /*117b0*/  VIADD R3, R13, 0xffffffe ;  /* 0x0ffffffe0d037836 */ /* 0x001fcc0000000000 */
[----:B------:R-:W0:Y:S02]  /*117c0*/  F2I.FTZ.U32.TRUNC.NTZ R3, R3 ;  /* 0x0000000300037305 */ /* 0x000e24000021f000 */
[----:B0-----:R-:W-:Y:S01]  /*117d0*/  IMAD.MOV R15, RZ, RZ, -R3 ;  /* 0x000000ffff0f7224 */ /* 0x001fe200078e0a03 */
[----:B------:R-:W-:Y:S06]  /*117e0*/  @!P0 BRA `(.L_x_222) ;  /* 0x0000000000088947 */ /* 0x000fec0003800000 */
[----:B------:R-:W-:-:S05]  /*117f0*/  VIADD R9, R5, 0xffffffff ;  /* 0xffffffff05097836 */ /* 0x000fca0000000000 */
[----:B------:R0:W1:Y:S02]  /*11800*/  SHFL.IDX PT, R12, R2, R9, 0x1f ;  /* 0x00001f09020c7589 */ /* 0x00006400000e0000 */
.L_x_222:
[----:B-1----:R-:W-:Y:S01]  /*11810*/  IMAD R11, R12, UR5, R11 ;  /* 0x000000050c0b7c24 */ /* 0x002fe2000f8e020b */
[----:B------:R-:W1:Y:S01]  /*11820*/  MUFU.RCP R10, R10 ;  /* 0x0000000a000a7308 */ /* 0x000e620000001000 */
[----:B0-----:R-:W-:Y:S02]  /*11830*/  IMAD R9, R15, R4, RZ ;  /* 0x000000040f097224 */ /* 0x001fe400078e02ff */
[----:B------:R-:W-:Y:S01]  /*11840*/  IMAD.MOV.U32 R2, RZ, RZ, RZ ;  /* 0x000000ffff027224 */ /* 0x000fe200078e00ff */
[----:B------:R0:W-:Y:S03]  /*11850*/  STL [R1], R11 ;  /* 0x0000000b01007387 */ /* 0x0001e60000100800 */
[----:B------:R-:W-:Y:S01]  /*11860*/  IMAD.HI.U32 R2, R3, R9, R2 ;  /* 0x0000000903027227 */ /* 0x000fe200078e0002 */
[----:B------:R-:W-:Y:S02]  /*11870*/  IADD3 R9, -R11, UR6, RZ ;  /* 0x000000060b097c10 */ /* 0x000fe4000fffe1ff */
[----:B------:R-:W-:-:S02]  /*11880*/  IABS R3, R6 ;  /* 0x0000000600037213 */ /* 0x000fc40000000000 */
[----:B------:R-:W-:-:S03]  /*11890*/  IABS R13, R9 ;  /* 0x00000009000d7213 */ /* 0x000fc60000000000 */
[----:B------:R-:W-:Y:S02]  /*118a0*/  IMAD.MOV R12, RZ, RZ, -R3 ;  /* 0x000000ffff0c7224 */ /* 0x000fe400078e0a03 */
[----:B0-----:R-:W-:Y:S01]  /*118b0*/  IMAD.HI.U32 R11, R2, R13, RZ ;  /* 0x0000000d020b7227 */ /* 0x001fe200078e00ff */
[----:B-1----:R-:W-:-:S03]  /*118c0*/  IADD3 R3, R10, 0xffffffe, RZ ;  /* 0x0ffffffe0a037810 */ /* 0x002fc60007ffe0ff */
[----:B------:R-:W-:-:S03]  /*118d0*/  IMAD R13, R11, R12, R13 ;  /* 0x0000000c0b0d7224 */ /* 0x000fc600078e020d */
[----:B------:R-:W0:Y:S02]  /*118e0*/  F2I.FTZ.U32.TRUNC.NTZ R3, R3 ;  /* 0x0000000300037305 */ /* 0x000e24000021f000 */
[----:B------:R-:W-:-:S13]  /*118f0*/  ISETP.GT.U32.AND P1, PT, R4, R13, PT ;  /* 0x0000000d0400720c */ /* 0x000fda0003f24070 */
[----:B------:R-:W-:Y:S02]  /*11900*/  @!P1 IMAD.IADD R13, R13, 0x1, -R4 ;  /* 0x000000010d0d9824 */ /* 0x000fe400078e0a04 */
[----:B0-----:R-:W-:Y:S02]  /*11910*/  IMAD.MOV R2, RZ, RZ, -R3 ;  /* 0x000000ffff027224 */ /* 0x001fe400078e0a03 */
[----:B------:R-:W-:Y:S01]  /*11920*/  @!P1 VIADD R11, R11, 0x1 ;  /* 0x000000010b0b9836 */ /* 0x000fe20000000000 */
[----:B------:R-:W-:Y:S01]  /*11930*/  ISETP.GE.U32.AND P0, PT, R13, R4, PT ;  /* 0x000000040d00720c */ /* 0x000fe20003f06070 */
[----:B------:R-:W-:Y:S01]  /*11940*/  IMAD R13, R2, R7, RZ ;  /* 0x00000007020d7224 */ /* 0x000fe200078e02ff */
[----:B------:R-:W-:Y:S01]  /*11950*/  ISETP.NE.AND P1, PT, R6, RZ, PT ;  /* 0x000000ff0600720c */ /* 0x000fe20003f25270 */
[----:B------:R-:W-:-:S04]  /*11960*/  IMAD.MOV.U32 R2, RZ, RZ, RZ ;  /* 0x000000ffff027224 */ /* 0x000fc800078e00ff */
[----:B------:R-:W-:Y:S01]  /*11970*/  IMAD.HI.U32 R4, R3, R13, R2 ;  /* 0x0000000d03047227 */ /* 0x000fe200078e0002 */
[----:B------:R-:W-:-:S04]  /*11980*/  LOP3.LUT R2, R9, R6, RZ, 0x3c, !PT ;  /* 0x0000000609027212 */ /* 0x000fc800078e3cff */
[----:B------:R-:W-:Y:S01]  /*11990*/  ISETP.GE.AND P2, PT, R2, RZ, PT ;  /* 0x000000ff0200720c */ /* 0x000fe20003f46270 */
[----:B------:R-:W-:Y:S01]  /*119a0*/  @P0 VIADD R11, R11, 0x1 ;  /* 0x000000010b0b0836 */ /* 0x000fe20000000000 */
[----:B------:R-:W-:-:S05]  /*119b0*/  IABS R2, R8 ;  /* 0x0000000800027213 */ /* 0x000fca0000000000 */
[----:B------:R-:W-:-:S06]  /*119c0*/  IMAD.MOV R2, RZ, RZ, -R2 ;  /* 0x000000ffff027224 */ /* 0x000fcc00078e0a02 */
[----:B------:R-:W-:Y:S01]  /*119d0*/  @!P2 IMAD.MOV R11, RZ, RZ, -R11 ;  /* 0x000000ffff0ba224 */ /* 0x000fe200078e0a0b */
[----:B------:R-:W-:-:S04]  /*119e0*/  @!P1 LOP3.LUT R11, RZ, R6, RZ, 0x33, !PT ;  /* 0x00000006ff0b9212 */ /* 0x000fc800078e33ff */
[-C--:B------:R-:W-:Y:S01]  /*119f0*/  IABS R3, R11.reuse ;  /* 0x0000000b00037213 */ /* 0x080fe20000000000 */
[----:B------:R-:W-:-:S04]  /*11a00*/  IMAD R6, R6, R11, RZ ;  /* 0x0000000b06067224 */ /* 0x000fc800078e02ff */
[----:B------:R-:W-:-:S04]  /*11a10*/  IMAD.HI.U32 R4, R4, R3, RZ ;  /* 0x0000000304047227 */ /* 0x000fc800078e00ff */
[----:B------:R-:W-:Y:S02]  /*11a20*/  IMAD R2, R4, R2, R3 ;  /* 0x0000000204027224 */ /* 0x000fe400078e0203 */
[----:B------:R-:W-:-:S03]  /*11a30*/  IMAD.IADD R6, R9, 0x1, -R6 ;  /* 0x0000000109067824 */ /* 0x000fc600078e0a06 */
[----:B------:R-:W-:Y:S02]  /*11a40*/  ISETP.GT.U32.AND P1, PT, R7, R2, PT ;  /* 0x000000020700720c */ /* 0x000fe40003f24070 */
[----:B------:R1:W-:Y:S11]  /*11a50*/  STL [R1+0x4], R6 ;  /* 0x0000040601007387 */ /* 0x0003f60000100800 */
[----:B------:R-:W-:-:S02]  /*11a60*/  @!P1 IMAD.IADD R2, R2, 0x1, -R7 ;  /* 0x0000000102029824 */ /* 0x000fc400078e0a07 */
[----:B------:R-:W-:Y:S01]  /*11a70*/  @!P1 VIADD R4, R4, 0x1 ;  /* 0x0000000104049836 */ /* 0x000fe20000000000 */
[----:B------:R-:W-:Y:S02]  /*11a80*/  ISETP.NE.AND P1, PT, R8, RZ, PT ;  /* 0x000000ff0800720c */ /* 0x000fe40003f25270 */
[----:B------:R-:W-:Y:S02]  /*11a90*/  ISETP.GE.U32.AND P0, PT, R2, R7, PT ;  /* 0x000000070200720c */ /* 0x000fe40003f06070 */
[----:B------:R-:W-:-:S04]  /*11aa0*/  LOP3.LUT R2, R11, R8, RZ, 0x3c, !PT ;  /* 0x000000080b027212 */ /* 0x000fc800078e3cff */
[----:B------:R-:W-:-:S07]  /*11ab0*/  ISETP.GE.AND P2, PT, R2, RZ, PT ;  /* 0x000000ff0200720c */ /* 0x000fce0003f46270 */
[----:B------:R-:W-:-:S06]  /*11ac0*/  @P0 VIADD R4, R4, 0x1 ;  /* 0x0000000104040836 */ /* 0x000fcc0000000000 */
[----:B------:R-:W-:Y:S01]  /*11ad0*/  @!P2 IMAD.MOV R4, RZ, RZ, -R4 ;  /* 0x000000ffff04a224 */ /* 0x000fe200078e0a04 */
[----:B------:R-:W-:-:S05]  /*11ae0*/  @!P1 LOP3.LUT R4, RZ, R8, RZ, 0x33, !PT ;  /* 0x00000008ff049212 */ /* 0x000fca00078e33ff */
[--C-:B------:R-:W-:Y:S02]  /*11af0*/  IMAD.MOV R2, RZ, RZ, -R4.reuse ;  /* 0x000000ffff027224 */ /* 0x100fe400078e0a04 */
[C---:B------:R-:W-:Y:S02]  /*11b00*/  IMAD R4, R8.reuse, 0x1000000, R4 ;  /* 0x0100000008047824 */ /* 0x040fe400078e0204 */
[----:B------:R-:W-:Y:S02]  /*11b10*/  IMAD R11, R8, R2, R11 ;  /* 0x00000002080b7224 */ /* 0x000fe400078e020b */
[----:B------:R-:W-:Y:S02]  /*11b20*/  VIADD R2, R5, UR4 ;  /* 0x0000000405027c36 */ /* 0x000fe40008000000 */
[----:B------:R-:W-:-:S03]  /*11b30*/  IMAD R3, R11, 0x10000, R4 ;  /* 0x000100000b037824 */ /* 0x000fc600078e0204 */
[----:B------:R1:W-:Y:S04]  /*11b40*/  STL [R1+0xc], R2 ;  /* 0x00000c0201007387 */ /* 0x0003e80000100800 */
[----:B------:R1:W-:Y:S01]  /*11b50*/  STL [R1+0x8], R3 ;  /* 0x0000080301007387 */ /* 0x0003e20000100800 */
[----:B------:R-:W-:Y:S05]  /*11b60*/  BRA `(.L_x_223) ;  /* 0x0000000000107947 */ /* 0x000fea0003800000 */
.L_x_220:
[----:B------:R-:W-:Y:S01]  /*11b70*/  IMAD.U32 R2, RZ, RZ, UR6 ;  /* 0x00000006ff027e24 */ /* 0x000fe2000f8e00ff */
[----:B------:R0:W-:Y:S04]  /*11b80*/  STL [R1+0x4], RZ ;  /* 0x000004ff01007387 */ /* 0x0001e80000100800 */
[----:B------:R0:W-:Y:S04]  /*11b90*/  STL [R1+0x8], RZ ;  /* 0x000008ff01007387 */ /* 0x0001e80000100800 */
[----:B------:R0:W-:Y:S02]  /*11ba0*/  STL [R1], R2 ;  /* 0x0000000201007387 */ /* 0x0001e40000100800 */
.L_x_223:
[----:B------:R-:W2:Y:S04]  /*11bb0*/  LDL R4, [R1] ;  /* 0x0000000001047983 */ /* 0x000ea80000100800 */
[----:B------:R-:W2:Y:S04]  /*11bc0*/  LDL R5, [R1+0x4] ;  /* 0x0000040001057983 */ /* 0x000ea80000100800 */
[----:B-1----:R-:W2:Y:S04]  /*11bd0*/  LDL R6, [R1+0x8] ;  /* 0x0000080001067983 */ /* 0x002ea80000100800 */
[----:B------:R-:W2:Y:S01]  /*11be0*/  LDL R7, [R1+0xc] ;  /* 0x00000c0001077983 */ /* 0x000ea20000100800 */
[----:B------:R-:W-:-:S13]  /*11bf0*/  ISETP.NE.AND P0, PT, R0, RZ, PT ;  /* 0x000000ff0000720c */ /* 0x000fda0003f05270 */
[----:B------:R-:W1:Y:S01]  /*11c00*/  @!P0 S2R R3, SR_CgaCtaId ;  /* 0x0000000000038919 */ /* 0x000e620000008800 */
[----:B------:R-:W-:-:S04]  /*11c10*/  @!P0 MOV R0, 0x400 ;  /* 0x0000040000008802 */ /* 0x000fc80000000f00 */
[----:B-1----:R-:W-:-:S05]  /*11c20*/  @!P0 LEA R0, R3, R0, 0x18 ;  /* 0x0000000003008211 */ /* 0x002fca00078ec0ff */
[----:B--2---:R1:W-:Y:S01]  /*11c30*/  @!P0 STS.128 [R0+0x348d0], R4 ;  /* 0x0348d00400008388 */ /* 0x0043e20000000c00 */
[----:B------:R-:W-:Y:S06]  /*11c40*/  BAR.ARV 0x5, 0x180 ;  /* 0x0146000000007b1d */ /* 0x000fec0000002000 */
.L_x_218:
[----:B01----:R-:W3:Y:S01]  /*11c50*/  LDL R0, [R1+0xc] ;  /* 0x00000c0001007983 */ /* 0x003ee20000100800 */
[----:B------:R-:W-:Y:S01]  /*11c60*/  ULDC UR4, c[0x0][0xc3c] ;  /* 0x00030f0000047ab9 */ /* 0x000fe20000000800 */
[----:B------:R-:W-:Y:S02]  /*11c70*/  IMAD.MOV.U32 R19, RZ, RZ, RZ ;  /* 0x000000ffff137224 */ /* 0x000fe400078e00ff */
[----:B------:R0:W-:Y:S01]  /*11c80*/  STL [R1+0x48], RZ ;  /* 0x000048ff01007387 */ /* 0x0001e20000100800 */
[----:B---3--:R-:W-:Y:S01]  /*11c90*/  ISETP.GE.AND P0, PT, R0, UR4, PT ;  /* 0x0000000400007c0c */ /* 0x008fe2000bf06270 */
[----:B------:R-:W-:-:S05]  /*11ca0*/  IMAD.MOV.U32 R0, RZ, RZ, 0x1 ;  /* 0x00000001ff007424 */ /* 0x000fca00078e00ff */
[----:B------:R0:W-:Y:S07]  /*11cb0*/  STL [R1+0x14], R0 ;  /* 0x0000140001007387 */ /* 0x0001ee0000100800 */
[----:B------:R-:W-:Y:S05]  /*11cc0*/  @P0 BRA `(.L_x_224) ;  /* 0x0000005400300947 */ /* 0x000fea0003800000 */
[----:B--2---:R-:W1:Y:S01]  /*11cd0*/  S2R R5, SR_TID.X ;  /* 0x0000000000057919 */ /* 0x004e620000002100 */
[----:B------:R-:W2:Y:S01]  /*11ce0*/  S2UR UR5, SR_CgaCtaId ;  /* 0x00000000000579c3 */ /* 0x000ea20000008800 */
[----:B------:R-:W-:Y:S01]  /*11cf0*/  UMOV UR4, 0x400 ;  /* 0x0000040000047882 */ /* 0x000fe20000000000 */
[----:B------:R-:W-:Y:S01]  /*11d00*/  BSSY B8, `(.L_x_224) ;  /* 0x0000548000087945 */ /* 0x000fe20003800000 */
[----:B------:R-:W-:Y:S01]  /*11d10*/  IMAD.MOV.U32 R19, RZ, RZ, RZ ;  /* 0x000000ffff137224 */ /* 0x000fe200078e00ff */
[----:B------:R-:W-:Y:S01]  /*11d20*/  ULDC UR38, c[0x0][0xc] ;  /* 0x0000030000267ab9 */ /* 0x000fe20000000800 */
[----:B------:R-:W-:Y:S01]  /*11d30*/  ULDC.64 UR36, c[0x0][0x198] ;  /* 0x0000660000247ab9 */ /* 0x000fe20000000a00 */
[----:B--2---:R-:W-:-:S06]  /*11d40*/  ULEA UR4, UR5, UR4, 0x18 ;  /* 0x0000000405047291 */ /* 0x004fcc000f8ec03f */
[----:B------:R-:W-:Y:S01]  /*11d50*/  IMAD.U32 R18, RZ, RZ, UR4 ;  /* 0x00000004ff127e24 */ /* 0x000fe2000f8e00ff */
[C---:B-1----:R-:W-:Y:S01]  /*11d60*/  LOP3.LUT R4, R5.reuse, 0x7f, RZ, 0xc0, !PT ;  /* 0x0000007f05047812 */ /* 0x042fe200078ec0ff */
[----:B0-----:R-:W-:-:S05]  /*11d70*/  IMAD.SHL.U32 R0, R5, 0x8, RZ ;  /* 0x0000000805007824 */ /* 0x001fca00078e00ff */
[C---:B------:R-:W-:Y:S02]  /*11d80*/  LOP3.LUT R2, R0.reuse, 0x1f8, RZ, 0xc0, !PT ;  /* 0x000001f800027812 */ /* 0x040fe400078ec0ff */
[----:B------:R-:W-:Y:S02]  /*11d90*/  LOP3.LUT R0, R0, 0x38, RZ, 0xc0, !PT ;  /* 0x0000003800007812 */ /* 0x000fe400078ec0ff */
[----:B------:R-:W-:Y:S01]  /*11da0*/  LOP3.LUT R3, R2, 0x38, R5, 0x78, !PT ;  /* 0x0000003802037812 */ /* 0x000fe200078e7805 */
[----:B------:R-:W-:Y:S01]  /*11db0*/  IMAD.SHL.U32 R2, R4, 0x8, RZ ;  /* 0x0000000804027824 */ /* 0x000fe200078e00ff */
[----:B------:R-:W-:Y:S02]  /*11dc0*/  SHF.R.U32.HI R4, RZ, 0x3, R4 ;  /* 0x00000003ff047819 */ /* 0x000fe40000011604 */
[----:B------:R-:W-:Y:S02]  /*11dd0*/  LOP3.LUT R0, R0, 0x40, RZ, 0xfc, !PT ;  /* 0x0000004000007812 */ /* 0x000fe400078efcff */
[----:B------:R-:W-:Y:S01]  /*11de0*/  LOP3.LUT R3, R3, 0x200, R2, 0xf8, !PT ;  /* 0x0000020003037812 */ /* 0x000fe200078ef802 */
[----:B------:R-:W-:-:S04]  /*11df0*/  IMAD.SHL.U32 R2, R5, 0x10, RZ ;  /* 0x0000001005027824 */ /* 0x000fc800078e00ff */
[----:B------:R-:W-:Y:S01]  /*11e00*/  IMAD R3, R3, 0x2, R18 ;  /* 0x0000000203037824 */ /* 0x000fe200078e0212 */
[----:B------:R-:W-:Y:S01]  /*11e10*/  LOP3.LUT R4, R4, 0x70, R2, 0xf8, !PT ;  /* 0x0000007004047812 */ /* 0x000fe200078ef802 */
[----:B------:R-:W-:-:S03]  /*11e20*/  IMAD.MOV.U32 R2, RZ, RZ, 0x1 ;  /* 0x00000001ff027424 */ /* 0x000fc600078e00ff */
[----:B------:R0:W-:Y:S04]  /*11e30*/  STL [R1+0x28], R3 ;  /* 0x0000280301007387 */ /* 0x0001e80000100800 */
[----:B------:R0:W-:Y:S04]  /*11e40*/  STL [R1+0x14], R2 ;  /* 0x0000140201007387 */ /* 0x0001e80000100800 */
[----:B------:R0:W-:Y:S02]  /*11e50*/  STL [R1+0x48], RZ ;  /* 0x000048ff01007387 */ /* 0x0001e40000100800 */
.L_x_323:
[----:B--2---:R-:W2:Y:S01]  /*11e60*/  LDL R0, [R1+0xc] ;  /* 0x00000c0001007983 */ /* 0x004ea20000100800 */
[----:B0-----:R-:W2:Y:S01]  /*11e70*/  LDC.64 R2, c[0x0][0xc88] ;  /* 0x00032200ff027b82 */ /* 0x001ea20000000a00 */
[----:B------:R-:W-:Y:S01]  /*11e80*/  ULDC.64 UR4, c[0x0][0x208] ;  /* 0x0000820000047ab9 */ /* 0x000fe20000000a00 */
[----:B--2---:R-:W-:-:S05]  /*11e90*/  IMAD.WIDE R2, R0, 0x4, R2 ;  /* 0x0000000400027825 */ /* 0x004fca00078e0202 */
[----:B------:R-:W2:Y:S01]  /*11ea0*/  LDG.E R10, desc[UR4][R2.64] ;  /* 0x00000004020a7981 */ /* 0x000ea2000c1e1900 */
[----:B------:R-:W-:Y:S05]  /*11eb0*/  YIELD ;  /* 0x0000000000007946 */ /* 0x000fea0003800000 */
[----:B------:R-:W-:Y:S01]  /*11ec0*/  ULDC.64 UR4, c[0x0][0xa28] ;  /* 0x00028a0000047ab9 */ /* 0x000fe20000000a00 */
[----:B------:R-:W-:Y:S01]  /*11ed0*/  IMAD.MOV.U32 R0, RZ, RZ, RZ ;  /* 0x000000ffff007224 */ /* 0x000fe200078e00ff */
[----:B------:R-:W-:Y:S01]  /*11ee0*/  ISETP.NE.U32.AND P0, PT, RZ, UR4, PT ;  /* 0x00000004ff007c0c */ /* 0x000fe2000bf05070 */
[----:B------:R-:W-:Y:S01]  /*11ef0*/  ULDC.64 UR10, c[0x0][0x208] ;  /* 0x00008200000a7ab9 */ /* 0x000fe20000000a00 */
[----:B-1----:R-:W-:Y:S01]  /*11f00*/  IMAD.MOV.U32 R6, RZ, RZ, RZ ;  /* 0x000000ffff067224 */ /* 0x002fe200078e00ff */
[----:B------:R-:W-:Y:S01]  /*11f10*/  ULDC.64 UR6, c[0x0][0xa18] ;  /* 0x0002860000067ab9 */ /* 0x000fe20000000a00 */
[----:B------:R-:W-:Y:S01]  /*11f20*/  ISETP.NE.AND.EX P0, PT, RZ, UR5, PT, P0 ;  /* 0x00000005ff007c0c */ /* 0x000fe2000bf05300 */
[----:B------:R-:W-:Y:S01]  /*11f30*/  ULDC.64 UR8, c[0x0][0xa08] ;  /* 0x0002820000087ab9 */ /* 0x000fe20000000a00 */
[----:B--2---:R-:W-:Y:S01]  /*11f40*/  SHF.R.S32.HI R4, RZ, 0x1f, R10 ;  /* 0x0000001fff047819 */ /* 0x004fe2000001140a */
[----:B------:R-:W-:-:S10]  /*11f50*/  IMAD.SHL.U32 R17, R10, 0x4, RZ ;  /* 0x000000040a117824 */ /* 0x000fd400078e00ff */
[C---:B------:R-:W-:Y:S01]  /*11f60*/  @P0 LEA R2, P1, R10.reuse, UR4, 0x2 ;  /* 0x000000040a020c11 */ /* 0x040fe2000f8210ff */
[----:B------:R-:W-:Y:S03]  /*11f70*/  STL [R1+0x2c], R10 ;  /* 0x00002c0a01007387 */ /* 0x000fe60000100800 */
[C-C-:B------:R-:W-:Y:S01]  /*11f80*/  @P0 LEA.HI.X R3, R10.reuse, UR5, R4.reuse, 0x2, P1 ;  /* 0x000000050a030c11 */ /* 0x140fe200088f1404 */
[----:B------:R-:W-:Y:S01]  /*11f90*/  ULDC.64 UR4, c[0x0][0xa00] ;  /* 0x0002800000047ab9 */ /* 0x000fe20000000a00 */
[----:B------:R-:W-:Y:S01]  /*11fa0*/  SHF.L.U64.HI R9, R10, 0x2, R4 ;  /* 0x000000020a097819 */ /* 0x000fe20000010204 */
[----:B------:R0:W-:Y:S01]  /*11fb0*/  STL [R1+0x3c], R4 ;  /* 0x00003c0401007387 */ /* 0x0001e20000100800 */
[----:B------:R-:W-:-:S03]  /*11fc0*/  ISETP.NE.U32.AND P1, PT, RZ, UR4, PT ;  /* 0x00000004ff007c0c */ /* 0x000fc6000bf25070 */
[----:B------:R1:W5:Y:S01]  /*11fd0*/  @P0 LDG.E R0, desc[UR10][R2.64] ;  /* 0x0000000a02000981 */ /* 0x000362000c1e1900 */
[----:B------:R-:W-:Y:S01]  /*11fe0*/  ISETP.NE.AND.EX P1, PT, RZ, UR5, PT, P1 ;  /* 0x00000005ff007c0c */ /* 0x000fe2000bf25310 */
[----:B------:R-:W-:Y:S01]  /*11ff0*/  IMAD.MOV.U32 R8, RZ, RZ, RZ ;  /* 0x000000ffff087224 */ /* 0x000fe200078e00ff */
[----:B------:R-:W-:Y:S01]  /*12000*/  ISETP.NE.U32.AND P2, PT, RZ, UR6, PT ;  /* 0x00000006ff007c0c */ /* 0x000fe2000bf45070 */
[----:B------:R-:W-:Y:S01]  /*12010*/  STL [R1+0x1c], R9 ;  /* 0x00001c0901007387 */ /* 0x000fe20000100800 */
[----:B------:R-:W-:Y:S02]  /*12020*/  ISETP.NE.U32.AND P0, PT, RZ, UR8, PT ;  /* 0x00000008ff007c0c */ /* 0x000fe4000bf05070 */
[C---:B0-----:R-:W-:Y:S02]  /*12030*/  IADD3 R4, P4, R17.reuse, UR8, RZ ;  /* 0x0000000811047c10 */ /* 0x041fe4000ff9e0ff */
[----:B-1----:R-:W-:Y:S02]  /*12040*/  IADD3 R2, P3, R17, UR4, RZ ;  /* 0x0000000411027c10 */ /* 0x002fe4000ff7e0ff */
[----:B------:R-:W-:-:S02]  /*12050*/  ISETP.NE.AND.EX P2, PT, RZ, UR7, PT, P2 ;  /* 0x00000007ff007c0c */ /* 0x000fc4000bf45320 */
[C---:B------:R-:W-:Y:S02]  /*12060*/  IADD3.X R3, R9.reuse, UR5, RZ, P3, !PT ;  /* 0x0000000509037c10 */ /* 0x040fe40009ffe4ff */
[----:B------:R-:W-:Y:S02]  /*12070*/  ISETP.NE.AND.EX P0, PT, RZ, UR9, PT, P0 ;  /* 0x00000009ff007c0c */ /* 0x000fe4000bf05300 */
[----:B------:R-:W-:Y:S01]  /*12080*/  IADD3.X R5, R9, UR9, RZ, P4, !PT ;  /* 0x0000000909057c10 */ /* 0x000fe2000a7fe4ff */
[----:B------:R-:W2:Y:S01]  /*12090*/  @P1 LDG.E R6, desc[UR10][R2.64] ;  /* 0x0000000a02061981 */ /* 0x000ea2000c1e1900 */
[----:B------:R-:W-:Y:S02]  /*120a0*/  ULDC UR4, c[0x0][0x288] ;  /* 0x0000a20000047ab9 */ /* 0x000fe40000000800 */
[----:B------:R-:W-:Y:S01]  /*120b0*/  IMAD.U32 R11, RZ, RZ, UR4 ;  /* 0x00000004ff0b7e24 */ /* 0x000fe2000f8e00ff */
[----:B------:R-:W-:-:S06]  /*120c0*/  ULDC.64 UR4, c[0x0][0x418] ;  /* 0x0001060000047ab9 */ /* 0x000fcc0000000a00 */
[----:B------:R-:W5:Y:S04]  /*120d0*/  @P0 LDG.E R8, desc[UR10][R4.64] ;  /* 0x0000000a04080981 */ /* 0x000f68000c1e1900 */
[----:B--2---:R0:W-:Y:S02]  /*120e0*/  STL [R1+0x34], R6 ;  /* 0x0000340601007387 */ /* 0x0041e40000100800 */
[----:B0-----:R-:W-:-:S04]  /*120f0*/  @P2 IADD3 R6, P3, R17, UR6, RZ ;  /* 0x0000000611062c10 */ /* 0x001fc8000ff7e0ff */
[----:B------:R-:W-:-:S05]  /*12100*/  @P2 IADD3.X R7, R9, UR7, RZ, P3, !PT ;  /* 0x0000000709072c10 */ /* 0x000fca0009ffe4ff */
[----:B------:R0:W2:Y:S01]  /*12110*/  @P2 LDG.E R11, desc[UR10][R6.64] ;  /* 0x0000000a060b2981 */ /* 0x0000a2000c1e1900 */
[----:B------:R-:W-:-:S03]  /*12120*/  UISETP.NE.U32.AND UP0, UPT, UR4, URZ, UPT ;  /* 0x0000003f0400728c */ /* 0x000fc6000bf05070 */
[----:B------:R-:W-:Y:S01]  /*12130*/  ULDC UR4, c[0x0][0x424] ;  /* 0x0001090000047ab9 */ /* 0x000fe20000000800 */
[----:B------:R-:W-:-:S03]  /*12140*/  UISETP.NE.AND.EX UP0, UPT, UR5, URZ, UPT, UP0 ;  /* 0x0000003f0500728c */ /* 0x000fc6000bf05300 */
[----:B------:R-:W-:Y:S01]  /*12150*/  ULDC UR5, c[0x0][0x2f0] ;  /* 0x0000bc0000057ab9 */ /* 0x000fe20000000800 */
[----:B------:R-:W-:-:S04]  /*12160*/  USEL UR4, UR4, 0x1, UP0 ;  /* 0x0000000104047887 */ /* 0x000fc80008000000 */
[----:B------:R-:W-:-:S06]  /*12170*/  UIMAD UR4, UR4, UR5, URZ ;  /* 0x00000005040472a4 */ /* 0x000fcc000f8e023f */
[----:B0-----:R-:W-:Y:S01]  /*12180*/  IMAD.U32 R6, RZ, RZ, UR4 ;  /* 0x00000004ff067e24 */ /* 0x001fe2000f8e00ff */
[----:B--2---:R0:W-:Y:S01]  /*12190*/  STL [R1+0x44], R11 ;  /* 0x0000440b01007387 */ /* 0x0041e20000100800 */
[----:B------:R-:W-:Y:S05]  /*121a0*/  @P2 BRA `(.L_x_225) ;  /* 0x0000000000182947 */ /* 0x000fea0003800000 */
[----:B------:R-:W-:Y:S05]  /*121b0*/  @!P1 BRA `(.L_x_225) ;  /* 0x0000000000149947 */ /* 0x000fea0003800000 */
[----:B------:R-:W-:Y:S02]  /*121c0*/  ULDC.64 UR4, c[0x0][0x208] ;  /* 0x0000820000047ab9 */ /* 0x000fe40000000a00 */
[----:B------:R-:W2:Y:S04]  /*121d0*/  LDG.E R7, desc[UR4][R2.64] ;  /* 0x0000000402077981 */ /* 0x000ea8000c1e1900 */
[----:B------:R-:W2:Y:S02]  /*121e0*/  LDG.E R2, desc[UR4][R2.64+0x4] ;  /* 0x0000040402027981 */ /* 0x000ea4000c1e1900 */
[----:B--2---:R-:W-:-:S05]  /*121f0*/  IMAD.IADD R2, R2, 0x1, -R7 ;  /* 0x0000000102027824 */ /* 0x004fca00078e0a07 */
[----:B------:R1:W-:Y:S02]  /*12200*/  STL [R1+0x44], R2 ;  /* 0x0000440201007387 */ /* 0x0003e40000100800 */
.L_x_225:
[----:B------:R-:W1:Y:S01]  /*12210*/  LDL.LU R7, [R1+0x8] ;  /* 0x0000080001077983 */ /* 0x000e620000300800 */
[----:B------:R-:W-:Y:S02]  /*12220*/  ULDC.64 UR4, c[0x0][0xa20] ;  /* 0x0002880000047ab9 */ /* 0x000fe40000000a00 */
[----:B------:R-:W-:-:S04]  /*12230*/  ISETP.NE.U32.AND P1, PT, RZ, UR4, PT ;  /* 0x00000004ff007c0c */ /* 0x000fc8000bf25070 */
[----:B------:R-:W-:Y:S02]  /*12240*/  ISETP.NE.AND.EX P1, PT, RZ, UR5, PT, P1 ;  /* 0x00000005ff007c0c */ /* 0x000fe4000bf25310 */
[C---:B-1----:R-:W-:Y:S02]  /*12250*/  LOP3.LUT R2, R7.reuse, 0xff000000, RZ, 0xc0, !PT ;  /* 0xff00000007027812 */ /* 0x042fe400078ec0ff */
[C---:B------:R-:W-:Y:S02]  /*12260*/  LOP3.LUT R3, R7.reuse, 0xff0000, RZ, 0xc0, !PT ;  /* 0x00ff000007037812 */ /* 0x040fe400078ec0ff */
[----:B------:R-:W-:Y:S02]  /*12270*/  SHF.R.U32.HI R2, RZ, 0x8, R2 ;  /* 0x00000008ff027819 */ /* 0x000fe40000011602 */
[----:B------:R-:W-:Y:S01]  /*12280*/  LOP3.LUT R16, R7, 0xffff, RZ, 0xc0, !PT ;  /* 0x0000ffff07107812 */ /* 0x000fe200078ec0ff */
[----:B-----5:R-:W-:Y:S01]  /*12290*/  IMAD.IADD R7, R8, 0x1, R0 ;  /* 0x0000000108077824 */ /* 0x020fe200078e0200 */
[----:B------:R-:W-:Y:S01]  /*122a0*/  LEA.HI R2, R3, R2, RZ, 0x10 ;  /* 0x0000000203027211 */ /* 0x000fe200078f80ff */
[----:B------:R-:W-:-:S05]  /*122b0*/  IMAD.MOV.U32 R3, RZ, RZ, R10 ;  /* 0x000000ffff037224 */ /* 0x000fca00078e000a */
[----:B------:R1:W-:Y:S04]  /*122c0*/  STL [R1+0x10], R3 ;  /* 0x0000100301007387 */ /* 0x0003e80000100800 */
[----:B------:R1:W-:Y:S01]  /*122d0*/  STL [R1+0x18], R7 ;  /* 0x0000180701007387 */ /* 0x0003e20000100800 */
[----:B------:R-:W-:Y:S05]  /*122e0*/  @!P1 BRA `(.L_x_226) ;  /* 0x0000000000149947 */ /* 0x000fea0003800000 */
[----:B------:R-:W-:Y:S01]  /*122f0*/  IADD3 R6, P0, R17, UR4, RZ ;  /* 0x0000000411067c10 */ /* 0x000fe2000ff1e0ff */
[----:B------:R-:W-:-:S03]  /*12300*/  ULDC.64 UR6, c[0x0][0x208] ;  /* 0x0000820000067ab9 */ /* 0x000fc60000000a00 */
[----:B-1----:R-:W-:-:S05]  /*12310*/  IADD3.X R7, R9, UR5, RZ, P0, !PT ;  /* 0x0000000509077c10 */ /* 0x002fca00087fe4ff */
[----:B------:R2:W5:Y:S01]  /*12320*/  LDG.E R6, desc[UR6][R6.64] ;  /* 0x0000000606067981 */ /* 0x000562000c1e1900 */
[----:B------:R-:W-:Y:S05]  /*12330*/  BRA `(.L_x_227) ;  /* 0x0000000000147947 */ /* 0x000fea0003800000 */
.L_x_226:
[----:B------:R-:W-:Y:S05]  /*12340*/  @!P0 BRA `(.L_x_227) ;  /* 0x0000000000108947 */ /* 0x000fea0003800000 */
[----:B------:R-:W-:Y:S02]  /*12350*/  ULDC.64 UR4, c[0x0][0x208] ;  /* 0x0000820000047ab9 */ /* 0x000fe40000000a00 */
[----:B------:R-:W2:Y:S04]  /*12360*/  LDG.E R6, desc[UR4][R4.64] ;  /* 0x0000000404067981 */ /* 0x000ea8000c1e1900 */
[----:B------:R-:W2:Y:S02]  /*12370*/  LDG.E R4, desc[UR4][R4.64+0x4] ;  /* 0x0000040404047981 */ /* 0x000ea4000c1e1900 */
[----:B--2---:R-:W-:-:S07]  /*12380*/  IMAD.IADD R6, R4, 0x1, -R6 ;  /* 0x0000000104067824 */ /* 0x004fce00078e0a06 */
.L_x_227:
[----:B-----5:R-:W-:Y:S01]  /*12390*/  IMAD.IADD R6, R6, 0x1, -R0 ;  /* 0x0000000106067824 */ /* 0x020fe200078e0a00 */
[----:B------:R-:W-:Y:S01]  /*123a0*/  LOP3.LUT R9, R2, 0xff, RZ, 0xc0, !PT ;  /* 0x000000ff02097812 */ /* 0x000fe200078ec0ff */
[----:B------:R-:W-:Y:S01]  /*123b0*/  IMAD.MOV.U32 R4, RZ, RZ, RZ ;  /* 0x000000ffff047224 */ /* 0x000fe200078e00ff */
[----:B------:R-:W-:Y:S01]  /*123c0*/  BSSY B0, `(.L_x_228) ;  /* 0x000002a000007945 */ /* 0x000fe20003800000 */
[C---:B------:R-:W-:Y:S01]  /*123d0*/  VIADD R0, R6.reuse, 0xaf ;  /* 0x000000af06007836 */ /* 0x040fe20000000000 */
[----:B------:R-:W-:Y:S01]  /*123e0*/  ISETP.GE.AND P0, PT, R6, 0x1, PT ;  /* 0x000000010600780c */ /* 0x000fe20003f06270 */
[----:B------:R-:W-:Y:S01]  /*123f0*/  IMAD.MOV.U32 R10, RZ, RZ, R4 ;  /* 0x000000ffff0a7224 */ /* 0x000fe200078e0004 */
[----:B------:R3:W-:Y:S01]  /*12400*/  STL [R1+0x38], R4 ;  /* 0x0000380401007387 */ /* 0x0007e20000100800 */
[----:B------:R-:W-:-:S05]  /*12410*/  IMAD.HI R0, R0, 0x2e8ba2e9, RZ ;  /* 0x2e8ba2e900007827 */ /* 0x000fca00078e02ff */
[----:B-1----:R-:W-:-:S04]  /*12420*/  SHF.R.U32.HI R3, RZ, 0x1f, R0 ;  /* 0x0000001fff037819 */ /* 0x002fc80000011600 */
[----:B------:R-:W-:-:S05]  /*12430*/  LEA.HI.SX32 R8, R0, R3, 0x1b ;  /* 0x0000000300087211 */ /* 0x000fca00078fdaff */
[----:B------:R3:W-:Y:S04]  /*12440*/  STL [R1+0x40], R8 ;  /* 0x0000400801007387 */ /* 0x0007e80000100800 */
[----:B------:R3:W-:Y:S01]  /*12450*/  STL [R1+0x58], R9 ;  /* 0x0000580901007387 */ /* 0x0007e20000100800 */
[----:B------:R-:W-:Y:S05]  /*12460*/  @!P0 BRA `(.L_x_229) ;  /* 0x00000000007c8947 */ /* 0x000fea0003800000 */
[----:B------:R-:W-:-:S04]  /*12470*/  SHF.R.U32.HI R0, RZ, 0x10, R2 ;  /* 0x00000010ff007819 */ /* 0x000fc80000011602 */
[----:B------:R-:W-:-:S13]  /*12480*/  ISETP.NE.AND P0, PT, R0, RZ, PT ;  /* 0x000000ff0000720c */ /* 0x000fda0003f05270 */
[----:B------:R-:W3:Y:S02]  /*12490*/  @!P0 LDC R0, c[0x0][0x9f0] ;  /* 0x00027c00ff008b82 */ /* 0x000ee40000000800 */
[----:B---3--:R-:W-:-:S04]  /*124a0*/  IABS R4, R0 ;  /* 0x0000000000047213 */ /* 0x008fc80000000000 */
[----:B------:R-:W1:Y:S08]  /*124b0*/  I2F.RP R2, R4 ;  /* 0x0000000400027306 */ /* 0x000e700000209400 */
[----:B-1----:R-:W1:Y:S02]  /*124c0*/  MUFU.RCP R2, R2 ;  /* 0x0000000200027308 */ /* 0x002e640000001000 */
[----:B-1----:R-:W-:-:S06]  /*124d0*/  VIADD R2, R2, 0xffffffe ;  /* 0x0ffffffe02027836 */ /* 0x002fcc0000000000 */
[----:B------:R-:W1:Y:S02]  /*124e0*/  F2I.FTZ.U32.TRUNC.NTZ R3, R2 ;  /* 0x0000000200037305 */ /* 0x000e64000021f000 */
[----:B-1----:R-:W-:-:S04]  /*124f0*/  IMAD.MOV R2, RZ, RZ, -R3 ;  /* 0x000000ffff027224 */ /* 0x002fc800078e0a03 */
[----:B------:R-:W-:Y:S02]  /*12500*/  IMAD R5, R2, R4, RZ ;  /* 0x0000000402057224 */ /* 0x000fe400078e02ff */
[----:B------:R-:W-:-:S04]  /*12510*/  IMAD.MOV.U32 R2, RZ, RZ, RZ ;  /* 0x000000ffff027224 */ /* 0x000fc800078e00ff */
[----:B--2---:R-:W-:Y:S01]  /*12520*/  IMAD.HI.U32 R7, R3, R5, R2 ;  /* 0x0000000503077227 */ /* 0x004fe200078e0002 */
[----:B------:R-:W-:Y:S02]  /*12530*/  IABS R2, R0 ;  /* 0x0000000000027213 */ /* 0x000fe40000000000 */
[----:B------:R-:W-:-:S03]  /*12540*/  IADD3 R3, R0, -0x1, R8 ;  /* 0xffffffff00037810 */ /* 0x000fc60007ffe008 */
[----:B------:R-:W-:Y:S01]  /*12550*/  IMAD.MOV R2, RZ, RZ, -R2 ;  /* 0x000000ffff027224 */ /* 0x000fe200078e0a02 */
[----:B------:R-:W-:Y:S02]  /*12560*/  IABS R5, R3 ;  /* 0x0000000300057213 */ /* 0x000fe40000000000 */
[----:B------:R-:W-:Y:S02]  /*12570*/  LOP3.LUT R3, R3, R0, RZ, 0x3c, !PT ;  /* 0x0000000003037212 */ /* 0x000fe400078e3cff */
[----:B------:R-:W-:Y:S01]  /*12580*/  MOV R6, R2 ;  /* 0x0000000200067202 */ /* 0x000fe20000000f00 */
[----:B------:R-:W-:Y:S01]  /*12590*/  IMAD.HI.U32 R2, R7, R5, RZ ;  /* 0x0000000507027227 */ /* 0x000fe200078e00ff */
[----:B------:R-:W-:-:S03]  /*125a0*/  ISETP.GE.AND P2, PT, R3, RZ, PT ;  /* 0x000000ff0300720c */ /* 0x000fc60003f46270 */
[----:B------:R-:W-:-:S05]  /*125b0*/  IMAD R5, R2, R6, R5 ;  /* 0x0000000602057224 */ /* 0x000fca00078e0205 */
[----:B------:R-:W-:-:S13]  /*125c0*/  ISETP.GT.U32.AND P1, PT, R4, R5, PT ;  /* 0x000000050400720c */ /* 0x000fda0003f24070 */
[----:B------:R-:W-:Y:S02]  /*125d0*/  @!P1 IMAD.IADD R5, R5, 0x1, -R4 ;  /* 0x0000000105059824 */ /* 0x000fe400078e0a04 */
[----:B------:R-:W-:Y:S01]  /*125e0*/  @!P1 VIADD R2, R2, 0x1 ;  /* 0x0000000102029836 */ /* 0x000fe20000000000 */
[----:B------:R-:W-:Y:S02]  /*125f0*/  ISETP.NE.AND P1, PT, R0, RZ, PT ;  /* 0x000000ff0000720c */ /* 0x000fe40003f25270 */
[----:B------:R-:W-:-:S13]  /*12600*/  ISETP.GE.U32.AND P0, PT, R5, R4, PT ;  /* 0x000000040500720c */ /* 0x000fda0003f06070 */
[----:B------:R-:W-:-:S04]  /*12610*/  @P0 VIADD R2, R2, 0x1 ;  /* 0x0000000102020836 */ /* 0x000fc80000000000 */
[----:B------:R-:W-:Y:S01]  /*12620*/  @!P2 IMAD.MOV R2, RZ, RZ, -R2 ;  /* 0x000000ffff02a224 */ /* 0x000fe200078e0a02 */
[----:B------:R-:W-:-:S05]  /*12630*/  @!P1 LOP3.LUT R2, RZ, R0, RZ, 0x33, !PT ;  /* 0x00000000ff029212 */ /* 0x000fca00078e33ff */
[----:B------:R-:W-:-:S05]  /*12640*/  IMAD.MOV.U32 R10, RZ, RZ, R2 ;  /* 0x000000ffff0a7224 */ /* 0x000fca00078e0002 */
[----:B------:R1:W-:Y:S02]  /*12650*/  STL [R1+0x38], R10 ;  /* 0x0000380a01007387 */ /* 0x0003e40000100800 */
.L_x_229:
[----:B------:R-:W-:Y:S05]  /*12660*/  BSYNC B0 ;  /* 0x0000000000007941 */ /* 0x000fea0003800000 */
.L_x_228:
[----:B------:R-:W-:Y:S01]  /*12670*/  IMAD.MOV.U32 R0, RZ, RZ, R10 ;  /* 0x000000ffff007224 */ /* 0x000fe200078e000a */
[----:B------:R-:W-:Y:S03]  /*12680*/  BSSY B7, `(.L_x_230) ;  /* 0x00003d3000077945 */ /* 0x000fe60003800000 */
[----:B------:R-:W-:-:S05]  /*12690*/  IMAD R2, R9, R0, RZ ;  /* 0x0000000009027224 */ /* 0x000fca00078e02ff */
[----:B------:R-:W-:Y:S01]  /*126a0*/  VIADDMNMX R0, R2, R0, R8, PT ;  /* 0x0000000002007246 */ /* 0x000fe20003800108 */
[----:B------:R4:W-:Y:S03]  /*126b0*/  STL [R1+0x24], R2 ;  /* 0x0000240201007387 */ /* 0x0009e60000100800 */
[----:B------:R-:W-:Y:S01]  /*126c0*/  ISETP.GT.AND P0, PT, R0, R2, PT ;  /* 0x000000020000720c */ /* 0x000fe20003f04270 */
[----:B------:R4:W-:-:S12]  /*126d0*/  STL [R1+0x30], R0 ;  /* 0x0000300001007387 */ /* 0x0009d80000100800 */
[----:B----4-:R-:W-:Y:S05]  /*126e0*/  @P0 BRA `(.L_x_231) ;  /* 0x00000000004c0947 */ /* 0x010fea0003800000 */
[----:B------:R-:W4:Y:S02]  /*126f0*/  S2R R0, SR_TID.X ;  /* 0x0000000000007919 */ /* 0x000f240000002100 */
[----:B----4-:R-:W-:-:S04]  /*12700*/  LOP3.LUT R0, R0, 0x7f, RZ, 0xc0, !PT ;  /* 0x0000007f00007812 */ /* 0x010fc800078ec0ff */
[----:B------:R-:W-:-:S13]  /*12710*/  ISETP.NE.AND P0, PT, R0, RZ, PT ;  /* 0x000000ff0000720c */ /* 0x000fda0003f05270 */
[----:B------:R-:W-:Y:S05]  /*12720*/  @P0 BRA `(.L_x_232) ;  /* 0x0000003c00200947 */ /* 0x000fea0003800000 */
[----:B------:R-:W4:Y:S01]  /*12730*/  S2R R5, SR_LANEID ;  /* 0x0000000000057919 */ /* 0x000f220000000000 */
[----:B------:R-:W-:Y:S01]  /*12740*/  VOTEU.ANY UR4, UPT, PT ;  /* 0x0000000000047886 */ /* 0x000fe200038e0100 */
[----:B------:R-:W5:Y:S01]  /*12750*/  LDC.64 R2, c[0x0][0xc60] ;  /* 0x00031800ff027b82 */ /* 0x000f620000000a00 */
[----:B------:R-:W4:Y:S01]  /*12760*/  FLO.U32 R0, UR4 ;  /* 0x0000000400007d00 */ /* 0x000f2200080e0000 */
[----:B------:R-:W-:Y:S01]  /*12770*/  ULDC.64 UR6, c[0x0][0x208] ;  /* 0x0000820000067ab9 */ /* 0x000fe20000000a00 */
[----:B----4-:R-:W-:-:S06]  /*12780*/  ISETP.EQ.U32.AND P0, PT, R0, R5, PT ;  /* 0x000000050000720c */ /* 0x010fcc0003f02070 */
[----:B------:R-:W5:Y:S07]  /*12790*/  POPC R5, UR4 ;  /* 0x0000000400057d09 */ /* 0x000f6e0008000000 */
[----:B-----5:R-:W4:Y:S01]  /*127a0*/  @P0 ATOMG.E.ADD.STRONG.GPU PT, R3, desc[UR6][R2.64], R5 ;  /* 0x00000005020309a8 */ /* 0x020f2200081ee1c6 */
[----:B---3--:R-:W3:Y:S02]  /*127b0*/  S2R R4, SR_LTMASK ;  /* 0x0000000000047919 */ /* 0x008ee40000003900 */
[----:B---3--:R-:W-:-:S04]  /*127c0*/  LOP3.LUT R4, R4, UR4, RZ, 0xc0, !PT ;  /* 0x0000000404047c12 */ /* 0x008fc8000f8ec0ff */
[----:B--2---:R-:W2:Y:S01]  /*127d0*/  POPC R7, R4 ;  /* 0x0000000400077309 */ /* 0x004ea20000000000 */
[----:B----4-:R-:W2:Y:S02]  /*127e0*/  SHFL.IDX PT, R0, R3, R0, 0x1f ;  /* 0x00001f0003007589 */ /* 0x010ea400000e0000 */
[----:B--2---:R-:W-:-:S05]  /*127f0*/  IADD3 R0, R0, UR38, R7 ;  /* 0x0000002600007c10 */ /* 0x004fca000fffe007 */
[----:B------:R4:W-:Y:S01]  /*12800*/  STL [R1], R0 ;  /* 0x0000000001007387 */ /* 0x0009e20000100800 */
[----:B------:R-:W-:Y:S05]  /*12810*/  BRA `(.L_x_232) ;  /* 0x0000003800e47947 */ /* 0x000fea0003800000 */
.L_x_231:
[----:B------:R-:W-:Y:S01]  /*12820*/  VIADD R0, R18, 0x1e400 ;  /* 0x0001e40012007836 */ /* 0x000fe20000000000 */
[----:B------:R-:W-:Y:S04]  /*12830*/  BSSY B6, `(.L_x_233) ;  /* 0x0000013000067945 */ /* 0x000fe80003800000 */
[----:B------:R-:W-:-:S13]  /*12840*/  LOP3.LUT P0, RZ, R0, 0x3ff, RZ, 0xc0, !PT ;  /* 0x000003ff00ff7812 */ /* 0x000fda000780c0ff */
[----:B------:R-:W-:Y:S05]  /*12850*/  @!P0 BRA `(.L_x_234) ;  /* 0x0000000000408947 */ /* 0x000fea0003800000 */
[----:B------:R-:W-:Y:S01]  /*12860*/  MOV R2, 0x0 ;  /* 0x0000000000027802 */ /* 0x000fe20000000f00 */
[----:B------:R-:W-:Y:S01]  /*12870*/  ULDC.64 UR6, c[0x4][0xa0] ;  /* 0x0100280000067ab9 */ /* 0x000fe20000000a00 */
[----:B------:R-:W-:Y:S01]  /*12880*/  ULDC.64 UR8, c[0x4][0xa8] ;  /* 0x01002a0000087ab9 */ /* 0x000fe20000000a00 */
[----:B------:R-:W-:Y:S01]  /*12890*/  ULDC.64 UR4, c[0x4][0x28] ;  /* 0x01000a0000047ab9 */ /* 0x000fe20000000a00 */
[----:B---3--:R-:W-:Y:S02]  /*128a0*/  IMAD.U32 R4, RZ, RZ, UR6 ;  /* 0x00000006ff047e24 */ /* 0x008fe4000f8e00ff */
[----:B------:R-:W3:Y:S01]  /*128b0*/  LDC.64 R2, c[0x4][R2] ;  /* 0x0100000002027b82 */ /* 0x000ee20000000a00 */
[----:B------:R-:W-:Y:S02]  /*128c0*/  IMAD.U32 R5, RZ, RZ, UR7 ;  /* 0x00000007ff057e24 */ /* 0x000fe4000f8e00ff */
[----:B------:R-:W-:Y:S02]  /*128d0*/  IMAD.U32 R6, RZ, RZ, UR8 ;  /* 0x00000008ff067e24 */ /* 0x000fe4000f8e00ff */
[----:B--2---:R-:W-:-:S02]  /*128e0*/  IMAD.U32 R7, RZ, RZ, UR9 ;  /* 0x00000009ff077e24 */ /* 0x004fc4000f8e00ff */
[----:B-1----:R-:W-:Y:S02]  /*128f0*/  IMAD.U32 R10, RZ, RZ, UR4 ;  /* 0x00000004ff0a7e24 */ /* 0x002fe4000f8e00ff */
[----:B0-----:R-:W-:Y:S02]  /*12900*/  IMAD.U32 R11, RZ, RZ, UR5 ;  /* 0x00000005ff0b7e24 */ /* 0x001fe4000f8e00ff */
[----:B------:R-:W-:Y:S02]  /*12910*/  IMAD.MOV.U32 R8, RZ, RZ, 0x70 ;  /* 0x00000070ff087424 */ /* 0x000fe400078e00ff */
[----:B------:R-:W-:Y:S02]  /*12920*/  IMAD.MOV.U32 R12, RZ, RZ, 0x1 ;  /* 0x00000001ff0c7424 */ /* 0x000fe400078e00ff */
[----:B------:R-:W-:-:S07]  /*12930*/  IMAD.MOV.U32 R13, RZ, RZ, RZ ;  /* 0x000000ffff0d7224 */ /* 0x000fce00078e00ff */
[----:B------:R-:W-:-:S07]  /*12940*/  LEPC R20, `(.L_x_234) ;  /* 0x000000001014794e */ /* 0x000fce0000000000 */
[----:B---3--:R-:W-:Y:S05]  /*12950*/  CALL.ABS.NOINC R2 ;  /* 0x0000000002007343 */ /* 0x008fea0003c00000 */
.L_x_234:
[----:B------:R-:W-:Y:S05]  /*12960*/  BSYNC B6 ;  /* 0x0000000000067941 */ /* 0x000fea0003800000 */
.L_x_233:
        /* <DEDUP_REMOVED lines=8> */
[----:B------:R4:W4:Y:S01]  /*129f0*/  LDC.64 R2, c[0x4][R0] ;  /* 0x0100000000027b82 */ /* 0x0009220000000a00 */
[----:B---3--:R-:W-:Y:S02]  /*12a00*/  IMAD.U32 R4, RZ, RZ, UR6 ;  /* 0x00000006ff047e24 */ /* 0x008fe4000f8e00ff */
        /* <DEDUP_REMOVED lines=9> */
[----:B----4-:R-:W-:Y:S05]  /*12aa0*/  CALL.ABS.NOINC R2 ;  /* 0x0000000002007343 */ /* 0x010fea0003c00000 */
.L_x_237:
[----:B------:R-:W-:Y:S01]  /*12ab0*/  MOV R2, 0x0 ;  /* 0x0000000000027802 */ /* 0x000fe20000000f00 */
[----:B------:R-:W-:Y:S01]  /*12ac0*/  ULDC.64 UR6, c[0x4][0xa0] ;  /* 0x0100280000067ab9 */ /* 0x000fe20000000a00 */
[----:B------:R-:W-:Y:S01]  /*12ad0*/  ULDC.64 UR8, c[0x4][0xa8] ;  /* 0x01002a0000087ab9 */ /* 0x000fe20000000a00 */
[----:B------:R-:W-:Y:S01]  /*12ae0*/  ULDC.64 UR4, c[0x4][0x38] ;  /* 0x01000e0000047ab9 */ /* 0x000fe20000000a00 */
[----:B------:R-:W-:Y:S02]  /*12af0*/  IMAD.U32 R4, RZ, RZ, UR6 ;  /* 0x00000006ff047e24 */ /* 0x000fe4000f8e00ff */
[----:B------:R-:W0:Y:S01]  /*12b00*/  LDC.64 R2, c[0x4][R2] ;  /* 0x0100000002027b82 */ /* 0x000e220000000a00 */
[----:B------:R-:W-:Y:S02]  /*12b10*/  IMAD.U32 R5, RZ, RZ, UR7 ;  /* 0x00000007ff057e24 */ /* 0x000fe4000f8e00ff */
[----:B------:R-:W-:Y:S02]  /*12b20*/  IMAD.U32 R6, RZ, RZ, UR8 ;  /* 0x00000008ff067e24 */ /* 0x000fe4000f8e00ff */
[----:B------:R-:W-:-:S02]  /*12b30*/  IMAD.U32 R7, RZ, RZ, UR9 ;  /* 0x00000009ff077e24 */ /* 0x000fc4000f8e00ff */
[----:B------:R-:W-:Y:S02]  /*12b40*/  IMAD.U32 R10, RZ, RZ, UR4 ;  /* 0x00000004ff0a7e24 */ /* 0x000fe4000f8e00ff */
[----:B------:R-:W-:Y:S02]  /*12b50*/  IMAD.U32 R11, RZ, RZ, UR5 ;  /* 0x00000005ff0b7e24 */ /* 0x000fe4000f8e00ff */
[----:B------:R-:W-:Y:S02]  /*12b60*/  IMAD.MOV.U32 R8, RZ, RZ, 0x70 ;  /* 0x00000070ff087424 */ /* 0x000fe400078e00ff */
[----:B------:R-:W-:Y:S02]  /*12b70*/  IMAD.MOV.U32 R12, RZ, RZ, 0x1 ;  /* 0x00000001ff0c7424 */ /* 0x000fe400078e00ff */
[----:B------:R-:W-:-:S07]  /*12b80*/  IMAD.MOV.U32 R13, RZ, RZ, RZ ;  /* 0x000000ffff0d7224 */ /* 0x000fce00078e00ff */
[----:B------:R-:W-:-:S07]  /*12b90*/  LEPC R20, `(.L_x_236) ;  /* 0x000000001014794e */ /* 0x000fce0000000000 */
[----:B0-----:R-:W-:Y:S05]  /*12ba0*/  CALL.ABS.NOINC R2 ;  /* 0x0000000002007343 */ /* 0x001fea0003c00000 */
.L_x_236:
[----:B------:R-:W-:Y:S05]  /*12bb0*/  BSYNC B6 ;  /* 0x0000000000067941 */ /* 0x000fea0003800000 */
.L_x_235:
[----:B---3--:R-:W3:Y:S01]  /*12bc0*/  LDL.LU R4, [R1+0x1c] ;  /* 0x00001c0001047983 */ /* 0x008ee20000300800 */
[----:B------:R-:W-:-:S03]  /*12bd0*/  ULDC.64 UR4, c[0x0][0x9f8] ;  /* 0x00027e0000047ab9 */ /* 0x000fc60000000a00 */
[----:B--2---:R-:W2:Y:S01]  /*12be0*/  LDL R7, [R1+0x10] ;  /* 0x0000100001077983 */ /* 0x004ea20000100800 */
[----:B------:R-:W-:Y:S01]  /*12bf0*/  ISETP.NE.U32.AND P0, PT, RZ, UR4, PT ;  /* 0x00000004ff007c0c */ /* 0x000fe2000bf05070 */
[----:B------:R-:W-:Y:S02]  /*12c00*/  ULDC.64 UR6, c[0x0][0x208] ;  /* 0x0000820000067ab9 */ /* 0x000fe40000000a00 */
[----:B------:R-:W4:Y:S01]  /*12c10*/  LDL R0, [R1+0x30] ;  /* 0x0000300001007983 */ /* 0x000f220000100800 */
[----:B------:R-:W-:-:S13]  /*12c20*/  ISETP.NE.AND.EX P0, PT, RZ, UR5, PT, P0 ;  /* 0x00000005ff007c0c */ /* 0x000fda000bf05300 */
[----:B------:R-:W-:-:S04]  /*12c30*/  @P0 IADD3 R2, P1, R17, UR4, RZ ;  /* 0x0000000411020c10 */ /* 0x000fc8000ff3e0ff */
[----:B---3--:R-:W-:Y:S01]  /*12c40*/  @P0 IADD3.X R3, R4, UR5, RZ, P1, !PT ;  /* 0x0000000504030c10 */ /* 0x008fe20008ffe4ff */
[----:B------:R-:W-:-:S04]  /*12c50*/  ULDC.64 UR4, c[0x0][0xa08] ;  /* 0x0002820000047ab9 */ /* 0x000fc80000000a00 */
[----:B--2---:R2:W3:Y:S02]  /*12c60*/  @P0 LDG.E R7, desc[UR6][R2.64] ;  /* 0x0000000602070981 */ /* 0x0044e4000c1e1900 */
[----:B--2---:R-:W2:Y:S01]  /*12c70*/  LDC.64 R2, c[0x0][0x418] ;  /* 0x00010600ff027b82 */ /* 0x004ea20000000a00 */
[----:B----4-:R-:W-:Y:S01]  /*12c80*/  VIADD R0, R0, 0xffffffff ;  /* 0xffffffff00007836 */ /* 0x010fe20000000000 */
[----:B---3--:R-:W-:Y:S01]  /*12c90*/  SHF.R.S32.HI R8, RZ, 0x1f, R7 ;  /* 0x0000001fff087819 */ /* 0x008fe20000011407 */
[----:B------:R3:W-:Y:S04]  /*12ca0*/  @P0 STL [R1+0x10], R7 ;  /* 0x0000100701000387 */ /* 0x0007e80000100800 */
[----:B------:R3:W-:Y:S01]  /*12cb0*/  STL [R1+0x1c], R8 ;  /* 0x00001c0801007387 */ /* 0x0007e20000100800 */
[----:B--2---:R-:W-:Y:S01]  /*12cc0*/  LOP3.LUT P0, RZ, R2, UR4, RZ, 0xfc, !PT ;  /* 0x0000000402ff7c12 */ /* 0x004fe2000f80fcff */
[----:B------:R-:W-:-:S03]  /*12cd0*/  UMOV UR4, 0xffffffff ;  /* 0xffffffff00047882 */ /* 0x000fc60000000000 */
[----:B------:R-:W-:-:S04]  /*12ce0*/  LOP3.LUT P0, RZ, R3, UR5, RZ, 0xfc, P0 ;  /* 0x0000000503ff7c12 */ /* 0x000fc8000800fcff */
[----:B------:R-:W-:Y:S01]  /*12cf0*/  SEL R17, R7, RZ, !P0 ;  /* 0x000000ff07117207 */ /* 0x000fe20004000000 */
[----:B---3--:R-:W-:Y:S08]  /*12d00*/  BRA.DIV UR4, `(.L_x_238) ;  /* 0x0000004a047c7947 */ /* 0x008ff0000b800000 */
[----:B------:R-:W2:Y:S02]  /*12d10*/  S2R R4, SR_TID.X ;  /* 0x0000000000047919 */ /* 0x000ea40000002100 */
[----:B--2---:R-:W-:-:S04]  /*12d20*/  SHF.R.U32.HI R4, RZ, 0x5, R4 ;  /* 0x00000005ff047819 */ /* 0x004fc80000011604 */
[----:B------:R-:W-:-:S05]  /*12d30*/  LOP3.LUT R4, R4, 0x3, RZ, 0xc0, !PT ;  /* 0x0000000304047812 */ /* 0x000fca00078ec0ff */
[----:B------:R2:W3:Y:S02]  /*12d40*/  SHFL.IDX PT, R14, R4, RZ, 0x1f ;  /* 0x00001fff040e7589 */ /* 0x0004e400000e0000 */
.L_x_339:
[----:B------:R-:W-:Y:S01]  /*12d50*/  PLOP3.LUT P1, PT, PT, PT, PT, 0x8, 0x0 ;  /* 0x000000000000781c */ /* 0x000fe20003f2e170 */
[----:B------:R4:W-:Y:S01]  /*12d60*/  STL [R1+0x8], R0 ;  /* 0x0000080001007387 */ /* 0x0009e20000100800 */
[----:B---3--:R-:W-:Y:S02]  /*12d70*/  ISETP.NE.AND P0, PT, R14, RZ, PT ;  /* 0x000000ff0e00720c */ /* 0x008fe40003f05270 */
[----:B--2---:R-:W-:-:S05]  /*12d80*/  P2R R4, PR, RZ, 0x2 ;  /* 0x00000002ff047803 */ /* 0x004fca0000000000 */
[----:B------:R4:W-:Y:S06]  /*12d90*/  STL [R1+0x20], R4 ;  /* 0x0000200401007387 */ /* 0x0009ec0000100800 */
[----:B------:R-:W-:Y:S05]  /*12da0*/  @P0 BRA `(.L_x_239) ;  /* 0x00000004001c0947 */ /* 0x000fea0003800000 */
[----:B------:R-:W-:-:S03]  /*12db0*/  UMOV UR4, 0xffffffff ;  /* 0xffffffff00047882 */ /* 0x000fc60000000000 */
[----:B------:R-:W-:Y:S05]  /*12dc0*/  BRA.DIV UR4, `(.L_x_240) ;  /* 0x0000004a04807947 */ /* 0x000fea000b800000 */
[----:B------:R-:W-:-:S13]  /*12dd0*/  ELECT P6, URZ, PT ;  /* 0x00000000003f782f */ /* 0x000fda00038c0000 */
.L_x_342:
[----:B------:R-:W-:Y:S05]  /*12de0*/  @!P6 BRA `(.L_x_239) ;  /* 0x00000004000ce947 */ /* 0x000fea0003800000 */
[----:B------:R-:W-:-:S04]  /*12df0*/  ISETP.NE.U32.AND P0, PT, R2, RZ, PT ;  /* 0x000000ff0200720c */ /* 0x000fc80003f05070 */
[----:B------:R-:W-:-:S13]  /*12e00*/  ISETP.NE.AND.EX P0, PT, R3, RZ, PT, P0 ;  /* 0x000000ff0300720c */ /* 0x000fda0003f05300 */
[----:B------:R-:W-:Y:S05]  /*12e10*/  @!P0 BRA `(.L_x_241) ;  /* 0x0000000000548947 */ /* 0x000fea0003800000 */
[----:B------:R-:W2:Y:S01]  /*12e20*/  LDC R6, c[0x0][0x43c] ;  /* 0x00010f00ff067b82 */ /* 0x000ea20000000800 */
[----:B------:R-:W-:Y:S01]  /*12e30*/  IMAD.MOV.U32 R9, RZ, RZ, R0 ;  /* 0x000000ffff097224 */ /* 0x000fe200078e0000 */
[----:B------:R-:W-:Y:S01]  /*12e40*/  ULDC.64 UR4, c[0x0][0x428] ;  /* 0x00010a0000047ab9 */ /* 0x000fe20000000a00 */
[----:B------:R-:W-:Y:S02]  /*12e50*/  ULDC.64 UR6, c[0x0][0x208] ;  /* 0x0000820000067ab9 */ /* 0x000fe40000000a00 */
[----:B----4-:R-:W-:Y:S01]  /*12e60*/  IMAD.MOV.U32 R0, RZ, RZ, R9 ;  /* 0x000000ffff007224 */ /* 0x010fe200078e0009 */
[----:B--2---:R-:W-:-:S13]  /*12e70*/  ISETP.NE.AND P0, PT, R6, 0x1, PT ;  /* 0x000000010600780c */ /* 0x004fda0003f05270 */
[----:B------:R-:W2:Y:S02]  /*12e80*/  @P0 LDC.64 R4, c[0x0][0x440] ;  /* 0x00011000ff040b82 */ /* 0x000ea40000000a00 */
[----:B--2---:R-:W-:-:S05]  /*12e90*/  @P0 IMAD.HI.U32 R4, R9, R4, RZ ;  /* 0x0000000409040227 */ /* 0x004fca00078e00ff */
[----:B------:R-:W-:-:S04]  /*12ea0*/  @P0 SHF.R.U32.HI R0, RZ, R5, R4 ;  /* 0x00000005ff000219 */ /* 0x000fc80000011604 */
[--C-:B------:R-:W-:Y:S01]  /*12eb0*/  SHF.R.S32.HI R5, RZ, 0x1f, R0.reuse ;  /* 0x0000001fff057819 */ /* 0x100fe20000011400 */
[----:B------:R-:W-:-:S04]  /*12ec0*/  IMAD.MOV R4, RZ, RZ, -R0 ;  /* 0x000000ffff047224 */ /* 0x000fc800078e0a00 */
[----:B------:R-:W-:Y:S02]  /*12ed0*/  IMAD R9, R6, R4, R9 ;  /* 0x0000000406097224 */ /* 0x000fe400078e0209 */
[----:B------:R-:W-:Y:S02]  /*12ee0*/  IMAD R6, R8, UR4, RZ ;  /* 0x0000000408067c24 */ /* 0x000fe4000f8e02ff */
[----:B------:R-:W-:Y:S01]  /*12ef0*/  IMAD.MOV.U32 R4, RZ, RZ, R0 ;  /* 0x000000ffff047224 */ /* 0x000fe200078e0000 */
[----:B------:R2:W-:Y:S01]  /*12f00*/  STL [R1+0x8], R9 ;  /* 0x0000080901007387 */ /* 0x0005e20000100800 */
[C---:B------:R-:W-:Y:S02]  /*12f10*/  IMAD R0, R7.reuse, UR5, R6 ;  /* 0x0000000507007c24 */ /* 0x040fe4000f8e0206 */
[----:B------:R-:W-:-:S04]  /*12f20*/  IMAD.WIDE.U32 R4, R7, UR4, R4 ;  /* 0x0000000407047c25 */ /* 0x000fc8000f8e0004 */
[----:B------:R-:W-:Y:S01]  /*12f30*/  IMAD.IADD R0, R5, 0x1, R0 ;  /* 0x0000000105007824 */ /* 0x000fe200078e0200 */
[----:B------:R-:W-:-:S04]  /*12f40*/  LEA R2, P0, R4, R2, 0x2 ;  /* 0x0000000204027211 */ /* 0x000fc800078010ff */
[----:B------:R-:W-:-:S05]  /*12f50*/  LEA.HI.X R3, R4, R3, R0, 0x2, P0 ;  /* 0x0000000304037211 */ /* 0x000fca00000f1400 */
[----:B------:R2:W5:Y:S04]  /*12f60*/  LDG.E R17, desc[UR6][R2.64] ;  /* 0x0000000602117981 */ /* 0x000568000c1e1900 */
.L_x_241:
[----:B--2---:R-:W2:Y:S01]  /*12f70*/  LDL R2, [R1+0x14] ;  /* 0x0000140001027983 */ /* 0x004ea20000100800 */
[----:B----4-:R-:W-:Y:S01]  /*12f80*/  IMAD R0, R19, 0x8, R18 ;  /* 0x0000000813007824 */ /* 0x010fe200078e0212 */
[----:B--2---:R-:W-:-:S04]  /*12f90*/  SHF.L.U32 R2, R2, 0x1f, RZ ;  /* 0x0000001f02027819 */ /* 0x004fc800000006ff */
[----:B------:R-:W2:Y:S02]  /*12fa0*/  SYNCS.PHASECHK.TRANS64.TRYWAIT P0, [R0+URZ+0x34840], R2 ;  /* 0x03484002000075a7 */ /* 0x000ea4000800017f */
[----:B--2---:R-:W-:Y:S05]  /*12fb0*/  @!P0 BRA `(.L_x_242) ;  /* 0x0000004800248947 */ /* 0x004fea0003800000 */
.L_x_343:
[----:B------:R-:W3:Y:S02]  /*12fc0*/  S2R R3, SR_TID.X ;  /* 0x0000000000037919 */ /* 0x000ee40000002100 */
[----:B---3--:R-:W-:-:S04]  /*12fd0*/  LOP3.LUT R3, R3, 0x7f, RZ, 0xc0, !PT ;  /* 0x0000007f03037812 */ /* 0x008fc800078ec0ff */
[----:B------:R-:W-:-:S13]  /*12fe0*/  ISETP.NE.AND P0, PT, R3, RZ, PT ;  /* 0x000000ff0300720c */ /* 0x000fda0003f05270 */
[----:B------:R-:W-:Y:S05]  /*12ff0*/  @P0 BRA `(.L_x_243) ;  /* 0x00000000001c0947 */ /* 0x000fea0003800000 */
[----:B------:R-:W3:Y:S01]  /*13000*/  S2R R3, SR_TID.X ;  /* 0x0000000000037919 */ /* 0x000ee20000002100 */
[----:B--2---:R-:W-:-:S04]  /*13010*/  IMAD.MOV.U32 R2, RZ, RZ, 0xb000 ;  /* 0x0000b000ff027424 */ /* 0x004fc800078e00ff */
[----:B------:R4:W-:Y:S01]  /*13020*/  SYNCS.ARRIVE.TRANS64 RZ, [R0+URZ+0x34830], R2 ;  /* 0x0348300200ff79a7 */ /* 0x0009e2000800003f */
[----:B---3--:R-:W-:-:S04]  /*13030*/  LOP3.LUT R3, R3, 0x1f, RZ, 0xc0, !PT ;  /* 0x0000001f03037812 */ /* 0x008fc800078ec0ff */
[----:B------:R-:W-:-:S13]  /*13040*/  ISETP.NE.AND P0, PT, R3, RZ, PT ;  /* 0x000000ff0300720c */ /* 0x000fda0003f05270 */
[----:B----4-:R-:W-:Y:S05]  /*13050*/  @!P0 BRA `(.L_x_243) ;  /* 0x0000000000048947 */ /* 0x010fea0003800000 */
[----:B------:R-:W-:Y:S01]  /*13060*/  BPT.TRAP 0x1 ;  /* 0x000000040000795c */ /* 0x000fe20000300000 */
.L_x_243:
[----:B------:R-:W3:Y:S04]  /*13070*/  LDL R3, [R1+0x8] ;  /* 0x0000080001037983 */ /* 0x000ee80000100800 */
[----:B--2---:R-:W2:Y:S01]  /*13080*/  LDL R2, [R1+0x18] ;  /* 0x0000180001027983 */ /* 0x004ea20000100800 */
[----:B------:R-:W-:Y:S01]  /*13090*/  R2UR UR9, R0 ;  /* 0x00000000000972ca */ /* 0x000fe200000e0000 */
[----:B------:R-:W-:Y:S01]  /*130a0*/  IMAD R0, R19, 0xb000, R18 ;  /* 0x0000b00013007824 */ /* 0x000fe200078e0212 */
[----:B------:R-:W-:Y:S01]  /*130b0*/  UIADD3 UR4, UP0, UR36, 0x370, URZ ;  /* 0x0000037024047890 */ /* 0x000fe2000ff1e03f */
[----:B------:R-:W-:Y:S01]  /*130c0*/  R2UR UR12, R16 ;  /* 0x00000000100c72ca */ /* 0x000fe200000e0000 */
[----:B------:R-:W-:Y:S01]  /*130d0*/  UMOV UR10, URZ ;  /* 0x0000003f000a7c82 */ /* 0x000fe20008000000 */
[----:B-----5:R-:W-:Y:S01]  /*130e0*/  R2UR UR13, R17 ;  /* 0x00000000110d72ca */ /* 0x020fe200000e0000 */
[----:B------:R-:W-:Y:S01]  /*130f0*/  UMOV UR7, 0x14f00000 ;  /* 0x14f0000000077882 */ /* 0x000fe20000000000 */
[----:B------:R-:W-:Y:S01]  /*13100*/  R2UR UR6, R0 ;  /* 0x00000000000672ca */ /* 0x000fe200000e0000 */
[----:B------:R-:W-:Y:S01]  /*13110*/  UMOV UR15, 0x40 ;  /* 0x00000040000f7882 */ /* 0x000fe20000000000 */
[----:B------:R-:W-:-:S04]  /*13120*/  PLOP3.LUT P0, PT, PT, PT, PT, 0x80, 0x0 ;  /* 0x000000000000781c */ /* 0x000fc80003f0f070 */
[----:B------:R-:W-:Y:S01]  /*13130*/  UIADD3 UR9, UR9, 0x34830, URZ ;  /* 0x0003483009097890 */ /* 0x000fe2000fffe03f */
[----:B------:R-:W-:-:S05]  /*13140*/  P2R R0, PR, RZ, 0x1 ;  /* 0x00000001ff007803 */ /* 0x000fca0000000000 */
[----:B------:R4:W-:Y:S01]  /*13150*/  STL [R1+0x20], R0 ;  /* 0x0000200001007387 */ /* 0x0009e20000100800 */
[----:B------:R-:W-:Y:S02]  /*13160*/  UIADD3 UR8, UR6, 0x1e400, URZ ;  /* 0x0001e40006087890 */ /* 0x000fe4000fffe03f */
[----:B------:R-:W-:-:S03]  /*13170*/  UIADD3 UR14, UR6, 0x23c00, URZ ;  /* 0x00023c00060e7890 */ /* 0x000fc6000fffe03f */
[----:B------:R-:W-:Y:S01]  /*13180*/  UMOV UR6, 0x0 ;  /* 0x0000000000067882 */ /* 0x000fe20000000000 */
[----:B---3--:R-:W-:Y:S02]  /*13190*/  R2UR UR11, R3 ;  /* 0x00000000030b72ca */ /* 0x008fe400000e0000 */
[----:B--2---:R-:W-:-:S13]  /*131a0*/  R2UR UR5, R2 ;  /* 0x00000000020572ca */ /* 0x004fda00000e0000 */
[----:B------:R-:W-:Y:S02]  /*131b0*/  UIMAD UR11, UR11, 0xb0, UR5 ;  /* 0x000000b00b0b78a4 */ /* 0x000fe4000f8e0205 */
[----:B------:R-:W-:-:S09]  /*131c0*/  UIADD3.X UR5, URZ, UR37, URZ, UP0, !UPT ;  /* 0x000000253f057290 */ /* 0x000fd200087fe43f */
[----:B------:R2:W-:Y:S02]  /*131d0*/  UTMALDG.4D [UR8], [UR4], desc[UR6] ;  /* 0x00000608040075b4 */ /* 0x0005e40008019000 */
[----:B--2---:R-:W-:Y:S01]  /*131e0*/  UMOV UR8, UR14 ;  /* 0x0000000e00087c82 */ /* 0x004fe20008000000 */
[----:B------:R-:W-:Y:S02]  /*131f0*/  UMOV UR10, UR15 ;  /* 0x0000000f000a7c82 */ /* 0x000fe40008000000 */
[----:B------:R4:W-:Y:S02]  /*13200*/  UTMALDG.4D [UR8], [UR4], desc[UR6] ;  /* 0x00000608040075b4 */ /* 0x0009e40008019000 */
[----:B----4-:R-:W-:Y:S01]  /*13210*/  NOP ;  /* 0x0000000000007918 */ /* 0x010fe20000000000 */
.L_x_239:
[----:B------:R-:W2:Y:S04]  /*13220*/  LDL.LU R3, [R1+0x34] ;  /* 0x0000340001037983 */ /* 0x000ea80000300800 */
[----:B------:R-:W3:Y:S04]  /*13230*/  LDL.LU R5, [R1+0x2c] ;  /* 0x00002c0001057983 */ /* 0x000ee80000300800 */
[----:B----4-:R-:W4:Y:S01]  /*13240*/  LDL.LU R4, [R1+0x3c] ;  /* 0x00003c0001047983 */ /* 0x010f220000300800 */
[----:B------:R-:W-:Y:S05]  /*13250*/  WARPSYNC.ALL ;  /* 0x0000000000007948 */ /* 0x000fea0003800000 */
[----:B------:R-:W-:Y:S01]  /*13260*/  ULDC.64 UR4, c[0x0][0x298] ;  /* 0x0000a60000047ab9 */ /* 0x000fe20000000a00 */
[----:B------:R-:W-:Y:S01]  /*13270*/  ULDC.64 UR6, c[0x0][0xa00] ;  /* 0x0002800000067ab9 */ /* 0x000fe20000000a00 */
[----:B------:R-:W-:Y:S01]  /*13280*/  VIADD R2, R18, 0x16400 ;  /* 0x0001640012027836 */ /* 0x000fe20000000000 */
[----:B------:R-:W-:Y:S01]  /*13290*/  BAR.SYNC.DEFER_BLOCKING 0x8, 0x180 ;  /* 0x0206000000007b1d */ /* 0x000fe20000010000 */
[----:B------:R-:W-:-:S03]  /*132a0*/  ISETP.NE.U32.AND P0, PT, RZ, UR6, PT ;  /* 0x00000006ff007c0c */ /* 0x000fc6000bf05070 */
[----:B------:R-:W-:Y:S02]  /*132b0*/  LOP3.LUT P1, RZ, R2, 0x3ff, RZ, 0xc0, !PT ;  /* 0x000003ff02ff7812 */ /* 0x000fe4000782c0ff */
[----:B------:R-:W-:Y:S01]  /*132c0*/  ISETP.NE.AND.EX P0, PT, RZ, UR7, PT, P0 ;  /* 0x00000007ff007c0c */ /* 0x000fe2000bf05300 */
[----:B------:R-:W-:Y:S01]  /*132d0*/  BSSY B6, `(.L_x_244) ;  /* 0x000001d000067945 */ /* 0x000fe20003800000 */
[----:B--2---:R-:W-:Y:S02]  /*132e0*/  SHF.R.S32.HI R0, RZ, 0x1f, R3 ;  /* 0x0000001fff007819 */ /* 0x004fe40000011403 */
[----:B---3--:R-:W-:-:S03]  /*132f0*/  SEL R5, R5, RZ, !P0 ;  /* 0x000000ff05057207 */ /* 0x008fc60004000000 */
[----:B------:R-:W-:Y:S01]  /*13300*/  IMAD R0, R0, UR4, RZ ;  /* 0x0000000400007c24 */ /* 0x000fe2000f8e02ff */
[----:B----4-:R-:W-:-:S03]  /*13310*/  SEL R4, R4, RZ, !P0 ;  /* 0x000000ff04047207 */ /* 0x010fc60004000000 */
[C---:B------:R-:W-:Y:S02]  /*13320*/  IMAD R0, R3.reuse, UR5, R0 ;  /* 0x0000000503007c24 */ /* 0x040fe4000f8e0200 */
[----:B------:R-:W-:-:S05]  /*13330*/  IMAD.WIDE.U32 R2, R3, UR4, RZ ;  /* 0x0000000403027c25 */ /* 0x000fca000f8e00ff */
[----:B------:R-:W-:Y:S01]  /*13340*/  IADD3 R0, R3, R0, RZ ;  /* 0x0000000003007210 */ /* 0x000fe20007ffe0ff */
[----:B------:R2:W-:Y:S04]  /*13350*/  STL.64 [R1+0x50], R2 ;  /* 0x0000500201007387 */ /* 0x0005e80000100a00 */
[----:B------:R2:W-:Y:S04]  /*13360*/  STL [R1+0x2c], R5 ;  /* 0x00002c0501007387 */ /* 0x0005e80000100800 */
[----:B------:R2:W-:Y:S04]  /*13370*/  STL [R1+0x3c], R4 ;  /* 0x00003c0401007387 */ /* 0x0005e80000100800 */
[----:B------:R2:W-:Y:S01]  /*13380*/  STL [R1+0x34], R0 ;  /* 0x0000340001007387 */ /* 0x0005e20000100800 */
[----:B------:R-:W-:Y:S05]  /*13390*/  @!P1 BRA `(.L_x_245) ;  /* 0x0000000000409947 */ /* 0x000fea0003800000 */
[----:B--2---:R-:W-:Y:S01]  /*133a0*/  MOV R2, 0x0 ;  /* 0x0000000000027802 */ /* 0x004fe20000000f00 */
[----:B------:R-:W-:Y:S01]  /*133b0*/  ULDC.64 UR6, c[0x4][0xa0] ;  /* 0x0100280000067ab9 */ /* 0x000fe20000000a00 */
[----:B------:R-:W-:Y:S01]  /*133c0*/  ULDC.64 UR8, c[0x4][0xa8] ;  /* 0x01002a0000087ab9 */ /* 0x000fe20000000a00 */
[----:B------:R-:W-:Y:S01]  /*133d0*/  ULDC.64 UR4, c[0x4][0x20] ;  /* 0x0100080000047ab9 */ /* 0x000fe20000000a00 */
[----:B------:R-:W-:Y:S02]  /*133e0*/  IMAD.U32 R4, RZ, RZ, UR6 ;  /* 0x00000006ff047e24 */ /* 0x000fe4000f8e00ff */
[----:B------:R-:W2:Y:S01]  /*133f0*/  LDC.64 R2, c[0x4][R2] ;  /* 0x0100000002027b82 */ /* 0x000ea20000000a00 */
[----:B------:R-:W-:Y:S02]  /*13400*/  IMAD.U32 R5, RZ, RZ, UR7 ;  /* 0x00000007ff057e24 */ /* 0x000fe4000f8e00ff */
[----:B------:R-:W-:Y:S02]  /*13410*/  IMAD.U32 R6, RZ, RZ, UR8 ;  /* 0x00000008ff067e24 */ /* 0x000fe4000f8e00ff */
[----:B------:R-:W-:-:S02]  /*13420*/  IMAD.U32 R7, RZ, RZ, UR9 ;  /* 0x00000009ff077e24 */ /* 0x000fc4000f8e00ff */
[----:B-1----:R-:W-:Y:S02]  /*13430*/  IMAD.U32 R10, RZ, RZ, UR4 ;  /* 0x00000004ff0a7e24 */ /* 0x002fe4000f8e00ff */
[----:B0-----:R-:W-:Y:S02]  /*13440*/  IMAD.U32 R11, RZ, RZ, UR5 ;  /* 0x00000005ff0b7e24 */ /* 0x001fe4000f8e00ff */
[----:B------:R-:W-:Y:S02]  /*13450*/  IMAD.MOV.U32 R8, RZ, RZ, 0x70 ;  /* 0x00000070ff087424 */ /* 0x000fe400078e00ff */
[----:B------:R-:W-:Y:S02]  /*13460*/  IMAD.MOV.U32 R12, RZ, RZ, 0x1 ;  /* 0x00000001ff0c7424 */ /* 0x000fe400078e00ff */
[----:B------:R-:W-:-:S07]  /*13470*/  IMAD.MOV.U32 R13, RZ, RZ, RZ ;  /* 0x000000ffff0d7224 */ /* 0x000fce00078e00ff */
[----:B------:R-:W-:-:S07]  /*13480*/  LEPC R20, `(.L_x_245) ;  /* 0x000000001014794e */ /* 0x000fce0000000000 */
[----:B--2---:R-:W-:Y:S05]  /*13490*/  CALL.ABS.NOINC R2 ;  /* 0x0000000002007343 */ /* 0x004fea0003c00000 */
.L_x_245:
[----:B------:R-:W-:Y:S05]  /*134a0*/  BSYNC B6 ;  /* 0x0000000000067941 */ /* 0x000fea0003800000 */
.L_x_244:
[----:B--2---:R-:W2:Y:S01]  /*134b0*/  LDL.LU R0, [R1+0x3c] ;  /* 0x00003c0001007983 */ /* 0x004ea20000300800 */
[----:B------:R-:W3:Y:S01]  /*134c0*/  LDC R8, c[0x0][0x448] ;  /* 0x00011200ff087b82 */ /* 0x000ee20000000800 */
[----:B------:R-:W-:Y:S01]  /*134d0*/  ULDC.64 UR4, c[0x0][0x2d8] ;  /* 0x0000b60000047ab9 */ /* 0x000fe20000000a00 */
[----:B------:R-:W-:Y:S01]  /*134e0*/  ULDC.64 UR6, c[0x0][0x280] ;  /* 0x0000a00000067ab9 */ /* 0x000fe20000000a00 */
[----:B------:R-:W4:Y:S04]  /*134f0*/  LDL.LU R4, [R1+0x34] ;  /* 0x0000340001047983 */ /* 0x000f280000300800 */
[----:B------:R-:W4:Y:S04]  /*13500*/  LDL.LU.64 R2, [R1+0x50] ;  /* 0x0000500001027983 */ /* 0x000f280000300a00 */
[----:B------:R-:W2:Y:S04]  /*13510*/  LDL.LU R6, [R1+0x2c] ;  /* 0x00002c0001067983 */ /* 0x000ea80000300800 */
[----:B------:R-:W2:Y:S01]  /*13520*/  LDL.LU R5, [R1+0x4] ;  /* 0x0000040001057983 */ /* 0x000ea20000300800 */
[----:B---3--:R-:W-:Y:S01]  /*13530*/  ISETP.NE.AND P0, PT, R8, 0x1, PT ;  /* 0x000000010800780c */ /* 0x008fe20003f05270 */
[----:B------:R-:W3:-:S12]  /*13540*/  S2R R9, SR_TID.X ;  /* 0x0000000000097919 */ /* 0x000ed80000002100 */
[----:B------:R-:W0:Y:S01]  /*13550*/  @P0 LDC R7, c[0x0][0x450] ;  /* 0x00011400ff070b82 */ /* 0x000e220000000800 */
[----:B---3--:R-:W-:-:S05]  /*13560*/  IMAD.SHL.U32 R9, R9, 0x8, RZ ;  /* 0x0000000809097824 */ /* 0x008fca00078e00ff */
[----:B------:R-:W-:-:S04]  /*13570*/  LOP3.LUT R9, R9, 0x38, RZ, 0xc0, !PT ;  /* 0x0000003809097812 */ /* 0x000fc800078ec0ff */
[----:B------:R-:W-:Y:S01]  /*13580*/  LOP3.LUT R9, R9, 0x40, RZ, 0xfc, !PT ;  /* 0x0000004009097812 */ /* 0x000fe200078efcff */
[----:B----4-:R-:W-:Y:S02]  /*13590*/  IMAD.MOV.U32 R3, RZ, RZ, R4 ;  /* 0x000000ffff037224 */ /* 0x010fe400078e0004 */
[----:B------:R-:W3:Y:S01]  /*135a0*/  S2R R4, SR_TID.X ;  /* 0x0000000000047919 */ /* 0x000ee20000002100 */
[----:B------:R-:W-:-:S04]  /*135b0*/  IMAD.WIDE.U32 R2, R16, UR4, R2 ;  /* 0x0000000410027c25 */ /* 0x000fc8000f8e0002 */
[----:B------:R-:W-:Y:S01]  /*135c0*/  IMAD R3, R16, UR5, R3 ;  /* 0x0000000510037c24 */ /* 0x000fe2000f8e0203 */
[----:B------:R-:W-:Y:S02]  /*135d0*/  ULDC.64 UR4, c[0x0][0x2e0] ;  /* 0x0000b80000047ab9 */ /* 0x000fe40000000a00 */
[----:B--2---:R-:W-:Y:S02]  /*135e0*/  IMAD R0, R0, UR4, RZ ;  /* 0x0000000400007c24 */ /* 0x004fe4000f8e02ff */
[----:B------:R-:W-:-:S04]  /*135f0*/  IMAD.WIDE.U32 R2, R6, UR4, R2 ;  /* 0x0000000406027c25 */ /* 0x000fc8000f8e0002 */
[----:B------:R-:W-:Y:S01]  /*13600*/  IMAD R0, R6, UR5, R0 ;  /* 0x0000000506007c24 */ /* 0x000fe2000f8e0200 */
[----:B------:R-:W-:Y:S01]  /*13610*/  ULDC.64 UR4, c[0x0][0x2d0] ;  /* 0x0000b40000047ab9 */ /* 0x000fe20000000a00 */
[C---:B---3--:R-:W-:Y:S01]  /*13620*/  LOP3.LUT R6, R4.reuse, 0x7f, RZ, 0xc0, !PT ;  /* 0x0000007f04067812 */ /* 0x048fe200078ec0ff */
[----:B------:R-:W-:-:S03]  /*13630*/  IMAD.SHL.U32 R4, R4, 0x10, RZ ;  /* 0x0000001004047824 */ /* 0x000fc600078e00ff */
[----:B------:R-:W-:-:S04]  /*13640*/  SHF.R.U32.HI R6, RZ, 0x3, R6 ;  /* 0x00000003ff067819 */ /* 0x000fc80000011606 */
[----:B------:R-:W-:Y:S02]  /*13650*/  LOP3.LUT R4, R6, 0x70, R4, 0xf8, !PT ;  /* 0x0000007006047812 */ /* 0x000fe400078ef804 */
[----:B------:R-:W2:Y:S01]  /*13660*/  @P0 LDC R6, c[0x0][0x44c] ;  /* 0x00011300ff060b82 */ /* 0x000ea20000000800 */
[----:B------:R-:W-:Y:S02]  /*13670*/  IMAD.SHL.U32 R5, R5, 0x80, RZ ;  /* 0x0000008005057824 */ /* 0x000fe400078e00ff */
[----:B------:R-:W-:-:S03]  /*13680*/  IMAD.IADD R3, R3, 0x1, R0 ;  /* 0x0000000103037824 */ /* 0x000fc600078e0200 */
[----:B------:R-:W-:-:S05]  /*13690*/  LOP3.LUT R0, R4, R5, RZ, 0xfc, !PT ;  /* 0x0000000504007212 */ /* 0x000fca00078efcff */
[----:B------:R-:W-:Y:S02]  /*136a0*/  IMAD.MOV.U32 R4, RZ, RZ, R0 ;  /* 0x000000ffff047224 */ /* 0x000fe400078e0000 */
[----:B--2---:R-:W-:-:S05]  /*136b0*/  @P0 IMAD.HI.U32 R6, R0, R6, RZ ;  /* 0x0000000600060227 */ /* 0x004fca00078e00ff */
[----:B0-----:R-:W-:-:S05]  /*136c0*/  @P0 SHF.R.U32.HI R4, RZ, R7, R6 ;  /* 0x00000007ff040219 */ /* 0x001fca0000011606 */
[----:B------:R-:W-:-:S04]  /*136d0*/  IMAD.MOV R6, RZ, RZ, -R4 ;  /* 0x000000ffff067224 */ /* 0x000fc800078e0a04 */
[----:B------:R-:W-:Y:S01]  /*136e0*/  IMAD R0, R8, R6, R0 ;  /* 0x0000000608007224 */ /* 0x000fe200078e0200 */
[----:B------:R-:W-:Y:S01]  /*136f0*/  SHF.R.S32.HI R6, RZ, 0x1f, R4 ;  /* 0x0000001fff067819 */ /* 0x000fe20000011404 */
[----:B------:R-:W-:-:S04]  /*13700*/  IMAD.WIDE.U32 R2, R4, UR4, R2 ;  /* 0x0000000404027c25 */ /* 0x000fc8000f8e0002 */
[----:B------:R-:W-:-:S04]  /*13710*/  IMAD R6, R6, UR4, RZ ;  /* 0x0000000406067c24 */ /* 0x000fc8000f8e02ff */
[----:B------:R-:W-:Y:S01]  /*13720*/  IMAD R4, R4, UR5, R6 ;  /* 0x0000000504047c24 */ /* 0x000fe2000f8e0206 */
[----:B------:R-:W-:-:S03]  /*13730*/  ULDC.64 UR4, c[0x0][0x2c8] ;  /* 0x0000b20000047ab9 */ /* 0x000fc60000000a00 */
[----:B------:R-:W-:Y:S01]  /*13740*/  IMAD.IADD R3, R3, 0x1, R4 ;  /* 0x0000000103037824 */ /* 0x000fe200078e0204 */
[----:B------:R-:W-:Y:S01]  /*13750*/  SHF.R.S32.HI R4, RZ, 0x1f, R0 ;  /* 0x0000001fff047819 */ /* 0x000fe20000011400 */
[----:B------:R-:W-:-:S04]  /*13760*/  IMAD.WIDE.U32 R2, R0, UR4, R2 ;  /* 0x0000000400027c25 */ /* 0x000fc8000f8e0002 */
[----:B------:R-:W-:Y:S01]  /*13770*/  IMAD R4, R4, UR4, RZ ;  /* 0x0000000404047c24 */ /* 0x000fe2000f8e02ff */
[----:B------:R-:W-:Y:S02]  /*13780*/  ULDC UR4, c[0x0][0x2b8] ;  /* 0x0000ae0000047ab9 */ /* 0x000fe40000000800 */
[----:B------:R-:W-:Y:S02]  /*13790*/  ISETP.GE.AND P1, PT, R9, UR4, PT ;  /* 0x0000000409007c0c */ /* 0x000fe4000bf26270 */
[----:B------:R0:W5:Y:S01]  /*137a0*/  LDL R9, [R1+0x28] ;  /* 0x0000280001097983 */ /* 0x0001620000100800 */
[----:B------:R-:W1:Y:S01]  /*137b0*/  S2R R7, SR_TID.X ;  /* 0x0000000000077919 */ /* 0x000e620000002100 */
[----:B------:R-:W-:Y:S01]  /*137c0*/  IMAD R0, R0, UR5, R4 ;  /* 0x0000000500007c24 */ /* 0x000fe2000f8e0204 */
[----:B------:R-:W-:-:S03]  /*137d0*/  LEA R4, P2, R2, UR6, 0x1 ;  /* 0x0000000602047c11 */ /* 0x000fc6000f8408ff */
[----:B------:R-:W-:-:S05]  /*137e0*/  IMAD.IADD R0, R3, 0x1, R0 ;  /* 0x0000000103007824 */ /* 0x000fca00078e0200 */
[----:B------:R-:W-:Y:S01]  /*137f0*/  LEA.HI.X R3, R2, UR7, R0, 0x1, P2 ;  /* 0x0000000702037c11 */ /* 0x000fe200090f0c00 */
[----:B-1----:R-:W-:-:S05]  /*13800*/  IMAD.SHL.U32 R10, R7, 0x8, RZ ;  /* 0x00000008070a7824 */ /* 0x002fca00078e00ff */
[----:B------:R-:W-:-:S04]  /*13810*/  LOP3.LUT R10, R10, 0x38, RZ, 0xc0, !PT ;  /* 0x000000380a0a7812 */ /* 0x000fc800078ec0ff */
[----:B------:R-:W-:Y:S01]  /*13820*/  ISETP.GE.AND P0, PT, R10, UR4, PT ;  /* 0x000000040a007c0c */ /* 0x000fe2000bf06270 */
[----:B------:R-:W-:-:S03]  /*13830*/  UMOV UR4, 0xffffffff ;  /* 0xffffffff00047882 */ /* 0x000fc60000000000 */
[----:B0-----:R-:W-:Y:S09]  /*13840*/  BRA.DIV UR4, `(.L_x_246) ;  /* 0x0000004204147947 */ /* 0x001ff2000b800000 */
[----:B------:R-:W0:Y:S02]  /*13850*/  S2R R6, SR_TID.X ;  /* 0x0000000000067919 */ /* 0x000e240000002100 */
[----:B0-----:R-:W-:-:S04]  /*13860*/  LOP3.LUT R6, R6, 0x7f, RZ, 0xc0, !PT ;  /* 0x0000007f06067812 */ /* 0x001fc800078ec0ff */
[----:B------:R-:W-:Y:S02]  /*13870*/  SHF.R.U32.HI R7, RZ, 0x3, R6 ;  /* 0x00000003ff077819 */ /* 0x000fe40000011606 */
[----:B------:R-:W2:Y:S01]  /*13880*/  LDL.LU R6, [R1+0x44] ;  /* 0x0000440001067983 */ /* 0x000ea20000300800 */
[----:B------:R-:W-:Y:S02]  /*13890*/  ULDC.64 UR4, c[0x0][0x208] ;  /* 0x0000820000047ab9 */ /* 0x000fe40000000a00 */
[----:B------:R-:W-:Y:S02]  /*138a0*/  IMAD.IADD R0, R7, 0x1, R5 ;  /* 0x0000000107007824 */ /* 0x000fe400078e0205 */
[----:B------:R-:W0:Y:S02]  /*138b0*/  SHFL.IDX PT, R7, R4, RZ, 0x181f ;  /* 0x00181fff04077589 */ /* 0x000e2400000e0000 */
[----:B------:R-:W-:Y:S02]  /*138c0*/  VIADD R5, R0, 0x10 ;  /* 0x0000001000057836 */ /* 0x000fe40000000000 */
[----:B--2---:R-:W-:-:S02]  /*138d0*/  IMAD R2, R6, R8, RZ ;  /* 0x0000000806027224 */ /* 0x004fc400078e02ff */
[----:B------:R-:W1:Y:S03]  /*138e0*/  SHFL.IDX PT, R6, R3, RZ, 0x181f ;  /* 0x00181fff03067589 */ /* 0x000e6600000e0000 */
[-C--:B------:R-:W-:Y:S01]  /*138f0*/  ISETP.GE.AND P4, PT, R0, R2.reuse, PT ;  /* 0x000000020000720c */ /* 0x080fe20003f86270 */
[----:B------:R-:W-:Y:S01]  /*13900*/  SHFL.IDX PT, R8, R3, 0x1, 0x181f ;  /* 0x00381f0003087f89 */ /* 0x000fe200000e0000 */
[----:B------:R-:W-:-:S03]  /*13910*/  ISETP.GE.AND P2, PT, R5, R2, PT ;  /* 0x000000020500720c */ /* 0x000fc60003f46270 */
[----:B------:R-:W2:Y:S08]  /*13920*/  SHFL.IDX PT, R5, R4, 0x1, 0x181f ;  /* 0x00381f0004057f89 */ /* 0x000eb000000e0000 */
[----:B0-----:R-:W-:-:S05]  /*13930*/  @!P4 LEA R7, P3, R10, R7, 0x1 ;  /* 0x000000070a07c211 */ /* 0x001fca00078608ff */
[----:B-1----:R-:W-:-:S05]  /*13940*/  @!P4 IMAD.X R6, RZ, RZ, R6, P3 ;  /* 0x000000ffff06c224 */ /* 0x002fca00018e0606 */
[----:B------:R-:W-:-:S04]  /*13950*/  @!P4 LOP3.LUT R7, R7, R6, RZ, 0x3c, !PT ;  /* 0x000000060707c212 */ /* 0x000fc800078e3cff */
[----:B------:R-:W-:-:S04]  /*13960*/  @!P4 LOP3.LUT R6, R7, R6, RZ, 0x3c, !PT ;  /* 0x000000060706c212 */ /* 0x000fc800078e3cff */
[----:B------:R-:W-:-:S05]  /*13970*/  @!P4 LOP3.LUT R7, R7, R6, RZ, 0x3c, !PT ;  /* 0x000000060707c212 */ /* 0x000fca00078e3cff */
[----:B-----5:R-:W-:Y:S04]  /*13980*/  @!P4 LDGSTS.E.BYPASS.LTC128B.128 [R9+0x16400], desc[UR4][R6.64], !P0 ;  /* 0x164000000609cfae */ /* 0x020fe8000c101d44 */
[----:B------:R2:W-:Y:S02]  /*13990*/  @!P4 LDGSTS.E.BYPASS.LTC128B.128 [R9+0x1a400], desc[UR4][R6.64+0x80], !P1 ;  /* 0x1a4000800609cfae */ /* 0x0005e4000c901d44 */
[----:B--2---:R-:W-:Y:S01]  /*139a0*/  @!P2 LEA R7, P3, R10, R5, 0x1 ;  /* 0x000000050a07a211 */ /* 0x004fe200078608ff */
[----:B------:R-:W-:-:S04]  /*139b0*/  VIADD R5, R0, 0x20 ;  /* 0x0000002000057836 */ /* 0x000fc80000000000 */
[----:B------:R-:W-:-:S05]  /*139c0*/  @!P2 IMAD.X R6, RZ, RZ, R8, P3 ;  /* 0x000000ffff06a224 */ /* 0x000fca00018e0608 */
[----:B------:R-:W-:-:S04]  /*139d0*/  @!P2 LOP3.LUT R7, R7, R6, RZ, 0x3c, !PT ;  /* 0x000000060707a212 */ /* 0x000fc800078e3cff */
[----:B------:R-:W-:-:S04]  /*139e0*/  @!P2 LOP3.LUT R6, R7, R6, RZ, 0x3c, !PT ;  /* 0x000000060706a212 */ /* 0x000fc800078e3cff */
[----:B------:R-:W-:-:S05]  /*139f0*/  @!P2 LOP3.LUT R7, R7, R6, RZ, 0x3c, !PT ;  /* 0x000000060707a212 */ /* 0x000fca00078e3cff */
[----:B------:R-:W-:Y:S04]  /*13a00*/  @!P2 LDGSTS.E.BYPASS.LTC128B.128 [R9+0x16c00], desc[UR4][R6.64], !P0 ;  /* 0x16c000000609afae */ /* 0x000fe8000c101d44 */
[----:B------:R0:W-:Y:S01]  /*13a10*/  @!P2 LDGSTS.E.BYPASS.LTC128B.128 [R9+0x1ac00], desc[UR4][R6.64+0x80], !P1 ;  /* 0x1ac000800609afae */ /* 0x0001e2000c901d44 */
[----:B------:R-:W-:-:S03]  /*13a20*/  ISETP.GE.AND P2, PT, R5, R2, PT ;  /* 0x000000020500720c */ /* 0x000fc60003f46270 */
[----:B------:R-:W1:Y:S04]  /*13a30*/  SHFL.IDX PT, R5, R4, 0x2, 0x181f ;  /* 0x00581f0004057f89 */ /* 0x000e6800000e0000 */
[----:B0-----:R-:W0:Y:S06]  /*13a40*/  SHFL.IDX PT, R6, R3, 0x2, 0x181f ;  /* 0x00581f0003067f89 */ /* 0x001e2c00000e0000 */
[----:B-1----:R-:W-:-:S05]  /*13a50*/  @!P2 LEA R5, P3, R10, R5, 0x1 ;  /* 0x000000050a05a211 */ /* 0x002fca00078608ff */
[----:B0-----:R-:W-:-:S04]  /*13a60*/  @!P2 IMAD.X R6, RZ, RZ, R6, P3 ;  /* 0x000000ffff06a224 */ /* 0x001fc800018e0606 */
[----:B------:R-:W-:Y:S02]  /*13a70*/  @!P2 IMAD.MOV.U32 R7, RZ, RZ, R6 ;  /* 0x000000ffff07a224 */ /* 0x000fe400078e0006 */
[----:B------:R-:W-:Y:S02]  /*13a80*/  @!P2 IMAD.MOV.U32 R6, RZ, RZ, R5 ;  /* 0x000000ffff06a224 */ /* 0x000fe400078e0005 */
[----:B------:R-:W-:-:S03]  /*13a90*/  VIADD R5, R0, 0x30 ;  /* 0x0000003000057836 */ /* 0x000fc60000000000 */
        /* <DEDUP_REMOVED lines=39> */
[----:B------:R0:W1:Y:S04]  /*13d10*/  SHFL.IDX PT, R5, R3, 0x7, 0x181f ;  /* 0x00f81f0003057f89 */ /* 0x00006800000e0000 */
[----:B------:R0:W-:Y:S04]  /*13d20*/  @!P2 LDGSTS.E.BYPASS.LTC128B.128 [R9+0x19400], desc[UR4][R6.64], !P0 ;  /* 0x194000000609afae */ /* 0x0001e8000c101d44 */
[----:B------:R0:W-:Y:S04]  /*13d30*/  @!P2 LDGSTS.E.BYPASS.LTC128B.128 [R9+0x1d400], desc[UR4][R6.64+0x80], !P1 ;  /* 0x1d4000800609afae */ /* 0x0001e8000c901d44 */
[----:B------:R0:W2:Y:S02]  /*13d40*/  SHFL.IDX PT, R3, R4, 0x7, 0x181f ;  /* 0x00f81f0004037f89 */ /* 0x0000a400000e0000 */
.L_x_360:
[----:B------:R-:W-:Y:S01]  /*13d50*/  VIADD R0, R0, 0x70 ;  /* 0x0000007000007836 */ /* 0x000fe20000000000 */
[----:B------:R-:W-:Y:S04]  /*13d60*/  BSSY B0, `(.L_x_247) ;  /* 0x000000b000007945 */ /* 0x000fe80003800000 */
[----:B------:R-:W-:-:S13]  /*13d70*/  ISETP.GE.AND P2, PT, R0, R2, PT ;  /* 0x000000020000720c */ /* 0x000fda0003f46270 */
[----:B------:R-:W-:Y:S05]  /*13d80*/  @P2 BRA `(.L_x_248) ;  /* 0x0000000000202947 */ /* 0x000fea0003800000 */
[----:B--2---:R-:W-:Y:S01]  /*13d90*/  LEA R2, P2, R10, R3, 0x1 ;  /* 0x000000030a027211 */ /* 0x004fe200078408ff */
[----:B------:R-:W-:-:S03]  /*13da0*/  ULDC.64 UR4, c[0x0][0x208] ;  /* 0x0000820000047ab9 */ /* 0x000fc60000000a00 */
[----:B01----:R-:W-:-:S05]  /*13db0*/  IADD3.X R3, RZ, R5, RZ, P2, !PT ;  /* 0x00000005ff037210 */ /* 0x003fca00017fe4ff */
[----:B------:R-:W-:Y:S01]  /*13dc0*/  @!PT LDS RZ, [RZ] ;  /* 0x00000000fffff984 */ /* 0x000fe20000000800 */
[----:B------:R-:W-:Y:S01]  /*13dd0*/  @!PT LDS RZ, [RZ] ;  /* 0x00000000fffff984 */ /* 0x000fe20000000800 */
[----:B------:R-:W-:Y:S01]  /*13de0*/  @!PT LDS RZ, [RZ] ;  /* 0x00000000fffff984 */ /* 0x000fe20000000800 */
[----:B------:R3:W-:Y:S04]  /*13df0*/  LDGSTS.E.BYPASS.LTC128B.128 [R9+0x19c00], desc[UR4][R2.64], !P0 ;  /* 0x19c0000002097fae */ /* 0x0007e8000c101d44 */
[----:B------:R3:W-:Y:S02]  /*13e00*/  LDGSTS.E.BYPASS.LTC128B.128 [R9+0x1dc00], desc[UR4][R2.64+0x80], !P1 ;  /* 0x1dc0008002097fae */ /* 0x0007e4000c901d44 */
.L_x_248:
[----:B------:R-:W-:Y:S05]  /*13e10*/  BSYNC B0 ;  /* 0x0000000000007941 */ /* 0x000fea0003800000 */
.L_x_247:
[----:B------:R-:W-:Y:S01]  /*13e20*/  NOP ;  /* 0x0000000000007918 */ /* 0x000fe20000000000 */
[----:B------:R-:W-:Y:S01]  /*13e30*/  PLOP3.LUT P0, PT, PT, PT, PT, 0x80, 0x0 ;  /* 0x000000000000781c */ /* 0x000fe20003f0f070 */
[----:B0-----:R-:W-:-:S12]  /*13e40*/  VIADD R6, R18, 0x34800 ;  /* 0x0003480012067836 */ /* 0x001fd80000000000 */
.L_x_249:
[----:B------:R-:W-:Y:S02]  /*13e50*/  PLOP3.LUT P1, PT, P1, P0, PT, 0xa2, 0x0 ;  /* 0x000000000000781c */ /* 0x000fe40000f21472 */
[----:B------:R-:W-:-:S08]  /*13e60*/  @P0 R2UR P1, UR4, R18 ;  /* 0x00000000120402ca */ /* 0x000fd00000020000 */
[----:B------:R-:W-:-:S05]  /*13e70*/  @P0 PLOP3.LUT P0, PT, P1, PT, PT, 0x80, 0x0 ;  /* 0x000000000000081c */ /* 0x000fca0000f0f070 */
[----:B------:R-:W-:Y:S01]  /*13e80*/  @!P1 SYNCS.ARRIVE.TRANS64.RED.A0T1 RZ, [UR4+0x34800], RZ ;  /* 0x034800ffffff99a7 */ /* 0x000fe20008200404 */
[----:B------:R-:W-:Y:S07]  /*13e90*/  @!P1 ARRIVES.LDGSTSBAR.64.TRANSCNT [UR4+0x34800] ;  /* 0x03480000ff0099b0 */ /* 0x000fee0008000a84 */
[----:B------:R-:W-:Y:S05]  /*13ea0*/  @P0 BRA.U.ANY `(.L_x_249) ;  /* 0xfffffffd00e80947 */ /* 0x000fea000393ffff */
[----:B---3--:R-:W3:Y:S02]  /*13eb0*/  LDL.LU R2, [R1+0x48] ;  /* 0x0000480001027983 */ /* 0x008ee40000300800 */
[----:B---3--:R-:W-:-:S05]  /*13ec0*/  VIADD R2, R2, 0x1 ;  /* 0x0000000102027836 */ /* 0x008fca0000000000 */
[----:B------:R0:W-:Y:S01]  /*13ed0*/  STL [R1+0x48], R2 ;  /* 0x0000480201007387 */ /* 0x0001e20000100800 */
[----:B------:R-:W-:-:S04]  /*13ee0*/  LEA.HI R0, R2, R2, RZ, 0x1 ;  /* 0x0000000202007211 */ /* 0x000fc800078f08ff */
[----:B------:R-:W-:-:S05]  /*13ef0*/  LOP3.LUT R0, R0, 0xfffffffe, RZ, 0xc0, !PT ;  /* 0xfffffffe00007812 */ /* 0x000fca00078ec0ff */
[----:B------:R-:W-:-:S05]  /*13f00*/  IMAD.IADD R0, R2, 0x1, -R0 ;  /* 0x0000000102007824 */ /* 0x000fca00078e0a00 */
[----:B------:R-:W-:Y:S01]  /*13f10*/  SHF.L.U32 R0, R0, 0x1f, RZ ;  /* 0x0000001f00007819 */ /* 0x000fe200000006ff */
[----:B------:R-:W-:Y:S01]  /*13f20*/  NOP ;  /* 0x0000000000007918 */ /* 0x000fe20000000000 */
[----:B------:R0:W-:Y:S01]  /*13f30*/  SYNCS.ARRIVE.TRANS64.A1T0 RZ, [R18+URZ+0x34800], RZ ;  /* 0x034800ff12ff79a7 */ /* 0x0001e2000810003f */
[----:B------:R-:W-:Y:S01]  /*13f40*/  BSSY B0, `(.L_x_250) ;  /* 0x0000003000007945 */ /* 0x000fe20003800000 */
[----:B------:R-:W3:Y:S03]  /*13f50*/  SYNCS.PHASECHK.TRANS64.TRYWAIT P0, [R18+URZ+0x34820], R0 ;  /* 0x03482000120075a7 */ /* 0x000ee6000800017f */
[----:B0--3--:R-:W-:Y:S05]  /*13f60*/  @!P0 BRA `(.L_x_251) ;  /* 0x0000004400208947 */ /* 0x009fea0003800000 */
.L_x_361:
[----:B------:R-:W-:Y:S05]  /*13f70*/  BSYNC B0 ;  /* 0x0000000000007941 */ /* 0x000fea0003800000 */
.L_x_250:
[----:B------:R-:W0:Y:S04]  /*13f80*/  LDL R2, [R1+0x30] ;  /* 0x0000300001027983 */ /* 0x000e280000100800 */
[----:B--2---:R-:W2:Y:S01]  /*13f90*/  LDL R3, [R1+0x24] ;  /* 0x0000240001037983 */ /* 0x004ea20000100800 */
[----:B------:R-:W-:Y:S01]  /*13fa0*/  BSSY B0, `(.L_x_252) ;  /* 0x00001e9000007945 */ /* 0x000fe20003800000 */
[----:B0-----:R-:W-:-:S05]  /*13fb0*/  VIADD R0, R2, 0xfffffffe ;  /* 0xfffffffe02007836 */ /* 0x001fca0000000000 */
[----:B--2---:R-:W-:-:S13]  /*13fc0*/  ISETP.GE.AND P0, PT, R0, R3, PT ;  /* 0x000000030000720c */ /* 0x004fda0003f06270 */
[----:B------:R-:W-:Y:S05]  /*13fd0*/  @!P0 BRA `(.L_x_253) ;  /* 0x0000001c00948947 */ /* 0x000fea0003800000 */
[----:B------:R-:W2:Y:S04]  /*13fe0*/  LDL.LU R2, [R1+0x58] ;  /* 0x0000580001027983 */ /* 0x000ea80000300800 */
[----:B-1----:R-:W3:Y:S04]  /*13ff0*/  LDL.LU R5, [R1+0x38] ;  /* 0x0000380001057983 */ /* 0x002ee80000300800 */
[----:B------:R-:W4:Y:S01]  /*14000*/  LDL.LU R4, [R1+0x40] ;  /* 0x0000400001047983 */ /* 0x000f220000300800 */
[----:B------:R-:W-:Y:S01]  /*14010*/  LOP3.LUT R10, RZ, R3, RZ, 0x33, !PT ;  /* 0x00000003ff0a7212 */ /* 0x000fe200078e33ff */
[----:B------:R-:W-:Y:S01]  /*14020*/  BSSY B2, `(.L_x_254) ;  /* 0x00000a7000027945 */ /* 0x000fe20003800000 */
[----:B--2---:R-:W-:-:S04]  /*14030*/  VIADD R2, R2, 0x1 ;  /* 0x0000000102027836 */ /* 0x004fc80000000000 */
[----:B---3--:R-:W-:-:S05]  /*14040*/  IMAD R2, R2, R5, RZ ;  /* 0x0000000502027224 */ /* 0x008fca00078e02ff */
[----:B----4-:R-:W-:-:S05]  /*14050*/  VIMNMX R7, R4, R2, PT ;  /* 0x0000000204077248 */ /* 0x010fca0003fe0100 */
[----:B------:R-:W-:-:S05]  /*14060*/  IMAD.MOV R2, RZ, RZ, -R7 ;  /* 0x000000ffff027224 */ /* 0x000fca00078e0a07 */
[----:B------:R-:W-:-:S05]  /*14070*/  VIADDMNMX R10, R2, 0x1, R10, !PT ;  /* 0x00000001020a7846 */ /* 0x000fca000780010a */
[----:B------:R-:W-:-:S05]  /*14080*/  IMAD.IADD R2, R7, 0x1, R10 ;  /* 0x0000000107027824 */ /* 0x000fca00078e020a */
[----:B------:R-:W-:-:S04]  /*14090*/  LOP3.LUT R2, R2, 0x1, RZ, 0xc0, !PT ;  /* 0x0000000102027812 */ /* 0x000fc800078ec0ff */
[----:B------:R-:W-:-:S13]  /*140a0*/  ISETP.NE.U32.AND P0, PT, R2, 0x1, PT ;  /* 0x000000010200780c */ /* 0x000fda0003f05070 */
[----:B------:R-:W-:Y:S05]  /*140b0*/  @P0 BRA `(.L_x_255) ;  /* 0x0000000800740947 */ /* 0x000fea0003800000 */
[----:B------:R-:W2:Y:S04]  /*140c0*/  LDL R4, [R1+0x20] ;  /* 0x0000200001047983 */ /* 0x000ea80000100800 */
[----:B------:R-:W3:Y:S01]  /*140d0*/  LDL R3, [R1+0x14] ;  /* 0x0000140001037983 */ /* 0x000ee20000100800 */
[----:B------:R-:W-:Y:S01]  /*140e0*/  VIADD R8, R19, 0x1 ;  /* 0x0000000113087836 */ /* 0x000fe20000000000 */
[----:B------:R-:W-:Y:S04]  /*140f0*/  BSSY B1, `(.L_x_256) ;  /* 0x0000095000017945 */ /* 0x000fe80003800000 */
[----:B------:R-:W-:-:S04]  /*14100*/  ISETP.NE.AND P0, PT, R8, 0x2, PT ;  /* 0x000000020800780c */ /* 0x000fc80003f05270 */
[----:B------:R-:W-:Y:S02]  /*14110*/  SEL R11, RZ, 0x1, P0 ;  /* 0x00000001ff0b7807 */ /* 0x000fe40000000000 */
[----:B------:R-:W-:Y:S02]  /*14120*/  SEL R8, R8, RZ, P0 ;  /* 0x000000ff08087207 */ /* 0x000fe40000000000 */
[----:B--2---:R-:W-:Y:S02]  /*14130*/  ISETP.NE.AND P1, PT, R4, RZ, PT ;  /* 0x000000ff0400720c */ /* 0x004fe40003f25270 */
[----:B---3--:R-:W-:-:S11]  /*14140*/  LOP3.LUT R11, R3, R11, RZ, 0x3c, !PT ;  /* 0x0000000b030b7212 */ /* 0x008fd600078e3cff */
[----:B------:R-:W-:Y:S05]  /*14150*/  @!P1 BRA `(.L_x_257) ;  /* 0x0000000800389947 */ /* 0x000fea0003800000 */
[----:B------:R-:W-:Y:S01]  /*14160*/  ULDC.64 UR4, c[0x0][0x418] ;  /* 0x0001060000047ab9 */ /* 0x000fe20000000a00 */
[----:B------:R-:W-:Y:S01]  /*14170*/  IMAD.MOV.U32 R4, RZ, RZ, R17 ;  /* 0x000000ffff047224 */ /* 0x000fe200078e0011 */
[----:B------:R-:W-:-:S04]  /*14180*/  ISETP.NE.U32.AND P0, PT, RZ, UR4, PT ;  /* 0x00000004ff007c0c */ /* 0x000fc8000bf05070 */
[----:B------:R-:W-:-:S13]  /*14190*/  ISETP.NE.AND.EX P0, PT, RZ, UR5, PT, P0 ;  /* 0x00000005ff007c0c */ /* 0x000fda000bf05300 */
[----:B------:R-:W-:Y:S05]  /*141a0*/  @!P0 BRA `(.L_x_258) ;  /* 0x0000000000508947 */ /* 0x000fea0003800000 */
[----:B------:R-:W2:Y:S01]  /*141b0*/  LDL R12, [R1+0x1c] ;  /* 0x00001c00010c7983 */ /* 0x000ea20000100800 */
[----:B------:R-:W0:Y:S01]  /*141c0*/  LDC R5, c[0x0][0x43c] ;  /* 0x00010f00ff057b82 */ /* 0x000e220000000800 */
[----:B------:R-:W-:Y:S02]  /*141d0*/  ULDC.64 UR6, c[0x0][0x428] ;  /* 0x00010a0000067ab9 */ /* 0x000fe40000000a00 */
[----:B------:R-:W3:Y:S01]  /*141e0*/  LDL R9, [R1+0x10] ;  /* 0x0000100001097983 */ /* 0x000ee20000100800 */
        /* <DEDUP_REMOVED lines=9> */
[----:B--2---:R-:W-:-:S04]  /*14280*/  IMAD R4, R12, UR6, RZ ;  /* 0x000000060c047c24 */ /* 0x004fc8000f8e02ff */
[C---:B---3--:R-:W-:Y:S02]  /*14290*/  IMAD R4, R9.reuse, UR7, R4 ;  /* 0x0000000709047c24 */ /* 0x048fe4000f8e0204 */
[----:B------:R-:W-:-:S04]  /*142a0*/  IMAD.WIDE.U32 R2, R9, UR6, R2 ;  /* 0x0000000609027c25 */ /* 0x000fc8000f8e0002 */
[----:B------:R-:W-:Y:S01]  /*142b0*/  IMAD.IADD R3, R4, 0x1, R3 ;  /* 0x0000000104037824 */ /* 0x000fe200078e0203 */
[----:B------:R-:W-:-:S04]  /*142c0*/  LEA R4, P0, R2, UR4, 0x2 ;  /* 0x0000000402047c11 */ /* 0x000fc8000f8010ff */
[----:B------:R-:W-:-:S05]  /*142d0*/  LEA.HI.X R5, R2, UR5, R3, 0x2, P0 ;  /* 0x0000000502057c11 */ /* 0x000fca00080f1403 */
[----:B------:R0:W5:Y:S04]  /*142e0*/  LDG.E R4, desc[UR8][R4.64] ;  /* 0x0000000804047981 */ /* 0x000168000c1e1900 */
.L_x_258:
[----:B------:R-:W-:Y:S01]  /*142f0*/  IMAD R3, R8, 0x8, R18 ;  /* 0x0000000808037824 */ /* 0x000fe200078e0212 */
[----:B------:R-:W-:Y:S01]  /*14300*/  SHF.L.U32 R2, R11, 0x1f, RZ ;  /* 0x0000001f0b027819 */ /* 0x000fe200000006ff */
[----:B------:R-:W-:Y:S03]  /*14310*/  BSSY B3, `(.L_x_259) ;  /* 0x0000003000037945 */ /* 0x000fe60003800000 */
[----:B------:R-:W1:Y:S02]  /*14320*/  SYNCS.PHASECHK.TRANS64.TRYWAIT P0, [R3+URZ+0x34840], R2 ;  /* 0x03484002030075a7 */ /* 0x000e64000800017f */
[----:B-1----:R-:W-:Y:S05]  /*14330*/  @!P0 BRA `(.L_x_260) ;  /* 0x0000004000408947 */ /* 0x002fea0003800000 */
.L_x_362:
[----:B------:R-:W-:Y:S05]  /*14340*/  BSYNC B3 ;  /* 0x0000000000037941 */ /* 0x000fea0003800000 */
.L_x_259:
[----:B0-----:R-:W0:Y:S01]  /*14350*/  S2R R5, SR_TID.X ;  /* 0x0000000000057919 */ /* 0x001e220000002100 */
[----:B------:R-:W-:Y:S01]  /*14360*/  BSSY B3, `(.L_x_261) ;  /* 0x000000b000037945 */ /* 0x000fe20003800000 */
[----:B0-----:R-:W-:-:S04]  /*14370*/  LOP3.LUT R5, R5, 0x7f, RZ, 0xc0, !PT ;  /* 0x0000007f05057812 */ /* 0x001fc800078ec0ff */
[----:B------:R-:W-:-:S13]  /*14380*/  ISETP.NE.AND P1, PT, R5, RZ, PT ;  /* 0x000000ff0500720c */ /* 0x000fda0003f25270 */
[----:B------:R-:W-:Y:S05]  /*14390*/  @P1 BRA `(.L_x_262) ;  /* 0x00000000001c1947 */ /* 0x000fea0003800000 */
[----:B------:R-:W0:Y:S01]  /*143a0*/  S2R R5, SR_TID.X ;  /* 0x0000000000057919 */ /* 0x000e220000002100 */
[----:B-1----:R-:W-:-:S04]  /*143b0*/  IMAD.MOV.U32 R2, RZ, RZ, 0xb000 ;  /* 0x0000b000ff027424 */ /* 0x002fc800078e00ff */
[----:B------:R2:W-:Y:S01]  /*143c0*/  SYNCS.ARRIVE.TRANS64 RZ, [R3+URZ+0x34830], R2 ;  /* 0x0348300203ff79a7 */ /* 0x0005e2000800003f */
[----:B0-----:R-:W-:-:S04]  /*143d0*/  LOP3.LUT R5, R5, 0x1f, RZ, 0xc0, !PT ;  /* 0x0000001f05057812 */ /* 0x001fc800078ec0ff */
[----:B------:R-:W-:-:S13]  /*143e0*/  ISETP.NE.AND P0, PT, R5, RZ, PT ;  /* 0x000000ff0500720c */ /* 0x000fda0003f05270 */
[----:B--2---:R-:W-:Y:S05]  /*143f0*/  @!P0 BRA `(.L_x_262) ;  /* 0x0000000000048947 */ /* 0x004fea0003800000 */
[----:B------:R-:W-:Y:S01]  /*14400*/  BPT.TRAP 0x1 ;  /* 0x000000040000795c */ /* 0x000fe20000300000 */
.L_x_262:
[----:B------:R-:W-:Y:S05]  /*14410*/  BSYNC B3 ;  /* 0x0000000000037941 */ /* 0x000fea0003800000 */
.L_x_261:
[----:B-1----:R-:W2:Y:S01]  /*14420*/  LDL R2, [R1+0x18] ;  /* 0x0000180001027983 */ /* 0x002ea20000100800 */
[----:B------:R-:W-:Y:S01]  /*14430*/  IMAD.MOV.U32 R14, RZ, RZ, RZ ;  /* 0x000000ffff0e7224 */ /* 0x000fe200078e00ff */
[----:B------:R-:W-:Y:S01]  /*14440*/  UIADD3 UR4, UP0, UR36, 0x370, URZ ;  /* 0x0000037024047890 */ /* 0x000fe2000ff1e03f */
[----:B------:R-:W-:Y:S01]  /*14450*/  IMAD R9, R8, 0xb000, R18 ;  /* 0x0000b00008097824 */ /* 0x000fe200078e0212 */
[----:B------:R-:W-:Y:S01]  /*14460*/  PLOP3.LUT P0, PT, PT, PT, PT, 0x80, 0x0 ;  /* 0x000000000000781c */ /* 0x000fe20003f0f070 */
[----:B------:R-:W-:Y:S01]  /*14470*/  VIADD R3, R3, 0x34830 ;  /* 0x0003483003037836 */ /* 0x000fe20000000000 */
[----:B------:R-:W-:Y:S01]  /*14480*/  R2UR UR10, R14 ;  /* 0x000000000e0a72ca */ /* 0x000fe200000e0000 */
[----:B------:R-:W-:Y:S01]  /*14490*/  VIADD R5, R9, 0x1e400 ;  /* 0x0001e40009057836 */ /* 0x000fe20000000000 */
[----:B------:R-:W-:Y:S01]  /*144a0*/  UIADD3.X UR5, URZ, UR37, URZ, UP0, !UPT ;  /* 0x000000253f057290 */ /* 0x000fe200087fe43f */
[----:B------:R-:W-:Y:S01]  /*144b0*/  UMOV UR6, 0x0 ;  /* 0x0000000000067882 */ /* 0x000fe20000000000 */
[----:B------:R-:W-:Y:S01]  /*144c0*/  UMOV UR7, 0x14f00000 ;  /* 0x14f0000000077882 */ /* 0x000fe20000000000 */
[----:B--2---:R-:W-:-:S10]  /*144d0*/  IMAD R2, R0, 0xb0, R2 ;  /* 0x000000b000027824 */ /* 0x004fd400078e0202 */
.L_x_263:
[----:B------:R-:W-:-:S13]  /*144e0*/  @P0 ELECT P2, URZ, PT ;  /* 0x00000000003f082f */ /* 0x000fda0003840000 */
[----:B-----5:R-:W-:Y:S02]  /*144f0*/  @P2 R2UR UR13, R4 ;  /* 0x00000000040d22ca */ /* 0x020fe400000e0000 */
[----:B------:R-:W-:Y:S02]  /*14500*/  @P2 R2UR UR12, R16 ;  /* 0x00000000100c22ca */ /* 0x000fe400000e0000 */
[----:B------:R-:W-:Y:S02]  /*14510*/  @P2 R2UR UR11, R2 ;  /* 0x00000000020b22ca */ /* 0x000fe400000e0000 */
[----:B------:R-:W-:Y:S02]  /*14520*/  @P2 R2UR UR9, R3 ;  /* 0x00000000030922ca */ /* 0x000fe400000e0000 */
[----:B------:R-:W-:Y:S02]  /*14530*/  @P2 R2UR UR8, R5 ;  /* 0x00000000050822ca */ /* 0x000fe400000e0000 */
[----:B------:R-:W-:-:S02]  /*14540*/  @P2 PLOP3.LUT P0, PT, P2, PT, PT, 0x8, 0x0 ;  /* 0x000000000000281c */ /* 0x000fc4000170e170 */
[----:B------:R-:W-:-:S09]  /*14550*/  PLOP3.LUT P2, PT, PT, PT, PT, 0x8, 0x0 ;  /* 0x000000000000781c */ /* 0x000fd20003f4e170 */
[----:B------:R0:W-:Y:S02]  /*14560*/  UTMALDG.4D [UR8], [UR4], desc[UR6] ;  /* 0x00000608040075b4 */ /* 0x0001e40008019000 */
[----:B0-----:R-:W-:Y:S05]  /*14570*/  @P0 BRA.U.ANY `(.L_x_263) ;  /* 0xfffffffd00d80947 */ /* 0x001fea000393ffff */
[----:B------:R-:W-:Y:S01]  /*14580*/  IMAD.MOV.U32 R15, RZ, RZ, 0x40 ;  /* 0x00000040ff0f7424 */ /* 0x000fe200078e00ff */
[----:B------:R-:W-:Y:S01]  /*14590*/  PLOP3.LUT P0, PT, PT, PT, PT, 0x80, 0x0 ;  /* 0x000000000000781c */ /* 0x000fe20003f0f070 */
[----:B------:R-:W-:Y:S01]  /*145a0*/  VIADD R5, R9, 0x23c00 ;  /* 0x00023c0009057836 */ /* 0x000fe20000000000 */
[----:B------:R-:W-:Y:S01]  /*145b0*/  UMOV UR6, 0x0 ;  /* 0x0000000000067882 */ /* 0x000fe20000000000 */
[----:B------:R-:W-:Y:S01]  /*145c0*/  UMOV UR7, 0x14f00000 ;  /* 0x14f0000000077882 */ /* 0x000fe20000000000 */
[----:B------:R-:W-:-:S15]  /*145d0*/  R2UR UR10, R15 ;  /* 0x000000000f0a72ca */ /* 0x000fde00000e0000 */
.L_x_264:
[----:B------:R-:W-:-:S13]  /*145e0*/  @P0 ELECT P2, URZ, PT ;  /* 0x00000000003f082f */ /* 0x000fda0003840000 */
[----:B------:R-:W-:Y:S02]  /*145f0*/  @P2 R2UR UR13, R4 ;  /* 0x00000000040d22ca */ /* 0x000fe400000e0000 */
        /* <DEDUP_REMOVED lines=8> */
[----:B------:R-:W2:Y:S01]  /*14680*/  LDL.LU R9, [R1+0x14] ;  /* 0x0000140001097983 */ /* 0x000ea20000300800 */
[----:B------:R-:W-:Y:S01]  /*14690*/  IMAD R3, R19, 0x8, R6 ;  /* 0x0000000813037824 */ /* 0x000fe200078e0206 */
[----:B------:R-:W-:Y:S01]  /*146a0*/  BSSY B3, `(.L_x_265) ;  /* 0x0000004000037945 */ /* 0x000fe20003800000 */
[----:B--2---:R-:W-:-:S04]  /*146b0*/  SHF.L.U32 R2, R9, 0x1f, RZ ;  /* 0x0000001f09027819 */ /* 0x004fc800000006ff */
[----:B------:R-:W0:Y:S02]  /*146c0*/  SYNCS.PHASECHK.TRANS64.TRYWAIT P0, [R3+URZ+0x60], R2 ;  /* 0x00006002030075a7 */ /* 0x000e24000800017f */
[----:B0-----:R-:W-:Y:S05]  /*146d0*/  @!P0 BRA `(.L_x_266) ;  /* 0x0000003c006c8947 */ /* 0x001fea0003800000 */
.L_x_363:
[----:B------:R-:W-:Y:S05]  /*146e0*/  BSYNC B3 ;  /* 0x0000000000037941 */ /* 0x000fea0003800000 */
.L_x_265:
[----:B------:R-:W-:Y:S01]  /*146f0*/  BSSY B3, `(.L_x_267) ;  /* 0x000000c000037945 */ /* 0x000fe20003800000 */
[----:B------:R-:W-:Y:S02]  /*14700*/  IMAD.MOV.U32 R12, RZ, RZ, 0x0 ;  /* 0x00000000ff0c7424 */ /* 0x000fe400078e00ff */
[----:B------:R-:W-:Y:S01]  /*14710*/  IMAD.MOV.U32 R13, RZ, RZ, 0x14f00000 ;  /* 0x14f00000ff0d7424 */ /* 0x000fe200078e00ff */
[----:B------:R-:W-:Y:S06]  /*14720*/  @P1 BRA `(.L_x_268) ;  /* 0x0000000000201947 */ /* 0x000fec0003800000 */
[----:B------:R-:W1:Y:S01]  /*14730*/  S2R R5, SR_TID.X ;  /* 0x0000000000057919 */ /* 0x000e620000002100 */
[----:B0-----:R-:W-:Y:S02]  /*14740*/  IMAD R2, R19, 0x8, R18 ;  /* 0x0000000813027824 */ /* 0x001fe400078e0212 */
[----:B------:R-:W-:-:S04]  /*14750*/  IMAD.MOV.U32 R3, RZ, RZ, 0xb000 ;  /* 0x0000b000ff037424 */ /* 0x000fc800078e00ff */
[----:B------:R2:W-:Y:S01]  /*14760*/  SYNCS.ARRIVE.TRANS64 RZ, [R2+URZ+0x34850], R3 ;  /* 0x0348500302ff79a7 */ /* 0x0005e2000800003f */
[----:B-1----:R-:W-:-:S04]  /*14770*/  LOP3.LUT R5, R5, 0x1f, RZ, 0xc0, !PT ;  /* 0x0000001f05057812 */ /* 0x002fc800078ec0ff */
[----:B------:R-:W-:-:S13]  /*14780*/  ISETP.NE.AND P0, PT, R5, RZ, PT ;  /* 0x000000ff0500720c */ /* 0x000fda0003f05270 */
[----:B--2---:R-:W-:Y:S05]  /*14790*/  @!P0 BRA `(.L_x_268) ;  /* 0x0000000000048947 */ /* 0x004fea0003800000 */
[----:B------:R-:W-:Y:S01]  /*147a0*/  BPT.TRAP 0x1 ;  /* 0x000000040000795c */ /* 0x000fe20000300000 */
.L_x_268:
[----:B------:R-:W-:Y:S05]  /*147b0*/  BSYNC B3 ;  /* 0x0000000000037941 */ /* 0x000fea0003800000 */
.L_x_267:
[----:B------:R-:W2:Y:S04]  /*147c0*/  LDL R5, [R1+0x18] ;  /* 0x0000180001057983 */ /* 0x000ea80000100800 */
[----:B0-----:R-:W2:Y:S01]  /*147d0*/  LDL.LU R2, [R1+0x8] ;  /* 0x0000080001027983 */ /* 0x001ea20000300800 */
[----:B------:R-:W-:Y:S01]  /*147e0*/  R2UR UR10, R14 ;  /* 0x000000000e0a72ca */ /* 0x000fe200000e0000 */
[C-C-:B------:R-:W-:Y:S01]  /*147f0*/  IMAD R3, R19.reuse, 0x8, R18.reuse ;  /* 0x0000000813037824 */ /* 0x140fe200078e0212 */
[----:B------:R-:W-:Y:S01]  /*14800*/  R2UR UR6, R12 ;  /* 0x000000000c0672ca */ /* 0x000fe200000e0000 */
[----:B------:R-:W-:Y:S01]  /*14810*/  IMAD R9, R19, 0xb000, R18 ;  /* 0x0000b00013097824 */ /* 0x000fe200078e0212 */
[----:B------:R-:W-:Y:S01]  /*14820*/  R2UR UR7, R13 ;  /* 0x000000000d0772ca */ /* 0x000fe200000e0000 */
[----:B------:R-:W-:Y:S01]  /*14830*/  UIADD3 UR4, UP0, UR36, 0x470, URZ ;  /* 0x0000047024047890 */ /* 0x000fe2000ff1e03f */
[----:B------:R-:W-:Y:S01]  /*14840*/  PLOP3.LUT P0, PT, PT, PT, PT, 0x80, 0x0 ;  /* 0x000000000000781c */ /* 0x000fe20003f0f070 */
[----:B------:R-:W-:-:S02]  /*14850*/  VIADD R3, R3, 0x34850 ;  /* 0x0003485003037836 */ /* 0x000fc40000000000 */
[----:B------:R-:W-:Y:S01]  /*14860*/  UIADD3.X UR5, URZ, UR37, URZ, UP0, !UPT ;  /* 0x000000253f057290 */ /* 0x000fe200087fe43f */
[----:B--2---:R-:W-:Y:S02]  /*14870*/  IMAD R2, R2, 0xb0, R5 ;  /* 0x000000b002027824 */ /* 0x004fe400078e0205 */
[----:B------:R-:W-:-:S09]  /*14880*/  VIADD R5, R9, 0x400 ;  /* 0x0000040009057836 */ /* 0x000fd20000000000 */
.L_x_269:
        /* <DEDUP_REMOVED lines=10> */
[----:B------:R-:W-:Y:S01]  /*14930*/  R2UR UR10, R15 ;  /* 0x000000000f0a72ca */ /* 0x000fe200000e0000 */
[----:B------:R-:W-:Y:S01]  /*14940*/  VIADD R9, R9, 0x5c00 ;  /* 0x00005c0009097836 */ /* 0x000fe20000000000 */
[----:B------:R-:W-:Y:S02]  /*14950*/  R2UR UR6, R12 ;  /* 0x000000000c0672ca */ /* 0x000fe400000e0000 */
[----:B------:R-:W-:Y:S02]  /*14960*/  R2UR UR7, R13 ;  /* 0x000000000d0772ca */ /* 0x000fe400000e0000 */
[----:B------:R-:W-:-:S13]  /*14970*/  PLOP3.LUT P0, PT, PT, PT, PT, 0x80, 0x0 ;  /* 0x000000000000781c */ /* 0x000fda0003f0f070 */
.L_x_270:
        /* <DEDUP_REMOVED lines=10> */
[----:B------:R0:W-:Y:S01]  /*14a20*/  STL [R1+0x8], R0 ;  /* 0x0000080001007387 */ /* 0x0001e20000100800 */
[----:B------:R-:W-:-:S07]  /*14a30*/  IMAD.MOV.U32 R17, RZ, RZ, R4 ;  /* 0x000000ffff117224 */ /* 0x000fce00078e0004 */
.L_x_257:
[----:B------:R-:W-:Y:S05]  /*14a40*/  BSYNC B1 ;  /* 0x0000000000017941 */ /* 0x000fea0003800000 */
.L_x_256:
[----:B0-----:R-:W2:Y:S01]  /*14a50*/  LDL.LU R0, [R1+0x30] ;  /* 0x0000300001007983 */ /* 0x001ea20000300800 */
[----:B------:R-:W-:-:S03]  /*14a60*/  IMAD.MOV.U32 R19, RZ, RZ, R8 ;  /* 0x000000ffff137224 */ /* 0x000fc600078e0008 */
[----:B------:R0:W-:Y:S02]  /*14a70*/  STL [R1+0x14], R11 ;  /* 0x0000140b01007387 */ /* 0x0001e40000100800 */
[----:B0-2---:R-:W-:-:S07]  /*14a80*/  VIADD R0, R0, 0xfffffffd ;  /* 0xfffffffd00007836 */ /* 0x005fce0000000000 */
.L_x_255:
[----:B------:R-:W-:Y:S05]  /*14a90*/  BSYNC B2 ;  /* 0x0000000000027941 */ /* 0x000fea0003800000 */
.L_x_254:
[----:B------:R-:W-:Y:S01]  /*14aa0*/  VIADD R10, R10, 0xfffffffe ;  /* 0xfffffffe0a0a7836 */ /* 0x000fe20000000000 */
[----:B------:R-:W-:-:S04]  /*14ab0*/  LOP3.LUT R7, RZ, R7, RZ, 0x33, !PT ;  /* 0x00000007ff077212 */ /* 0x000fc800078e33ff */
[----:B------:R-:W-:-:S13]  /*14ac0*/  ISETP.NE.AND P0, PT, R10, R7, PT ;  /* 0x000000070a00720c */ /* 0x000fda0003f05270 */
[----:B------:R-:W-:Y:S05]  /*14ad0*/  @!P0 BRA `(.L_x_253) ;  /* 0x0000001000d48947 */ /* 0x000fea0003800000 */
[----:B------:R-:W-:-:S07]  /*14ae0*/  IMAD.MOV.U32 R9, RZ, RZ, R17 ;  /* 0x000000ffff097224 */ /* 0x000fce00078e0011 */
.L_x_301:
[----:B------:R-:W2:Y:S04]  /*14af0*/  LDL R3, [R1+0x20] ;  /* 0x0000200001037983 */ /* 0x000ea80000100800 */
[----:B------:R-:W3:Y:S01]  /*14b00*/  LDL R2, [R1+0x14] ;  /* 0x0000140001027983 */ /* 0x000ee20000100800 */
[----:B------:R-:W-:Y:S01]  /*14b10*/  VIADD R4, R19, 0x1 ;  /* 0x0000000113047836 */ /* 0x000fe20000000000 */
[----:B------:R-:W-:Y:S05]  /*14b20*/  YIELD ;  /* 0x0000000000007946 */ /* 0x000fea0003800000 */
[----:B------:R-:W-:Y:S01]  /*14b30*/  ISETP.NE.AND P0, PT, R4, 0x2, PT ;  /* 0x000000020400780c */ /* 0x000fe20003f05270 */
[----:B------:R-:W-:Y:S03]  /*14b40*/  BSSY B1, `(.L_x_271) ;  /* 0x0000092000017945 */ /* 0x000fe60003800000 */
[----:B------:R-:W-:-:S02]  /*14b50*/  SEL R5, RZ, 0x1, P0 ;  /* 0x00000001ff057807 */ /* 0x000fc40000000000 */
[----:B------:R-:W-:Y:S02]  /*14b60*/  SEL R4, R4, RZ, P0 ;  /* 0x000000ff04047207 */ /* 0x000fe40000000000 */
[----:B--2---:R-:W-:Y:S02]  /*14b70*/  ISETP.NE.AND P1, PT, R3, RZ, PT ;  /* 0x000000ff0300720c */ /* 0x004fe40003f25270 */
[----:B---3--:R-:W-:-:S11]  /*14b80*/  LOP3.LUT R5, R2, R5, RZ, 0x3c, !PT ;  /* 0x0000000502057212 */ /* 0x008fd600078e3cff */
[----:B01----:R-:W-:Y:S05]  /*14b90*/  @!P1 BRA `(.L_x_272) ;  /* 0x0000000800309947 */ /* 0x003fea0003800000 */
        /* <DEDUP_REMOVED lines=14> */
[----:B------:R-:W-:-:S04]  /*14c80*/  @P0 SHF.R.U32.HI R2, RZ, R3, R7 ;  /* 0x00000003ff020219 */ /* 0x000fc80000011607 */
[--C-:B------:R-:W-:Y:S01]  /*14c90*/  SHF.R.S32.HI R3, RZ, 0x1f, R2.reuse ;  /* 0x0000001fff037819 */ /* 0x100fe20000011402 */
[----:B------:R-:W-:-:S04]  /*14ca0*/  IMAD.MOV R7, RZ, RZ, -R2 ;  /* 0x000000ffff077224 */ /* 0x000fc800078e0a02 */
[----:B------:R-:W-:Y:S02]  /*14cb0*/  IMAD R7, R8, R7, R0 ;  /* 0x0000000708077224 */ /* 0x000fe400078e0200 */
[----:B--2---:R-:W-:-:S04]  /*14cc0*/  IMAD R8, R11, UR6, RZ ;  /* 0x000000060b087c24 */ /* 0x004fc8000f8e02ff */
[C---:B---3--:R-:W-:Y:S02]  /*14cd0*/  IMAD R8, R10.reuse, UR7, R8 ;  /* 0x000000070a087c24 */ /* 0x048fe4000f8e0208 */
[----:B------:R-:W-:-:S04]  /*14ce0*/  IMAD.WIDE.U32 R2, R10, UR6, R2 ;  /* 0x000000060a027c25 */ /* 0x000fc8000f8e0002 */
[----:B------:R-:W-:Y:S01]  /*14cf0*/  IMAD.IADD R3, R8, 0x1, R3 ;  /* 0x0000000108037824 */ /* 0x000fe200078e0203 */
[----:B------:R-:W-:-:S04]  /*14d00*/  LEA R8, P0, R2, UR4, 0x2 ;  /* 0x0000000402087c11 */ /* 0x000fc8000f8010ff */
[----:B------:R-:W-:-:S06]  /*14d10*/  LEA.HI.X R9, R2, UR5, R3, 0x2, P0 ;  /* 0x0000000502097c11 */ /* 0x000fcc00080f1403 */
[----:B------:R0:W5:Y:S03]  /*14d20*/  LDG.E R9, desc[UR8][R8.64] ;  /* 0x0000000808097981 */ /* 0x000166000c1e1900 */
.L_x_273:
[----:B------:R-:W-:Y:S01]  /*14d30*/  IMAD R3, R4, 0x8, R18 ;  /* 0x0000000804037824 */ /* 0x000fe200078e0212 */
[----:B------:R-:W-:Y:S01]  /*14d40*/  SHF.L.U32 R2, R5, 0x1f, RZ ;  /* 0x0000001f05027819 */ /* 0x000fe200000006ff */
[----:B------:R-:W-:Y:S03]  /*14d50*/  BSSY B2, `(.L_x_274) ;  /* 0x0000003000027945 */ /* 0x000fe60003800000 */
[----:B------:R-:W1:Y:S02]  /*14d60*/  SYNCS.PHASECHK.TRANS64.TRYWAIT P0, [R3+URZ+0x34840], R2 ;  /* 0x03484002030075a7 */ /* 0x000e64000800017f */
[----:B-1----:R-:W-:Y:S05]  /*14d70*/  @!P0 BRA `(.L_x_275) ;  /* 0x0000003400d88947 */ /* 0x002fea0003800000 */
.L_x_364:
[----:B------:R-:W-:Y:S05]  /*14d80*/  BSYNC B2 ;  /* 0x0000000000027941 */ /* 0x000fea0003800000 */
.L_x_274:
        /* <DEDUP_REMOVED lines=12> */
.L_x_277:
[----:B------:R-:W-:Y:S05]  /*14e50*/  BSYNC B2 ;  /* 0x0000000000027941 */ /* 0x000fea0003800000 */
.L_x_276:
[----:B------:R-:W2:Y:S01]  /*14e60*/  LDL R8, [R1+0x18] ;  /* 0x0000180001087983 */ /* 0x000ea20000100800 */
[----:B------:R-:W-:Y:S01]  /*14e70*/  IMAD.MOV.U32 R12, RZ, RZ, RZ ;  /* 0x000000ffff0c7224 */ /* 0x000fe200078e00ff */
[----:B------:R-:W-:Y:S01]  /*14e80*/  UIADD3 UR4, UP0, UR36, 0x370, URZ ;  /* 0x0000037024047890 */ /* 0x000fe2000ff1e03f */
[----:B-1----:R-:W-:Y:S01]  /*14e90*/  IMAD R2, R4, 0xb000, R18 ;  /* 0x0000b00004027824 */ /* 0x002fe200078e0212 */
        /* <DEDUP_REMOVED lines=8> */
.L_x_278:
        /* <DEDUP_REMOVED lines=10> */
[----:B------:R-:W-:Y:S01]  /*14fc0*/  MOV R13, 0x40 ;  /* 0x00000040000d7802 */ /* 0x000fe20000000f00 */
[----:B------:R-:W-:Y:S01]  /*14fd0*/  VIADD R2, R2, 0x23c00 ;  /* 0x00023c0002027836 */ /* 0x000fe20000000000 */
[----:B------:R-:W-:Y:S01]  /*14fe0*/  PLOP3.LUT P0, PT, PT, PT, PT, 0x80, 0x0 ;  /* 0x000000000000781c */ /* 0x000fe20003f0f070 */
[----:B------:R-:W-:Y:S01]  /*14ff0*/  UMOV UR6, 0x0 ;  /* 0x0000000000067882 */ /* 0x000fe20000000000 */
[----:B------:R-:W-:Y:S01]  /*15000*/  R2UR UR10, R13 ;  /* 0x000000000d0a72ca */ /* 0x000fe200000e0000 */
[----:B------:R-:W-:-:S14]  /*15010*/  UMOV UR7, 0x14f00000 ;  /* 0x14f0000000077882 */ /* 0x000fdc0000000000 */
.L_x_279:
        /* <DEDUP_REMOVED lines=16> */
.L_x_365:
[----:B------:R-:W-:Y:S05]  /*15120*/  BSYNC B2 ;  /* 0x0000000000027941 */ /* 0x000fea0003800000 */
.L_x_280:
[----:B------:R-:W-:Y:S01]  /*15130*/  BSSY B2, `(.L_x_282) ;  /* 0x000000b000027945 */ /* 0x000fe20003800000 */
[----:B------:R-:W-:Y:S02]  /*15140*/  IMAD.MOV.U32 R10, RZ, RZ, 0x0 ;  /* 0x00000000ff0a7424 */ /* 0x000fe400078e00ff */
[----:B------:R-:W-:Y:S01]  /*15150*/  IMAD.MOV.U32 R11, RZ, RZ, 0x14f00000 ;  /* 0x14f00000ff0b7424 */ /* 0x000fe200078e00ff */
[----:B------:R-:W-:Y:S06]  /*15160*/  @P1 BRA `(.L_x_283) ;  /* 0x00000000001c1947 */ /* 0x000fec0003800000 */
[----:B------:R-:W1:Y:S01]  /*15170*/  S2R R8, SR_TID.X ;  /* 0x0000000000087919 */ /* 0x000e620000002100 */
[----:B0-----:R-:W-:-:S04]  /*15180*/  IMAD.MOV.U32 R3, RZ, RZ, 0xb000 ;  /* 0x0000b000ff037424 */ /* 0x001fc800078e00ff */
[----:B------:R2:W-:Y:S01]  /*15190*/  SYNCS.ARRIVE.TRANS64 RZ, [R2+URZ+0x50], R3 ;  /* 0x0000500302ff79a7 */ /* 0x0005e2000800003f */
[----:B-1----:R-:W-:-:S04]  /*151a0*/  LOP3.LUT R8, R8, 0x1f, RZ, 0xc0, !PT ;  /* 0x0000001f08087812 */ /* 0x002fc800078ec0ff */
[----:B------:R-:W-:-:S13]  /*151b0*/  ISETP.NE.AND P0, PT, R8, RZ, PT ;  /* 0x000000ff0800720c */ /* 0x000fda0003f05270 */
[----:B--2---:R-:W-:Y:S05]  /*151c0*/  @!P0 BRA `(.L_x_283) ;  /* 0x0000000000048947 */ /* 0x004fea0003800000 */
[----:B------:R-:W-:Y:S01]  /*151d0*/  BPT.TRAP 0x1 ;  /* 0x000000040000795c */ /* 0x000fe20000300000 */
.L_x_283:
[----:B------:R-:W-:Y:S05]  /*151e0*/  BSYNC B2 ;  /* 0x0000000000027941 */ /* 0x000fea0003800000 */
.L_x_282:
[----:B------:R-:W2:Y:S04]  /*151f0*/  LDL R8, [R1+0x18] ;  /* 0x0000180001087983 */ /* 0x000ea80000100800 */
[----:B0-----:R-:W2:Y:S01]  /*15200*/  LDL.LU R3, [R1+0x8] ;  /* 0x0000080001037983 */ /* 0x001ea20000300800 */
[----:B------:R-:W-:Y:S01]  /*15210*/  R2UR UR10, R12 ;  /* 0x000000000c0a72ca */ /* 0x000fe200000e0000 */
[----:B------:R-:W-:Y:S01]  /*15220*/  IMAD R19, R19, 0xb000, R18 ;  /* 0x0000b00013137824 */ /* 0x000fe200078e0212 */
[----:B------:R-:W-:Y:S01]  /*15230*/  R2UR UR6, R10 ;  /* 0x000000000a0672ca */ /* 0x000fe200000e0000 */
[----:B------:R-:W-:Y:S01]  /*15240*/  UIADD3 UR4, UP0, UR36, 0x470, URZ ;  /* 0x0000047024047890 */ /* 0x000fe2000ff1e03f */
[----:B------:R-:W-:Y:S01]  /*15250*/  R2UR UR7, R11 ;  /* 0x000000000b0772ca */ /* 0x000fe200000e0000 */
[----:B------:R-:W-:Y:S01]  /*15260*/  VIADD R2, R2, 0x50 ;  /* 0x0000005002027836 */ /* 0x000fe20000000000 */
[----:B------:R-:W-:Y:S01]  /*15270*/  PLOP3.LUT P0, PT, PT, PT, PT, 0x80, 0x0 ;  /* 0x000000000000781c */ /* 0x000fe20003f0f070 */
[----:B------:R-:W-:Y:S01]  /*15280*/  UIADD3.X UR5, URZ, UR37, URZ, UP0, !UPT ;  /* 0x000000253f057290 */ /* 0x000fe200087fe43f */
[----:B--2---:R-:W-:-:S02]  /*15290*/  IMAD R3, R3, 0xb0, R8 ;  /* 0x000000b003037824 */ /* 0x004fc400078e0208 */
[----:B------:R-:W-:-:S09]  /*152a0*/  VIADD R8, R19, 0x400 ;  /* 0x0000040013087836 */ /* 0x000fd20000000000 */
.L_x_284:
        /* <DEDUP_REMOVED lines=15> */
.L_x_285:
        /* <DEDUP_REMOVED lines=12> */
.L_x_272:
[----:B------:R-:W-:Y:S05]  /*15460*/  BSYNC B1 ;  /* 0x0000000000017941 */ /* 0x000fea0003800000 */
.L_x_271:
[----:B------:R-:W2:Y:S01]  /*15470*/  LDL R2, [R1+0x20] ;  /* 0x0000200001027983 */ /* 0x000ea20000100800 */
[----:B------:R-:W-:Y:S01]  /*15480*/  VIADD R19, R4, 0x1 ;  /* 0x0000000104137836 */ /* 0x000fe20000000000 */
[----:B------:R-:W-:Y:S01]  /*15490*/  BSSY B1, `(.L_x_286) ;  /* 0x0000095000017945 */ /* 0x000fe20003800000 */
[----:B0-----:R-:W-:-:S03]  /*154a0*/  VIADD R7, R0, 0xffffffff ;  /* 0xffffffff00077836 */ /* 0x001fc60000000000 */
[----:B------:R-:W-:-:S04]  /*154b0*/  ISETP.NE.AND P0, PT, R19, 0x2, PT ;  /* 0x000000021300780c */ /* 0x000fc80003f05270 */
[----:B------:R-:W-:Y:S02]  /*154c0*/  SEL R19, R19, RZ, P0 ;  /* 0x000000ff13137207 */ /* 0x000fe40000000000 */
[----:B--2---:R-:W-:Y:S02]  /*154d0*/  ISETP.NE.AND P1, PT, R2, RZ, PT ;  /* 0x000000ff0200720c */ /* 0x004fe40003f25270 */
[----:B------:R-:W-:-:S04]  /*154e0*/  SEL R2, RZ, 0x1, P0 ;  /* 0x00000001ff027807 */ /* 0x000fc80000000000 */
[----:B------:R-:W-:-:S05]  /*154f0*/  LOP3.LUT R12, R5, R2, RZ, 0x3c, !PT ;  /* 0x00000002050c7212 */ /* 0x000fca00078e3cff */
[----:B------:R0:W-:Y:S02]  /*15500*/  STL [R1+0x14], R12 ;  /* 0x0000140c01007387 */ /* 0x0001e40000100800 */
[----:B------:R-:W-:Y:S05]  /*15510*/  @!P1 BRA `(.L_x_287) ;  /* 0x0000000800309947 */ /* 0x000fea0003800000 */
[----:B------:R-:W-:Y:S01]  /*15520*/  ULDC.64 UR4, c[0x0][0x418] ;  /* 0x0001060000047ab9 */ /* 0x000fe20000000a00 */
[----:B------:R-:W-:Y:S01]  /*15530*/  IMAD.MOV.U32 R8, RZ, RZ, R7 ;  /* 0x000000ffff087224 */ /* 0x000fe200078e0007 */
[----:B------:R-:W-:-:S04]  /*15540*/  ISETP.NE.U32.AND P0, PT, RZ, UR4, PT ;  /* 0x00000004ff007c0c */ /* 0x000fc8000bf05070 */
[----:B------:R-:W-:-:S13]  /*15550*/  ISETP.NE.AND.EX P0, PT, RZ, UR5, PT, P0 ;  /* 0x00000005ff007c0c */ /* 0x000fda000bf05300 */
[----:B------:R-:W-:Y:S05]  /*15560*/  @!P0 BRA `(.L_x_288) ;  /* 0x0000000000508947 */ /* 0x000fea0003800000 */
[----:B------:R-:W2:Y:S01]  /*15570*/  LDL R11, [R1+0x1c] ;  /* 0x00001c00010b7983 */ /* 0x000ea20000100800 */
[----:B------:R-:W1:Y:S01]  /*15580*/  LDC R9, c[0x0][0x43c] ;  /* 0x00010f00ff097b82 */ /* 0x000e620000000800 */
[----:B------:R-:W-:Y:S02]  /*15590*/  ULDC.64 UR6, c[0x0][0x428] ;  /* 0x00010a0000067ab9 */ /* 0x000fe40000000a00 */
[----:B------:R-:W3:Y:S01]  /*155a0*/  LDL R10, [R1+0x10] ;  /* 0x00001000010a7983 */ /* 0x000ee20000100800 */
[----:B------:R-:W-:Y:S01]  /*155b0*/  ULDC.64 UR8, c[0x0][0x208] ;  /* 0x0000820000087ab9 */ /* 0x000fe20000000a00 */
[----:B-1----:R-:W-:-:S13]  /*155c0*/  ISETP.NE.AND P0, PT, R9, 0x1, PT ;  /* 0x000000010900780c */ /* 0x002fda0003f05270 */
[----:B------:R-:W1:Y:S02]  /*155d0*/  @P0 LDC.64 R2, c[0x0][0x440] ;  /* 0x00011000ff020b82 */ /* 0x000e640000000a00 */
[----:B-1----:R-:W-:-:S04]  /*155e0*/  @P0 IMAD.HI.U32 R8, R7, R2, RZ ;  /* 0x0000000207080227 */ /* 0x002fc800078e00ff */
        /* <DEDUP_REMOVED lines=10> */
[----:B------:R-:W-:-:S05]  /*15690*/  LEA.HI.X R11, R2, UR5, R9, 0x2, P0 ;  /* 0x00000005020b7c11 */ /* 0x000fca00080f1409 */
[----:B------:R1:W5:Y:S04]  /*156a0*/  LDG.E R9, desc[UR8][R10.64] ;  /* 0x000000080a097981 */ /* 0x000368000c1e1900 */
.L_x_288:
[----:B------:R-:W-:Y:S01]  /*156b0*/  IMAD R2, R19, 0x8, R18 ;  /* 0x0000000813027824 */ /* 0x000fe200078e0212 */
[----:B------:R-:W-:Y:S01]  /*156c0*/  SHF.L.U32 R3, R12, 0x1f, RZ ;  /* 0x0000001f0c037819 */ /* 0x000fe200000006ff */
[----:B------:R-:W-:Y:S03]  /*156d0*/  BSSY B2, `(.L_x_289) ;  /* 0x0000003000027945 */ /* 0x000fe60003800000 */
[----:B------:R-:W2:Y:S02]  /*156e0*/  SYNCS.PHASECHK.TRANS64.TRYWAIT P0, [R2+URZ+0x34840], R3 ;  /* 0x03484003020075a7 */ /* 0x000ea4000800017f */
[----:B--2---:R-:W-:Y:S05]  /*156f0*/  @!P0 BRA `(.L_x_290) ;  /* 0x0000002c00a08947 */ /* 0x004fea0003800000 */
.L_x_366:
[----:B------:R-:W-:Y:S05]  /*15700*/  BSYNC B2 ;  /* 0x0000000000027941 */ /* 0x000fea0003800000 */
.L_x_289:
[----:B-1----:R-:W1:Y:S01]  /*15710*/  S2R R10, SR_TID.X ;  /* 0x00000000000a7919 */ /* 0x002e620000002100 */
[----:B------:R-:W-:Y:S01]  /*15720*/  BSSY B2, `(.L_x_291) ;  /* 0x000000b000027945 */ /* 0x000fe20003800000 */
[----:B-1----:R-:W-:-:S04]  /*15730*/  LOP3.LUT R10, R10, 0x7f, RZ, 0xc0, !PT ;  /* 0x0000007f0a0a7812 */ /* 0x002fc800078ec0ff */
[----:B------:R-:W-:-:S13]  /*15740*/  ISETP.NE.AND P1, PT, R10, RZ, PT ;  /* 0x000000ff0a00720c */ /* 0x000fda0003f25270 */
[----:B------:R-:W-:Y:S05]  /*15750*/  @P1 BRA `(.L_x_292) ;  /* 0x00000000001c1947 */ /* 0x000fea0003800000 */
[----:B------:R-:W1:Y:S01]  /*15760*/  S2R R10, SR_TID.X ;  /* 0x00000000000a7919 */ /* 0x000e620000002100 */
[----:B--2---:R-:W-:-:S04]  /*15770*/  IMAD.MOV.U32 R3, RZ, RZ, 0xb000 ;  /* 0x0000b000ff037424 */ /* 0x004fc800078e00ff */
[----:B------:R3:W-:Y:S01]  /*15780*/  SYNCS.ARRIVE.TRANS64 RZ, [R2+URZ+0x34830], R3 ;  /* 0x0348300302ff79a7 */ /* 0x0007e2000800003f */
[----:B-1----:R-:W-:-:S04]  /*15790*/  LOP3.LUT R10, R10, 0x1f, RZ, 0xc0, !PT ;  /* 0x0000001f0a0a7812 */ /* 0x002fc800078ec0ff */
[----:B------:R-:W-:-:S13]  /*157a0*/  ISETP.NE.AND P0, PT, R10, RZ, PT ;  /* 0x000000ff0a00720c */ /* 0x000fda0003f05270 */
[----:B---3--:R-:W-:Y:S05]  /*157b0*/  @!P0 BRA `(.L_x_292) ;  /* 0x0000000000048947 */ /* 0x008fea0003800000 */
[----:B------:R-:W-:Y:S01]  /*157c0*/  BPT.TRAP 0x1 ;  /* 0x000000040000795c */ /* 0x000fe20000300000 */
.L_x_292:
[----:B------:R-:W-:Y:S05]  /*157d0*/  BSYNC B2 ;  /* 0x0000000000027941 */ /* 0x000fea0003800000 */
.L_x_291:
[----:B------:R-:W3:Y:S01]  /*157e0*/  LDL R10, [R1+0x18] ;  /* 0x00001800010a7983 */ /* 0x000ee20000100800 */
[----:B0-----:R-:W-:Y:S01]  /*157f0*/  IMAD.MOV.U32 R12, RZ, RZ, RZ ;  /* 0x000000ffff0c7224 */ /* 0x001fe200078e00ff */
[----:B------:R-:W-:Y:S01]  /*15800*/  UIADD3 UR4, UP0, UR36, 0x370, URZ ;  /* 0x0000037024047890 */ /* 0x000fe2000ff1e03f */
[C---:B--2---:R-:W-:Y:S01]  /*15810*/  IMAD R3, R19.reuse, 0x8, R6 ;  /* 0x0000000813037824 */ /* 0x044fe200078e0206 */
[----:B------:R-:W-:Y:S01]  /*15820*/  PLOP3.LUT P0, PT, PT, PT, PT, 0x80, 0x0 ;  /* 0x000000000000781c */ /* 0x000fe20003f0f070 */
[----:B------:R-:W-:Y:S01]  /*15830*/  IMAD R2, R19, 0xb000, R18 ;  /* 0x0000b00013027824 */ /* 0x000fe200078e0212 */
[----:B------:R-:W-:Y:S01]  /*15840*/  R2UR UR10, R12 ;  /* 0x000000000c0a72ca */ /* 0x000fe200000e0000 */
[----:B------:R-:W-:Y:S01]  /*15850*/  VIADD R3, R3, 0x30 ;  /* 0x0000003003037836 */ /* 0x000fe20000000000 */
[----:B------:R-:W-:Y:S01]  /*15860*/  UIADD3.X UR5, URZ, UR37, URZ, UP0, !UPT ;  /* 0x000000253f057290 */ /* 0x000fe200087fe43f */
[----:B------:R-:W-:Y:S01]  /*15870*/  VIADD R11, R2, 0x1e400 ;  /* 0x0001e400020b7836 */ /* 0x000fe20000000000 */
[----:B------:R-:W-:Y:S01]  /*15880*/  UMOV UR6, 0x0 ;  /* 0x0000000000067882 */ /* 0x000fe20000000000 */
[----:B------:R-:W-:Y:S01]  /*15890*/  UMOV UR7, 0x14f00000 ;  /* 0x14f0000000077882 */ /* 0x000fe20000000000 */
[----:B---3--:R-:W-:-:S09]  /*158a0*/  IMAD R10, R8, 0xb0, R10 ;  /* 0x000000b0080a7824 */ /* 0x008fd200078e020a */
.L_x_293:
        /* <DEDUP_REMOVED lines=16> */
.L_x_294:
        /* <DEDUP_REMOVED lines=10> */
[----:B------:R-:W-:Y:S01]  /*15a50*/  SHF.L.U32 R5, R5, 0x1f, RZ ;  /* 0x0000001f05057819 */ /* 0x000fe200000006ff */
[----:B------:R-:W-:Y:S01]  /*15a60*/  IMAD R2, R4, 0x8, R6 ;  /* 0x0000000804027824 */ /* 0x000fe200078e0206 */
[----:B------:R-:W-:Y:S03]  /*15a70*/  BSSY B2, `(.L_x_295) ;  /* 0x0000003000027945 */ /* 0x000fe60003800000 */
[----:B------:R-:W0:Y:S02]  /*15a80*/  SYNCS.PHASECHK.TRANS64.TRYWAIT P0, [R2+URZ+0x60], R5 ;  /* 0x00006005020075a7 */ /* 0x000e24000800017f */
[----:B0-----:R-:W-:Y:S05]  /*15a90*/  @!P0 BRA `(.L_x_296) ;  /* 0x0000002800cc8947 */ /* 0x001fea0003800000 */
.L_x_367:
[----:B------:R-:W-:Y:S05]  /*15aa0*/  BSYNC B2 ;  /* 0x0000000000027941 */ /* 0x000fea0003800000 */
.L_x_295:
[----:B------:R-:W-:Y:S01]  /*15ab0*/  BSSY B2, `(.L_x_297) ;  /* 0x000000b000027945 */ /* 0x000fe20003800000 */
[----:B------:R-:W-:Y:S02]  /*15ac0*/  IMAD.MOV.U32 R10, RZ, RZ, 0x0 ;  /* 0x00000000ff0a7424 */ /* 0x000fe400078e00ff */
[----:B------:R-:W-:Y:S01]  /*15ad0*/  IMAD.MOV.U32 R11, RZ, RZ, 0x14f00000 ;  /* 0x14f00000ff0b7424 */ /* 0x000fe200078e00ff */
[----:B------:R-:W-:Y:S06]  /*15ae0*/  @P1 BRA `(.L_x_298) ;  /* 0x00000000001c1947 */ /* 0x000fec0003800000 */
[----:B------:R-:W1:Y:S02]  /*15af0*/  S2R R3, SR_TID.X ;  /* 0x0000000000037919 */ /* 0x000e640000002100 */
[----:B-1----:R-:W-:Y:S01]  /*15b00*/  LOP3.LUT R14, R3, 0x1f, RZ, 0xc0, !PT ;  /* 0x0000001f030e7812 */ /* 0x002fe200078ec0ff */
[----:B------:R-:W-:-:S03]  /*15b10*/  IMAD.MOV.U32 R3, RZ, RZ, 0xb000 ;  /* 0x0000b000ff037424 */ /* 0x000fc600078e00ff */
[----:B------:R-:W-:Y:S01]  /*15b20*/  ISETP.NE.AND P0, PT, R14, RZ, PT ;  /* 0x000000ff0e00720c */ /* 0x000fe20003f05270 */
[----:B------:R1:W-:-:S12]  /*15b30*/  SYNCS.ARRIVE.TRANS64 RZ, [R2+URZ+0x50], R3 ;  /* 0x0000500302ff79a7 */ /* 0x0003d8000800003f */
[----:B-1----:R-:W-:Y:S05]  /*15b40*/  @!P0 BRA `(.L_x_298) ;  /* 0x0000000000048947 */ /* 0x002fea0003800000 */
[----:B------:R-:W-:Y:S01]  /*15b50*/  BPT.TRAP 0x1 ;  /* 0x000000040000795c */ /* 0x000fe20000300000 */
.L_x_298:
[----:B------:R-:W-:Y:S05]  /*15b60*/  BSYNC B2 ;  /* 0x0000000000027941 */ /* 0x000fea0003800000 */
.L_x_297:
[----:B0-----:R-:W2:Y:S04]  /*15b70*/  LDL R5, [R1+0x18] ;  /* 0x0000180001057983 */ /* 0x001ea80000100800 */
[----:B------:R-:W2:Y:S01]  /*15b80*/  LDL.LU R3, [R1+0x8] ;  /* 0x0000080001037983 */ /* 0x000ea20000300800 */
        /* <DEDUP_REMOVED lines=10> */
.L_x_299:
        /* <DEDUP_REMOVED lines=15> */
.L_x_300:
        /* <DEDUP_REMOVED lines=12> */
.L_x_287:
[----:B------:R-:W-:Y:S05]  /*15de0*/  BSYNC B1 ;  /* 0x0000000000017941 */ /* 0x000fea0003800000 */
.L_x_286:
[----:B------:R-:W2:Y:S01]  /*15df0*/  LDL R2, [R1+0x24] ;  /* 0x0000240001027983 */ /* 0x000ea20000100800 */
[----:B------:R-:W-:Y:S01]  /*15e00*/  VIADD R0, R0, 0xfffffffe ;  /* 0xfffffffe00007836 */ /* 0x000fe20000000000 */
[----:B--2---:R-:W-:-:S13]  /*15e10*/  ISETP.GT.AND P0, PT, R7, R2, PT ;  /* 0x000000020700720c */ /* 0x004fda0003f04270 */
[----:B------:R-:W-:Y:S05]  /*15e20*/  @P0 BRA `(.L_x_301) ;  /* 0xffffffec00300947 */ /* 0x000fea000383ffff */
.L_x_253:
[----:B------:R-:W-:Y:S05]  /*15e30*/  BSYNC B0 ;  /* 0x0000000000007941 */ /* 0x000fea0003800000 */
.L_x_252:
[----:B------:R-:W2:Y:S01]  /*15e40*/  S2R R2, SR_TID.X ;  /* 0x0000000000027919 */ /* 0x000ea20000002100 */
[----:B------:R-:W-:Y:S01]  /*15e50*/  BSSY B0, `(.L_x_302) ;  /* 0x0000012000007945 */ /* 0x000fe20003800000 */
[----:B--2---:R-:W-:-:S04]  /*15e60*/  LOP3.LUT R3, R2, 0x7f, RZ, 0xc0, !PT ;  /* 0x0000007f02037812 */ /* 0x004fc800078ec0ff */
[----:B------:R-:W-:-:S13]  /*15e70*/  ISETP.NE.AND P0, PT, R3, RZ, PT ;  /* 0x000000ff0300720c */ /* 0x000fda0003f05270 */
[----:B------:R-:W-:Y:S05]  /*15e80*/  @P0 BRA `(.L_x_303) ;  /* 0x0000000000380947 */ /* 0x000fea0003800000 */
[----:B------:R-:W2:Y:S01]  /*15e90*/  S2R R2, SR_LANEID ;  /* 0x0000000000027919 */ /* 0x000ea20000000000 */
[----:B------:R-:W-:Y:S01]  /*15ea0*/  VOTEU.ANY UR4, UPT, PT ;  /* 0x0000000000047886 */ /* 0x000fe200038e0100 */
[----:B-1----:R-:W1:Y:S01]  /*15eb0*/  LDC.64 R4, c[0x0][0xc60] ;  /* 0x00031800ff047b82 */ /* 0x002e620000000a00 */
[----:B------:R-:W2:Y:S01]  /*15ec0*/  FLO.U32 R0, UR4 ;  /* 0x0000000400007d00 */ /* 0x000ea200080e0000 */
[----:B------:R-:W-:Y:S01]  /*15ed0*/  ULDC.64 UR6, c[0x0][0x208] ;  /* 0x0000820000067ab9 */ /* 0x000fe20000000a00 */
[----:B--2---:R-:W-:-:S06]  /*15ee0*/  ISETP.EQ.U32.AND P0, PT, R0, R2, PT ;  /* 0x000000020000720c */ /* 0x004fcc0003f02070 */
[----:B------:R-:W1:Y:S07]  /*15ef0*/  POPC R2, UR4 ;  /* 0x0000000400027d09 */ /* 0x000e6e0008000000 */
[----:B-1----:R-:W2:Y:S04]  /*15f00*/  @P0 ATOMG.E.ADD.STRONG.GPU PT, R2, desc[UR6][R4.64], R2 ;  /* 0x00000002040209a8 */ /* 0x002ea800081ee1c6 */
[----:B--2---:R1:W2:Y:S02]  /*15f10*/  SHFL.IDX PT, R2, R2, R0, 0x1f ;  /* 0x00001f0002027589 */ /* 0x0042a400000e0000 */
[----:B-1----:R-:W1:Y:S02]  /*15f20*/  S2R R0, SR_LTMASK ;  /* 0x0000000000007919 */ /* 0x002e640000003900 */
[----:B-1----:R-:W-:-:S06]  /*15f30*/  LOP3.LUT R0, R0, UR4, RZ, 0xc0, !PT ;  /* 0x0000000400007c12 */ /* 0x002fcc000f8ec0ff */
[----:B------:R-:W2:Y:S02]  /*15f40*/  POPC R0, R0 ;  /* 0x0000000000007309 */ /* 0x000ea40000000000 */
[----:B--2---:R-:W-:-:S05]  /*15f50*/  IADD3 R0, R2, UR38, R0 ;  /* 0x0000002602007c10 */ /* 0x004fca000fffe000 */
[----:B------:R2:W-:Y:S02]  /*15f60*/  STL [R1], R0 ;  /* 0x0000000001007387 */ /* 0x0005e40000100800 */
.L_x_303:
[----:B------:R-:W-:Y:S05]  /*15f70*/  BSYNC B0 ;  /* 0x0000000000007941 */ /* 0x000fea0003800000 */
.L_x_302:
[----:B--2---:R-:W2:Y:S01]  /*15f80*/  LDL.LU R0, [R1+0x20] ;  /* 0x0000200001007983 */ /* 0x004ea20000300800 */
[----:B------:R-:W-:Y:S01]  /*15f90*/  BSSY B0, `(.L_x_304) ;  /* 0x000003a000007945 */ /* 0x000fe20003800000 */
[----:B--2---:R-:W-:-:S13]  /*15fa0*/  ISETP.NE.AND P0, PT, R0, RZ, PT ;  /* 0x000000ff0000720c */ /* 0x004fda0003f05270 */
[----:B------:R-:W-:Y:S05]  /*15fb0*/  @!P0 BRA `(.L_x_305) ;  /* 0x0000000000dc8947 */ /* 0x000fea0003800000 */
[----:B------:R-:W2:Y:S01]  /*15fc0*/  LDL R2, [R1+0x14] ;  /* 0x0000140001027983 */ /* 0x000ea20000100800 */
[----:B------:R-:W-:Y:S01]  /*15fd0*/  IMAD R0, R19, 0x8, R18 ;  /* 0x0000000813007824 */ /* 0x000fe200078e0212 */
[----:B------:R-:W-:Y:S01]  /*15fe0*/  BSSY B1, `(.L_x_306) ;  /* 0x0000005000017945 */ /* 0x000fe20003800000 */
[----:B------:R-:W-:Y:S02]  /*15ff0*/  ISETP.NE.AND P1, PT, R3, RZ, PT ;  /* 0x000000ff0300720c */ /* 0x000fe40003f25270 */
[----:B--2---:R-:W-:-:S04]  /*16000*/  SHF.L.U32 R2, R2, 0x1f, RZ ;  /* 0x0000001f02027819 */ /* 0x004fc800000006ff */
[----:B------:R-:W2:Y:S02]  /*16010*/  SYNCS.PHASECHK.TRANS64.TRYWAIT P0, [R0+URZ+0x34860], R2 ;  /* 0x03486002000075a7 */ /* 0x000ea4000800017f */
[----:B--2---:R-:W-:Y:S05]  /*16020*/  @!P0 BRA `(.L_x_307) ;  /* 0x00000024007c8947 */ /* 0x004fea0003800000 */
.L_x_368:
[----:B------:R-:W-:Y:S05]  /*16030*/  BSYNC B1 ;  /* 0x0000000000017941 */ /* 0x000fea0003800000 */
.L_x_306:
[----:B------:R-:W-:Y:S04]  /*16040*/  BSSY B1, `(.L_x_308) ;  /* 0x0000009000017945 */ /* 0x000fe80003800000 */
        /* <DEDUP_REMOVED lines=8> */
.L_x_309:
[----:B------:R-:W-:Y:S05]  /*160d0*/  BSYNC B1 ;  /* 0x0000000000017941 */ /* 0x000fea0003800000 */
.L_x_308:
[----:B------:R-:W3:Y:S04]  /*160e0*/  LDL.LU R3, [R1+0x18] ;  /* 0x0000180001037983 */ /* 0x000ee80000300800 */
[----:B--2---:R-:W3:Y:S01]  /*160f0*/  LDL.LU R2, [R1+0x8] ;  /* 0x0000080001027983 */ /* 0x004ee20000300800 */
[----:B------:R-:W-:Y:S01]  /*16100*/  UIADD3 UR4, UP0, UR36, 0x470, URZ ;  /* 0x0000047024047890 */ /* 0x000fe2000ff1e03f */
[----:B------:R-:W-:Y:S01]  /*16110*/  PLOP3.LUT P0, PT, PT, PT, PT, 0x80, 0x0 ;  /* 0x000000000000781c */ /* 0x000fe20003f0f070 */
[----:B------:R-:W-:Y:S01]  /*16120*/  VIADD R0, R0, 0x34850 ;  /* 0x0003485000007836 */ /* 0x000fe20000000000 */
[----:B------:R-:W-:Y:S01]  /*16130*/  UMOV UR6, 0x0 ;  /* 0x0000000000067882 */ /* 0x000fe20000000000 */
[----:B------:R-:W-:Y:S01]  /*16140*/  UIADD3.X UR5, URZ, UR37, URZ, UP0, !UPT ;  /* 0x000000253f057290 */ /* 0x000fe200087fe43f */
[----:B------:R-:W-:Y:S01]  /*16150*/  UMOV UR7, 0x14f00000 ;  /* 0x14f0000000077882 */ /* 0x000fe20000000000 */
[----:B------:R-:W-:Y:S01]  /*16160*/  UMOV UR10, URZ ;  /* 0x0000003f000a7c82 */ /* 0x000fe20008000000 */
[----:B---3--:R-:W-:-:S02]  /*16170*/  IMAD R3, R2, 0xb0, R3 ;  /* 0x000000b002037824 */ /* 0x008fc400078e0203 */
[----:B------:R-:W-:-:S04]  /*16180*/  IMAD R2, R19, 0xb000, R18 ;  /* 0x0000b00013027824 */ /* 0x000fc800078e0212 */
[----:B------:R-:W-:-:S07]  /*16190*/  VIADD R4, R2, 0x400 ;  /* 0x0000040002047836 */ /* 0x000fce0000000000 */
.L_x_310:
        /* <DEDUP_REMOVED lines=9> */
[----:B--2---:R-:W-:Y:S05]  /*16230*/  @P0 BRA.U.ANY `(.L_x_310) ;  /* 0xfffffffd00d80947 */ /* 0x004fea000393ffff */
[----:B------:R-:W-:Y:S01]  /*16240*/  PLOP3.LUT P0, PT, PT, PT, PT, 0x80, 0x0 ;  /* 0x000000000000781c */ /* 0x000fe20003f0f070 */
[----:B------:R-:W-:Y:S01]  /*16250*/  VIADD R2, R2, 0x5c00 ;  /* 0x00005c0002027836 */ /* 0x000fe20000000000 */
[----:B------:R-:W-:Y:S01]  /*16260*/  UMOV UR6, 0x0 ;  /* 0x0000000000067882 */ /* 0x000fe20000000000 */
[----:B------:R-:W-:Y:S01]  /*16270*/  UMOV UR7, 0x14f00000 ;  /* 0x14f0000000077882 */ /* 0x000fe20000000000 */
[----:B------:R-:W-:-:S09]  /*16280*/  UMOV UR10, 0x40 ;  /* 0x00000040000a7882 */ /* 0x000fd20000000000 */
.L_x_311:
        /* <DEDUP_REMOVED lines=10> */
.L_x_305:
[----:B------:R-:W-:Y:S05]  /*16330*/  BSYNC B0 ;  /* 0x0000000000007941 */ /* 0x000fea0003800000 */
.L_x_304:
[----:B------:R-:W2:Y:S01]  /*16340*/  LDL.LU R4, [R1+0x14] ;  /* 0x0000140001047983 */ /* 0x000ea20000300800 */
[----:B------:R-:W-:-:S05]  /*16350*/  VIADD R19, R19, 0x1 ;  /* 0x0000000113137836 */ /* 0x000fca0000000000 */
[----:B------:R-:W-:-:S04]  /*16360*/  ISETP.NE.AND P0, PT, R19, 0x2, PT ;  /* 0x000000021300780c */ /* 0x000fc80003f05270 */
[----:B------:R-:W-:Y:S02]  /*16370*/  SEL R0, RZ, 0x1, P0 ;  /* 0x00000001ff007807 */ /* 0x000fe40000000000 */
[----:B------:R-:W-:Y:S02]  /*16380*/  SEL R19, R19, RZ, P0 ;  /* 0x000000ff13137207 */ /* 0x000fe40000000000 */
[----:B--2---:R-:W-:-:S05]  /*16390*/  LOP3.LUT R4, R4, R0, RZ, 0x3c, !PT ;  /* 0x0000000004047212 */ /* 0x004fca00078e3cff */
[----:B------:R2:W-:Y:S02]  /*163a0*/  STL [R1+0x14], R4 ;  /* 0x0000140401007387 */ /* 0x0005e40000100800 */
.L_x_232:
[----:B------:R-:W-:Y:S05]  /*163b0*/  BSYNC B7 ;  /* 0x0000000000077941 */ /* 0x000fea0003800000 */
.L_x_230:
[----:B----4-:R-:W4:Y:S02]  /*163c0*/  LDL R0, [R1+0x64] ;  /* 0x0000640001007983 */ /* 0x010f240000100800 */
[----:B----4-:R-:W-:-:S13]  /*163d0*/  ISETP.NE.AND P0, PT, R0, RZ, PT ;  /* 0x000000ff0000720c */ /* 0x010fda0003f05270 */
[----:B------:R-:W-:Y:S05]  /*163e0*/  @!P0 BRA `(.L_x_312) ;  /* 0x00000000002c8947 */ /* 0x000fea0003800000 */
[----:B------:R-:W-:Y:S05]  /*163f0*/  WARPSYNC.ALL ;  /* 0x0000000000007948 */ /* 0x000fea0003800000 */
[----:B------:R-:W4:Y:S08]  /*16400*/  S2UR UR5, SR_CgaCtaId ;  /* 0x00000000000579c3 */ /* 0x000f300000008800 */
[----:B------:R-:W-:Y:S06]  /*16410*/  BAR.SYNC.DEFER_BLOCKING 0x5, 0x180 ;  /* 0x0146000000007b1d */ /* 0x000fec0000010000 */
[----:B------:R-:W-:-:S02]  /*16420*/  UMOV UR4, 0x400 ;  /* 0x0000040000047882 */ /* 0x000fc40000000000 */
[----:B----4-:R-:W-:-:S06]  /*16430*/  ULEA UR4, UR5, UR4, 0x18 ;  /* 0x0000000405047291 */ /* 0x010fcc000f8ec03f */
[----:B------:R-:W-:-:S05]  /*16440*/  IMAD.U32 R18, RZ, RZ, UR4 ;  /* 0x00000004ff127e24 */ /* 0x000fca000f8e00ff */
[----:B-123--:R-:W1:Y:S04]  /*16450*/  LDS.128 R4, [R18+0x348d0] ;  /* 0x0348d00012047984 */ /* 0x00ee680000000c00 */
[----:B-1----:R1:W-:Y:S04]  /*16460*/  STL.64 [R1], R4 ;  /* 0x0000000401007387 */ /* 0x0023e80000100a00 */
[----:B------:R1:W-:Y:S01]  /*16470*/  STL.64 [R1+0x8], R6 ;  /* 0x0000080601007387 */ /* 0x0003e20000100a00 */
[----:B------:R-:W-:Y:S06]  /*16480*/  BAR.ARV 0x4, 0x180 ;  /* 0x0106000000007b1d */ /* 0x000fec0000002000 */
[----:B------:R-:W-:Y:S05]  /*16490*/  BRA `(.L_x_313) ;  /* 0x0000000c00287947 */ /* 0x000fea0003800000 */
.L_x_312:
[----:B------:R-:W4:Y:S01]  /*164a0*/  S2R R0, SR_TID.X ;  /* 0x0000000000007919 */ /* 0x000f220000002100 */
[----:B------:R-:W-:Y:S01]  /*164b0*/  UMOV UR4, 0xffffffff ;  /* 0xffffffff00047882 */ /* 0x000fe20000000000 */
[----:B----4-:R-:W-:-:S04]  /*164c0*/  LOP3.LUT R16, R0, 0x1f, RZ, 0xc0, !PT ;  /* 0x0000001f00107812 */ /* 0x010fc800078ec0ff */
[----:B------:R-:W-:Y:S01]  /*164d0*/  ISETP.NE.AND P0, PT, R16, 0x1f, PT ;  /* 0x0000001f1000780c */ /* 0x000fe20003f05270 */
[----:B------:R-:W-:-:S12]  /*164e0*/  BRA.DIV UR4, `(.L_x_314) ;  /* 0x0000002204607947 */ /* 0x000fd8000b800000 */
[----:B------:R-:W4:Y:S01]  /*164f0*/  LDL.LU R3, [R1] ;  /* 0x0000000001037983 */ /* 0x000f220000300800 */
[----:B------:R-:W-:-:S03]  /*16500*/  ULDC UR4, c[0x0][0xc3c] ;  /* 0x00030f0000047ab9 */ /* 0x000fc60000000800 */
[----:B-1----:R-:W5:Y:S01]  /*16510*/  LDL R5, [R1+0xc] ;  /* 0x00000c0001057983 */ /* 0x002f620000100800 */
[----:B------:R-:W-:Y:S01]  /*16520*/  ULDC.64 UR6, c[0x0][0x208] ;  /* 0x0000820000067ab9 */ /* 0x000fe20000000a00 */
[----:B----4-:R-:W-:Y:S02]  /*16530*/  IMAD.MOV.U32 R10, RZ, RZ, R3 ;  /* 0x000000ffff0a7224 */ /* 0x010fe400078e0003 */
[----:B-----5:R-:W-:-:S05]  /*16540*/  IMAD.IADD R0, R5, 0x1, R16 ;  /* 0x0000000105007824 */ /* 0x020fca00078e0210 */
[----:B------:R-:W-:-:S13]  /*16550*/  ISETP.GE.OR P1, PT, R0, UR4, !P0 ;  /* 0x0000000400007c0c */ /* 0x000fda000c726670 */
[----:B------:R-:W1:Y:S08]  /*16560*/  @!P1 LDC.64 R2, c[0x0][0xc80] ;  /* 0x00032000ff029b82 */ /* 0x000e700000000a00 */
[----:B--23--:R-:W2:Y:S01]  /*16570*/  @!P1 LDC.64 R4, c[0x0][0xc78] ;  /* 0x00031e00ff049b82 */ /* 0x00cea20000000a00 */
[----:B-1----:R-:W-:-:S05]  /*16580*/  @!P1 IMAD.WIDE R2, R0, 0x4, R2 ;  /* 0x0000000400029825 */ /* 0x002fca00078e0202 */
[----:B------:R2:W3:Y:S02]  /*16590*/  @!P1 LDG.E R7, desc[UR6][R2.64] ;  /* 0x0000000602079981 */ /* 0x0004e4000c1e1900 */
[----:B--2---:R-:W-:-:S06]  /*165a0*/  @!P1 IMAD.WIDE R2, R0, 0x4, R4 ;  /* 0x0000000400029825 */ /* 0x004fcc00078e0204 */
[----:B------:R-:W2:Y:S01]  /*165b0*/  @!P1 LDG.E R2, desc[UR6][R2.64] ;  /* 0x0000000602029981 */ /* 0x000ea2000c1e1900 */
[----:B------:R-:W-:Y:S01]  /*165c0*/  IMAD.MOV.U32 R6, RZ, RZ, RZ ;  /* 0x000000ffff067224 */ /* 0x000fe200078e00ff */
[C---:B------:R-:W-:Y:S01]  /*165d0*/  ISETP.GE.U32.AND P2, PT, R16.reuse, 0x2, PT ;  /* 0x000000021000780c */ /* 0x040fe20003f46070 */
[----:B------:R-:W-:Y:S01]  /*165e0*/  IMAD.MOV.U32 R4, RZ, RZ, RZ ;  /* 0x000000ffff047224 */ /* 0x000fe200078e00ff */
[C---:B------:R-:W-:Y:S01]  /*165f0*/  ISETP.GE.U32.AND P3, PT, R16.reuse, 0x4, PT ;  /* 0x000000041000780c */ /* 0x040fe20003f66070 */
[----:B------:R-:W-:Y:S01]  /*16600*/  SHFL.IDX PT, R0, R10, RZ, 0x1f ;  /* 0x00001fff0a007589 */ /* 0x000fe200000e0000 */
[C---:B------:R-:W-:Y:S02]  /*16610*/  ISETP.GE.U32.AND P4, PT, R16.reuse, 0x8, PT ;  /* 0x000000081000780c */ /* 0x040fe40003f86070 */
[C---:B------:R-:W-:Y:S01]  /*16620*/  ISETP.GE.U32.AND P5, PT, R16.reuse, 0x10, PT ;  /* 0x000000101000780c */ /* 0x040fe20003fa6070 */
[----:B------:R-:W-:Y:S01]  /*16630*/  SHFL.IDX PT, R8, R10, 0x1, 0x1f ;  /* 0x00201f000a087f89 */ /* 0x000fe200000e0000 */
[----:B---3--:R-:W-:Y:S01]  /*16640*/  @!P1 IMAD.MOV.U32 R6, RZ, RZ, R7 ;  /* 0x000000ffff069224 */ /* 0x008fe200078e0007 */
[----:B------:R-:W-:Y:S01]  /*16650*/  MOV R7, RZ ;  /* 0x000000ff00077202 */ /* 0x000fe20000000f00 */
[----:B--2---:R-:W-:Y:S01]  /*16660*/  @!P1 IMAD.MOV.U32 R7, RZ, RZ, R2 ;  /* 0x000000ffff079224 */ /* 0x004fe200078e0002 */
[----:B------:R-:W-:-:S03]  /*16670*/  ISETP.NE.AND P1, PT, R16, RZ, PT ;  /* 0x000000ff1000720c */ /* 0x000fc60003f25270 */
[----:B------:R-:W-:-:S05]  /*16680*/  IMAD R2, R7, R6, RZ ;  /* 0x0000000607027224 */ /* 0x000fca00078e02ff */
        /* <DEDUP_REMOVED lines=15> */
[----:B------:R1:W2:Y:S02]  /*16780*/  SHFL.IDX PT, R9, R2, 0x1f, 0x1f ;  /* 0x03e01f0002097f89 */ /* 0x0002a400000e0000 */
.L_x_378:
[----:B------:R-:W-:Y:S02]  /*16790*/  ULDC UR4, c[0x0][0xc38] ;  /* 0x00030e0000047ab9 */ /* 0x000fe40000000800 */
[----:B------:R-:W-:-:S04]  /*167a0*/  IMAD.U32 R3, RZ, RZ, UR4 ;  /* 0x00000004ff037e24 */ /* 0x000fc8000f8e00ff */
[----:B--2---:R-:W-:-:S04]  /*167b0*/  IMAD R9, R9, R3, RZ ;  /* 0x0000000309097224 */ /* 0x004fc800078e02ff */
[----:B------:R-:W-:-:S05]  /*167c0*/  IMAD.IADD R5, R8, 0x1, R9 ;  /* 0x0000000108057824 */ /* 0x000fca00078e0209 */
[----:B------:R-:W-:-:S13]  /*167d0*/  ISETP.GT.AND P6, PT, R5, R0, PT ;  /* 0x000000000500720c */ /* 0x000fda0003fc4270 */
[----:B------:R-:W-:Y:S05]  /*167e0*/  @P6 BRA `(.L_x_315) ;  /* 0x0000000000b06947 */ /* 0x000fea0003800000 */
.L_x_318:
[----:B-1----:R-:W2:Y:S01]  /*167f0*/  LDL.LU R2, [R1+0xc] ;  /* 0x00000c0001027983 */ /* 0x002ea20000300800 */
[----:B------:R-:W1:Y:S01]  /*16800*/  LDC R3, c[0x0][0xc3c] ;  /* 0x00030f00ff037b82 */ /* 0x000e620000000800 */
[----:B--2---:R-:W-:-:S05]  /*16810*/  VIADD R2, R2, 0x1f ;  /* 0x0000001f02027836 */ /* 0x004fca0000000000 */
[----:B-1----:R-:W-:-:S13]  /*16820*/  ISETP.GE.AND P6, PT, R2, R3, PT ;  /* 0x000000030200720c */ /* 0x002fda0003fc6270 */
[----:B------:R-:W-:Y:S05]  /*16830*/  @P6 BRA `(.L_x_316) ;  /* 0x0000000400d86947 */ /* 0x000fea0003800000 */
[----:B------:R-:W1:Y:S01]  /*16840*/  S2R R6, SR_TID.X ;  /* 0x0000000000067919 */ /* 0x000e620000002100 */
[----:B------:R-:W-:Y:S01]  /*16850*/  ULDC.64 UR4, c[0x0][0x208] ;  /* 0x0000820000047ab9 */ /* 0x000fe20000000a00 */
[----:B------:R2:W-:Y:S01]  /*16860*/  STL [R1+0xc], R2 ;  /* 0x00000c0201007387 */ /* 0x0005e20000100800 */
[----:B-1----:R-:W-:-:S05]  /*16870*/  LOP3.LUT R6, R6, 0x1f, RZ, 0xc0, !PT ;  /* 0x0000001f06067812 */ /* 0x002fca00078ec0ff */
[----:B------:R-:W-:Y:S02]  /*16880*/  IMAD.IADD R7, R2, 0x1, R6 ;  /* 0x0000000102077824 */ /* 0x000fe400078e0206 */
[----:B------:R-:W-:-:S03]  /*16890*/  IMAD.MOV.U32 R6, RZ, RZ, RZ ;  /* 0x000000ffff067224 */ /* 0x000fc600078e00ff */
[----:B------:R-:W-:-:S13]  /*168a0*/  ISETP.GE.OR P6, PT, R7, R3, !P0 ;  /* 0x000000030700720c */ /* 0x000fda00047c6670 */
[----:B--2---:R-:W1:Y:S02]  /*168b0*/  @!P6 LDC.64 R2, c[0x0][0xc80] ;  /* 0x00032000ff02eb82 */ /* 0x004e640000000a00 */
[----:B-1----:R-:W-:-:S05]  /*168c0*/  @!P6 IMAD.WIDE R2, R7, 0x4, R2 ;  /* 0x000000040702e825 */ /* 0x002fca00078e0202 */
[----:B------:R1:W2:Y:S02]  /*168d0*/  @!P6 LDG.E R6, desc[UR4][R2.64] ;  /* 0x000000040206e981 */ /* 0x0002a4000c1e1900 */
[----:B-1----:R-:W1:Y:S02]  /*168e0*/  @!P6 LDC.64 R2, c[0x0][0xc78] ;  /* 0x00031e00ff02eb82 */ /* 0x002e640000000a00 */
[----:B-1----:R-:W-:-:S04]  /*168f0*/  @!P6 IMAD.WIDE R2, R7, 0x4, R2 ;  /* 0x000000040702e825 */ /* 0x002fc800078e0202 */
[----:B------:R-:W-:-:S06]  /*16900*/  IMAD.MOV.U32 R7, RZ, RZ, RZ ;  /* 0x000000ffff077224 */ /* 0x000fcc00078e00ff */
[----:B------:R-:W2:Y:S01]  /*16910*/  @!P6 LDG.E R7, desc[UR4][R2.64] ;  /* 0x000000040207e981 */ /* 0x000ea2000c1e1900 */
[----:B------:R-:W-:Y:S01]  /*16920*/  UMOV UR4, 0xffffffff ;  /* 0xffffffff00047882 */ /* 0x000fe20000000000 */
[----:B--2---:R-:W-:Y:S02]  /*16930*/  IMAD R2, R7, R6, RZ ;  /* 0x0000000607027224 */ /* 0x004fe400078e02ff */
[----:B------:R-:W-:Y:S05]  /*16940*/  BRA.DIV UR4, `(.L_x_317) ;  /* 0x0000002204ac7947 */ /* 0x000fea000b800000 */
        /* <DEDUP_REMOVED lines=16> */
.L_x_386:
[----:B------:R-:W-:Y:S02]  /*16a50*/  ULDC UR4, c[0x0][0xc38] ;  /* 0x00030e0000047ab9 */ /* 0x000fe40000000800 */
[----:B------:R-:W-:-:S04]  /*16a60*/  IMAD.U32 R3, RZ, RZ, UR4 ;  /* 0x00000004ff037e24 */ /* 0x000fc8000f8e00ff */
[----:B--2---:R-:W-:-:S04]  /*16a70*/  IMAD R9, R9, R3, RZ ;  /* 0x0000000309097224 */ /* 0x004fc800078e02ff */
[----:B------:R-:W-:-:S05]  /*16a80*/  IMAD.IADD R5, R9, 0x1, R5 ;  /* 0x0000000109057824 */ /* 0x000fca00078e0205 */
[----:B------:R-:W-:-:S13]  /*16a90*/  ISETP.GT.AND P6, PT, R5, R0, PT ;  /* 0x000000000500720c */ /* 0x000fda0003fc4270 */
[----:B------:R-:W-:Y:S05]  /*16aa0*/  @!P6 BRA `(.L_x_318) ;  /* 0xfffffffc0050e947 */ /* 0x000fea000383ffff */
.L_x_315:
[----:B------:R-:W-:Y:S01]  /*16ab0*/  IMAD.IADD R9, R5, 0x1, -R9 ;  /* 0x0000000105097824 */ /* 0x000fe200078e0a09 */
[----:B------:R-:W-:-:S03]  /*16ac0*/  UMOV UR4, 0xffffffff ;  /* 0xffffffff00047882 */ /* 0x000fc60000000000 */
[----:B------:R-:W-:-:S05]  /*16ad0*/  IMAD R5, R2, R3, R9 ;  /* 0x0000000302057224 */ /* 0x000fca00078e0209 */
[----:B------:R-:W-:Y:S01]  /*16ae0*/  ISETP.GT.AND P6, PT, R5, R0, PT ;  /* 0x000000000500720c */ /* 0x000fe20003fc4270 */
[----:B------:R-:W-:-:S12]  /*16af0*/  BRA.DIV UR4, `(.L_x_319) ;  /* 0x0000002604187947 */ /* 0x000fd8000b800000 */
[----:B------:R-:W-:-:S04]  /*16b00*/  VOTE.ANY R8, PT, !P6 ;  /* 0x0000000000087806 */ /* 0x000fc800070e0100 */
[----:B------:R-:W2:Y:S02]  /*16b10*/  POPC R5, R8 ;  /* 0x0000000800057309 */ /* 0x000ea40000000000 */
[----:B--2---:R2:W3:Y:S04]  /*16b20*/  SHFL.IDX PT, R6, R6, R5, 0x1f ;  /* 0x00001f0506067589 */ /* 0x0044e800000e0000 */
[----:B------:R2:W4:Y:S02]  /*16b30*/  SHFL.IDX PT, R7, R7, R5, 0x1f ;  /* 0x00001f0507077589 */ /* 0x00052400000e0000 */
.L_x_391:
[----:B------:R-:W-:-:S13]  /*16b40*/  ISETP.NE.AND P0, PT, R8, RZ, PT ;  /* 0x000000ff0800720c */ /* 0x000fda0003f05270 */
[----:B------:R-:W-:Y:S05]  /*16b50*/  @!P0 BRA `(.L_x_320) ;  /* 0x0000000000148947 */ /* 0x000fea0003800000 */
[----:B------:R-:W-:Y:S01]  /*16b60*/  UMOV UR4, 0xffffffff ;  /* 0xffffffff00047882 */ /* 0x000fe20000000000 */
[----:B0-----:R-:W-:Y:S02]  /*16b70*/  VIADD R12, R5, 0xffffffff ;  /* 0xffffffff050c7836 */ /* 0x001fe40000000000 */
[----:B------:R-:W-:Y:S05]  /*16b80*/  BRA.DIV UR4, `(.L_x_321) ;  /* 0x0000002604507947 */ /* 0x000fea000b800000 */
[----:B-1----:R0:W1:Y:S02]  /*16b90*/  SHFL.IDX PT, R2, R2, R12, 0x1f ;  /* 0x00001f0c02027589 */ /* 0x00206400000e0000 */
.L_x_394:
[----:B-1----:R-:W-:-:S07]  /*16ba0*/  IMAD.MOV.U32 R4, RZ, RZ, R2 ;  /* 0x000000ffff047224 */ /* 0x002fce00078e0002 */
.L_x_320:
[----:B------:R-:W5:Y:S01]  /*16bb0*/  LDL.LU R10, [R1+0xc] ;  /* 0x00000c00010a7983 */ /* 0x000f620000300800 */
[----:B------:R-:W-:Y:S01]  /*16bc0*/  IMAD R9, R4, R3, R9 ;  /* 0x0000000304097224 */ /* 0x000fe200078e0209 */
[----:B---3--:R-:W-:-:S03]  /*16bd0*/  IABS R4, R6 ;  /* 0x0000000600047213 */ /* 0x008fc60000000000 */
[----:B------:R-:W-:Y:S01]  /*16be0*/  IMAD.IADD R0, R0, 0x1, -R9 ;  /* 0x0000000100007824 */ /* 0x000fe200078e0a09 */
[----:B-1----:R-:W1:Y:S01]  /*16bf0*/  I2F.RP R2, R4 ;  /* 0x0000000400027306 */ /* 0x002e620000209400 */
[----:B------:R3:W-:Y:S02]  /*16c00*/  STL [R1], R9 ;  /* 0x0000000901007387 */ /* 0x0007e40000100800 */
[----:B---3--:R-:W-:-:S05]  /*16c10*/  IABS R9, R6 ;  /* 0x0000000600097213 */ /* 0x008fca0000000000 */
[----:B-1----:R-:W1:Y:S01]  /*16c20*/  MUFU.RCP R2, R2 ;  /* 0x0000000200027308 */ /* 0x002e620000001000 */
[----:B------:R-:W-:Y:S02]  /*16c30*/  IMAD.MOV R9, RZ, RZ, -R9 ;  /* 0x000000ffff097224 */ /* 0x000fe400078e0a09 */
[----:B-1----:R-:W-:-:S05]  /*16c40*/  VIADD R2, R2, 0xffffffe ;  /* 0x0ffffffe02027836 */ /* 0x002fca0000000000 */
[----:B------:R-:W1:Y:S02]  /*16c50*/  F2I.FTZ.U32.TRUNC.NTZ R3, R2 ;  /* 0x0000000200037305 */ /* 0x000e64000021f000 */
[----:B-1----:R-:W-:-:S04]  /*16c60*/  IMAD.MOV R2, RZ, RZ, -R3 ;  /* 0x000000ffff027224 */ /* 0x002fc800078e0a03 */
[----:B------:R-:W-:Y:S02]  /*16c70*/  IMAD R8, R2, R4, RZ ;  /* 0x0000000402087224 */ /* 0x000fe400078e02ff */
[----:B------:R-:W-:-:S04]  /*16c80*/  IMAD.MOV.U32 R2, RZ, RZ, RZ ;  /* 0x000000ffff027224 */ /* 0x000fc800078e00ff */
[----:B------:R-:W-:Y:S01]  /*16c90*/  IMAD.HI.U32 R2, R3, R8, R2 ;  /* 0x0000000803027227 */ /* 0x000fe200078e0002 */
[----:B------:R-:W-:-:S05]  /*16ca0*/  IABS R3, R0 ;  /* 0x0000000000037213 */ /* 0x000fca0000000000 */
[----:B------:R-:W-:-:S04]  /*16cb0*/  IMAD.HI.U32 R8, R2, R3, RZ ;  /* 0x0000000302087227 */ /* 0x000fc800078e00ff */
[----:B------:R-:W-:-:S05]  /*16cc0*/  IMAD R3, R8, R9, R3 ;  /* 0x0000000908037224 */ /* 0x000fca00078e0203 */
[----:B------:R-:W-:-:S13]  /*16cd0*/  ISETP.GT.U32.AND P1, PT, R4, R3, PT ;  /* 0x000000030400720c */ /* 0x000fda0003f24070 */
[----:B------:R-:W-:Y:S02]  /*16ce0*/  @!P1 IMAD.IADD R3, R3, 0x1, -R4 ;  /* 0x0000000103039824 */ /* 0x000fe400078e0a04 */
[----:B------:R-:W-:Y:S01]  /*16cf0*/  @!P1 VIADD R8, R8, 0x1 ;  /* 0x0000000108089836 */ /* 0x000fe20000000000 */
[----:B------:R-:W-:Y:S02]  /*16d00*/  ISETP.NE.AND P1, PT, R6, RZ, PT ;  /* 0x000000ff0600720c */ /* 0x000fe40003f25270 */
[----:B------:R-:W-:Y:S02]  /*16d10*/  ISETP.GE.U32.AND P0, PT, R3, R4, PT ;  /* 0x000000040300720c */ /* 0x000fe40003f06070 */
[----:B----4-:R-:W-:-:S04]  /*16d20*/  IABS R4, R7 ;  /* 0x0000000700047213 */ /* 0x010fc80000000000 */
[----:B------:R-:W1:Y:S07]  /*16d30*/  I2F.RP R2, R4 ;  /* 0x0000000400027306 */ /* 0x000e6e0000209400 */
[----:B------:R-:W-:Y:S01]  /*16d40*/  @P0 VIADD R8, R8, 0x1 ;  /* 0x0000000108080836 */ /* 0x000fe20000000000 */
[----:B-1----:R-:W1:Y:S02]  /*16d50*/  MUFU.RCP R2, R2 ;  /* 0x0000000200027308 */ /* 0x002e640000001000 */
[----:B-1----:R-:W-:-:S06]  /*16d60*/  VIADD R2, R2, 0xffffffe ;  /* 0x0ffffffe02027836 */ /* 0x002fcc0000000000 */
[----:B------:R-:W1:Y:S02]  /*16d70*/  F2I.FTZ.U32.TRUNC.NTZ R3, R2 ;  /* 0x0000000200037305 */ /* 0x000e64000021f000 */
[----:B-1----:R-:W-:-:S04]  /*16d80*/  IMAD.MOV R2, RZ, RZ, -R3 ;  /* 0x000000ffff027224 */ /* 0x002fc800078e0a03 */
[----:B------:R-:W-:Y:S02]  /*16d90*/  IMAD R9, R2, R4, RZ ;  /* 0x0000000402097224 */ /* 0x000fe400078e02ff */
[----:B------:R-:W-:-:S04]  /*16da0*/  IMAD.MOV.U32 R2, RZ, RZ, RZ ;  /* 0x000000ffff027224 */ /* 0x000fc800078e00ff */
[----:B------:R-:W-:Y:S01]  /*16db0*/  IMAD.HI.U32 R2, R3, R9, R2 ;  /* 0x0000000903027227 */ /* 0x000fe200078e0002 */
[----:B------:R-:W-:Y:S02]  /*16dc0*/  LOP3.LUT R3, R0, R6, RZ, 0x3c, !PT ;  /* 0x0000000600037212 */ /* 0x000fe400078e3cff */
[----:B------:R-:W-:Y:S02]  /*16dd0*/  IABS R9, R7 ;  /* 0x0000000700097213 */ /* 0x000fe40000000000 */
[----:B------:R-:W-:-:S03]  /*16de0*/  ISETP.GE.AND P2, PT, R3, RZ, PT ;  /* 0x000000ff0300720c */ /* 0x000fc60003f46270 */
[----:B------:R-:W-:-:S10]  /*16df0*/  IMAD.MOV R9, RZ, RZ, -R9 ;  /* 0x000000ffff097224 */ /* 0x000fd400078e0a09 */
[----:B------:R-:W-:Y:S01]  /*16e00*/  @!P2 IMAD.MOV R8, RZ, RZ, -R8 ;  /* 0x000000ffff08a224 */ /* 0x000fe200078e0a08 */
[----:B------:R-:W-:-:S04]  /*16e10*/  @!P1 LOP3.LUT R8, RZ, R6, RZ, 0x33, !PT ;  /* 0x00000006ff089212 */ /* 0x000fc800078e33ff */
[-C--:B------:R-:W-:Y:S01]  /*16e20*/  IABS R3, R8.reuse ;  /* 0x0000000800037213 */ /* 0x080fe20000000000 */
[----:B------:R-:W-:-:S04]  /*16e30*/  IMAD R6, R6, R8, RZ ;  /* 0x0000000806067224 */ /* 0x000fc800078e02ff */
[----:B------:R-:W-:-:S04]  /*16e40*/  IMAD.HI.U32 R2, R2, R3, RZ ;  /* 0x0000000302027227 */ /* 0x000fc800078e00ff */
[----:B------:R-:W-:-:S05]  /*16e50*/  IMAD R3, R2, R9, R3 ;  /* 0x0000000902037224 */ /* 0x000fca00078e0203 */
[----:B------:R-:W-:-:S13]  /*16e60*/  ISETP.GT.U32.AND P1, PT, R4, R3, PT ;  /* 0x000000030400720c */ /* 0x000fda0003f24070 */
[----:B------:R-:W-:Y:S02]  /*16e70*/  @!P1 IMAD.IADD R3, R3, 0x1, -R4 ;  /* 0x0000000103039824 */ /* 0x000fe400078e0a04 */
[----:B------:R-:W-:Y:S01]  /*16e80*/  @!P1 VIADD R2, R2, 0x1 ;  /* 0x0000000102029836 */ /* 0x000fe20000000000 */
[----:B------:R-:W-:Y:S02]  /*16e90*/  ISETP.NE.AND P1, PT, R7, RZ, PT ;  /* 0x000000ff0700720c */ /* 0x000fe40003f25270 */
[----:B------:R-:W-:Y:S02]  /*16ea0*/  ISETP.GE.U32.AND P0, PT, R3, R4, PT ;  /* 0x000000040300720c */ /* 0x000fe40003f06070 */
[----:B------:R-:W-:Y:S02]  /*16eb0*/  LOP3.LUT R3, R8, R7, RZ, 0x3c, !PT ;  /* 0x0000000708037212 */ /* 0x000fe400078e3cff */
[----:B------:R-:W-:Y:S02]  /*16ec0*/  IADD3 R4, R0, -R6, RZ ;  /* 0x8000000600047210 */ /* 0x000fe40007ffe0ff */
[----:B------:R-:W-:-:S07]  /*16ed0*/  ISETP.GE.AND P2, PT, R3, RZ, PT ;  /* 0x000000ff0300720c */ /* 0x000fce0003f46270 */
[----:B------:R-:W-:-:S06]  /*16ee0*/  @P0 VIADD R2, R2, 0x1 ;  /* 0x0000000102020836 */ /* 0x000fcc0000000000 */
[----:B------:R-:W-:Y:S01]  /*16ef0*/  @!P2 IMAD.MOV R2, RZ, RZ, -R2 ;  /* 0x000000ffff02a224 */ /* 0x000fe200078e0a02 */
[----:B------:R-:W-:-:S05]  /*16f00*/  @!P1 LOP3.LUT R2, RZ, R7, RZ, 0x33, !PT ;  /* 0x00000007ff029212 */ /* 0x000fca00078e33ff */
[--C-:B------:R-:W-:Y:S02]  /*16f10*/  IMAD.MOV R3, RZ, RZ, -R2.reuse ;  /* 0x000000ffff037224 */ /* 0x100fe400078e0a02 */
[C---:B------:R-:W-:Y:S02]  /*16f20*/  IMAD R2, R7.reuse, 0x1000000, R2 ;  /* 0x0100000007027824 */ /* 0x040fe400078e0202 */
[----:B------:R-:W-:-:S04]  /*16f30*/  IMAD R3, R7, R3, R8 ;  /* 0x0000000307037224 */ /* 0x000fc800078e0208 */
[----:B------:R-:W-:-:S05]  /*16f40*/  IMAD R0, R3, 0x10000, R2 ;  /* 0x0001000003007824 */ /* 0x000fca00078e0202 */
[----:B------:R1:W-:Y:S01]  /*16f50*/  STL [R1+0x8], R0 ;  /* 0x0000080001007387 */ /* 0x0003e20000100800 */
[----:B-----5:R-:W-:-:S05]  /*16f60*/  IMAD.IADD R10, R5, 0x1, R10 ;  /* 0x00000001050a7824 */ /* 0x020fca00078e020a */
[----:B------:R1:W-:Y:S04]  /*16f70*/  STL [R1+0xc], R10 ;  /* 0x00000c0a01007387 */ /* 0x0003e80000100800 */
[----:B------:R1:W-:Y:S01]  /*16f80*/  STL [R1+0x4], R4 ;  /* 0x0000040401007387 */ /* 0x0003e20000100800 */
[----:B------:R-:W-:Y:S05]  /*16f90*/  BRA `(.L_x_322) ;  /* 0x0000000000287947 */ /* 0x000fea0003800000 */
.L_x_316:
[----:B------:R-:W-:Y:S01]  /*16fa0*/  UMOV UR4, URZ ;  /* 0x0000003f00047c82 */ /* 0x000fe20008000000 */
[----:B------:R-:W-:Y:S01]  /*16fb0*/  ULDC UR6, c[0x0][0xc3c] ;  /* 0x00030f0000067ab9 */ /* 0x000fe20000000800 */
[----:B------:R-:W-:Y:S01]  /*16fc0*/  UMOV UR5, URZ ;  /* 0x0000003f00057c82 */ /* 0x000fe20008000000 */
[----:B------:R1:W-:Y:S01]  /*16fd0*/  STL [R1], R0 ;  /* 0x0000000001007387 */ /* 0x0003e20000100800 */
[----:B------:R-:W-:Y:S02]  /*16fe0*/  IMAD.U32 R3, RZ, RZ, UR4 ;  /* 0x00000004ff037e24 */ /* 0x000fe4000f8e00ff */
[----:B------:R-:W-:-:S03]  /*16ff0*/  IMAD.U32 R2, RZ, RZ, UR5 ;  /* 0x00000005ff027e24 */ /* 0x000fc6000f8e00ff */
[----:B------:R3:W-:Y:S01]  /*17000*/  STL [R1+0x4], R3 ;  /* 0x0000040301007387 */ /* 0x0007e20000100800 */
[----:B-1----:R-:W-:-:S05]  /*17010*/  IMAD.U32 R0, RZ, RZ, UR6 ;  /* 0x00000006ff007e24 */ /* 0x002fca000f8e00ff */
[----:B------:R3:W-:Y:S04]  /*17020*/  STL [R1+0xc], R0 ;  /* 0x00000c0001007387 */ /* 0x0007e80000100800 */
[----:B------:R3:W-:Y:S02]  /*17030*/  STL [R1+0x8], R2 ;  /* 0x0000080201007387 */ /* 0x0007e40000100800 */
.L_x_322:
[----:B---3--:R-:W3:Y:S04]  /*17040*/  LDL R3, [R1+0x8] ;  /* 0x0000080001037983 */ /* 0x008ee80000100800 */
[----:B------:R-:W4:Y:S04]  /*17050*/  LDL R2, [R1+0xc] ;  /* 0x00000c0001027983 */ /* 0x000f280000100800 */
[----:B-1----:R-:W5:Y:S04]  /*17060*/  LDL R4, [R1] ;  /* 0x0000000001047983 */ /* 0x002f680000100800 */
[----:B--2---:R-:W5:Y:S01]  /*17070*/  LDL R5, [R1+0x4] ;  /* 0x0000040001057983 */ /* 0x004f620000100800 */
[----:B------:R-:W-:Y:S05]  /*17080*/  WARPSYNC.ALL ;  /* 0x0000000000007948 */ /* 0x000fea0003800000 */
[----:B------:R-:W1:Y:S02]  /*17090*/  S2R R0, SR_TID.X ;  /* 0x0000000000007919 */ /* 0x000e640000002100 */
[----:B-1----:R-:W-:Y:S01]  /*170a0*/  LOP3.LUT R0, R0, 0x1f, RZ, 0xc0, !PT ;  /* 0x0000001f00007812 */ /* 0x002fe200078ec0ff */
[----:B------:R-:W-:Y:S03]  /*170b0*/  BAR.SYNC.DEFER_BLOCKING 0x4, 0x180 ;  /* 0x0106000000007b1d */ /* 0x000fe60000010000 */
[----:B------:R-:W-:-:S13]  /*170c0*/  ISETP.NE.AND P0, PT, R0, RZ, PT ;  /* 0x000000ff0000720c */ /* 0x000fda0003f05270 */
[----:B------:R-:W-:Y:S01]  /*170d0*/  @!P0 MOV R0, 0x400 ;  /* 0x0000040000008802 */ /* 0x000fe20000000f00 */
[----:B---3--:R-:W-:Y:S02]  /*170e0*/  IMAD.MOV.U32 R6, RZ, RZ, R3 ;  /* 0x000000ffff067224 */ /* 0x008fe400078e0003 */
[----:B------:R-:W1:Y:S01]  /*170f0*/  @!P0 S2R R3, SR_CgaCtaId ;  /* 0x0000000000038919 */ /* 0x000e620000008800 */
[----:B----4-:R-:W-:Y:S01]  /*17100*/  IMAD.MOV.U32 R7, RZ, RZ, R2 ;  /* 0x000000ffff077224 */ /* 0x010fe200078e0002 */
[----:B-1----:R-:W-:-:S05]  /*17110*/  @!P0 LEA R18, R3, R0, 0x18 ;  /* 0x0000000003128211 */ /* 0x002fca00078ec0ff */
[----:B-----5:R2:W-:Y:S01]  /*17120*/  @!P0 STS.128 [R18+0x348d0], R4 ;  /* 0x0348d00412008388 */ /* 0x0205e20000000c00 */
[----:B------:R-:W-:Y:S06]  /*17130*/  BAR.ARV 0x5, 0x180 ;  /* 0x0146000000007b1d */ /* 0x000fec0000002000 */
.L_x_313:
[----:B------:R-:W3:Y:S01]  /*17140*/  LDL R0, [R1+0xc] ;  /* 0x00000c0001007983 */ /* 0x000ee20000100800 */
[----:B------:R-:W-:Y:S02]  /*17150*/  ULDC UR4, c[0x0][0xc3c] ;  /* 0x00030f0000047ab9 */ /* 0x000fe40000000800 */
[----:B---3--:R-:W-:-:S13]  /*17160*/  ISETP.GE.AND P0, PT, R0, UR4, PT ;  /* 0x0000000400007c0c */ /* 0x008fda000bf06270 */
[----:B------:R-:W-:Y:S05]  /*17170*/  @!P0 BRA `(.L_x_323) ;  /* 0xffffffac00388947 */ /* 0x000fea000383ffff */
[----:B------:R-:W-:Y:S05]  /*17180*/  BSYNC B8 ;  /* 0x0000000000087941 */ /* 0x000fea0003800000 */
.L_x_224:
[----:B0-----:R-:W3:Y:S01]  /*17190*/  LDL.LU R0, [R1+0x48] ;  /* 0x0000480001007983 */ /* 0x001ee20000300800 */
[----:B------:R-:W-:Y:S01]  /*171a0*/  BSSY B0, `(.L_x_324) ;  /* 0x000000b000007945 */ /* 0x000fe20003800000 */
[----:B-12---:R-:W0:Y:S01]  /*171b0*/  S2R R5, SR_CgaCtaId ;  /* 0x0000000000057919 */ /* 0x006e220000008800 */
[----:B---3--:R-:W-:-:S05]  /*171c0*/  VIADD R0, R0, 0x1 ;  /* 0x0000000100007836 */ /* 0x008fca0000000000 */
[----:B------:R-:W-:-:S04]  /*171d0*/  LEA.HI R2, R0, R0, RZ, 0x1 ;  /* 0x0000000000027211 */ /* 0x000fc800078f08ff */
[----:B------:R-:W-:-:S05]  /*171e0*/  LOP3.LUT R3, R2, 0xfffffffe, RZ, 0xc0, !PT ;  /* 0xfffffffe02037812 */ /* 0x000fca00078ec0ff */
[----:B------:R-:W-:Y:S01]  /*171f0*/  IMAD.IADD R3, R0, 0x1, -R3 ;  /* 0x0000000100037824 */ /* 0x000fe200078e0a03 */
[----:B------:R-:W-:-:S04]  /*17200*/  MOV R0, 0x400 ;  /* 0x0000040000007802 */ /* 0x000fc80000000f00 */
[----:B0-----:R-:W-:Y:S02]  /*17210*/  LEA R0, R5, R0, 0x18 ;  /* 0x0000000005007211 */ /* 0x001fe400078ec0ff */
[----:B------:R-:W-:-:S04]  /*17220*/  SHF.L.U32 R3, R3, 0x1f, RZ ;  /* 0x0000001f03037819 */ /* 0x000fc800000006ff */
[----:B------:R-:W0:Y:S02]  /*17230*/  SYNCS.PHASECHK.TRANS64.TRYWAIT P0, [R0+URZ+0x34820], R3 ;  /* 0x03482003000075a7 */ /* 0x000e24000800017f */
[----:B0-----:R-:W-:Y:S05]  /*17240*/  @!P0 BRA `(.L_x_325) ;  /* 0x0000001c00c88947 */ /* 0x001fea0003800000 */
.L_x_395:
[----:B------:R-:W-:Y:S05]  /*17250*/  BSYNC B0 ;  /* 0x0000000000007941 */ /* 0x000fea0003800000 */
.L_x_324:
[----:B------:R-:W-:-:S03]  /*17260*/  UMOV UR4, 0xffffffff ;  /* 0xffffffff00047882 */ /* 0x000fc60000000000 */
[----:B------:R-:W-:Y:S05]  /*17270*/  BRA.DIV UR4, `(.L_x_326) ;  /* 0x0000001e04d07947 */ /* 0x000fea000b800000 */
[----:B------:R-:W1:Y:S02]  /*17280*/  S2R R2, SR_TID.X ;  /* 0x0000000000027919 */ /* 0x000e640000002100 */
[----:B-1----:R-:W-:-:S04]  /*17290*/  SHF.R.U32.HI R2, RZ, 0x5, R2 ;  /* 0x00000005ff027819 */ /* 0x002fc80000011602 */
[----:B------:R-:W-:-:S05]  /*172a0*/  LOP3.LUT R2, R2, 0x3, RZ, 0xc0, !PT ;  /* 0x0000000302027812 */ /* 0x000fca00078ec0ff */
[----:B------:R1:W2:Y:S02]  /*172b0*/  SHFL.IDX PT, R14, R2, RZ, 0x1f ;  /* 0x00001fff020e7589 */ /* 0x0002a400000e0000 */
.L_x_398:
[----:B--2---:R-:W-:Y:S01]  /*172c0*/  ISETP.NE.AND P0, PT, R14, RZ, PT ;  /* 0x000000ff0e00720c */ /* 0x004fe20003f05270 */
[----:B------:R-:W-:-:S12]  /*172d0*/  BSSY B0, `(.L_x_327) ;  /* 0x0000027000007945 */ /* 0x000fd80003800000 */
[----:B------:R-:W-:Y:S05]  /*172e0*/  @P0 BRA `(.L_x_328) ;  /* 0x0000000000940947 */ /* 0x000fea0003800000 */
[----:B------:R-:W-:-:S03]  /*172f0*/  UMOV UR4, 0xffffffff ;  /* 0xffffffff00047882 */ /* 0x000fc60000000000 */
[----:B------:R-:W-:Y:S05]  /*17300*/  BRA.DIV UR4, `(.L_x_329) ;  /* 0x0000001e04e07947 */ /* 0x000fea000b800000 */
[----:B------:R-:W-:-:S13]  /*17310*/  ELECT P6, URZ, PT ;  /* 0x00000000003f782f */ /* 0x000fda00038c0000 */
.L_x_401:
[----:B------:R-:W-:Y:S05]  /*17320*/  @!P6 BRA `(.L_x_328) ;  /* 0x000000000084e947 */ /* 0x000fea0003800000 */
[----:B-1----:R-:W2:Y:S02]  /*17330*/  LDL R2, [R1+0x6c] ;  /* 0x00006c0001027983 */ /* 0x002ea40000100800 */
[----:B--2---:R-:W-:-:S13]  /*17340*/  R2UR UR4, R2 ;  /* 0x00000000020472ca */ /* 0x004fda00000e0000 */
[----:B------:R-:W-:-:S06]  /*17350*/  ULOP3.LUT UR4, UR4, 0x2, URZ, 0xfc, !UPT ;  /* 0x0000000204047892 */ /* 0x000fcc000f8efc3f */
[----:B------:R-:W-:-:S05]  /*17360*/  IMAD.U32 R2, RZ, RZ, UR4 ;  /* 0x00000004ff027e24 */ /* 0x000fca000f8e00ff */
[----:B------:R-:W-:-:S13]  /*17370*/  ISETP.NE.AND P2, PT, R2, 0x3, PT ;  /* 0x000000030200780c */ /* 0x000fda0003f45270 */
[----:B------:R-:W-:Y:S05]  /*17380*/  @!P2 BRA `(.L_x_330) ;  /* 0x000000000004a947 */ /* 0x000fea0003800000 */
[----:B------:R-:W-:Y:S01]  /*17390*/  BPT.TRAP 0x1 ;  /* 0x000000040000795c */ /* 0x000fe20000300000 */
.L_x_330:
[----:B------:R-:W2:Y:S01]  /*173a0*/  LDL.LU R7, [R1+0x14] ;  /* 0x0000140001077983 */ /* 0x000ea20000300800 */
[----:B------:R-:W-:Y:S02]  /*173b0*/  VIADD R2, R0, 0x34840 ;  /* 0x0003484000027836 */ /* 0x000fe40000000000 */
[C---:B0-----:R-:W-:Y:S02]  /*173c0*/  VIADD R3, R19.reuse, 0x1 ;  /* 0x0000000113037836 */ /* 0x041fe40000000000 */
[----:B------:R-:W-:-:S03]  /*173d0*/  IMAD R6, R19, 0x8, R2 ;  /* 0x0000000813067824 */ /* 0x000fc600078e0202 */
[----:B------:R-:W-:-:S04]  /*173e0*/  ISETP.NE.AND P1, PT, R3, 0x2, PT ;  /* 0x000000020300780c */ /* 0x000fc80003f25270 */
[----:B------:R-:W-:Y:S02]  /*173f0*/  SEL R4, RZ, 0x1, P1 ;  /* 0x00000001ff047807 */ /* 0x000fe40000800000 */
[----:B------:R-:W-:Y:S02]  /*17400*/  SEL R3, R3, RZ, P1 ;  /* 0x000000ff03037207 */ /* 0x000fe40000800000 */
[C---:B--2---:R-:W-:Y:S02]  /*17410*/  SHF.L.U32 R5, R7.reuse, 0x1f, RZ ;  /* 0x0000001f07057819 */ /* 0x044fe400000006ff */
[----:B------:R-:W-:Y:S01]  /*17420*/  LOP3.LUT R4, R7, R4, RZ, 0x3c, !PT ;  /* 0x0000000407047212 */ /* 0x000fe200078e3cff */
[----:B------:R-:W-:Y:S01]  /*17430*/  IMAD R7, R3, 0x8, R2 ;  /* 0x0000000803077824 */ /* 0x000fe200078e0202 */
[----:B------:R-:W0:Y:S02]  /*17440*/  SYNCS.PHASECHK.TRANS64.TRYWAIT P0, [R6+URZ], R5 ;  /* 0x00000005060075a7 */ /* 0x000e24000800017f */
[----:B------:R-:W-:Y:S01]  /*17450*/  SHF.L.U32 R2, R4, 0x1f, RZ ;  /* 0x0000001f04027819 */ /* 0x000fe200000006ff */
[----:B0-----:R-:W-:Y:S06]  /*17460*/  @!P0 BRA `(.L_x_331) ;  /* 0x0000001c00a88947 */ /* 0x001fec0003800000 */
.L_x_402:
[----:B------:R-:W1:Y:S02]  /*17470*/  SYNCS.PHASECHK.TRANS64.TRYWAIT P0, [R7+URZ], R2 ;  /* 0x00000002070075a7 */ /* 0x000e64000800017f */
[----:B-1----:R-:W-:Y:S05]  /*17480*/  @!P0 BRA `(.L_x_332) ;  /* 0x0000001c00b48947 */ /* 0x002fea0003800000 */
.L_x_403:
[----:B------:R-:W-:Y:S05]  /*17490*/  @!P2 BRA `(.L_x_333) ;  /* 0x000000000004a947 */ /* 0x000fea0003800000 */
[----:B------:R-:W-:Y:S01]  /*174a0*/  BPT.TRAP 0x1 ;  /* 0x000000040000795c */ /* 0x000fe20000300000 */
.L_x_333:
[----:B------:R-:W-:-:S04]  /*174b0*/  VIADD R0, R0, 0x34860 ;  /* 0x0003486000007836 */ /* 0x000fc80000000000 */
[----:B------:R-:W-:-:S04]  /*174c0*/  IMAD R4, R19, 0x8, R0 ;  /* 0x0000000813047824 */ /* 0x000fc800078e0200 */
[----:B------:R-:W2:Y:S02]  /*174d0*/  SYNCS.PHASECHK.TRANS64.TRYWAIT P0, [R4+URZ], R5 ;  /* 0x00000005040075a7 */ /* 0x000ea4000800017f */
[----:B--2---:R-:W-:Y:S05]  /*174e0*/  @!P0 BRA `(.L_x_334) ;  /* 0x0000001c00b08947 */ /* 0x004fea0003800000 */
.L_x_404:
[----:B------:R-:W-:-:S07]  /*174f0*/  IMAD R3, R3, 0x8, R0 ;  /* 0x0000000803037824 */ /* 0x000fce00078e0200 */
.L_x_335:
[----:B---3--:R3:W4:Y:S02]  /*17500*/  SYNCS.PHASECHK.TRANS64.TRYWAIT P0, [R3+URZ], R2 ;  /* 0x00000002030075a7 */ /* 0x008724000800017f */
[----:B----4-:R-:W-:Y:S05]  /*17510*/  @!P0 NANOSLEEP.SYNCS 0x989680 ;  /* 0x009896800000895d */ /* 0x010fea0003900000 */
[----:B------:R-:W4:Y:S02]  /*17520*/  @!P0 SYNCS.PHASECHK.TRANS64 P0, [R3+URZ], R2 ;  /* 0x00000002030085a7 */ /* 0x000f24000800007f */
[----:B----4-:R-:W-:Y:S05]  /*17530*/  @!P0 BRA `(.L_x_335) ;  /* 0xfffffffc00f08947 */ /* 0x010fea000383ffff */
.L_x_328:
[----:B------:R-:W-:Y:S05]  /*17540*/  BSYNC B0 ;  /* 0x0000000000007941 */ /* 0x000fea0003800000 */
.L_x_327:
[----:B------:R-:W-:Y:S05]  /*17550*/  EXIT ;  /* 0x000000000000794d */ /* 0x000fea0003800000 */
.L_x_175:
[----:B0-----:R0:W1:Y:S02]  /*17560*/  SYNCS.PHASECHK.TRANS64.TRYWAIT P1, [R0+URZ+0x34800], R3 ;  /* 0x03480003000075a7 */ /* 0x001064000802017f */
[----:B-1----:R-:W-:Y:S05]  /*17570*/  @!P1 NANOSLEEP.SYNCS 0x989680 ;  /* 0x009896800000995d */ /* 0x002fea0003900000 */
[----:B------:R-:W1:Y:S02]  /*17580*/  @!P1 SYNCS.PHASECHK.TRANS64 P1, [R0+URZ+0x34800], R3 ;  /* 0x03480003000095a7 */ /* 0x000e64000802007f */
[----:B-1----:R-:W-:Y:S05]  /*17590*/  @!P1 BRA `(.L_x_175) ;  /* 0xfffffffc00f09947 */ /* 0x002fea000383ffff */
[----:B------:R-:W-:Y:S05]  /*175a0*/  BRA `(.L_x_336) ;  /* 0xfffffea800007947 */ /* 0x000fea000383ffff */
.L_x_179:
[----:B-1----:R1:W2:Y:S02]  /*175b0*/  SYNCS.PHASECHK.TRANS64.TRYWAIT P2, [R10+URZ+0x34830], R3 ;  /* 0x034830030a0075a7 */ /* 0x0022a4000804017f */
[----:B--2---:R-:W-:Y:S05]  /*175c0*/  @!P2 NANOSLEEP.SYNCS 0x989680 ;  /* 0x009896800000a95d */ /* 0x004fea0003900000 */
[----:B------:R-:W2:Y:S02]  /*175d0*/  @!P2 SYNCS.PHASECHK.TRANS64 P2, [R10+URZ+0x34830], R3 ;  /* 0x034830030a00a5a7 */ /* 0x000ea4000804007f */
[----:B--2---:R-:W-:Y:S05]  /*175e0*/  @!P2 BRA `(.L_x_179) ;  /* 0xfffffffc00f0a947 */ /* 0x004fea000383ffff */
[----:B------:R-:W-:Y:S05]  /*175f0*/  BRA `(.L_x_178) ;  /* 0xfffffea800247947 */ /* 0x000fea000383ffff */
.L_x_184:
[----:B-1----:R1:W2:Y:S02]  /*17600*/  SYNCS.PHASECHK.TRANS64.TRYWAIT P2, [R0+URZ+0x34830], R21 ;  /* 0x03483015000075a7 */ /* 0x0022a4000804017f */
[----:B--2---:R-:W-:Y:S05]  /*17610*/  @!P2 NANOSLEEP.SYNCS 0x989680 ;  /* 0x009896800000a95d */ /* 0x004fea0003900000 */
[----:B------:R-:W2:Y:S02]  /*17620*/  @!P2 SYNCS.PHASECHK.TRANS64 P2, [R0+URZ+0x34830], R21 ;  /* 0x034830150000a5a7 */ /* 0x000ea4000804007f */
[----:B--2---:R-:W-:Y:S05]  /*17630*/  @!P2 BRA `(.L_x_184) ;  /* 0xfffffffc00f0a947 */ /* 0x004fea000383ffff */
[----:B------:R-:W-:Y:S05]  /*17640*/  BRA `(.L_x_181) ;  /* 0xffffff0000fc7947 */ /* 0x000fea000383ffff */
.L_x_188:
[----:B-1----:R-:W-:-:S04]  /*17650*/  IMAD.U32 R15, RZ, RZ, UR6 ;  /* 0x00000006ff0f7e24 */ /* 0x002fc8000f8e00ff */
[----:B------:R1:W2:Y:S03]  /*17660*/  SYNCS.PHASECHK.TRANS64.TRYWAIT P2, [R15+URZ+0x34850], R0 ;  /* 0x034850000f0075a7 */ /* 0x0002a6000804017f */
[----:B--2---:R-:W-:Y:S05]  /*17670*/  @!P2 NANOSLEEP.SYNCS 0x989680 ;  /* 0x009896800000a95d */ /* 0x004fea0003900000 */
[----:B------:R-:W2:Y:S02]  /*17680*/  @!P2 SYNCS.PHASECHK.TRANS64 P2, [R15+URZ+0x34850], R0 ;  /* 0x034850000f00a5a7 */ /* 0x000ea4000804007f */
[----:B--2---:R-:W-:Y:S05]  /*17690*/  @!P2 BRA `(.L_x_188) ;  /* 0xfffffffc00eca947 */ /* 0x004fea000383ffff */
[----:B------:R-:W-:Y:S05]  /*176a0*/  BRA `(.L_x_185) ;  /* 0xffffff2800a87947 */ /* 0x000fea000383ffff */
.L_x_193:
[----:B-1----:R1:W2:Y:S02]  /*176b0*/  SYNCS.PHASECHK.TRANS64.TRYWAIT P0, [R8+URZ+0x34850], R3 ;  /* 0x03485003080075a7 */ /* 0x0022a4000800017f */
[----:B--2---:R-:W-:Y:S05]  /*176c0*/  @!P0 NANOSLEEP.SYNCS 0x989680 ;  /* 0x009896800000895d */ /* 0x004fea0003900000 */
[----:B------:R-:W2:Y:S02]  /*176d0*/  @!P0 SYNCS.PHASECHK.TRANS64 P0, [R8+URZ+0x34850], R3 ;  /* 0x03485003080085a7 */ /* 0x000ea4000800007f */
[----:B--2---:R-:W-:Y:S05]  /*176e0*/  @!P0 BRA `(.L_x_193) ;  /* 0xfffffffc00f08947 */ /* 0x004fea000383ffff */
[----:B------:R-:W-:Y:S05]  /*176f0*/  BRA `(.L_x_192) ;  /* 0xffffff5800587947 */ /* 0x000fea000383ffff */
.L_x_238:
[----:B------:R-:W2:Y:S01]  /*17700*/  S2R R4, SR_TID.X ;  /* 0x0000000000047919 */ /* 0x000ea20000002100 */
[----:B------:R-:W-:Y:S01]  /*17710*/  BSSY B0, `(.L_x_337) ;  /* 0x000000a000007945 */ /* 0x000fe20003800000 */
[----:B------:R-:W-:Y:S02]  /*17720*/  IMAD.MOV.U32 R12, RZ, RZ, RZ ;  /* 0x000000ffff0c7224 */ /* 0x000fe400078e00ff */
[----:B0-----:R-:W-:Y:S02]  /*17730*/  IMAD.MOV.U32 R11, RZ, RZ, 0x1f ;  /* 0x0000001fff0b7424 */ /* 0x001fe400078e00ff */
[----:B------:R-:W-:Y:S01]  /*17740*/  IMAD.MOV.U32 R15, RZ, RZ, -0x1 ;  /* 0xffffffffff0f7424 */ /* 0x000fe200078e00ff */
[----:B--2---:R-:W-:-:S04]  /*17750*/  SHF.R.U32.HI R4, RZ, 0x5, R4 ;  /* 0x00000005ff047819 */ /* 0x004fc80000011604 */
[----:B------:R-:W-:-:S05]  /*17760*/  LOP3.LUT R4, R4, 0x3, RZ, 0xc0, !PT ;  /* 0x0000000304047812 */ /* 0x000fca00078ec0ff */
[----:B------:R-:W-:-:S07]  /*17770*/  IMAD.MOV.U32 R13, RZ, RZ, R4 ;  /* 0x000000ffff0d7224 */ /* 0x000fce00078e0004 */
[----:B-1----:R-:W-:Y:S05]  /*17780*/  WARPSYNC.COLLECTIVE R15, `(.L_x_338) ;  /* 0x000000000f087348 */ /* 0x002fea0003c00000 */
[----:B------:R0:W2:Y:S02]  /*17790*/  SHFL.IDX P6, R14, R13, R12, R11 ;  /* 0x0000000c0d0e7389 */ /* 0x0000a400000c000b */
[----:B012---:R-:W-:Y:S01]  /*177a0*/  ENDCOLLECTIVE ;  /* 0x000000000000791b */ /* 0x007fe20003800000 */
.L_x_338:
[----:B------:R-:W-:Y:S05]  /*177b0*/  BSYNC B0 ;  /* 0x0000000000007941 */ /* 0x000fea0003800000 */
.L_x_337:
[----:B------:R-:W-:Y:S05]  /*177c0*/  BRA `(.L_x_339) ;  /* 0xffffffb400607947 */ /* 0x000fea000383ffff */
.L_x_240:
[----:B------:R-:W-:Y:S01]  /*177d0*/  BSSY B0, `(.L_x_340) ;  /* 0x0000006000007945 */ /* 0x000fe20003800000 */
[----:B------:R-:W-:-:S07]  /*177e0*/  IMAD.MOV.U32 R15, RZ, RZ, -0x1 ;  /* 0xffffffffff0f7424 */ /* 0x000fce00078e00ff */
[----:B01--4-:R-:W-:Y:S05]  /*177f0*/  WARPSYNC.COLLECTIVE R15, `(.L_x_341) ;  /* 0x000000000f0c7348 */ /* 0x013fea0003c00000 */
[----:B------:R-:W-:Y:S02]  /*17800*/  ELECT P6, UR62, PT ;  /* 0x00000000003e782f */ /* 0x000fe400038c0000 */
[----:B------:R-:W-:Y:S01]  /*17810*/  MOV R14, UR62 ;  /* 0x0000003e000e7c02 */ /* 0x000fe20008000f00 */
[----:B01--4-:R-:W-:Y:S10]  /*17820*/  ENDCOLLECTIVE ;  /* 0x000000000000791b */ /* 0x013ff40003800000 */
.L_x_341:
[----:B------:R-:W-:Y:S05]  /*17830*/  BSYNC B0 ;  /* 0x0000000000007941 */ /* 0x000fea0003800000 */
.L_x_340:
[----:B------:R-:W-:Y:S05]  /*17840*/  BRA `(.L_x_342) ;  /* 0xffffffb400647947 */ /* 0x000fea000383ffff */
.L_x_242:
[----:B--2---:R2:W3:Y:S02]  /*17850*/  SYNCS.PHASECHK.TRANS64.TRYWAIT P0, [R0+URZ+0x34840], R2 ;  /* 0x03484002000075a7 */ /* 0x0044e4000800017f */
[----:B---3--:R-:W-:Y:S05]  /*17860*/  @!P0 NANOSLEEP.SYNCS 0x989680 ;  /* 0x009896800000895d */ /* 0x008fea0003900000 */
[----:B------:R-:W3:Y:S02]  /*17870*/  @!P0 SYNCS.PHASECHK.TRANS64 P0, [R0+URZ+0x34840], R2 ;  /* 0x03484002000085a7 */ /* 0x000ee4000800007f */
[----:B---3--:R-:W-:Y:S05]  /*17880*/  @!P0 BRA `(.L_x_242) ;  /* 0xfffffffc00f08947 */ /* 0x008fea000383ffff */
[----:B------:R-:W-:Y:S05]  /*17890*/  BRA `(.L_x_343) ;  /* 0xffffffb400c87947 */ /* 0x000fea000383ffff */
.L_x_246:
[----:B------:R-:W2:Y:S01]  /*178a0*/  LDL.LU R11, [R1+0x44] ;  /* 0x00004400010b7983 */ /* 0x000ea20000300800 */
[----:B------:R-:W-:Y:S01]  /*178b0*/  IMAD.MOV.U32 R13, RZ, RZ, R3 ;  /* 0x000000ffff0d7224 */ /* 0x000fe200078e0003 */
[----:B------:R-:W-:Y:S01]  /*178c0*/  LOP3.LUT R7, R7, 0x7f, RZ, 0xc0, !PT ;  /* 0x0000007f07077812 */ /* 0x000fe200078ec0ff */
[----:B------:R-:W-:Y:S02]  /*178d0*/  IMAD.MOV.U32 R12, RZ, RZ, RZ ;  /* 0x000000ffff0c7224 */ /* 0x000fe400078e00ff */
[----:B------:R-:W-:Y:S01]  /*178e0*/  IMAD.MOV.U32 R15, RZ, RZ, -0x1 ;  /* 0xffffffffff0f7424 */ /* 0x000fe200078e00ff */
[----:B------:R-:W-:-:S05]  /*178f0*/  SHF.R.U32.HI R0, RZ, 0x3, R7 ;  /* 0x00000003ff007819 */ /* 0x000fca0000011607 */
[----:B------:R-:W-:-:S04]  /*17900*/  IMAD.IADD R0, R0, 0x1, R5 ;  /* 0x0000000100007824 */ /* 0x000fc800078e0205 */
[----:B------:R-:W-:Y:S02]  /*17910*/  VIADD R5, R0, 0x10 ;  /* 0x0000001000057836 */ /* 0x000fe40000000000 */
[----:B--2---:R-:W-:Y:S02]  /*17920*/  IMAD R2, R11, R8, RZ ;  /* 0x000000080b027224 */ /* 0x004fe400078e02ff */
[----:B------:R-:W-:-:S03]  /*17930*/  IMAD.MOV.U32 R11, RZ, RZ, 0x181f ;  /* 0x0000181fff0b7424 */ /* 0x000fc600078e00ff */
[----:B------:R-:W-:-:S13]  /*17940*/  ISETP.GE.AND P2, PT, R0, R2, PT ;  /* 0x000000020000720c */ /* 0x000fda0003f46270 */
[----:B-----5:R-:W-:Y:S05]  /*17950*/  WARPSYNC.COLLECTIVE R15, `(.L_x_344) ;  /* 0x000000000f087348 */ /* 0x020fea0003c00000 */
[----:B------:R0:W1:Y:S02]  /*17960*/  SHFL.IDX P6, R14, R13, R12, R11 ;  /* 0x0000000c0d0e7389 */ /* 0x00006400000c000b */
[----:B01---5:R-:W-:Y:S01]  /*17970*/  ENDCOLLECTIVE ;  /* 0x000000000000791b */ /* 0x023fe20003800000 */
.L_x_344:
[----:B------:R-:W-:Y:S02]  /*17980*/  IMAD.MOV.U32 R13, RZ, RZ, R4 ;  /* 0x000000ffff0d7224 */ /* 0x000fe400078e0004 */
[----:B------:R-:W-:-:S07]  /*17990*/  IMAD.MOV.U32 R6, RZ, RZ, R14 ;  /* 0x000000ffff067224 */ /* 0x000fce00078e000e */
[----:B------:R-:W-:Y:S05]  /*179a0*/  WARPSYNC.COLLECTIVE R15, `(.L_x_345) ;  /* 0x000000000f087348 */ /* 0x000fea0003c00000 */
[----:B------:R0:W1:Y:S02]  /*179b0*/  SHFL.IDX P6, R14, R13, R12, R11 ;  /* 0x0000000c0d0e7389 */ /* 0x00006400000c000b */
[----:B01----:R-:W-:Y:S01]  /*179c0*/  ENDCOLLECTIVE ;  /* 0x000000000000791b */ /* 0x003fe20003800000 */
.L_x_345:
[----:B------:R-:W-:Y:S01]  /*179d0*/  ULDC.64 UR4, c[0x0][0x208] ;  /* 0x0000820000047ab9 */ /* 0x000fe20000000a00 */
[----:B------:R-:W-:Y:S02]  /*179e0*/  IMAD.MOV.U32 R13, RZ, RZ, R3 ;  /* 0x000000ffff0d7224 */ /* 0x000fe400078e0003 */
[----:B------:R-:W-:Y:S02]  /*179f0*/  IMAD.MOV.U32 R12, RZ, RZ, 0x1 ;  /* 0x00000001ff0c7424 */ /* 0x000fe400078e00ff */
[----:B------:R-:W-:-:S05]  /*17a00*/  IMAD.MOV.U32 R7, RZ, RZ, R14 ;  /* 0x000000ffff077224 */ /* 0x000fca00078e000e */
[----:B------:R-:W-:-:S05]  /*17a10*/  @!P2 LEA R7, P3, R10, R7, 0x1 ;  /* 0x000000070a07a211 */ /* 0x000fca00078608ff */
[----:B------:R-:W-:-:S05]  /*17a20*/  @!P2 IMAD.X R6, RZ, RZ, R6, P3 ;  /* 0x000000ffff06a224 */ /* 0x000fca00018e0606 */
[----:B------:R-:W-:-:S04]  /*17a30*/  @!P2 LOP3.LUT R7, R7, R6, RZ, 0x3c, !PT ;  /* 0x000000060707a212 */ /* 0x000fc800078e3cff */
[----:B------:R-:W-:-:S04]  /*17a40*/  @!P2 LOP3.LUT R6, R7, R6, RZ, 0x3c, !PT ;  /* 0x000000060706a212 */ /* 0x000fc800078e3cff */
[----:B------:R-:W-:-:S05]  /*17a50*/  @!P2 LOP3.LUT R7, R7, R6, RZ, 0x3c, !PT ;  /* 0x000000060707a212 */ /* 0x000fca00078e3cff */
        /* <DEDUP_REMOVED lines=9> */
.L_x_346:
[----:B------:R-:W-:Y:S02]  /*17af0*/  IMAD.MOV.U32 R13, RZ, RZ, R4 ;  /* 0x000000ffff0d7224 */ /* 0x000fe400078e0004 */
[----:B------:R-:W-:-:S07]  /*17b00*/  IMAD.MOV.U32 R8, RZ, RZ, R14 ;  /* 0x000000ffff087224 */ /* 0x000fce00078e000e */
[----:B------:R-:W-:Y:S05]  /*17b10*/  WARPSYNC.COLLECTIVE R15, `(.L_x_347) ;  /* 0x000000000f087348 */ /* 0x000fea0003c00000 */
[----:B------:R0:W1:Y:S02]  /*17b20*/  SHFL.IDX P6, R14, R13, R12, R11 ;  /* 0x0000000c0d0e7389 */ /* 0x00006400000c000b */
[----:B01----:R-:W-:Y:S01]  /*17b30*/  ENDCOLLECTIVE ;  /* 0x000000000000791b */ /* 0x003fe20003800000 */
.L_x_347:
[----:B------:R-:W-:Y:S01]  /*17b40*/  ULDC.64 UR4, c[0x0][0x208] ;  /* 0x0000820000047ab9 */ /* 0x000fe20000000a00 */
[----:B------:R-:W-:Y:S02]  /*17b50*/  IMAD.MOV.U32 R13, RZ, RZ, R3 ;  /* 0x000000ffff0d7224 */ /* 0x000fe400078e0003 */
[----:B------:R-:W-:Y:S02]  /*17b60*/  IMAD.MOV.U32 R12, RZ, RZ, 0x2 ;  /* 0x00000002ff0c7424 */ /* 0x000fe400078e00ff */
[----:B------:R-:W-:-:S05]  /*17b70*/  IMAD.MOV.U32 R5, RZ, RZ, R14 ;  /* 0x000000ffff057224 */ /* 0x000fca00078e000e */
[----:B------:R-:W-:Y:S01]  /*17b80*/  @!P2 LEA R7, P3, R10, R5, 0x1 ;  /* 0x000000050a07a211 */ /* 0x000fe200078608ff */
[----:B------:R-:W-:-:S04]  /*17b90*/  VIADD R5, R0, 0x20 ;  /* 0x0000002000057836 */ /* 0x000fc80000000000 */
        /* <DEDUP_REMOVED lines=13> */
.L_x_348:
[----:B------:R-:W-:Y:S02]  /*17c70*/  IMAD.MOV.U32 R13, RZ, RZ, R4 ;  /* 0x000000ffff0d7224 */ /* 0x000fe400078e0004 */
[----:B------:R-:W-:-:S07]  /*17c80*/  IMAD.MOV.U32 R6, RZ, RZ, R14 ;  /* 0x000000ffff067224 */ /* 0x000fce00078e000e */
[----:B------:R-:W-:Y:S05]  /*17c90*/  WARPSYNC.COLLECTIVE R15, `(.L_x_349) ;  /* 0x000000000f087348 */ /* 0x000fea0003c00000 */
[----:B------:R0:W1:Y:S02]  /*17ca0*/  SHFL.IDX P6, R14, R13, R12, R11 ;  /* 0x0000000c0d0e7389 */ /* 0x00006400000c000b */
[----:B01----:R-:W-:Y:S01]  /*17cb0*/  ENDCOLLECTIVE ;  /* 0x000000000000791b */ /* 0x003fe20003800000 */
.L_x_349:
[----:B------:R-:W-:Y:S01]  /*17cc0*/  ULDC.64 UR4, c[0x0][0x208] ;  /* 0x0000820000047ab9 */ /* 0x000fe20000000a00 */
[----:B------:R-:W-:Y:S02]  /*17cd0*/  IMAD.MOV.U32 R13, RZ, RZ, R3 ;  /* 0x000000ffff0d7224 */ /* 0x000fe400078e0003 */
[----:B------:R-:W-:Y:S01]  /*17ce0*/  IMAD.MOV.U32 R12, RZ, RZ, 0x3 ;  /* 0x00000003ff0c7424 */ /* 0x000fe200078e00ff */
[----:B------:R-:W-:-:S04]  /*17cf0*/  MOV R5, R14 ;  /* 0x0000000e00057202 */ /* 0x000fc80000000f00 */
[----:B------:R-:W-:-:S05]  /*17d00*/  @!P2 LEA R5, P3, R10, R5, 0x1 ;  /* 0x000000050a05a211 */ /* 0x000fca00078608ff */
[----:B------:R-:W-:-:S04]  /*17d10*/  @!P2 IMAD.X R6, RZ, RZ, R6, P3 ;  /* 0x000000ffff06a224 */ /* 0x000fc800018e0606 */
[----:B------:R-:W-:Y:S02]  /*17d20*/  @!P2 IMAD.MOV.U32 R7, RZ, RZ, R6 ;  /* 0x000000ffff07a224 */ /* 0x000fe400078e0006 */
[----:B------:R-:W-:Y:S02]  /*17d30*/  @!P2 IMAD.MOV.U32 R6, RZ, RZ, R5 ;  /* 0x000000ffff06a224 */ /* 0x000fe400078e0005 */
[----:B------:R-:W-:-:S03]  /*17d40*/  VIADD R5, R0, 0x30 ;  /* 0x0000003000057836 */ /* 0x000fc60000000000 */
        /* <DEDUP_REMOVED lines=9> */
.L_x_350:
[----:B------:R-:W-:Y:S02]  /*17de0*/  IMAD.MOV.U32 R13, RZ, RZ, R4 ;  /* 0x000000ffff0d7224 */ /* 0x000fe400078e0004 */
[----:B------:R-:W-:-:S07]  /*17df0*/  IMAD.MOV.U32 R6, RZ, RZ, R14 ;  /* 0x000000ffff067224 */ /* 0x000fce00078e000e */
[----:B------:R-:W-:Y:S05]  /*17e00*/  WARPSYNC.COLLECTIVE R15, `(.L_x_351) ;  /* 0x000000000f087348 */ /* 0x000fea0003c00000 */
[----:B------:R0:W1:Y:S02]  /*17e10*/  SHFL.IDX P6, R14, R13, R12, R11 ;  /* 0x0000000c0d0e7389 */ /* 0x00006400000c000b */
[----:B01----:R-:W-:Y:S01]  /*17e20*/  ENDCOLLECTIVE ;  /* 0x000000000000791b */ /* 0x003fe20003800000 */
.L_x_351:
[----:B------:R-:W-:Y:S01]  /*17e30*/  ULDC.64 UR4, c[0x0][0x208] ;  /* 0x0000820000047ab9 */ /* 0x000fe20000000a00 */
[----:B------:R-:W-:Y:S02]  /*17e40*/  IMAD.MOV.U32 R13, RZ, RZ, R3 ;  /* 0x000000ffff0d7224 */ /* 0x000fe400078e0003 */
[----:B------:R-:W-:Y:S02]  /*17e50*/  IMAD.MOV.U32 R12, RZ, RZ, 0x4 ;  /* 0x00000004ff0c7424 */ /* 0x000fe400078e00ff */
[----:B------:R-:W-:-:S05]  /*17e60*/  IMAD.MOV.U32 R5, RZ, RZ, R14 ;  /* 0x000000ffff057224 */ /* 0x000fca00078e000e */
        /* <DEDUP_REMOVED lines=14> */
.L_x_352:
[----:B------:R-:W-:Y:S02]  /*17f50*/  IMAD.MOV.U32 R13, RZ, RZ, R4 ;  /* 0x000000ffff0d7224 */ /* 0x000fe400078e0004 */
[----:B------:R-:W-:-:S07]  /*17f60*/  IMAD.MOV.U32 R6, RZ, RZ, R14 ;  /* 0x000000ffff067224 */ /* 0x000fce00078e000e */
[----:B------:R-:W-:Y:S05]  /*17f70*/  WARPSYNC.COLLECTIVE R15, `(.L_x_353) ;  /* 0x000000000f087348 */ /* 0x000fea0003c00000 */
[----:B------:R0:W1:Y:S02]  /*17f80*/  SHFL.IDX P6, R14, R13, R12, R11 ;  /* 0x0000000c0d0e7389 */ /* 0x00006400000c000b */
[----:B01----:R-:W-:Y:S01]  /*17f90*/  ENDCOLLECTIVE ;  /* 0x000000000000791b */ /* 0x003fe20003800000 */
.L_x_353:
        /* <DEDUP_REMOVED lines=18> */
.L_x_354:
[----:B------:R-:W-:Y:S02]  /*180c0*/  IMAD.MOV.U32 R13, RZ, RZ, R4 ;  /* 0x000000ffff0d7224 */ /* 0x000fe400078e0004 */
[----:B------:R-:W-:-:S07]  /*180d0*/  IMAD.MOV.U32 R6, RZ, RZ, R14 ;  /* 0x000000ffff067224 */ /* 0x000fce00078e000e */
[----:B------:R-:W-:Y:S05]  /*180e0*/  WARPSYNC.COLLECTIVE R15, `(.L_x_355) ;  /* 0x000000000f087348 */ /* 0x000fea0003c00000 */
[----:B------:R0:W1:Y:S02]  /*180f0*/  SHFL.IDX P6, R14, R13, R12, R11 ;  /* 0x0000000c0d0e7389 */ /* 0x00006400000c000b */
[----:B01----:R-:W-:Y:S01]  /*18100*/  ENDCOLLECTIVE ;  /* 0x000000000000791b */ /* 0x003fe20003800000 */
.L_x_355:
[----:B------:R-:W-:Y:S01]  /*18110*/  ULDC.64 UR4, c[0x0][0x208] ;  /* 0x0000820000047ab9 */ /* 0x000fe20000000a00 */
[----:B------:R-:W-:Y:S02]  /*18120*/  IMAD.MOV.U32 R13, RZ, RZ, R3 ;  /* 0x000000ffff0d7224 */ /* 0x000fe400078e0003 */
[----:B------:R-:W-:Y:S02]  /*18130*/  IMAD.MOV.U32 R12, RZ, RZ, 0x6 ;  /* 0x00000006ff0c7424 */ /* 0x000fe400078e00ff */
[----:B------:R-:W-:-:S05]  /*18140*/  IMAD.MOV.U32 R5, RZ, RZ, R14 ;  /* 0x000000ffff057224 */ /* 0x000fca00078e000e */
[----:B------:R-:W-:-:S05]  /*18150*/  @!P2 LEA R5, P3, R10, R5, 0x1 ;  /* 0x000000050a05a211 */ /* 0x000fca00078608ff */
[----:B------:R-:W-:-:S04]  /*18160*/  @!P2 IMAD.X R6, RZ, RZ, R6, P3 ;  /* 0x000000ffff06a224 */ /* 0x000fc800018e0606 */
[----:B------:R-:W-:Y:S02]  /*18170*/  @!P2 IMAD.MOV.U32 R7, RZ, RZ, R6 ;  /* 0x000000ffff07a224 */ /* 0x000fe400078e0006 */
[----:B------:R-:W-:-:S05]  /*18180*/  @!P2 IMAD.MOV.U32 R6, RZ, RZ, R5 ;  /* 0x000000ffff06a224 */ /* 0x000fca00078e0005 */
        /* <DEDUP_REMOVED lines=8> */
.L_x_356:
[----:B------:R-:W-:-:S05]  /*18210*/  VIADD R7, R0, 0x60 ;  /* 0x0000006000077836 */ /* 0x000fca0000000000 */
[----:B------:R-:W-:Y:S01]  /*18220*/  ISETP.GE.AND P2, PT, R7, R2, PT ;  /* 0x000000020700720c */ /* 0x000fe20003f46270 */
[----:B------:R-:W-:Y:S02]  /*18230*/  IMAD.MOV.U32 R13, RZ, RZ, R4 ;  /* 0x000000ffff0d7224 */ /* 0x000fe400078e0004 */
[----:B------:R-:W-:-:S10]  /*18240*/  IMAD.MOV.U32 R6, RZ, RZ, R14 ;  /* 0x000000ffff067224 */ /* 0x000fd400078e000e */
[----:B------:R-:W-:Y:S05]  /*18250*/  WARPSYNC.COLLECTIVE R15, `(.L_x_357) ;  /* 0x000000000f087348 */ /* 0x000fea0003c00000 */
[----:B------:R0:W1:Y:S02]  /*18260*/  SHFL.IDX P6, R14, R13, R12, R11 ;  /* 0x0000000c0d0e7389 */ /* 0x00006400000c000b */
[----:B01----:R-:W-:Y:S01]  /*18270*/  ENDCOLLECTIVE ;  /* 0x000000000000791b */ /* 0x003fe20003800000 */
.L_x_357:
        /* <DEDUP_REMOVED lines=16> */
.L_x_358:
[----:B------:R-:W-:Y:S02]  /*18380*/  IMAD.MOV.U32 R13, RZ, RZ, R4 ;  /* 0x000000ffff0d7224 */ /* 0x000fe400078e0004 */
[----:B------:R-:W-:-:S07]  /*18390*/  IMAD.MOV.U32 R5, RZ, RZ, R14 ;  /* 0x000000ffff057224 */ /* 0x000fce00078e000e */
[----:B------:R-:W-:Y:S05]  /*183a0*/  WARPSYNC.COLLECTIVE R15, `(.L_x_359) ;  /* 0x000000000f087348 */ /* 0x000fea0003c00000 */
[----:B------:R0:W1:Y:S02]  /*183b0*/  SHFL.IDX P6, R14, R13, R12, R11 ;  /* 0x0000000c0d0e7389 */ /* 0x00006400000c000b */
[----:B01----:R-:W-:Y:S01]  /*183c0*/  ENDCOLLECTIVE ;  /* 0x000000000000791b */ /* 0x003fe20003800000 */
.L_x_359:
[----:B------:R-:W-:Y:S01]  /*183d0*/  MOV R3, R14 ;  /* 0x0000000e00037202 */ /* 0x000fe20000000f00 */
[----:B------:R-:W-:Y:S06]  /*183e0*/  BRA `(.L_x_360) ;  /* 0xffffffb800587947 */ /* 0x000fec000383ffff */
.L_x_251:
[----:B0-----:R0:W3:Y:S02]  /*183f0*/  SYNCS.PHASECHK.TRANS64.TRYWAIT P0, [R18+URZ+0x34820], R0 ;  /* 0x03482000120075a7 */ /* 0x0010e4000800017f */
[----:B---3--:R-:W-:Y:S05]  /*18400*/  @!P0 NANOSLEEP.SYNCS 0x989680 ;  /* 0x009896800000895d */ /* 0x008fea0003900000 */
[----:B------:R-:W3:Y:S02]  /*18410*/  @!P0 SYNCS.PHASECHK.TRANS64 P0, [R18+URZ+0x34820], R0 ;  /* 0x03482000120085a7 */ /* 0x000ee4000800007f */
[----:B---3--:R-:W-:Y:S05]  /*18420*/  @!P0 BRA `(.L_x_251) ;  /* 0xfffffffc00f08947 */ /* 0x008fea000383ffff */
[----:B------:R-:W-:Y:S05]  /*18430*/  BRA `(.L_x_361) ;  /* 0xffffffb800cc7947 */ /* 0x000fea000383ffff */
.L_x_260:
[----:B-1----:R1:W2:Y:S02]  /*18440*/  SYNCS.PHASECHK.TRANS64.TRYWAIT P0, [R3+URZ+0x34840], R2 ;  /* 0x03484002030075a7 */ /* 0x0022a4000800017f */
[----:B--2---:R-:W-:Y:S05]  /*18450*/  @!P0 NANOSLEEP.SYNCS 0x989680 ;  /* 0x009896800000895d */ /* 0x004fea0003900000 */
[----:B------:R-:W2:Y:S02]  /*18460*/  @!P0 SYNCS.PHASECHK.TRANS64 P0, [R3+URZ+0x34840], R2 ;  /* 0x03484002030085a7 */ /* 0x000ea4000800007f */
[----:B--2---:R-:W-:Y:S05]  /*18470*/  @!P0 BRA `(.L_x_260) ;  /* 0xfffffffc00f08947 */ /* 0x004fea000383ffff */
[----:B------:R-:W-:Y:S05]  /*18480*/  BRA `(.L_x_362) ;  /* 0xffffffbc00ac7947 */ /* 0x000fea000383ffff */
.L_x_266:
[----:B0-----:R0:W1:Y:S02]  /*18490*/  SYNCS.PHASECHK.TRANS64.TRYWAIT P0, [R3+URZ+0x60], R2 ;  /* 0x00006002030075a7 */ /* 0x001064000800017f */
[----:B-1----:R-:W-:Y:S05]  /*184a0*/  @!P0 NANOSLEEP.SYNCS 0x989680 ;  /* 0x009896800000895d */ /* 0x002fea0003900000 */
[----:B------:R-:W1:Y:S02]  /*184b0*/  @!P0 SYNCS.PHASECHK.TRANS64 P0, [R3+URZ+0x60], R2 ;  /* 0x00006002030085a7 */ /* 0x000e64000800007f */
[----:B-1----:R-:W-:Y:S05]  /*184c0*/  @!P0 BRA `(.L_x_266) ;  /* 0xfffffffc00f08947 */ /* 0x002fea000383ffff */
[----:B------:R-:W-:Y:S05]  /*184d0*/  BRA `(.L_x_363) ;  /* 0xffffffc000807947 */ /* 0x000fea000383ffff */
.L_x_275:
[----:B-1----:R1:W2:Y:S02]  /*184e0*/  SYNCS.PHASECHK.TRANS64.TRYWAIT P0, [R3+URZ+0x34840], R2 ;  /* 0x03484002030075a7 */ /* 0x0022a4000800017f */
[----:B--2---:R-:W-:Y:S05]  /*184f0*/  @!P0 NANOSLEEP.SYNCS 0x989680 ;  /* 0x009896800000895d */ /* 0x004fea0003900000 */
[----:B------:R-:W2:Y:S02]  /*18500*/  @!P0 SYNCS.PHASECHK.TRANS64 P0, [R3+URZ+0x34840], R2 ;  /* 0x03484002030085a7 */ /* 0x000ea4000800007f */
[----:B--2---:R-:W-:Y:S05]  /*18510*/  @!P0 BRA `(.L_x_275) ;  /* 0xfffffffc00f08947 */ /* 0x004fea000383ffff */
[----:B------:R-:W-:Y:S05]  /*18520*/  BRA `(.L_x_364) ;  /* 0xffffffc800147947 */ /* 0x000fea000383ffff */
.L_x_281:
[----:B0-----:R0:W1:Y:S02]  /*18530*/  SYNCS.PHASECHK.TRANS64.TRYWAIT P0, [R2+URZ+0x60], R3 ;  /* 0x00006003020075a7 */ /* 0x001064000800017f */
[----:B-1----:R-:W-:Y:S05]  /*18540*/  @!P0 NANOSLEEP.SYNCS 0x989680 ;  /* 0x009896800000895d */ /* 0x002fea0003900000 */
[----:B------:R-:W1:Y:S02]  /*18550*/  @!P0 SYNCS.PHASECHK.TRANS64 P0, [R2+URZ+0x60], R3 ;  /* 0x00006003020085a7 */ /* 0x000e64000800007f */
[----:B-1----:R-:W-:Y:S05]  /*18560*/  @!P0 BRA `(.L_x_281) ;  /* 0xfffffffc00f08947 */ /* 0x002fea000383ffff */
[----:B------:R-:W-:Y:S05]  /*18570*/  BRA `(.L_x_365) ;  /* 0xffffffc800e87947 */ /* 0x000fea000383ffff */
.L_x_290:
[----:B--2---:R2:W3:Y:S02]  /*18580*/  SYNCS.PHASECHK.TRANS64.TRYWAIT P0, [R2+URZ+0x34840], R3 ;  /* 0x03484003020075a7 */ /* 0x0044e4000800017f */
[----:B---3--:R-:W-:Y:S05]  /*18590*/  @!P0 NANOSLEEP.SYNCS 0x989680 ;  /* 0x009896800000895d */ /* 0x008fea0003900000 */
[----:B------:R-:W3:Y:S02]  /*185a0*/  @!P0 SYNCS.PHASECHK.TRANS64 P0, [R2+URZ+0x34840], R3 ;  /* 0x03484003020085a7 */ /* 0x000ee4000800007f */
[----:B---3--:R-:W-:Y:S05]  /*185b0*/  @!P0 BRA `(.L_x_290) ;  /* 0xfffffffc00f08947 */ /* 0x008fea000383ffff */
[----:B------:R-:W-:Y:S05]  /*185c0*/  BRA `(.L_x_366) ;  /* 0xffffffd0004c7947 */ /* 0x000fea000383ffff */
.L_x_296:
[----:B0-----:R0:W1:Y:S02]  /*185d0*/  SYNCS.PHASECHK.TRANS64.TRYWAIT P0, [R2+URZ+0x60], R5 ;  /* 0x00006005020075a7 */ /* 0x001064000800017f */
[----:B-1----:R-:W-:Y:S05]  /*185e0*/  @!P0 NANOSLEEP.SYNCS 0x989680 ;  /* 0x009896800000895d */ /* 0x002fea0003900000 */
[----:B------:R-:W1:Y:S02]  /*185f0*/  @!P0 SYNCS.PHASECHK.TRANS64 P0, [R2+URZ+0x60], R5 ;  /* 0x00006005020085a7 */ /* 0x000e64000800007f */
[----:B-1----:R-:W-:Y:S05]  /*18600*/  @!P0 BRA `(.L_x_296) ;  /* 0xfffffffc00f08947 */ /* 0x002fea000383ffff */
[----:B------:R-:W-:Y:S05]  /*18610*/  BRA `(.L_x_367) ;  /* 0xffffffd400207947 */ /* 0x000fea000383ffff */
.L_x_307:
[----:B--2---:R2:W3:Y:S02]  /*18620*/  SYNCS.PHASECHK.TRANS64.TRYWAIT P0, [R0+URZ+0x34860], R2 ;  /* 0x03486002000075a7 */ /* 0x0044e4000800017f */
[----:B---3--:R-:W-:Y:S05]  /*18630*/  @!P0 NANOSLEEP.SYNCS 0x989680 ;  /* 0x009896800000895d */ /* 0x008fea0003900000 */
[----:B------:R-:W3:Y:S02]  /*18640*/  @!P0 SYNCS.PHASECHK.TRANS64 P0, [R0+URZ+0x34860], R2 ;  /* 0x03486002000085a7 */ /* 0x000ee4000800007f */
[----:B---3--:R-:W-:Y:S05]  /*18650*/  @!P0 BRA `(.L_x_307) ;  /* 0xfffffffc00f08947 */ /* 0x008fea000383ffff */
[----:B------:R-:W-:Y:S05]  /*18660*/  BRA `(.L_x_368) ;  /* 0xffffffd800707947 */ /* 0x000fea000383ffff */
.L_x_314:
[----:B------:R-:W4:Y:S01]  /*18670*/  LDL R3, [R1] ;  /* 0x0000000001037983 */ /* 0x000f220000100800 */
[----:B------:R-:W-:Y:S01]  /*18680*/  BSSY B0, `(.L_x_369) ;  /* 0x0000008000007945 */ /* 0x000fe20003800000 */
[----:B0-----:R-:W-:Y:S02]  /*18690*/  IMAD.MOV.U32 R12, RZ, RZ, RZ ;  /* 0x000000ffff0c7224 */ /* 0x001fe400078e00ff */
[----:B------:R-:W-:Y:S02]  /*186a0*/  IMAD.MOV.U32 R11, RZ, RZ, 0x1f ;  /* 0x0000001fff0b7424 */ /* 0x000fe400078e00ff */
[----:B------:R-:W-:Y:S02]  /*186b0*/  IMAD.MOV.U32 R15, RZ, RZ, -0x1 ;  /* 0xffffffffff0f7424 */ /* 0x000fe400078e00ff */
[----:B----4-:R-:W-:-:S07]  /*186c0*/  IMAD.MOV.U32 R13, RZ, RZ, R3 ;  /* 0x000000ffff0d7224 */ /* 0x010fce00078e0003 */
[----:B-123--:R-:W-:Y:S05]  /*186d0*/  WARPSYNC.COLLECTIVE R15, `(.L_x_370) ;  /* 0x000000000f087348 */ /* 0x00efea0003c00000 */
[----:B------:R0:W4:Y:S02]  /*186e0*/  SHFL.IDX P6, R14, R13, R12, R11 ;  /* 0x0000000c0d0e7389 */ /* 0x00012400000c000b */
[----:B01234-:R-:W-:Y:S01]  /*186f0*/  ENDCOLLECTIVE ;  /* 0x000000000000791b */ /* 0x01ffe20003800000 */
.L_x_370:
[----:B------:R-:W-:Y:S05]  /*18700*/  BSYNC B0 ;  /* 0x0000000000007941 */ /* 0x000fea0003800000 */
.L_x_369:
[----:B------:R0:W5:Y:S01]  /*18710*/  LDL R2, [R1+0xc] ;  /* 0x00000c0001027983 */ /* 0x0001620000100800 */
[----:B------:R-:W-:Y:S02]  /*18720*/  IMAD.MOV.U32 R13, RZ, RZ, R3 ;  /* 0x000000ffff0d7224 */ /* 0x000fe400078e0003 */
[----:B------:R-:W-:Y:S02]  /*18730*/  IMAD.MOV.U32 R12, RZ, RZ, 0x1 ;  /* 0x00000001ff0c7424 */ /* 0x000fe400078e00ff */
[----:B------:R-:W-:Y:S02]  /*18740*/  IMAD.MOV.U32 R11, RZ, RZ, 0x1f ;  /* 0x0000001fff0b7424 */ /* 0x000fe400078e00ff */
[----:B------:R-:W-:Y:S02]  /*18750*/  IMAD.MOV.U32 R15, RZ, RZ, -0x1 ;  /* 0xffffffffff0f7424 */ /* 0x000fe400078e00ff */
[----:B0-----:R-:W-:-:S07]  /*18760*/  IMAD.MOV.U32 R0, RZ, RZ, R14 ;  /* 0x000000ffff007224 */ /* 0x001fce00078e000e */
[----:B-----5:R-:W-:Y:S05]  /*18770*/  WARPSYNC.COLLECTIVE R15, `(.L_x_371) ;  /* 0x000000000f087348 */ /* 0x020fea0003c00000 */
[----:B------:R0:W1:Y:S02]  /*18780*/  SHFL.IDX P6, R14, R13, R12, R11 ;  /* 0x0000000c0d0e7389 */ /* 0x00006400000c000b */
[----:B01---5:R-:W-:Y:S01]  /*18790*/  ENDCOLLECTIVE ;  /* 0x000000000000791b */ /* 0x023fe20003800000 */
.L_x_371:
[----:B------:R-:W-:Y:S01]  /*187a0*/  ULDC UR4, c[0x0][0xc3c] ;  /* 0x00030f0000047ab9 */ /* 0x000fe20000000800 */
[----:B------:R-:W-:Y:S01]  /*187b0*/  ULDC.64 UR6, c[0x0][0x208] ;  /* 0x0000820000067ab9 */ /* 0x000fe20000000a00 */
[----:B------:R-:W-:Y:S02]  /*187c0*/  IMAD.IADD R6, R2, 0x1, R16 ;  /* 0x0000000102067824 */ /* 0x000fe400078e0210 */
[----:B------:R-:W-:Y:S02]  /*187d0*/  IMAD.MOV.U32 R11, RZ, RZ, RZ ;  /* 0x000000ffff0b7224 */ /* 0x000fe400078e00ff */
[----:B------:R-:W-:Y:S01]  /*187e0*/  IMAD.MOV.U32 R8, RZ, RZ, R14 ;  /* 0x000000ffff087224 */ /* 0x000fe200078e000e */
[----:B------:R-:W-:-:S13]  /*187f0*/  ISETP.GE.OR P1, PT, R6, UR4, !P0 ;  /* 0x0000000406007c0c */ /* 0x000fda000c726670 */
[----:B------:R-:W0:Y:S08]  /*18800*/  @!P1 LDC.64 R2, c[0x0][0xc80] ;  /* 0x00032000ff029b82 */ /* 0x000e300000000a00 */
[----:B------:R-:W1:Y:S01]  /*18810*/  @!P1 LDC.64 R4, c[0x0][0xc78] ;  /* 0x00031e00ff049b82 */ /* 0x000e620000000a00 */
[----:B0-----:R-:W-:-:S05]  /*18820*/  @!P1 IMAD.WIDE R2, R6, 0x4, R2 ;  /* 0x0000000406029825 */ /* 0x001fca00078e0202 */
[----:B------:R1:W2:Y:S02]  /*18830*/  @!P1 LDG.E R7, desc[UR6][R2.64] ;  /* 0x0000000602079981 */ /* 0x0002a4000c1e1900 */
[----:B-1----:R-:W-:-:S06]  /*18840*/  @!P1 IMAD.WIDE R2, R6, 0x4, R4 ;  /* 0x0000000406029825 */ /* 0x002fcc00078e0204 */
[----:B------:R-:W3:Y:S01]  /*18850*/  @!P1 LDG.E R2, desc[UR6][R2.64] ;  /* 0x0000000602029981 */ /* 0x000ee2000c1e1900 */
[----:B------:R-:W-:Y:S01]  /*18860*/  IMAD.MOV.U32 R6, RZ, RZ, RZ ;  /* 0x000000ffff067224 */ /* 0x000fe200078e00ff */
[C---:B------:R-:W-:Y:S01]  /*18870*/  ISETP.GE.U32.AND P2, PT, R16.reuse, 0x2, PT ;  /* 0x000000021000780c */ /* 0x040fe20003f46070 */
[----:B------:R-:W-:Y:S01]  /*18880*/  IMAD.MOV.U32 R4, RZ, RZ, RZ ;  /* 0x000000ffff047224 */ /* 0x000fe200078e00ff */
[C---:B------:R-:W-:Y:S02]  /*18890*/  ISETP.GE.U32.AND P3, PT, R16.reuse, 0x4, PT ;  /* 0x000000041000780c */ /* 0x040fe40003f66070 */
[C---:B------:R-:W-:Y:S02]  /*188a0*/  ISETP.GE.U32.AND P4, PT, R16.reuse, 0x8, PT ;  /* 0x000000081000780c */ /* 0x040fe40003f86070 */
[----:B------:R-:W-:Y:S01]  /*188b0*/  ISETP.GE.U32.AND P5, PT, R16, 0x10, PT ;  /* 0x000000101000780c */ /* 0x000fe20003fa6070 */
[----:B--2---:R-:W-:Y:S02]  /*188c0*/  @!P1 IMAD.MOV.U32 R6, RZ, RZ, R7 ;  /* 0x000000ffff069224 */ /* 0x004fe400078e0007 */
[----:B------:R-:W-:-:S02]  /*188d0*/  IMAD.MOV.U32 R7, RZ, RZ, RZ ;  /* 0x000000ffff077224 */ /* 0x000fc400078e00ff */
[----:B---3--:R-:W-:Y:S01]  /*188e0*/  @!P1 IMAD.MOV.U32 R7, RZ, RZ, R2 ;  /* 0x000000ffff079224 */ /* 0x008fe200078e0002 */
[----:B------:R-:W-:-:S03]  /*188f0*/  ISETP.NE.AND P1, PT, R16, RZ, PT ;  /* 0x000000ff1000720c */ /* 0x000fc60003f25270 */
[----:B------:R-:W-:-:S04]  /*18900*/  IMAD R2, R7, R6, RZ ;  /* 0x0000000607027224 */ /* 0x000fc800078e02ff */
[----:B------:R-:W-:-:S07]  /*18910*/  IMAD.MOV.U32 R13, RZ, RZ, R2 ;  /* 0x000000ffff0d7224 */ /* 0x000fce00078e0002 */
[----:B------:R-:W-:Y:S05]  /*18920*/  WARPSYNC.COLLECTIVE R15, `(.L_x_372) ;  /* 0x000000000f087348 */ /* 0x000fea0003c00000 */
[----:B------:R0:W1:Y:S02]  /*18930*/  SHFL.UP P6, R14, R13, R12, R11 ;  /* 0x0400000c0d0e7389 */ /* 0x00006400000c000b */
[----:B01----:R-:W-:Y:S01]  /*18940*/  ENDCOLLECTIVE ;  /* 0x000000000000791b */ /* 0x003fe20003800000 */
.L_x_372:
[----:B------:R-:W-:Y:S02]  /*18950*/  IMAD.MOV.U32 R12, RZ, RZ, 0x2 ;  /* 0x00000002ff0c7424 */ /* 0x000fe400078e00ff */
[----:B------:R-:W-:-:S05]  /*18960*/  IMAD.MOV.U32 R3, RZ, RZ, R14 ;  /* 0x000000ffff037224 */ /* 0x000fca00078e000e */
[----:B------:R-:W-:-:S05]  /*18970*/  SEL R3, R3, RZ, P1 ;  /* 0x000000ff03037207 */ /* 0x000fca0000800000 */
[----:B------:R-:W-:-:S04]  /*18980*/  IMAD.IADD R2, R2, 0x1, R3 ;  /* 0x0000000102027824 */ /* 0x000fc800078e0203 */
[----:B------:R-:W-:-:S07]  /*18990*/  IMAD.MOV.U32 R13, RZ, RZ, R2 ;  /* 0x000000ffff0d7224 */ /* 0x000fce00078e0002 */
[----:B------:R-:W-:Y:S05]  /*189a0*/  WARPSYNC.COLLECTIVE R15, `(.L_x_373) ;  /* 0x000000000f087348 */ /* 0x000fea0003c00000 */
[----:B------:R0:W1:Y:S02]  /*189b0*/  SHFL.UP P6, R14, R13, R12, R11 ;  /* 0x0400000c0d0e7389 */ /* 0x00006400000c000b */
[----:B01----:R-:W-:Y:S01]  /*189c0*/  ENDCOLLECTIVE ;  /* 0x000000000000791b */ /* 0x003fe20003800000 */
.L_x_373:
        /* <DEDUP_REMOVED lines=8> */
.L_x_374:
        /* <DEDUP_REMOVED lines=8> */
.L_x_375:
        /* <DEDUP_REMOVED lines=8> */
.L_x_376:
[----:B------:R-:W-:Y:S02]  /*18b50*/  IMAD.MOV.U32 R12, RZ, RZ, 0x1f ;  /* 0x0000001fff0c7424 */ /* 0x000fe400078e00ff */
[----:B------:R-:W-:Y:S02]  /*18b60*/  IMAD.MOV.U32 R11, RZ, RZ, 0x1f ;  /* 0x0000001fff0b7424 */ /* 0x000fe400078e00ff */
[----:B------:R-:W-:-:S05]  /*18b70*/  IMAD.MOV.U32 R3, RZ, RZ, R14 ;  /* 0x000000ffff037224 */ /* 0x000fca00078e000e */
[----:B------:R-:W-:-:S05]  /*18b80*/  SEL R3, R3, RZ, P5 ;  /* 0x000000ff03037207 */ /* 0x000fca0002800000 */
[----:B------:R-:W-:-:S04]  /*18b90*/  IMAD.IADD R2, R2, 0x1, R3 ;  /* 0x0000000102027824 */ /* 0x000fc800078e0203 */
[----:B------:R-:W-:-:S07]  /*18ba0*/  IMAD.MOV.U32 R13, RZ, RZ, R2 ;  /* 0x000000ffff0d7224 */ /* 0x000fce00078e0002 */
[----:B------:R-:W-:Y:S05]  /*18bb0*/  WARPSYNC.COLLECTIVE R15, `(.L_x_377) ;  /* 0x000000000f087348 */ /* 0x000fea0003c00000 */
[----:B------:R0:W1:Y:S02]  /*18bc0*/  SHFL.IDX P6, R14, R13, R12, R11 ;  /* 0x0000000c0d0e7389 */ /* 0x00006400000c000b */
[----:B01----:R-:W-:Y:S01]  /*18bd0*/  ENDCOLLECTIVE ;  /* 0x000000000000791b */ /* 0x003fe20003800000 */
.L_x_377:
[----:B------:R-:W-:Y:S01]  /*18be0*/  IMAD.MOV.U32 R9, RZ, RZ, R14 ;  /* 0x000000ffff097224 */ /* 0x000fe200078e000e */
[----:B------:R-:W-:Y:S06]  /*18bf0*/  BRA `(.L_x_378) ;  /* 0xffffffd800e47947 */ /* 0x000fec000383ffff */
.L_x_317:
[----:B------:R-:W-:Y:S01]  /*18c00*/  BSSY B0, `(.L_x_379) ;  /* 0x0000008000007945 */ /* 0x000fe20003800000 */
[----:B------:R-:W-:Y:S01]  /*18c10*/  IMAD.MOV.U32 R13, RZ, RZ, R2 ;  /* 0x000000ffff0d7224 */ /* 0x000fe200078e0002 */
[----:B------:R-:W-:Y:S01]  /*18c20*/  MOV R15, 0xffffffff ;  /* 0xffffffff000f7802 */ /* 0x000fe20000000f00 */
[----:B0-----:R-:W-:Y:S02]  /*18c30*/  IMAD.MOV.U32 R12, RZ, RZ, 0x1 ;  /* 0x00000001ff0c7424 */ /* 0x001fe400078e00ff */
[----:B------:R-:W-:-:S07]  /*18c40*/  IMAD.MOV.U32 R11, RZ, RZ, RZ ;  /* 0x000000ffff0b7224 */ /* 0x000fce00078e00ff */
[----:B------:R-:W-:Y:S05]  /*18c50*/  WARPSYNC.COLLECTIVE R15, `(.L_x_380) ;  /* 0x000000000f087348 */ /* 0x000fea0003c00000 */
[----:B------:R0:W1:Y:S02]  /*18c60*/  SHFL.UP P6, R14, R13, R12, R11 ;  /* 0x0400000c0d0e7389 */ /* 0x00006400000c000b */
[----:B01----:R-:W-:Y:S01]  /*18c70*/  ENDCOLLECTIVE ;  /* 0x000000000000791b */ /* 0x003fe20003800000 */
.L_x_380:
[----:B------:R-:W-:Y:S05]  /*18c80*/  BSYNC B0 ;  /* 0x0000000000007941 */ /* 0x000fea0003800000 */
.L_x_379:
[----:B------:R-:W-:Y:S02]  /*18c90*/  IMAD.MOV.U32 R3, RZ, RZ, R14 ;  /* 0x000000ffff037224 */ /* 0x000fe400078e000e */
[----:B------:R-:W-:Y:S02]  /*18ca0*/  IMAD.MOV.U32 R12, RZ, RZ, 0x2 ;  /* 0x00000002ff0c7424 */ /* 0x000fe400078e00ff */
[----:B------:R-:W-:Y:S01]  /*18cb0*/  IMAD.MOV.U32 R11, RZ, RZ, RZ ;  /* 0x000000ffff0b7224 */ /* 0x000fe200078e00ff */
[----:B------:R-:W-:Y:S01]  /*18cc0*/  SEL R3, R3, RZ, P1 ;  /* 0x000000ff03037207 */ /* 0x000fe20000800000 */
[----:B------:R-:W-:-:S04]  /*18cd0*/  IMAD.MOV.U32 R15, RZ, RZ, -0x1 ;  /* 0xffffffffff0f7424 */ /* 0x000fc800078e00ff */
[----:B------:R-:W-:-:S04]  /*18ce0*/  IMAD.IADD R2, R2, 0x1, R3 ;  /* 0x0000000102027824 */ /* 0x000fc800078e0203 */
[----:B------:R-:W-:-:S07]  /*18cf0*/  IMAD.MOV.U32 R13, RZ, RZ, R2 ;  /* 0x000000ffff0d7224 */ /* 0x000fce00078e0002 */
[----:B------:R-:W-:Y:S05]  /*18d00*/  WARPSYNC.COLLECTIVE R15, `(.L_x_381) ;  /* 0x000000000f087348 */ /* 0x000fea0003c00000 */
[----:B------:R0:W1:Y:S02]  /*18d10*/  SHFL.UP P6, R14, R13, R12, R11 ;  /* 0x0400000c0d0e7389 */ /* 0x00006400000c000b */
[----:B01----:R-:W-:Y:S01]  /*18d20*/  ENDCOLLECTIVE ;  /* 0x000000000000791b */ /* 0x003fe20003800000 */
.L_x_381:
        /* <DEDUP_REMOVED lines=8> */
.L_x_382:
        /* <DEDUP_REMOVED lines=8> */
.L_x_383:
        /* <DEDUP_REMOVED lines=8> */
.L_x_384:
        /* <DEDUP_REMOVED lines=9> */
.L_x_385:
[----:B------:R-:W-:Y:S01]  /*18f40*/  IMAD.MOV.U32 R9, RZ, RZ, R14 ;  /* 0x000000ffff097224 */ /* 0x000fe200078e000e */
[----:B------:R-:W-:Y:S06]  /*18f50*/  BRA `(.L_x_386) ;  /* 0xffffffd800bc7947 */ /* 0x000fec000383ffff */
.L_x_319:
[----:B------:R-:W-:Y:S01]  /*18f60*/  BSSY B0, `(.L_x_387) ;  /* 0x0000006000007945 */ /* 0x000fe20003800000 */
[----:B------:R-:W-:Y:S01]  /*18f70*/  PLOP3.LUT P6, PT, P6, PT, PT, 0x8, 0x0 ;  /* 0x000000000000781c */ /* 0x000fe200037ce170 */
[----:B------:R-:W-:-:S12]  /*18f80*/  IMAD.MOV.U32 R15, RZ, RZ, -0x1 ;  /* 0xffffffffff0f7424 */ /* 0x000fd800078e00ff */
[----:B01----:R-:W-:Y:S05]  /*18f90*/  WARPSYNC.COLLECTIVE R15, `(.L_x_388) ;  /* 0x000000000f087348 */ /* 0x003fea0003c00000 */
[----:B------:R-:W-:Y:S01]  /*18fa0*/  VOTE.ANY R14, PT, P6 ;  /* 0x00000000000e7806 */ /* 0x000fe200030e0100 */
[----:B01----:R-:W-:Y:S06]  /*18fb0*/  ENDCOLLECTIVE ;  /* 0x000000000000791b */ /* 0x003fec0003800000 */
.L_x_388:
[----:B------:R-:W-:Y:S05]  /*18fc0*/  BSYNC B0 ;  /* 0x0000000000007941 */ /* 0x000fea0003800000 */
.L_x_387:
[----:B------:R-:W-:Y:S02]  /*18fd0*/  IMAD.MOV.U32 R8, RZ, RZ, R14 ;  /* 0x000000ffff087224 */ /* 0x000fe400078e000e */
[----:B------:R-:W-:Y:S02]  /*18fe0*/  IMAD.MOV.U32 R13, RZ, RZ, R6 ;  /* 0x000000ffff0d7224 */ /* 0x000fe400078e0006 */
[----:B------:R-:W0:Y:S01]  /*18ff0*/  POPC R5, R8 ;  /* 0x0000000800057309 */ /* 0x000e220000000000 */
[----:B------:R-:W-:Y:S02]  /*19000*/  IMAD.MOV.U32 R11, RZ, RZ, 0x1f ;  /* 0x0000001fff0b7424 */ /* 0x000fe400078e00ff */
[----:B------:R-:W-:Y:S02]  /*19010*/  IMAD.MOV.U32 R15, RZ, RZ, -0x1 ;  /* 0xffffffffff0f7424 */ /* 0x000fe400078e00ff */
[----:B0-----:R-:W-:-:S07]  /*19020*/  IMAD.MOV.U32 R12, RZ, RZ, R5 ;  /* 0x000000ffff0c7224 */ /* 0x001fce00078e0005 */
[----:B------:R-:W-:Y:S05]  /*19030*/  WARPSYNC.COLLECTIVE R15, `(.L_x_389) ;  /* 0x000000000f087348 */ /* 0x000fea0003c00000 */
[----:B------:R0:W1:Y:S02]  /*19040*/  SHFL.IDX P6, R14, R13, R12, R11 ;  /* 0x0000000c0d0e7389 */ /* 0x00006400000c000b */
[----:B01----:R-:W-:Y:S01]  /*19050*/  ENDCOLLECTIVE ;  /* 0x000000000000791b */ /* 0x003fe20003800000 */
.L_x_389:
[----:B------:R-:W-:Y:S02]  /*19060*/  IMAD.MOV.U32 R13, RZ, RZ, R7 ;  /* 0x000000ffff0d7224 */ /* 0x000fe400078e0007 */
[----:B------:R-:W-:-:S07]  /*19070*/  IMAD.MOV.U32 R6, RZ, RZ, R14 ;  /* 0x000000ffff067224 */ /* 0x000fce00078e000e */
[----:B------:R-:W-:Y:S05]  /*19080*/  WARPSYNC.COLLECTIVE R15, `(.L_x_390) ;  /* 0x000000000f087348 */ /* 0x000fea0003c00000 */
[----:B------:R0:W1:Y:S02]  /*19090*/  SHFL.IDX P6, R14, R13, R12, R11 ;  /* 0x0000000c0d0e7389 */ /* 0x00006400000c000b */
[----:B01----:R-:W-:Y:S01]  /*190a0*/  ENDCOLLECTIVE ;  /* 0x000000000000791b */ /* 0x003fe20003800000 */
.L_x_390:
[----:B------:R-:W-:Y:S01]  /*190b0*/  IMAD.MOV.U32 R7, RZ, RZ, R14 ;  /* 0x000000ffff077224 */ /* 0x000fe200078e000e */
[----:B------:R-:W-:Y:S06]  /*190c0*/  BRA `(.L_x_391) ;  /* 0xffffffd8009c7947 */ /* 0x000fec000383ffff */
.L_x_321:
[----:B------:R-:W-:Y:S01]  /*190d0*/  BSSY B0, `(.L_x_392) ;  /* 0x0000007000007945 */ /* 0x000fe20003800000 */
[----:B------:R-:W-:Y:S02]  /*190e0*/  IMAD.MOV.U32 R13, RZ, RZ, R2 ;  /* 0x000000ffff0d7224 */ /* 0x000fe400078e0002 */
[----:B------:R-:W-:Y:S02]  /*190f0*/  IMAD.MOV.U32 R11, RZ, RZ, 0x1f ;  /* 0x0000001fff0b7424 */ /* 0x000fe400078e00ff */
[----:B------:R-:W-:-:S07]  /*19100*/  IMAD.MOV.U32 R15, RZ, RZ, -0x1 ;  /* 0xffffffffff0f7424 */ /* 0x000fce00078e00ff */
[----:B-1234-:R-:W-:Y:S05]  /*19110*/  WARPSYNC.COLLECTIVE R15, `(.L_x_393) ;  /* 0x000000000f087348 */ /* 0x01efea0003c00000 */
[----:B------:R0:W0:Y:S02]  /*19120*/  SHFL.IDX P6, R14, R13, R12, R11 ;  /* 0x0000000c0d0e7389 */ /* 0x00002400000c000b */
[----:B01234-:R-:W-:Y:S01]  /*19130*/  ENDCOLLECTIVE ;  /* 0x000000000000791b */ /* 0x01ffe20003800000 */
.L_x_393:
[----:B------:R-:W-:Y:S05]  /*19140*/  BSYNC B0 ;  /* 0x0000000000007941 */ /* 0x000fea0003800000 */
.L_x_392:
[----:B------:R-:W-:Y:S01]  /*19150*/  IMAD.MOV.U32 R2, RZ, RZ, R14 ;  /* 0x000000ffff027224 */ /* 0x000fe200078e000e */
[----:B------:R-:W-:Y:S06]  /*19160*/  BRA `(.L_x_394) ;  /* 0xffffffd8008c7947 */ /* 0x000fec000383ffff */
.L_x_325:
[----:B0-----:R0:W1:Y:S02]  /*19170*/  SYNCS.PHASECHK.TRANS64.TRYWAIT P0, [R0+URZ+0x34820], R3 ;  /* 0x03482003000075a7 */ /* 0x001064000800017f */
[----:B-1----:R-:W-:Y:S05]  /*19180*/  @!P0 NANOSLEEP.SYNCS 0x989680 ;  /* 0x009896800000895d */ /* 0x002fea0003900000 */
[----:B------:R-:W1:Y:S02]  /*19190*/  @!P0 SYNCS.PHASECHK.TRANS64 P0, [R0+URZ+0x34820], R3 ;  /* 0x03482003000085a7 */ /* 0x000e64000800007f */
[----:B-1----:R-:W-:Y:S05]  /*191a0*/  @!P0 BRA `(.L_x_325) ;  /* 0xfffffffc00f08947 */ /* 0x002fea000383ffff */
[----:B------:R-:W-:Y:S05]  /*191b0*/  BRA `(.L_x_395) ;  /* 0xffffffe000247947 */ /* 0x000fea000383ffff */
.L_x_326:
[----:B------:R-:W1:Y:S01]  /*191c0*/  S2R R2, SR_TID.X ;  /* 0x0000000000027919 */ /* 0x000e620000002100 */
[----:B------:R-:W-:Y:S01]  /*191d0*/  BSSY B0, `(.L_x_396) ;  /* 0x000000a000007945 */ /* 0x000fe20003800000 */
[----:B------:R-:W-:Y:S02]  /*191e0*/  IMAD.MOV.U32 R12, RZ, RZ, RZ ;  /* 0x000000ffff0c7224 */ /* 0x000fe400078e00ff */
[----:B------:R-:W-:Y:S02]  /*191f0*/  IMAD.MOV.U32 R11, RZ, RZ, 0x1f ;  /* 0x0000001fff0b7424 */ /* 0x000fe400078e00ff */
[----:B------:R-:W-:Y:S01]  /*19200*/  IMAD.MOV.U32 R15, RZ, RZ, -0x1 ;  /* 0xffffffffff0f7424 */ /* 0x000fe200078e00ff */
[----:B-1----:R-:W-:-:S04]  /*19210*/  SHF.R.U32.HI R2, RZ, 0x5, R2 ;  /* 0x00000005ff027819 */ /* 0x002fc80000011602 */
[----:B------:R-:W-:-:S05]  /*19220*/  LOP3.LUT R2, R2, 0x3, RZ, 0xc0, !PT ;  /* 0x0000000302027812 */ /* 0x000fca00078ec0ff */
[----:B------:R-:W-:-:S07]  /*19230*/  IMAD.MOV.U32 R13, RZ, RZ, R2 ;  /* 0x000000ffff0d7224 */ /* 0x000fce00078e0002 */
[----:B0-----:R-:W-:Y:S05]  /*19240*/  WARPSYNC.COLLECTIVE R15, `(.L_x_397) ;  /* 0x000000000f087348 */ /* 0x001fea0003c00000 */
[----:B------:R1:W2:Y:S02]  /*19250*/  SHFL.IDX P6, R14, R13, R12, R11 ;  /* 0x0000000c0d0e7389 */ /* 0x0002a400000c000b */
[----:B012---:R-:W-:Y:S01]  /*19260*/  ENDCOLLECTIVE ;  /* 0x000000000000791b */ /* 0x007fe20003800000 */
.L_x_397:
[----:B------:R-:W-:Y:S05]  /*19270*/  BSYNC B0 ;  /* 0x0000000000007941 */ /* 0x000fea0003800000 */
.L_x_396:
[----:B------:R-:W-:Y:S05]  /*19280*/  BRA `(.L_x_398) ;  /* 0xffffffe0000c7947 */ /* 0x000fea000383ffff */
.L_x_329:
[----:B------:R-:W-:Y:S01]  /*19290*/  BSSY B1, `(.L_x_399) ;  /* 0x0000006000017945 */ /* 0x000fe20003800000 */
[----:B------:R-:W-:-:S07]  /*192a0*/  IMAD.MOV.U32 R15, RZ, RZ, -0x1 ;  /* 0xffffffffff0f7424 */ /* 0x000fce00078e00ff */
[----:B01----:R-:W-:Y:S05]  /*192b0*/  WARPSYNC.COLLECTIVE R15, `(.L_x_400) ;  /* 0x000000000f0c7348 */ /* 0x003fea0003c00000 */
[----:B------:R-:W-:Y:S02]  /*192c0*/  ELECT P6, UR62, PT ;  /* 0x00000000003e782f */ /* 0x000fe400038c0000 */
[----:B------:R-:W-:Y:S01]  /*192d0*/  MOV R14, UR62 ;  /* 0x0000003e000e7c02 */ /* 0x000fe20008000f00 */
[----:B01----:R-:W-:Y:S10]  /*192e0*/  ENDCOLLECTIVE ;  /* 0x000000000000791b */ /* 0x003ff40003800000 */
.L_x_400:
[----:B------:R-:W-:Y:S05]  /*192f0*/  BSYNC B1 ;  /* 0x0000000000017941 */ /* 0x000fea0003800000 */
.L_x_399:
[----:B------:R-:W-:Y:S05]  /*19300*/  BRA `(.L_x_401) ;  /* 0xffffffe000047947 */ /* 0x000fea000383ffff */
.L_x_331:
[----:B0-----:R0:W1:Y:S02]  /*19310*/  SYNCS.PHASECHK.TRANS64.TRYWAIT P0, [R6+URZ], R5 ;  /* 0x00000005060075a7 */ /* 0x001064000800017f */
[----:B-1----:R-:W-:Y:S05]  /*19320*/  @!P0 NANOSLEEP.SYNCS 0x989680 ;  /* 0x009896800000895d */ /* 0x002fea0003900000 */
[----:B------:R-:W1:Y:S02]  /*19330*/  @!P0 SYNCS.PHASECHK.TRANS64 P0, [R6+URZ], R5 ;  /* 0x00000005060085a7 */ /* 0x000e64000800007f */
[----:B-1----:R-:W-:Y:S05]  /*19340*/  @!P0 BRA `(.L_x_331) ;  /* 0xfffffffc00f08947 */ /* 0x002fea000383ffff */
[----:B------:R-:W-:Y:S05]  /*19350*/  BRA `(.L_x_402) ;  /* 0xffffffe000447947 */ /* 0x000fea000383ffff */
.L_x_332:
[----:B-1----:R1:W2:Y:S02]  /*19360*/  SYNCS.PHASECHK.TRANS64.TRYWAIT P0, [R7+URZ], R2 ;  /* 0x00000002070075a7 */ /* 0x0022a4000800017f */
[----:B--2---:R-:W-:Y:S05]  /*19370*/  @!P0 NANOSLEEP.SYNCS 0x989680 ;  /* 0x009896800000895d */ /* 0x004fea0003900000 */
[----:B------:R-:W2:Y:S02]  /*19380*/  @!P0 SYNCS.PHASECHK.TRANS64 P0, [R7+URZ], R2 ;  /* 0x00000002070085a7 */ /* 0x000ea4000800007f */
[----:B--2---:R-:W-:Y:S05]  /*19390*/  @!P0 BRA `(.L_x_332) ;  /* 0xfffffffc00f08947 */ /* 0x004fea000383ffff */
[----:B------:R-:W-:Y:S05]  /*193a0*/  BRA `(.L_x_403) ;  /* 0xffffffe000387947 */ /* 0x000fea000383ffff */
.L_x_334:
[----:B--2---:R2:W3:Y:S02]  /*193b0*/  SYNCS.PHASECHK.TRANS64.TRYWAIT P0, [R4+URZ], R5 ;  /* 0x00000005040075a7 */ /* 0x0044e4000800017f */
[----:B---3--:R-:W-:Y:S05]  /*193c0*/  @!P0 NANOSLEEP.SYNCS 0x989680 ;  /* 0x009896800000895d */ /* 0x008fea0003900000 */
[----:B------:R-:W3:Y:S02]  /*193d0*/  @!P0 SYNCS.PHASECHK.TRANS64 P0, [R4+URZ], R5 ;  /* 0x00000005040085a7 */ /* 0x000ee4000800007f */
[----:B---3--:R-:W-:Y:S05]  /*193e0*/  @!P0 BRA `(.L_x_334) ;  /* 0xfffffffc00f08947 */ /* 0x008fea000383ffff */
[----:B------:R-:W-:Y:S05]  /*193f0*/  BRA `(.L_x_404) ;  /* 0xffffffe0003c7947 */ /* 0x000fea000383ffff */
.L_x_405:
        /* <DEDUP_REMOVED lines=16> */
.L_x_3092:


//--------------------- .text._ZN7cutlass13device_kernelIN5flash11enable_sm90INS1_16FlashAttnFwdSm90INS1_25CollectiveMainloopFwdSm90ILi2EN4cute5tupleIJNS5_1CILi1EEES8_S8_EEENS6_IJNS7_ILi128EEENS7_ILi176EEESA_EEELi128ENS_6half_tEfNS_4arch4Sm90ELb0ELb0ELb1ELb1ELb0ELb1ELb0ELb1ELb1ELb1ELb1ELb0EEENS1_21CollectiveEpilogueFwdINS6_IJSA_SA_SB_EEES9_SD_SF_Li256ELb1ELb1ELb1ELb0EEENS1_36VarlenDynamicPersistentTileSchedulerILi128ELi176ELi256ELi128ELb1ELb1ELb1ELb0ELb1ELb1EEEEEEEEEvNT_6ParamsE --------------------------
	.section	.text._ZN7cutlass13device_kernelIN5flash11enable_sm90INS1_16FlashAttnFwdSm90INS1_25CollectiveMainloopFwdSm90ILi2EN4cute5tupleIJNS5_1CILi1EEES8_S8_EEENS6_IJNS7_ILi128EEENS7_ILi176EEESA_EEELi128ENS_6half_tEfNS_4arch4Sm90ELb0ELb0ELb1ELb1ELb0ELb1ELb0ELb1ELb1ELb1ELb1ELb0EEENS1_21CollectiveEpilogueFwdINS6_IJSA_SA_SB_EEES9_SD_SF_Li256ELb1ELb1ELb1ELb0EEENS1_36VarlenDynamicPersistentTileSchedulerILi128ELi176ELi256ELi128ELb1ELb1ELb1ELb0ELb1ELb1EEEEEEEEEvNT_6ParamsE,"ax",@progbits
	.align	128
.text._ZN7cutlass13device_kernelIN5flash11enable_sm90INS1_16FlashAttnFwdSm90INS1_25CollectiveMainloopFwdSm90ILi2EN4cute5tupleIJNS5_1CILi1EEES8_S8_EEENS6_IJNS7_ILi128EEENS7_ILi176EEESA_EEELi128ENS_6half_tEfNS_4arch4Sm90ELb0ELb0ELb1ELb1ELb0ELb1ELb0ELb1ELb1ELb1ELb1ELb0EEENS1_21CollectiveEpilogueFwdINS6_IJSA_SA_SB_EEES9_SD_SF_Li256ELb1ELb1ELb1ELb0EEENS1_36VarlenDynamicPersistentTileSchedulerILi128ELi176ELi256ELi128ELb1ELb1ELb1ELb0ELb1ELb1EEEEEEEEEvNT_6ParamsE:
        .type           _ZN7cutlass13device_kernelIN5flash11enable_sm90INS1_16FlashAttnFwdSm90INS1_25CollectiveMainloopFwdSm90ILi2EN4cute5tupleIJNS5_1CILi1EEES8_S8_EEENS6_IJNS7_ILi128EEENS7_ILi176EEESA_EEELi128ENS_6half_tEfNS_4arch4Sm90ELb0ELb0ELb1ELb1ELb0ELb1ELb0ELb1ELb1ELb1ELb1ELb0EEENS1_21CollectiveEpilogueFwdINS6_IJSA_SA_SB_EEES9_SD_SF_Li256ELb1ELb1ELb1ELb0EEENS1_36VarlenDynamicPersistentTileSchedulerILi128ELi176ELi256ELi128ELb1ELb1ELb1ELb0ELb1ELb1EEEEEEEEEvNT_6ParamsE,@function
        .size           _ZN7cutlass13device_kernelIN5flash11enable_sm90INS1_16FlashAttnFwdSm90INS1_25CollectiveMainloopFwdSm90ILi2EN4cute5tupleIJNS5_1CILi1EEES8_S8_EEENS6_IJNS7_ILi128EEENS7_ILi176EEESA_EEELi128ENS_6half_tEfNS_4arch4Sm90ELb0ELb0ELb1ELb1ELb0ELb1ELb0ELb1ELb1ELb1ELb1ELb0EEENS1_21CollectiveEpilogueFwdINS6_IJSA_SA_SB_EEES9_SD_SF_Li256ELb1ELb1ELb1ELb0EEENS1_36VarlenDynamicPersistentTileSchedulerILi128ELi176ELi256ELi128ELb1ELb1ELb1ELb0ELb1ELb1EEEEEEEEEvNT_6ParamsE,(.L_x_3093 - _ZN7cutlass13device_kernelIN5flash11enable_sm90INS1_16FlashAttnFwdSm90INS1_25CollectiveMainloopFwdSm90ILi2EN4cute5tupleIJNS5_1CILi1EEES8_S8_EEENS6_IJNS7_ILi128EEENS7_ILi176EEESA_EEELi128ENS_6half_tEfNS_4arch4Sm90ELb0ELb0ELb1ELb1ELb0ELb1ELb0ELb1ELb1ELb1ELb1ELb0EEENS1_21CollectiveEpilogueFwdINS6_IJSA_SA_SB_EEES9_SD_SF_Li256ELb1ELb1ELb1ELb0EEENS1_36VarlenDynamicPersistentTileSchedulerILi128ELi176ELi256ELi128ELb1ELb1ELb1ELb0ELb1ELb1EEEEEEEEEvNT_6ParamsE)
        .other          _ZN7cutlass13device_kernelIN5flash11enable_sm90INS1_16FlashAttnFwdSm90INS1_25CollectiveMainloopFwdSm90ILi2EN4cute5tupleIJNS5_1CILi1EEES8_S8_EEENS6_IJNS7_ILi128EEENS7_ILi176EEESA_EEELi128ENS_6half_tEfNS_4arch4Sm90ELb0ELb0ELb1ELb1ELb0ELb1ELb0ELb1ELb1ELb1ELb1ELb0EEENS1_21CollectiveEpilogueFwdINS6_IJSA_SA_SB_EEES9_SD_SF_Li256ELb1ELb1ELb1ELb0EEENS1_36VarlenDynamicPersistentTileSchedulerILi128ELi176ELi256ELi128ELb1ELb1ELb1ELb0ELb1ELb1EEEEEEEEEvNT_6ParamsE,@"STO_CUDA_ENTRY STV_DEFAULT"
_ZN7cutlass13device_kernelIN5flash11enable_sm90INS1_16FlashAttnFwdSm90INS1_25CollectiveMainloopFwdSm90ILi2EN4cute5tupleIJNS5_1CILi1EEES8_S8_EEENS6_IJNS7_ILi128EEENS7_ILi176EEESA_EEELi128ENS_6half_tEfNS_4arch4Sm90ELb0ELb0ELb1ELb1ELb0ELb1ELb0ELb1ELb1ELb1ELb1ELb0EEENS1_21CollectiveEpilogueFwdINS6_IJSA_SA_SB_EEES9_SD_SF_Li256ELb1ELb1ELb1ELb0EEENS1_36VarlenDynamicPersistentTileSchedulerILi128ELi176ELi256ELi128ELb1ELb1ELb1ELb0ELb1ELb1EEEEEEEEEvNT_6ParamsE:
[----:B------:R-:W0:Y:S02]  /*0000*/  LDC R1, c[0x0][0x28] ;  /* 0x00000a00ff017b82 */ /* 0x000e240000000800 */
[----:B0-----:R-:W-:Y:S01]  /*0010*/  VIADD R1, R1, 0xffffff70 ;  /* 0xffffff7001017836 */ /* 0x001fe20000000000 */
[----:B------:R-:W0:Y:S01]  /*0020*/  S2R R6, SR_TID.X ;  /* 0x0000000000067919 */ /* 0x000e220000002100 */
[----:B------:R-:W-:Y:S01]  /*0030*/  ELECT P0, URZ, PT ;  /* 0x00000000003f782f */ /* 0x000fe20003800000 */
[----:B------:R-:W-:Y:S01]  /*0040*/  BSSY B0, `(.L_x_406) ;  /* 0x0000013000007945 */ /* 0x000fe20003800000 */
[----:B0-----:R-:W-:-:S05]  /*0050*/  SHF.R.U32.HI R0, RZ, 0x5, R6 ;  /* 0x00000005ff007819 */ /* 0x001fca0000011606 */
[----:B------:R-:W0:Y:S02]  /*0060*/  SHFL.IDX PT, R2, R0, RZ, 0x1f ;  /* 0x00001fff00027589 */ /* 0x000e2400000e0000 */
[----:B0-----:R-:W-:-:S13]  /*0070*/  ISETP.EQ.AND P0, PT, R2, RZ, P0 ;  /* 0x000000ff0200720c */ /* 0x001fda0000702270 */
[----:B------:R-:W-:Y:S05]  /*0080*/  @!P0 BRA `(.L_x_407) ;  /* 0x0000000000388947 */ /* 0x000fea0003800000 */
[----:B------:R-:W-:Y:S02]  /*0090*/  ULDC.64 UR4, c[0x0][0x198] ;  /* 0x0000660000047ab9 */ /* 0x000fe40000000a00 */
[----:B------:R-:W-:Y:S02]  /*00a0*/  UIADD3 UR6, UP0, UR4, 0x370, URZ ;  /* 0x0000037004067890 */ /* 0x000fe4000ff1e03f */
[----:B------:R-:W-:Y:S02]  /*00b0*/  UIADD3 UR8, UP1, UR4, 0x470, URZ ;  /* 0x0000047004087890 */ /* 0x000fe4000ff3e03f */
[----:B------:R-:W-:Y:S02]  /*00c0*/  UIADD3 UR10, UP2, UR4, 0x570, URZ ;  /* 0x00000570040a7890 */ /* 0x000fe4000ff5e03f */
[----:B------:R-:W-:Y:S02]  /*00d0*/  UIADD3 UR4, UP3, UR4, 0x670, URZ ;  /* 0x0000067004047890 */ /* 0x000fe4000ff7e03f */
[----:B------:R-:W-:-:S02]  /*00e0*/  UIADD3.X UR7, URZ, UR5, URZ, UP0, !UPT ;  /* 0x000000053f077290 */ /* 0x000fc400087fe43f */
[----:B------:R-:W-:Y:S02]  /*00f0*/  UIADD3.X UR9, URZ, UR5, URZ, UP1, !UPT ;  /* 0x000000053f097290 */ /* 0x000fe40008ffe43f */
[----:B------:R-:W-:Y:S02]  /*0100*/  UIADD3.X UR11, URZ, UR5, URZ, UP2, !UPT ;  /* 0x000000053f0b7290 */ /* 0x000fe400097fe43f */
[----:B------:R-:W-:-:S03]  /*0110*/  UIADD3.X UR5, URZ, UR5, URZ, UP3, !UPT ;  /* 0x000000053f057290 */ /* 0x000fc60009ffe43f */
[----:B------:R0:W-:Y:S02]  /*0120*/  UTMACCTL.PF [UR6] ;  /* 0x00000000060079b9 */ /* 0x0001e40008040000 */
[----:B------:R0:W-:Y:S02]  /*0130*/  UTMACCTL.PF [UR8] ;  /* 0x00000000080079b9 */ /* 0x0001e40008040000 */
[----:B------:R0:W-:Y:S02]  /*0140*/  UTMACCTL.PF [UR10] ;  /* 0x000000000a0079b9 */ /* 0x0001e40008040000 */
[----:B------:R0:W-:Y:S02]  /*0150*/  UTMACCTL.PF [UR4] ;  /* 0x00000000040079b9 */ /* 0x0001e40008040000 */
[----:B0-----:R-:W-:Y:S01]  /*0160*/  NOP ;  /* 0x0000000000007918 */ /* 0x001fe20000000000 */
.L_x_407:
[----:B------:R-:W-:Y:S05]  /*0170*/  BSYNC B0 ;  /* 0x0000000000007941 */ /* 0x000fea0003800000 */
.L_x_406:
[----:B------:R-:W-:Y:S01]  /*0180*/  VOTEU.ANY UP0, P0 ;  /* 0x00000000003f7886 */ /* 0x000fe20000000100 */
[----:B------:R-:W0:Y:S01]  /*0190*/  SHFL.IDX PT, R2, R0, RZ, 0x1f ;  /* 0x00001fff00027589 */ /* 0x000e2200000e0000 */
[----:B------:R-:W-:Y:S01]  /*01a0*/  UMOV UR4, 0x80 ;  /* 0x0000008000047882 */ /* 0x000fe20000000000 */
[----:B------:R-:W-:Y:S01]  /*01b0*/  UMOV UR7, 0x100 ;  /* 0x0000010000077882 */ /* 0x000fe20000000000 */
[----:B------:R-:W-:Y:S01]  /*01c0*/  SHF.R.U32.HI R3, RZ, 0x7, R6 ;  /* 0x00000007ff037819 */ /* 0x000fe20000011606 */
[----:B------:R-:W1:Y:S01]  /*01d0*/  @UP0 S2UR UR8, SR_CgaCtaId ;  /* 0x00000000000809c3 */ /* 0x000e620000008800 */
[----:B------:R-:W-:Y:S01]  /*01e0*/  @UP0 UMOV UR6, 0x400 ;  /* 0x0000040000060882 */ /* 0x000fe20000000000 */
[----:B------:R-:W-:-:S04]  /*01f0*/  @UP0 UIADD3 UR4, -UR4, 0x100000, URZ ;  /* 0x0010000004040890 */ /* 0x000fc8000fffe13f */
[----:B------:R-:W-:Y:S02]  /*0200*/  @UP0 USHF.L.U32 UR5, UR4, 0xb, URZ ;  /* 0x0000000b04050899 */ /* 0x000fe4000800063f */
[----:B------:R-:W-:Y:S01]  /*0210*/  @UP0 USHF.L.U32 UR4, UR4, 0x1, URZ ;  /* 0x0000000104040899 */ /* 0x000fe2000800063f */
[----:B------:R-:W-:Y:S01]  /*0220*/  VOTEU.ANY UP1, P0 ;  /* 0x00000000003f7886 */ /* 0x000fe20000020100 */
[----:B0-----:R-:W-:Y:S02]  /*0230*/  ISETP.NE.AND P1, PT, R2, RZ, PT ;  /* 0x000000ff0200720c */ /* 0x001fe40003f25270 */
[----:B------:R0:W2:Y:S01]  /*0240*/  SHFL.IDX PT, R2, R3, RZ, 0x1f ;  /* 0x00001fff03027589 */ /* 0x0000a200000e0000 */
[----:B-1----:R-:W-:Y:S02]  /*0250*/  @UP0 ULEA UR8, UR8, UR6, 0x18 ;  /* 0x0000000608080291 */ /* 0x002fe4000f8ec03f */
[----:B------:R-:W-:-:S04]  /*0260*/  @UP0 UIADD3 UR6, -UR7, 0x100000, URZ ;  /* 0x0010000007060890 */ /* 0x000fc8000fffe13f */
[----:B------:R-:W-:Y:S02]  /*0270*/  @UP0 USHF.L.U32 UR7, UR6, 0xb, URZ ;  /* 0x0000000b06070899 */ /* 0x000fe4000800063f */
[----:B------:R-:W-:Y:S01]  /*0280*/  @UP0 USHF.L.U32 UR6, UR6, 0x1, URZ ;  /* 0x0000000106060899 */ /* 0x000fe2000800063f */
[----:B------:R-:W-:Y:S01]  /*0290*/  VOTEU.ANY UP0, P0 ;  /* 0x00000000003f7886 */ /* 0x000fe20000000100 */
[----:B------:R-:W1:Y:S04]  /*02a0*/  FENCE.VIEW.ASYNC.S ;  /* 0x00000000000073c6 */ /* 0x000e680000000000 */
[----:B-1----:R0:W1:Y:S06]  /*02b0*/  @UP0 SYNCS.EXCH.64 URZ, [UR8+0x34800], UR4 ;  /* 0x03480004083f05b2 */ /* 0x00206c0008000100 */
[----:B------:R0:W3:Y:S02]  /*02c0*/  @UP1 SYNCS.EXCH.64 URZ, [UR8+0x34820], UR6 ;  /* 0x03482006083f15b2 */ /* 0x0000e40008000100 */
[----:B0-----:R-:W-:Y:S05]  /*02d0*/  @P1 BRA `(.L_x_408) ;  /* 0x0000000000481947 */ /* 0x001fea0003800000 */
[----:B------:R-:W0:Y:S01]  /*02e0*/  S2UR UR5, SR_CgaCtaId ;  /* 0x00000000000579c3 */ /* 0x000e220000008800 */
        /* <DEDUP_REMOVED lines=15> */
[----:B------:R0:W0:Y:S01]  /*03e0*/  SYNCS.EXCH.64 URZ, [UR8+0x34848], UR6 ;  /* 0x03484806083f75b2 */ /* 0x0000220008000100 */
[----:B------:R-:W-:Y:S01]  /*03f0*/  NOP ;  /* 0x0000000000007918 */ /* 0x000fe20000000000 */
.L_x_408:
[----:B------:R-:W5:Y:S01]  /*0400*/  SHFL.IDX PT, R3, R0, RZ, 0x1f ;  /* 0x00001fff00037589 */ /* 0x000f6200000e0000 */
[----:B------:R-:W-:Y:S01]  /*0410*/  NOP ;  /* 0x0000000000007918 */ /* 0x000fe20000000000 */
[----:B-----5:R-:W-:-:S13]  /*0420*/  ISETP.NE.AND P0, PT, R3, RZ, PT ;  /* 0x000000ff0300720c */ /* 0x020fda0003f05270 */
        /* <DEDUP_REMOVED lines=17> */
[----:B------:R0:W0:Y:S01]  /*0540*/  SYNCS.EXCH.64 URZ, [UR8+0x34868], UR6 ;  /* 0x03486806083f75b2 */ /* 0x0000220008000100 */
[----:B------:R-:W-:Y:S01]  /*0550*/  NOP ;  /* 0x0000000000007918 */ /* 0x000fe20000000000 */
.L_x_409:
[----:B------:R-:W5:Y:S01]  /*0560*/  SHFL.IDX PT, R3, R0, RZ, 0x1f ;  /* 0x00001fff00037589 */ /* 0x000f6200000e0000 */
[----:B------:R-:W-:Y:S01]  /*0570*/  NOP ;  /* 0x0000000000007918 */ /* 0x000fe20000000000 */
[----:B-----5:R-:W-:-:S13]  /*0580*/  ISETP.NE.AND P0, PT, R3, RZ, PT ;  /* 0x000000ff0300720c */ /* 0x020fda0003f05270 */
        /* <DEDUP_REMOVED lines=13> */
[----:B------:R0:W0:Y:S01]  /*0660*/  SYNCS.EXCH.64 URZ, [UR6+0x34888], UR4 ;  /* 0x03488804063f75b2 */ /* 0x0000220008000100 */
[----:B------:R-:W-:Y:S01]  /*0670*/  NOP ;  /* 0x0000000000007918 */ /* 0x000fe20000000000 */
.L_x_410:
        /* <DEDUP_REMOVED lines=22> */
.L_x_411:
        /* <DEDUP_REMOVED lines=22> */
.L_x_412:
[----:B--2---:R-:W-:Y:S01]  /*0940*/  ISETP.NE.AND P0, PT, R2, RZ, PT ;  /* 0x000000ff0200720c */ /* 0x004fe20003f05270 */
[----:B------:R-:W-:Y:S01]  /*0950*/  IMAD.MOV.U32 R2, RZ, RZ, 0x1 ;  /* 0x00000001ff027424 */ /* 0x000fe200078e00ff */
[----:B------:R-:W-:Y:S01]  /*0960*/  NOP ;  /* 0x0000000000007918 */ /* 0x000fe20000000000 */
[----:B------:R-:W-:Y:S03]  /*0970*/  BSSY B9, `(.L_x_413) ;  /* 0x000287a000097945 */ /* 0x000fe60003800000 */
[----:B------:R-:W-:-:S05]  /*0980*/  SEL R2, R2, 0x2, !P0 ;  /* 0x0000000202027807 */ /* 0x000fca0004000000 */
[----:B------:R2:W-:Y:S01]  /*0990*/  STL [R1+0x68], R2 ;  /* 0x0000680201007387 */ /* 0x0005e20000100800 */
[----:B01-34-:R-:W-:Y:S06]  /*09a0*/  BAR.SYNC.DEFER_BLOCKING 0x0 ;  /* 0x0000000000007b1d */ /* 0x01bfec0000010000 */
[----:B------:R-:W-:Y:S05]  /*09b0*/  @!P0 BRA `(.L_x_414) ;  /* 0x0000020c00448947 */ /* 0x000fea0003800000 */
.L_x_415:
[----:B------:R-:W-:-:S08]  /*09c0*/  NOP ;  /* 0x0000000000007918 */ /* 0x000fd00000000000 */
[----:B------:R-:W0:Y:S02]  /*09d0*/  USETMAXREG.TRY_ALLOC.CTAPOOL UP0, 0xf0 ;  /* 0x000000f0000079c8 */ /* 0x000e240008000600 */
[----:B0-----:R-:W-:-:S13]  /*09e0*/  PLOP3.LUT P0, PT, PT, PT, UP0, 0x80, 0x0 ;  /* 0x000000000000781c */ /* 0x001fda0003f0f008 */
[----:B------:R-:W-:Y:S05]  /*09f0*/  @!P0 BRA `(.L_x_415) ;  /* 0xfffffffc00f08947 */ /* 0x000fea000383ffff */
[----:B------:R-:W3:Y:S01]  /*0a00*/  LDL.LU R0, [R1] ;  /* 0x0000000001007983 */ /* 0x000ee20000300800 */
[----:B--2---:R-:W-:Y:S01]  /*0a10*/  SHF.R.U32.HI R2, RZ, 0x7, R6 ;  /* 0x00000007ff027819 */ /* 0x004fe20000011606 */
[----:B------:R-:W0:Y:S01]  /*0a20*/  S2UR UR5, SR_CgaCtaId ;  /* 0x00000000000579c3 */ /* 0x000e220000008800 */
[----:B------:R-:W-:-:S07]  /*0a30*/  UMOV UR4, 0x400 ;  /* 0x0000040000047882 */ /* 0x000fce0000000000 */
[----:B------:R-:W-:Y:S06]  /*0a40*/  BAR.ARV 0x8, 0x180 ;  /* 0x0206000000007b1d */ /* 0x000fec0000002000 */
[----:B------:R-:W-:-:S13]  /*0a50*/  ISETP.NE.AND P0, PT, R2, 0x1, PT ;  /* 0x000000010200780c */ /* 0x000fda0003f05270 */
[----:B------:R-:W-:Y:S06]  /*0a60*/  @!P0 BAR.ARV 0x9, 0x100 ;  /* 0x0244000000008b1d */ /* 0x000fec0000002000 */
[----:B0-----:R-:W-:Y:S02]  /*0a70*/  ULEA UR4, UR5, UR4, 0x18 ;  /* 0x0000000405047291 */ /* 0x001fe4000f8ec03f */
[----:B------:R-:W-:Y:S04]  /*0a80*/  BAR.SYNC.DEFER_BLOCKING 0x5, 0x180 ;  /* 0x0146000000007b1d */ /* 0x000fe80000010000 */
[----:B------:R-:W-:-:S02]  /*0a90*/  IMAD.U32 R2, RZ, RZ, UR4 ;  /* 0x00000004ff027e24 */ /* 0x000fc4000f8e00ff */
[----:B------:R-:W-:-:S03]  /*0aa0*/  ULDC UR4, c[0x0][0xc3c] ;  /* 0x00030f0000047ab9 */ /* 0x000fc60000000800 */
[----:B------:R-:W0:Y:S01]  /*0ab0*/  LDS.128 R148, [R2+0x348d0] ;  /* 0x0348d00002947984 */ /* 0x000e220000000c00 */
[----:B------:R-:W-:Y:S06]  /*0ac0*/  BAR.ARV 0x4, 0x180 ;  /* 0x0106000000007b1d */ /* 0x000fec0000002000 */
[----:B---3--:R-:W-:-:S04]  /*0ad0*/  LOP3.LUT R0, R0, 0xffffffdf, RZ, 0xc0, !PT ;  /* 0xffffffdf00007812 */ /* 0x008fc800078ec0ff */
[----:B------:R-:W-:Y:S02]  /*0ae0*/  @P0 LOP3.LUT R0, R0, 0x20, RZ, 0xfc, !PT ;  /* 0x0000002000000812 */ /* 0x000fe400078efcff */
[----:B0-----:R-:W-:-:S03]  /*0af0*/  ISETP.GE.AND P0, PT, R151, UR4, PT ;  /* 0x0000000497007c0c */ /* 0x001fc6000bf06270 */
[----:B------:R0:W-:Y:S10]  /*0b00*/  STL [R1], R0 ;  /* 0x0000000001007387 */ /* 0x0001f40000100800 */
[----:B0-----:R-:W-:Y:S05]  /*0b10*/  @P0 BRA `(.L_x_416) ;  /* 0x00000284007c0947 */ /* 0x001fea0003800000 */
[----:B------:R-:W2:Y:S01]  /*0b20*/  LDL R16, [R1+0x68] ;  /* 0x0000680001107983 */ /* 0x000ea20000100800 */
[----:B------:R-:W-:Y:S01]  /*0b30*/  VIADD R14, R6, 0xffffff80 ;  /* 0xffffff80060e7836 */ /* 0x000fe20000000000 */
[----:B------:R-:W-:Y:S01]  /*0b40*/  CS2R R222, SRZ ;  /* 0x0000000000de7805 */ /* 0x000fe2000001ff00 */
[----:B------:R-:W-:Y:S02]  /*0b50*/  VIADD R20, R2, 0x16400 ;  /* 0x0001640002147836 */ /* 0x000fe40000000000 */
[----:B------:R-:W-:Y:S01]  /*0b60*/  IMAD.MOV.U32 R23, RZ, RZ, RZ ;  /* 0x000000ffff177224 */ /* 0x000fe200078e00ff */
[----:B------:R-:W-:-:S04]  /*0b70*/  SHF.R.S32.HI R0, RZ, 0x1f, R14 ;  /* 0x0000001fff007819 */ /* 0x000fc8000001140e */
[CC--:B------:R-:W-:Y:S02]  /*0b80*/  LEA.HI R3, R0.reuse, R14.reuse, RZ, 0x7 ;  /* 0x0000000e00037211 */ /* 0x0c0fe400078f38ff */
[CC--:B------:R-:W-:Y:S02]  /*0b90*/  LEA.HI R5, R0.reuse, R14.reuse, RZ, 0x4 ;  /* 0x0000000e00057211 */ /* 0x0c0fe400078f20ff */
[----:B------:R-:W-:Y:S02]  /*0ba0*/  LOP3.LUT R4, R3, 0xffffff80, RZ, 0xc0, !PT ;  /* 0xffffff8003047812 */ /* 0x000fe400078ec0ff */
[----:B------:R-:W-:Y:S02]  /*0bb0*/  LEA.HI R13, R0, R14, RZ, 0x2 ;  /* 0x0000000e000d7211 */ /* 0x000fe400078f10ff */
[----:B------:R-:W-:Y:S02]  /*0bc0*/  IADD3 R21, R14, -R4, RZ ;  /* 0x800000040e157210 */ /* 0x000fe40007ffe0ff */
[----:B------:R-:W-:-:S02]  /*0bd0*/  LEA.HI R4, R0, R14, RZ, 0x5 ;  /* 0x0000000e00047211 */ /* 0x000fc400078f28ff */
[----:B------:R-:W-:Y:S02]  /*0be0*/  SHF.R.S32.HI R9, RZ, 0x1f, R21 ;  /* 0x0000001fff097819 */ /* 0x000fe40000011415 */
[----:B------:R-:W-:Y:S01]  /*0bf0*/  LEA.HI R22, R0, R14, RZ, 0x3 ;  /* 0x0000000e00167211 */ /* 0x000fe200078f18ff */
[----:B------:R-:W-:Y:S01]  /*0c00*/  IMAD.SHL.U32 R6, R4, 0x20, RZ ;  /* 0x0000002004067824 */ /* 0x000fe200078e00ff */
[----:B------:R-:W-:Y:S02]  /*0c10*/  LEA.HI R10, R9, R21, RZ, 0x2 ;  /* 0x00000015090a7211 */ /* 0x000fe400078f10ff */
[----:B------:R-:W-:Y:S02]  /*0c20*/  LOP3.LUT R4, R5, 0x3fffff0, RZ, 0xc0, !PT ;  /* 0x03fffff005047812 */ /* 0x000fe400078ec0ff */
[--C-:B------:R-:W-:Y:S02]  /*0c30*/  SHF.R.S32.HI R11, RZ, 0x2, R10.reuse ;  /* 0x00000002ff0b7819 */ /* 0x100fe4000001140a */
[----:B------:R-:W-:Y:S01]  /*0c40*/  SHF.R.S32.HI R8, RZ, 0x1f, R10 ;  /* 0x0000001fff087819 */ /* 0x000fe2000001140a */
[----:B------:R-:W-:Y:S01]  /*0c50*/  IMAD.IADD R4, R14, 0x1, -R4 ;  /* 0x000000010e047824 */ /* 0x000fe200078e0a04 */
[----:B------:R-:W-:-:S02]  /*0c60*/  LOP3.LUT R7, R6, 0xfffffc00, RZ, 0xc0, !PT ;  /* 0xfffffc0006077812 */ /* 0x000fc400078ec0ff */
[----:B------:R-:W-:Y:S02]  /*0c70*/  LEA.HI R6, R8, R11, RZ, 0x3 ;  /* 0x0000000b08067211 */ /* 0x000fe400078f18ff */
[----:B------:R-:W-:Y:S01]  /*0c80*/  LEA.HI R9, R9, R21, RZ, 0x5 ;  /* 0x0000001509097211 */ /* 0x000fe200078f28ff */
[----:B------:R-:W-:Y:S01]  /*0c90*/  IMAD R8, R4, 0x40, R7 ;  /* 0x0000004004087824 */ /* 0x000fe200078e0207 */
[----:B------:R-:W-:Y:S02]  /*0ca0*/  SHF.R.S32.HI R4, RZ, 0x7, R3 ;  /* 0x00000007ff047819 */ /* 0x000fe40000011403 */
[----:B------:R-:W-:Y:S02]  /*0cb0*/  LOP3.LUT R12, R6, 0xfffffff8, RZ, 0xc0, !PT ;  /* 0xfffffff8060c7812 */ /* 0x000fe400078ec0ff */
[----:B------:R-:W-:Y:S02]  /*0cc0*/  SHF.R.S32.HI R6, RZ, 0x4, R5 ;  /* 0x00000004ff067819 */ /* 0x000fe40000011405 */
[----:B------:R-:W-:Y:S01]  /*0cd0*/  LEA.HI R3, R3, R4, RZ, 0x1 ;  /* 0x0000000403037211 */ /* 0x000fe200078f08ff */
[----:B------:R-:W-:Y:S01]  /*0ce0*/  IMAD.IADD R12, R11, 0x1, -R12 ;  /* 0x000000010b0c7824 */ /* 0x000fe200078e0a0c */
[----:B------:R-:W-:-:S02]  /*0cf0*/  LEA.HI R5, R5, R6, RZ, 0x1 ;  /* 0x0000000605057211 */ /* 0x000fc400078f08ff */
[----:B------:R-:W-:Y:S02]  /*0d00*/  LOP3.LUT R3, R3, 0x3fffffe, RZ, 0xc0, !PT ;  /* 0x03fffffe03037812 */ /* 0x000fe400078ec0ff */
[----:B------:R-:W-:Y:S02]  /*0d10*/  SHF.R.S32.HI R9, RZ, 0x5, R9 ;  /* 0x00000005ff097819 */ /* 0x000fe40000011409 */
[----:B------:R-:W-:Y:S01]  /*0d20*/  LOP3.LUT R5, R5, 0x1ffffffe, RZ, 0xc0, !PT ;  /* 0x1ffffffe05057812 */ /* 0x000fe200078ec0ff */
[----:B------:R-:W-:Y:S01]  /*0d30*/  IMAD.IADD R3, R4, 0x1, -R3 ;  /* 0x0000000104037824 */ /* 0x000fe200078e0a03 */
[----:B------:R-:W-:Y:S01]  /*0d40*/  LOP3.LUT R13, R13, 0xfffffffc, RZ, 0xc0, !PT ;  /* 0xfffffffc0d0d7812 */ /* 0x000fe200078ec0ff */
[----:B------:R-:W-:Y:S01]  /*0d50*/  IMAD R12, R9, 0x10, R12 ;  /* 0x00000010090c7824 */ /* 0x000fe200078e020c */
[----:B------:R-:W-:Y:S01]  /*0d60*/  LOP3.LUT R10, R10, 0x7ffffffc, RZ, 0xc0, !PT ;  /* 0x7ffffffc0a0a7812 */ /* 0x000fe200078ec0ff */
[----:B------:R-:W-:Y:S01]  /*0d70*/  IMAD.IADD R5, R6, 0x1, -R5 ;  /* 0x0000000106057824 */ /* 0x000fe200078e0a05 */
[----:B------:R-:W-:Y:S01]  /*0d80*/  IADD3 R13, R14, -R13, RZ ;  /* 0x8000000d0e0d7210 */ /* 0x000fe20007ffe0ff */
[----:B------:R-:W-:Y:S01]  /*0d90*/  IMAD R15, R3, 0x40, R12 ;  /* 0x00000040030f7824 */ /* 0x000fe200078e020c */
[----:B------:R-:W-:Y:S01]  /*0da0*/  LEA.HI R3, R0, R14, RZ, 0x6 ;  /* 0x0000000e00037211 */ /* 0x000fe200078f30ff */
[----:B------:R-:W-:Y:S01]  /*0db0*/  IMAD R5, R5, 0x8, R8 ;  /* 0x0000000805057824 */ /* 0x000fe200078e0208 */
[----:B------:R-:W-:Y:S01]  /*0dc0*/  LOP3.LUT R0, R22, 0xfffffff8, RZ, 0xc0, !PT ;  /* 0xfffffff816007812 */ /* 0x000fe200078ec0ff */
[----:B------:R-:W-:Y:S01]  /*0dd0*/  IMAD.IADD R10, R21, 0x1, -R10 ;  /* 0x00000001150a7824 */ /* 0x000fe200078e0a0a */
[----:B------:R-:W-:Y:S01]  /*0de0*/  SHF.R.S32.HI R22, RZ, 0x3, R22 ;  /* 0x00000003ff167819 */ /* 0x000fe20000011416 */
[----:B------:R-:W-:Y:S01]  /*0df0*/  IMAD.SHL.U32 R3, R3, 0x8, RZ ;  /* 0x0000000803037824 */ /* 0x000fe200078e00ff */
[----:B------:R-:W-:Y:S01]  /*0e00*/  LEA.HI R7, R13, R13, RZ, 0x1 ;  /* 0x0000000d0d077211 */ /* 0x000fe200078f08ff */
[----:B------:R0:W-:Y:S01]  /*0e10*/  STL [R1+0x8c], R5 ;  /* 0x00008c0501007387 */ /* 0x0001e20000100800 */
[----:B------:R-:W-:Y:S01]  /*0e20*/  IADD3 R18, R14, -R0, RZ ;  /* 0x800000000e127210 */ /* 0x000fe20007ffe0ff */
[C---:B------:R-:W-:Y:S01]  /*0e30*/  VIADD R24, R22.reuse, 0xa0 ;  /* 0x000000a016187836 */ /* 0x040fe20000000000 */
[----:B------:R-:W-:Y:S01]  /*0e40*/  LOP3.LUT R4, R7, 0x1ffffffe, RZ, 0xc0, !PT ;  /* 0x1ffffffe07047812 */ /* 0x000fe200078ec0ff */
[C---:B------:R-:W-:Y:S01]  /*0e50*/  VIADD R30, R22.reuse, 0x20 ;  /* 0x00000020161e7836 */ /* 0x040fe20000000000 */
[----:B------:R-:W-:Y:S01]  /*0e60*/  LOP3.LUT R26, R3, 0xfffffe00, RZ, 0xc0, !PT ;  /* 0xfffffe00031a7812 */ /* 0x000fe200078ec0ff */
[C---:B------:R-:W-:Y:S01]  /*0e70*/  VIADD R29, R22.reuse, 0x40 ;  /* 0x00000040161d7836 */ /* 0x040fe20000000000 */
[C---:B------:R-:W-:Y:S01]  /*0e80*/  IADD3 R25, R22.reuse, 0x80, RZ ;  /* 0x0000008016197810 */ /* 0x040fe20007ffe0ff */
[C---:B------:R-:W-:Y:S01]  /*0e90*/  VIADD R28, R22.reuse, 0x60 ;  /* 0x00000060161c7836 */ /* 0x040fe20000000000 */
[----:B------:R-:W-:Y:S01]  /*0ea0*/  IADD3 R4, R13, -R4, RZ ;  /* 0x800000040d047210 */ /* 0x000fe20007ffe0ff */
[----:B0-----:R-:W-:Y:S01]  /*0eb0*/  IMAD.SHL.U32 R5, R22, 0x40, RZ ;  /* 0x0000004016057824 */ /* 0x001fe200078e00ff */
[----:B------:R-:W-:Y:S01]  /*0ec0*/  SHF.R.S32.HI R0, RZ, 0x1f, R22 ;  /* 0x0000001fff007819 */ /* 0x000fe20000011416 */
[----:B------:R-:W-:Y:S01]  /*0ed0*/  IMAD.SHL.U32 R13, R24, 0x40, RZ ;  /* 0x00000040180d7824 */ /* 0x000fe200078e00ff */
[----:B------:R-:W-:Y:S01]  /*0ee0*/  SHF.R.S32.HI R14, RZ, 0x1f, R24 ;  /* 0x0000001fff0e7819 */ /* 0x000fe20000011418 */
[----:B------:R-:W-:Y:S01]  /*0ef0*/  IMAD.SHL.U32 R6, R29, 0x40, RZ ;  /* 0x000000401d067824 */ /* 0x000fe200078e00ff */
[----:B------:R-:W-:Y:S01]  /*0f00*/  LOP3.LUT R3, R5, 0x1c0, RZ, 0xc0, !PT ;  /* 0x000001c005037812 */ /* 0x000fe200078ec0ff */
[----:B------:R-:W-:Y:S01]  /*0f10*/  IMAD.SHL.U32 R8, R28, 0x40, RZ ;  /* 0x000000401c087824 */ /* 0x000fe200078e00ff */
[----:B------:R-:W-:Y:S01]  /*0f20*/  SHF.R.S32.HI R7, RZ, 0x1f, R29 ;  /* 0x0000001fff077819 */ /* 0x000fe2000001141d */
[----:B------:R-:W-:Y:S01]  /*0f30*/  IMAD.SHL.U32 R11, R25, 0x40, RZ ;  /* 0x00000040190b7824 */ /* 0x000fe200078e00ff */
[----:B------:R-:W-:Y:S01]  /*0f40*/  SHF.R.S32.HI R9, RZ, 0x1f, R28 ;  /* 0x0000001fff097819 */ /* 0x000fe2000001141c */
[----:B------:R-:W-:Y:S01]  /*0f50*/  STL [R1+0x84], R15 ;  /* 0x0000840f01007387 */ /* 0x000fe20000100800 */
[----:B------:R-:W-:-:S02]  /*0f60*/  SHF.L.U32 R0, R30, 0x6, RZ ;  /* 0x000000061e007819 */ /* 0x000fc400000006ff */
[----:B------:R-:W-:Y:S01]  /*0f70*/  SHF.R.S32.HI R5, RZ, 0x1f, R30 ;  /* 0x0000001fff057819 */ /* 0x000fe2000001141e */
[----:B------:R-:W-:Y:S01]  /*0f80*/  STL [R1+0x6c], RZ ;  /* 0x00006cff01007387 */ /* 0x000fe20000100800 */
[----:B------:R-:W-:Y:S02]  /*0f90*/  SHF.R.U32.HI R27, RZ, 0x3, R3 ;  /* 0x00000003ff1b7819 */ /* 0x000fe40000011603 */
[----:B------:R-:W-:Y:S01]  /*0fa0*/  SHF.R.S32.HI R12, RZ, 0x1f, R25 ;  /* 0x0000001fff0c7819 */ /* 0x000fe20000011419 */
[----:B------:R-:W-:Y:S01]  /*0fb0*/  STL [R1+0x78], R20 ;  /* 0x0000781401007387 */ /* 0x000fe20000100800 */
[----:B------:R-:W-:Y:S02]  /*0fc0*/  LEA.HI R14, R14, R24, RZ, 0x3 ;  /* 0x000000180e0e7211 */ /* 0x000fe400078f18ff */
[----:B------:R-:W-:Y:S01]  /*0fd0*/  LEA.HI R7, R7, R29, RZ, 0x3 ;  /* 0x0000001d07077211 */ /* 0x000fe200078f18ff */
[----:B------:R-:W-:Y:S01]  /*0fe0*/  STL [R1+0x4], RZ ;  /* 0x000004ff01007387 */ /* 0x000fe20000100800 */
[----:B------:R-:W-:-:S02]  /*0ff0*/  LEA.HI R9, R9, R28, RZ, 0x3 ;  /* 0x0000001c09097211 */ /* 0x000fc400078f18ff */
[----:B------:R-:W-:Y:S01]  /*1000*/  LOP3.LUT R24, R0, 0x1c0, RZ, 0xc0, !PT ;  /* 0x000001c000187812 */ /* 0x000fe200078ec0ff */
[----:B------:R-:W-:Y:S01]  /*1010*/  IMAD.SHL.U32 R7, R7, 0x40, RZ ;  /* 0x0000004007077824 */ /* 0x000fe200078e00ff */
[----:B------:R-:W-:Y:S01]  /*1020*/  LEA.HI R5, R5, R30, RZ, 0x3 ;  /* 0x0000001e05057211 */ /* 0x000fe200078f18ff */
[----:B------:R-:W-:Y:S01]  /*1030*/  IMAD.SHL.U32 R9, R9, 0x40, RZ ;  /* 0x0000004009097824 */ /* 0x000fe200078e00ff */
[----:B------:R-:W-:Y:S02]  /*1040*/  LOP3.LUT R0, R13, 0x1c0, RZ, 0xc0, !PT ;  /* 0x000001c00d007812 */ /* 0x000fe400078ec0ff */
[----:B------:R-:W-:Y:S01]  /*1050*/  LEA.HI R12, R12, R25, RZ, 0x3 ;  /* 0x000000190c0c7211 */ /* 0x000fe200078f18ff */
[----:B------:R-:W-:Y:S01]  /*1060*/  IMAD.SHL.U32 R5, R5, 0x40, RZ ;  /* 0x0000004005057824 */ /* 0x000fe200078e00ff */
[----:B------:R-:W-:Y:S02]  /*1070*/  LOP3.LUT R6, R6, 0x1c0, RZ, 0xc0, !PT ;  /* 0x000001c006067812 */ /* 0x000fe400078ec0ff */
[----:B------:R-:W-:Y:S01]  /*1080*/  LOP3.LUT R25, R8, 0x1c0, RZ, 0xc0, !PT ;  /* 0x000001c008197812 */ /* 0x000fe200078ec0ff */
[----:B------:R-:W-:Y:S01]  /*1090*/  IMAD.SHL.U32 R12, R12, 0x40, RZ ;  /* 0x000000400c0c7824 */ /* 0x000fe200078e00ff */
[----:B------:R-:W-:-:S02]  /*10a0*/  LOP3.LUT R8, R11, 0x1c0, RZ, 0xc0, !PT ;  /* 0x000001c00b087812 */ /* 0x000fc400078ec0ff */
[----:B------:R-:W-:Y:S02]  /*10b0*/  SHF.R.U32.HI R11, RZ, 0x3, R6 ;  /* 0x00000003ff0b7819 */ /* 0x000fe40000011606 */
[----:B------:R-:W-:Y:S02]  /*10c0*/  LOP3.LUT R7, R7, 0xfffffe00, RZ, 0xc0, !PT ;  /* 0xfffffe0007077812 */ /* 0x000fe400078ec0ff */
[----:B------:R-:W-:Y:S02]  /*10d0*/  SHF.R.U32.HI R8, RZ, 0x3, R25 ;  /* 0x00000003ff087819 */ /* 0x000fe40000011619 */
[----:B------:R-:W-:Y:S02]  /*10e0*/  SHF.L.U32 R14, R14, 0x6, RZ ;  /* 0x000000060e0e7819 */ /* 0x000fe400000006ff */
[----:B--2---:R-:W-:Y:S01]  /*10f0*/  LOP3.LUT R224, R16, 0x1, RZ, 0xfc, !PT ;  /* 0x0000000110e07812 */ /* 0x004fe200078efcff */
[C---:B------:R-:W-:Y:S02]  /*1100*/  IMAD.SHL.U32 R16, R18.reuse, 0x8, RZ ;  /* 0x0000000812107824 */ /* 0x040fe400078e00ff */
[----:B------:R-:W-:-:S03]  /*1110*/  IMAD.SHL.U32 R18, R18, 0x4, RZ ;  /* 0x0000000412127824 */ /* 0x000fc600078e00ff */
[--C-:B------:R-:W-:Y:S01]  /*1120*/  LOP3.LUT R3, R3, 0x38, R16.reuse, 0xf8, !PT ;  /* 0x0000003803037812 */ /* 0x100fe200078ef810 */
[----:B------:R-:W-:Y:S01]  /*1130*/  VIADD R220, R18, 0x20 ;  /* 0x0000002012dc7836 */ /* 0x000fe20000000000 */
[--C-:B------:R-:W-:Y:S02]  /*1140*/  SHF.R.S32.HI R17, RZ, 0x1f, R16.reuse ;  /* 0x0000001fff117819 */ /* 0x100fe40000011410 */
[----:B------:R-:W-:Y:S02]  /*1150*/  LOP3.LUT R0, R26, R3, R27, 0xf6, !PT ;  /* 0x000000031a007212 */ /* 0x000fe400078ef61b */
[--C-:B------:R-:W-:Y:S02]  /*1160*/  LOP3.LUT R3, R25, 0x38, R16.reuse, 0xf8, !PT ;  /* 0x0000003819037812 */ /* 0x100fe400078ef810 */
[----:B------:R-:W-:Y:S01]  /*1170*/  IADD3 R221, R16, 0x40, RZ ;  /* 0x0000004010dd7810 */ /* 0x000fe20007ffe0ff */
[----:B------:R0:W-:Y:S04]  /*1180*/  STL [R1+0x40], R0 ;  /* 0x0000400001007387 */ /* 0x0001e80000100800 */
[----:B------:R1:W-:Y:S01]  /*1190*/  STL [R1+0x48], R7 ;  /* 0x0000480701007387 */ /* 0x0003e20000100800 */
[----:B0-----:R-:W-:-:S02]  /*11a0*/  LOP3.LUT R0, R6, 0x38, R16, 0xf8, !PT ;  /* 0x0000003806007812 */ /* 0x001fc400078ef810 */
[----:B------:R-:W-:Y:S02]  /*11b0*/  SHF.R.U32.HI R6, RZ, 0x3, R24 ;  /* 0x00000003ff067819 */ /* 0x000fe40000011618 */
[----:B------:R-:W-:Y:S02]  /*11c0*/  LOP3.LUT R6, R9, 0xfffffe00, RZ, 0xc0, !PT ;  /* 0xfffffe0009067812 */ /* 0x000fe400078ec0ff */
[----:B------:R-:W-:Y:S02]  /*11d0*/  LOP3.LUT R9, R5, 0xfffffe00, RZ, 0xc0, !PT ;  /* 0xfffffe0005097812 */ /* 0x000fe400078ec0ff */
[----:B------:R-:W-:Y:S02]  /*11e0*/  LOP3.LUT R5, R12, 0xfffffe00, RZ, 0xc0, !PT ;  /* 0xfffffe000c057812 */ /* 0x000fe400078ec0ff */
[----:B------:R-:W-:Y:S01]  /*11f0*/  LOP3.LUT R0, R7, R0, R11, 0xf6, !PT ;  /* 0x0000000007007212 */ /* 0x000fe200078ef60b */
[----:B------:R-:W-:Y:S01]  /*1200*/  STL [R1+0x3c], R9 ;  /* 0x00003c0901007387 */ /* 0x000fe20000100800 */
[----:B------:R-:W-:-:S02]  /*1210*/  LOP3.LUT R3, R6, R3, R8, 0xf6, !PT ;  /* 0x0000000306037212 */ /* 0x000fc400078ef608 */
[----:B-1----:R-:W-:Y:S01]  /*1220*/  LOP3.LUT R7, R14, 0xfffffe00, RZ, 0xc0, !PT ;  /* 0xfffffe000e077812 */ /* 0x002fe200078ec0ff */
[----:B------:R0:W-:Y:S02]  /*1230*/  STL [R1+0x5c], R5 ;  /* 0x00005c0501007387 */ /* 0x0001e40000100800 */
[--C-:B------:R-:W-:Y:S02]  /*1240*/  IMAD R3, R3, 0x2, R20.reuse ;  /* 0x0000000203037824 */ /* 0x100fe400078e0214 */
[----:B------:R1:W-:Y:S04]  /*1250*/  STL [R1+0x44], R6 ;  /* 0x0000440601007387 */ /* 0x0003e80000100800 */
[----:B------:R2:W-:Y:S01]  /*1260*/  STL [R1+0x58], R7 ;  /* 0x0000580701007387 */ /* 0x0005e20000100800 */
[----:B0-----:R-:W-:Y:S01]  /*1270*/  IMAD R5, R0, 0x2, R20 ;  /* 0x0000000200057824 */ /* 0x001fe200078e0214 */
[----:B------:R-:W-:Y:S01]  /*1280*/  LEA R0, R4, R15, 0x3 ;  /* 0x0000000f04007211 */ /* 0x000fe200078e18ff */
[----:B-1----:R-:W-:-:S05]  /*1290*/  IMAD.SHL.U32 R6, R10, 0x2, RZ ;  /* 0x000000020a067824 */ /* 0x002fca00078e00ff */
[----:B------:R2:W-:Y:S04]  /*12a0*/  STL [R1+0x38], R6 ;  /* 0x0000380601007387 */ /* 0x0005e80000100800 */
[----:B------:R2:W-:Y:S04]  /*12b0*/  STL [R1+0x80], R5 ;  /* 0x0000800501007387 */ /* 0x0005e80000100800 */
[----:B------:R2:W-:Y:S04]  /*12c0*/  STL [R1+0x88], R0 ;  /* 0x0000880001007387 */ /* 0x0005e80000100800 */
[----:B------:R2:W-:Y:S02]  /*12d0*/  STL [R1+0x7c], R3 ;  /* 0x00007c0301007387 */ /* 0x0005e40000100800 */
.L_x_647:
[----:B01234-:R-:W0:Y:S01]  /*12e0*/  LDC.64 R4, c[0x0][0xc88] ;  /* 0x00032200ff047b82 */ /* 0x01fe220000000a00 */
[----:B------:R-:W-:Y:S01]  /*12f0*/  ULDC.64 UR4, c[0x0][0x208] ;  /* 0x0000820000047ab9 */ /* 0x000fe20000000a00 */
[----:B0-----:R-:W-:-:S05]  /*1300*/  IMAD.WIDE R4, R151, 0x4, R4 ;  /* 0x0000000497047825 */ /* 0x001fca00078e0204 */
[----:B------:R-:W2:Y:S01]  /*1310*/  LDG.E R32, desc[UR4][R4.64] ;  /* 0x0000000404207981 */ /* 0x000ea2000c1e1900 */
[----:B------:R-:W-:Y:S05]  /*1320*/  YIELD ;  /* 0x0000000000007946 */ /* 0x000fea0003800000 */
[----:B------:R-:W-:Y:S01]  /*1330*/  ULDC.64 UR4, c[0x0][0xa28] ;  /* 0x00028a0000047ab9 */ /* 0x000fe20000000a00 */
[----:B------:R-:W-:Y:S01]  /*1340*/  ULDC.64 UR8, c[0x0][0xa18] ;  /* 0x0002860000087ab9 */ /* 0x000fe20000000a00 */
[----:B------:R-:W-:Y:S01]  /*1350*/  ISETP.NE.U32.AND P1, PT, RZ, UR4, PT ;  /* 0x00000004ff007c0c */ /* 0x000fe2000bf25070 */
[----:B------:R-:W-:Y:S01]  /*1360*/  ULDC.64 UR6, c[0x0][0xa08] ;  /* 0x0002820000067ab9 */ /* 0x000fe20000000a00 */
[----:B------:R-:W-:Y:S01]  /*1370*/  IMAD.MOV.U32 R11, RZ, RZ, RZ ;  /* 0x000000ffff0b7224 */ /* 0x000fe200078e00ff */
[----:B------:R-:W-:Y:S01]  /*1380*/  ISETP.NE.U32.AND P0, PT, RZ, UR6, PT ;  /* 0x00000006ff007c0c */ /* 0x000fe2000bf05070 */
[----:B------:R-:W-:Y:S01]  /*1390*/  ULDC.64 UR10, c[0x0][0x208] ;  /* 0x00008200000a7ab9 */ /* 0x000fe20000000a00 */
[----:B------:R-:W-:Y:S01]  /*13a0*/  ISETP.NE.AND.EX P1, PT, RZ, UR5, PT, P1 ;  /* 0x00000005ff007c0c */ /* 0x000fe2000bf25310 */
[----:B------:R-:W-:Y:S01]  /*13b0*/  IMAD.MOV.U32 R27, RZ, RZ, RZ ;  /* 0x000000ffff1b7224 */ /* 0x000fe200078e00ff */
[----:B------:R-:W-:-:S02]  /*13c0*/  ISETP.NE.AND.EX P0, PT, RZ, UR7, PT, P0 ;  /* 0x00000007ff007c0c */ /* 0x000fc4000bf05300 */
[----:B--2---:R-:W-:Y:S01]  /*13d0*/  SHF.R.S32.HI R0, RZ, 0x1f, R32 ;  /* 0x0000001fff007819 */ /* 0x004fe20000011420 */
[----:B------:R0:W-:Y:S08]  /*13e0*/  STL [R1+0x54], R32 ;  /* 0x0000542001007387 */ /* 0x0001f00000100800 */
[C---:B------:R-:W-:Y:S01]  /*13f0*/  @P1 LEA R6, P2, R32.reuse, UR4, 0x2 ;  /* 0x0000000420061c11 */ /* 0x040fe2000f8410ff */
[C---:B------:R-:W-:Y:S01]  /*1400*/  IMAD.SHL.U32 R28, R32.reuse, 0x4, RZ ;  /* 0x00000004201c7824 */ /* 0x040fe200078e00ff */
[----:B------:R-:W-:-:S02]  /*1410*/  SHF.L.U64.HI R29, R32, 0x2, R0 ;  /* 0x00000002201d7819 */ /* 0x000fc40000010200 */
[----:B------:R-:W-:Y:S02]  /*1420*/  @P1 LEA.HI.X R7, R32, UR5, R0, 0x2, P2 ;  /* 0x0000000520071c11 */ /* 0x000fe400090f1400 */
[----:B------:R-:W-:Y:S01]  /*1430*/  ISETP.NE.U32.AND P2, PT, RZ, UR8, PT ;  /* 0x00000008ff007c0c */ /* 0x000fe2000bf45070 */
[----:B------:R-:W-:Y:S01]  /*1440*/  ULDC UR4, c[0x0][0x288] ;  /* 0x0000a20000047ab9 */ /* 0x000fe20000000800 */
[----:B------:R-:W-:Y:S01]  /*1450*/  IADD3 R8, P3, R28, UR6, RZ ;  /* 0x000000061c087c10 */ /* 0x000fe2000ff7e0ff */
[----:B------:R-:W-:Y:S01]  /*1460*/  IMAD.U32 R161, RZ, RZ, UR4 ;  /* 0x00000004ffa17e24 */ /* 0x000fe2000f8e00ff */
[----:B------:R-:W-:Y:S01]  /*1470*/  ISETP.NE.AND.EX P2, PT, RZ, UR9, PT, P2 ;  /* 0x00000009ff007c0c */ /* 0x000fe2000bf45320 */
[----:B------:R-:W-:Y:S01]  /*1480*/  ULDC.64 UR4, c[0x0][0x418] ;  /* 0x0001060000047ab9 */ /* 0x000fe20000000a00 */
[----:B------:R0:W5:Y:S01]  /*1490*/  @P1 LDG.E R11, desc[UR10][R6.64] ;  /* 0x0000000a060b1981 */ /* 0x000162000c1e1900 */
[----:B------:R-:W-:Y:S01]  /*14a0*/  UISETP.NE.U32.AND UP0, UPT, UR4, URZ, UPT ;  /* 0x0000003f0400728c */ /* 0x000fe2000bf05070 */
[----:B------:R-:W-:-:S02]  /*14b0*/  IADD3.X R9, R29, UR7, RZ, P3, !PT ;  /* 0x000000071d097c10 */ /* 0x000fc40009ffe4ff */
[----:B------:R-:W-:Y:S01]  /*14c0*/  ULDC UR4, c[0x0][0x424] ;  /* 0x0001090000047ab9 */ /* 0x000fe20000000800 */
[----:B------:R-:W-:Y:S02]  /*14d0*/  UISETP.NE.AND.EX UP0, UPT, UR5, URZ, UPT, UP0 ;  /* 0x0000003f0500728c */ /* 0x000fe4000bf05300 */
[----:B------:R0:W5:Y:S01]  /*14e0*/  @P0 LDG.E R27, desc[UR10][R8.64] ;  /* 0x0000000a081b0981 */ /* 0x000162000c1e1900 */
[----:B------:R-:W-:Y:S01]  /*14f0*/  ULDC UR5, c[0x0][0x2f0] ;  /* 0x0000bc0000057ab9 */ /* 0x000fe20000000800 */
[----:B------:R-:W-:Y:S02]  /*1500*/  USEL UR4, UR4, 0x1, UP0 ;  /* 0x0000000104047887 */ /* 0x000fe40008000000 */
[----:B------:R-:W-:Y:S02]  /*1510*/  @P2 IADD3 R4, P1, R28, UR8, RZ ;  /* 0x000000081c042c10 */ /* 0x000fe4000ff3e0ff */
[----:B------:R-:W-:Y:S02]  /*1520*/  UIMAD UR4, UR4, UR5, URZ ;  /* 0x00000005040472a4 */ /* 0x000fe4000f8e023f */
[----:B------:R-:W-:Y:S01]  /*1530*/  @P2 IADD3.X R5, R29, UR9, RZ, P1, !PT ;  /* 0x000000091d052c10 */ /* 0x000fe20008ffe4ff */
[----:B------:R-:W-:-:S02]  /*1540*/  ULDC UR5, c[0x0][0x348] ;  /* 0x0000d20000057ab9 */ /* 0x000fc40000000800 */
[----:B------:R-:W-:Y:S01]  /*1550*/  MOV R25, UR5 ;  /* 0x0000000500197c02 */ /* 0x000fe20008000f00 */
[----:B------:R-:W-:Y:S01]  /*1560*/  IMAD.U32 R26, RZ, RZ, UR4 ;  /* 0x00000004ff1a7e24 */ /* 0x000fe2000f8e00ff */
[----:B------:R0:W5:Y:S01]  /*1570*/  @P2 LDG.E R161, desc[UR10][R4.64] ;  /* 0x0000000a04a12981 */ /* 0x000162000c1e1900 */
[----:B------:R-:W-:Y:S05]  /*1580*/  @P2 BRA `(.L_x_417) ;  /* 0x0000000000282947 */ /* 0x000fea0003800000 */
[----:B------:R-:W-:Y:S02]  /*1590*/  ULDC.64 UR4, c[0x0][0xa00] ;  /* 0x0002800000047ab9 */ /* 0x000fe40000000a00 */
[----:B------:R-:W-:-:S04]  /*15a0*/  ISETP.NE.U32.AND P1, PT, RZ, UR4, PT ;  /* 0x00000004ff007c0c */ /* 0x000fc8000bf25070 */
[----:B------:R-:W-:-:S13]  /*15b0*/  ISETP.NE.AND.EX P1, PT, RZ, UR5, PT, P1 ;  /* 0x00000005ff007c0c */ /* 0x000fda000bf25310 */
[----:B------:R-:W-:Y:S05]  /*15c0*/  @!P1 BRA `(.L_x_417) ;  /* 0x0000000000189947 */ /* 0x000fea0003800000 */
[----:B0-----:R-:W0:Y:S01]  /*15d0*/  LDC.64 R4, c[0x0][0xa00] ;  /* 0x00028000ff047b82 */ /* 0x001e220000000a00 */
[----:B------:R-:W-:Y:S01]  /*15e0*/  ULDC.64 UR4, c[0x0][0x208] ;  /* 0x0000820000047ab9 */ /* 0x000fe20000000a00 */
[----:B0-----:R-:W-:-:S05]  /*15f0*/  IMAD.WIDE R4, R32, 0x4, R4 ;  /* 0x0000000420047825 */ /* 0x001fca00078e0204 */
[----:B-----5:R-:W2:Y:S04]  /*1600*/  LDG.E R161, desc[UR4][R4.64] ;  /* 0x0000000404a17981 */ /* 0x020ea8000c1e1900 */
[----:B------:R-:W2:Y:S02]  /*1610*/  LDG.E R0, desc[UR4][R4.64+0x4] ;  /* 0x0000040404007981 */ /* 0x000ea4000c1e1900 */
[----:B--2---:R-:W-:-:S07]  /*1620*/  IMAD.IADD R161, R0, 0x1, -R161 ;  /* 0x0000000100a17824 */ /* 0x004fce00078e0aa1 */
.L_x_417:
[C---:B------:R-:W-:Y:S01]  /*1630*/  LOP3.LUT R31, R150.reuse, 0xffff, RZ, 0xc0, !PT ;  /* 0x0000ffff961f7812 */ /* 0x040fe200078ec0ff */
[----:B------:R-:W-:Y:S01]  /*1640*/  ULDC.64 UR4, c[0x0][0xa20] ;  /* 0x0002880000047ab9 */ /* 0x000fe20000000a00 */
[----:B------:R1:W-:Y:S01]  /*1650*/  STL [R1+0x70], R149 ;  /* 0x0000709501007387 */ /* 0x0003e20000100800 */
[----:B------:R-:W-:Y:S02]  /*1660*/  ISETP.NE.U32.AND P1, PT, RZ, UR4, PT ;  /* 0x00000004ff007c0c */ /* 0x000fe4000bf25070 */
[C---:B------:R-:W-:Y:S01]  /*1670*/  LOP3.LUT R3, R150.reuse, 0xff000000, RZ, 0xc0, !PT ;  /* 0xff00000096037812 */ /* 0x040fe200078ec0ff */
[----:B------:R1:W-:Y:S01]  /*1680*/  STL [R1+0x60], R31 ;  /* 0x0000601f01007387 */ /* 0x0003e20000100800 */
[----:B------:R-:W-:Y:S02]  /*1690*/  ISETP.NE.AND.EX P1, PT, RZ, UR5, PT, P1 ;  /* 0x00000005ff007c0c */ /* 0x000fe4000bf25310 */
[----:B------:R-:W-:Y:S02]  /*16a0*/  LOP3.LUT R0, R150, 0xff0000, RZ, 0xc0, !PT ;  /* 0x00ff000096007812 */ /* 0x000fe400078ec0ff */
[----:B------:R-:W-:-:S04]  /*16b0*/  SHF.R.U32.HI R3, RZ, 0x8, R3 ;  /* 0x00000008ff037819 */ /* 0x000fc80000011603 */
[----:B------:R-:W-:-:S05]  /*16c0*/  LEA.HI R10, R0, R3, RZ, 0x10 ;  /* 0x00000003000a7211 */ /* 0x000fca00078f80ff */
[----:B-1----:R-:W-:Y:S05]  /*16d0*/  @!P1 BRA `(.L_x_418) ;  /* 0x0000000000149947 */ /* 0x002fea0003800000 */
[----:B0-----:R-:W-:Y:S01]  /*16e0*/  IADD3 R4, P0, R28, UR4, RZ ;  /* 0x000000041c047c10 */ /* 0x001fe2000ff1e0ff */
[----:B------:R-:W-:-:S03]  /*16f0*/  ULDC.64 UR6, c[0x0][0x208] ;  /* 0x0000820000067ab9 */ /* 0x000fc60000000a00 */
[----:B------:R-:W-:-:S05]  /*1700*/  IADD3.X R5, R29, UR5, RZ, P0, !PT ;  /* 0x000000051d057c10 */ /* 0x000fca00087fe4ff */
[----:B------:R1:W5:Y:S01]  /*1710*/  LDG.E R26, desc[UR6][R4.64] ;  /* 0x00000006041a7981 */ /* 0x000362000c1e1900 */
[----:B------:R-:W-:Y:S05]  /*1720*/  BRA `(.L_x_419) ;  /* 0x0000000000147947 */ /* 0x000fea0003800000 */
.L_x_418:
[----:B------:R-:W-:Y:S05]  /*1730*/  @!P0 BRA `(.L_x_419) ;  /* 0x0000000000108947 */ /* 0x000fea0003800000 */
[----:B------:R-:W-:Y:S02]  /*1740*/  ULDC.64 UR4, c[0x0][0x208] ;  /* 0x0000820000047ab9 */ /* 0x000fe40000000a00 */
[----:B------:R-:W2:Y:S04]  /*1750*/  LDG.E R3, desc[UR4][R8.64] ;  /* 0x0000000408037981 */ /* 0x000ea8000c1e1900 */
[----:B------:R-:W2:Y:S02]  /*1760*/  LDG.E R26, desc[UR4][R8.64+0x4] ;  /* 0x00000404081a7981 */ /* 0x000ea4000c1e1900 */
[----:B--2---:R-:W-:-:S07]  /*1770*/  IMAD.IADD R26, R26, 0x1, -R3 ;  /* 0x000000011a1a7824 */ /* 0x004fce00078e0a03 */
.L_x_419:
[----:B------:R-:W-:Y:S01]  /*1780*/  ULDC.64 UR4, c[0x0][0xa10] ;  /* 0x0002840000047ab9 */ /* 0x000fe20000000a00 */
[----:B------:R-:W2:Y:S01]  /*1790*/  LDL.LU R30, [R1] ;  /* 0x00000000011e7983 */ /* 0x000ea20000300800 */
[----:B------:R-:W-:Y:S01]  /*17a0*/  ISETP.NE.U32.AND P0, PT, RZ, UR4, PT ;  /* 0x00000004ff007c0c */ /* 0x000fe2000bf05070 */
[----:B------:R-:W-:-:S03]  /*17b0*/  ULDC.64 UR6, c[0x0][0x208] ;  /* 0x0000820000067ab9 */ /* 0x000fc60000000a00 */
[----:B------:R-:W-:Y:S01]  /*17c0*/  ISETP.NE.AND.EX P0, PT, RZ, UR5, PT, P0 ;  /* 0x00000005ff007c0c */ /* 0x000fe2000bf05300 */
[----:B------:R-:W-:-:S12]  /*17d0*/  ULDC.64 UR4, c[0x0][0xa30] ;  /* 0x00028c0000047ab9 */ /* 0x000fd80000000a00 */
[----:B01----:R-:W0:Y:S02]  /*17e0*/  @P0 LDC.64 R4, c[0x0][0xa10] ;  /* 0x00028400ff040b82 */ /* 0x003e240000000a00 */
[----:B0-----:R-:W-:-:S05]  /*17f0*/  @P0 IMAD.WIDE R4, R32, 0x4, R4 ;  /* 0x0000000420040825 */ /* 0x001fca00078e0204 */
[----:B------:R-:W3:Y:S04]  /*1800*/  @P0 LDG.E R0, desc[UR6][R4.64] ;  /* 0x0000000604000981 */ /* 0x000ee8000c1e1900 */
[----:B------:R-:W3:Y:S01]  /*1810*/  @P0 LDG.E R3, desc[UR6][R4.64+0x4] ;  /* 0x0000040604030981 */ /* 0x000ee2000c1e1900 */
[----:B-----5:R-:W-:Y:S01]  /*1820*/  IADD3 R12, -R11, R26, RZ ;  /* 0x0000001a0b0c7210 */ /* 0x020fe20007ffe1ff */
[----:B------:R-:W-:Y:S01]  /*1830*/  IMAD.MOV.U32 R147, RZ, RZ, R26 ;  /* 0x000000ffff937224 */ /* 0x000fe200078e001a */
[----:B------:R-:W-:Y:S02]  /*1840*/  ISETP.NE.U32.AND P1, PT, RZ, UR4, PT ;  /* 0x00000004ff007c0c */ /* 0x000fe4000bf25070 */
[----:B------:R-:W-:Y:S02]  /*1850*/  LOP3.LUT R13, R10, 0xff, RZ, 0xc0, !PT ;  /* 0x000000ff0a0d7812 */ /* 0x000fe400078ec0ff */
[----:B------:R-:W-:-:S02]  /*1860*/  ISETP.NE.AND.EX P1, PT, RZ, UR5, PT, P1 ;  /* 0x00000005ff007c0c */ /* 0x000fc4000bf25310 */
[----:B------:R-:W-:Y:S01]  /*1870*/  SHF.R.U32.HI R8, RZ, 0x10, R10 ;  /* 0x00000010ff087819 */ /* 0x000fe2000001160a */
[----:B------:R0:W-:Y:S01]  /*1880*/  STL [R1+0x74], R13 ;  /* 0x0000740d01007387 */ /* 0x0001e20000100800 */
[----:B------:R-:W-:Y:S09]  /*1890*/  BSSY B0, `(.L_x_420) ;  /* 0x000002e000007945 */ /* 0x000ff20003800000 */
[----:B------:R-:W-:-:S04]  /*18a0*/  @P1 IADD3 R6, P2, R28, UR4, RZ ;  /* 0x000000041c061c10 */ /* 0x000fc8000ff5e0ff */
[----:B------:R-:W-:-:S05]  /*18b0*/  @P1 IADD3.X R7, R29, UR5, RZ, P2, !PT ;  /* 0x000000051d071c10 */ /* 0x000fca00097fe4ff */
[----:B------:R0:W5:Y:S01]  /*18c0*/  @P1 LDG.E R147, desc[UR6][R6.64] ;  /* 0x0000000606931981 */ /* 0x000162000c1e1900 */
[----:B--2---:R-:W-:Y:S01]  /*18d0*/  LOP3.LUT R30, R30, 0xffffffbf, RZ, 0xc0, !PT ;  /* 0xffffffbf1e1e7812 */ /* 0x004fe200078ec0ff */
[----:B---3--:R-:W-:-:S04]  /*18e0*/  @P0 IMAD.IADD R25, R3, 0x1, -R0 ;  /* 0x0000000103190824 */ /* 0x008fc800078e0a00 */
[----:B------:R-:W-:-:S04]  /*18f0*/  IMAD.IADD R162, R12, 0x1, R25 ;  /* 0x000000010ca27824 */ /* 0x000fc800078e0219 */
[C---:B------:R-:W-:Y:S01]  /*1900*/  VIADD R0, R162.reuse, 0xaf ;  /* 0x000000afa2007836 */ /* 0x040fe20000000000 */
[----:B------:R-:W-:-:S03]  /*1910*/  ISETP.GE.AND P3, PT, R162, 0x1, PT ;  /* 0x00000001a200780c */ /* 0x000fc60003f66270 */
[----:B------:R-:W-:-:S05]  /*1920*/  IMAD.HI R0, R0, 0x2e8ba2e9, RZ ;  /* 0x2e8ba2e900007827 */ /* 0x000fca00078e02ff */
[----:B------:R-:W-:-:S04]  /*1930*/  SHF.R.U32.HI R3, RZ, 0x1f, R0 ;  /* 0x0000001fff037819 */ /* 0x000fc80000011600 */
[----:B------:R-:W-:Y:S01]  /*1940*/  LEA.HI.SX32 R160, R0, R3, 0x1b ;  /* 0x0000000300a07211 */ /* 0x000fe200078fdaff */
[----:B------:R-:W-:Y:S01]  /*1950*/  IMAD.MOV.U32 R3, RZ, RZ, RZ ;  /* 0x000000ffff037224 */ /* 0x000fe200078e00ff */
[----:B------:R-:W-:-:S05]  /*1960*/  @P3 LOP3.LUT R30, R30, 0x40, RZ, 0xfc, !PT ;  /* 0x000000401e1e3812 */ /* 0x000fca00078efcff */
[----:B------:R0:W-:Y:S04]  /*1970*/  STL [R1], R30 ;  /* 0x0000001e01007387 */ /* 0x0001e80000100800 */
[----:B------:R0:W-:Y:S01]  /*1980*/  STL [R1+0x64], R8 ;  /* 0x0000640801007387 */ /* 0x0001e20000100800 */
[----:B------:R-:W-:Y:S05]  /*1990*/  @!P3 BRA `(.L_x_421) ;  /* 0x000000000074b947 */ /* 0x000fea0003800000 */
[----:B------:R-:W-:Y:S01]  /*19a0*/  ISETP.NE.AND P0, PT, R8, RZ, PT ;  /* 0x000000ff0800720c */ /* 0x000fe20003f05270 */
[----:B------:R-:W-:-:S03]  /*19b0*/  ULDC UR4, c[0x0][0x9f0] ;  /* 0x00027c0000047ab9 */ /* 0x000fc60000000800 */
[----:B------:R-:W-:-:S04]  /*19c0*/  SEL R9, R8, UR4, P0 ;  /* 0x0000000408097c07 */ /* 0x000fc80008000000 */
[-C--:B0-----:R-:W-:Y:S02]  /*19d0*/  IABS R6, R9.reuse ;  /* 0x0000000900067213 */ /* 0x081fe40000000000 */
[----:B------:R-:W-:Y:S02]  /*19e0*/  IADD3 R0, R160, -0x1, R9 ;  /* 0xffffffffa0007810 */ /* 0x000fe40007ffe009 */
[----:B------:R-:W0:Y:S01]  /*19f0*/  I2F.RP R3, R6 ;  /* 0x0000000600037306 */ /* 0x000e220000209400 */
[-C--:B------:R-:W-:Y:S02]  /*1a00*/  IABS R10, R9.reuse ;  /* 0x00000009000a7213 */ /* 0x080fe40000000000 */
[----:B------:R-:W-:Y:S02]  /*1a10*/  IABS R8, R0 ;  /* 0x0000000000087213 */ /* 0x000fe40000000000 */
[----:B------:R-:W-:-:S04]  /*1a20*/  LOP3.LUT R0, R0, R9, RZ, 0x3c, !PT ;  /* 0x0000000900007212 */ /* 0x000fc800078e3cff */
[----:B------:R-:W-:Y:S01]  /*1a30*/  ISETP.GE.AND P2, PT, R0, RZ, PT ;  /* 0x000000ff0000720c */ /* 0x000fe20003f46270 */
[----:B0-----:R-:W0:Y:S02]  /*1a40*/  MUFU.RCP R3, R3 ;  /* 0x0000000300037308 */ /* 0x001e240000001000 */
[----:B0-----:R-:W-:Y:S01]  /*1a50*/  IADD3 R4, R3, 0xffffffe, RZ ;  /* 0x0ffffffe03047810 */ /* 0x001fe20007ffe0ff */
[----:B------:R-:W-:-:S05]  /*1a60*/  IMAD.MOV R3, RZ, RZ, -R10 ;  /* 0x000000ffff037224 */ /* 0x000fca00078e0a0a */
[----:B------:R0:W1:Y:S02]  /*1a70*/  F2I.FTZ.U32.TRUNC.NTZ R5, R4 ;  /* 0x0000000400057305 */ /* 0x000064000021f000 */
[----:B0-----:R-:W-:Y:S02]  /*1a80*/  IMAD.MOV.U32 R4, RZ, RZ, RZ ;  /* 0x000000ffff047224 */ /* 0x001fe400078e00ff */
[----:B-1----:R-:W-:-:S04]  /*1a90*/  IMAD.MOV R7, RZ, RZ, -R5 ;  /* 0x000000ffff077224 */ /* 0x002fc800078e0a05 */
[----:B------:R-:W-:-:S04]  /*1aa0*/  IMAD R7, R7, R6, RZ ;  /* 0x0000000607077224 */ /* 0x000fc800078e02ff */
[----:B------:R-:W-:-:S06]  /*1ab0*/  IMAD.HI.U32 R5, R5, R7, R4 ;  /* 0x0000000705057227 */ /* 0x000fcc00078e0004 */
[----:B------:R-:W-:-:S04]  /*1ac0*/  IMAD.HI.U32 R5, R5, R8, RZ ;  /* 0x0000000805057227 */ /* 0x000fc800078e00ff */
[----:B------:R-:W-:-:S05]  /*1ad0*/  IMAD R3, R5, R3, R8 ;  /* 0x0000000305037224 */ /* 0x000fca00078e0208 */
[----:B------:R-:W-:-:S13]  /*1ae0*/  ISETP.GT.U32.AND P1, PT, R6, R3, PT ;  /* 0x000000030600720c */ /* 0x000fda0003f24070 */
[----:B------:R-:W-:Y:S01]  /*1af0*/  @!P1 IMAD.IADD R3, R3, 0x1, -R6 ;  /* 0x0000000103039824 */ /* 0x000fe200078e0a06 */
[----:B------:R-:W-:Y:S02]  /*1b00*/  @!P1 IADD3 R5, R5, 0x1, RZ ;  /* 0x0000000105059810 */ /* 0x000fe40007ffe0ff */
[----:B------:R-:W-:Y:S02]  /*1b10*/  ISETP.NE.AND P1, PT, R9, RZ, PT ;  /* 0x000000ff0900720c */ /* 0x000fe40003f25270 */
[----:B------:R-:W-:-:S13]  /*1b20*/  ISETP.GE.U32.AND P0, PT, R3, R6, PT ;  /* 0x000000060300720c */ /* 0x000fda0003f06070 */
[----:B------:R-:W-:-:S04]  /*1b30*/  @P0 VIADD R5, R5, 0x1 ;  /* 0x0000000105050836 */ /* 0x000fc80000000000 */
[----:B------:R-:W-:-:S04]  /*1b40*/  IMAD.MOV.U32 R3, RZ, RZ, R5 ;  /* 0x000000ffff037224 */ /* 0x000fc800078e0005 */
[----:B------:R-:W-:Y:S01]  /*1b50*/  @!P2 IMAD.MOV R3, RZ, RZ, -R3 ;  /* 0x000000ffff03a224 */ /* 0x000fe200078e0a03 */
[----:B------:R-:W-:-:S07]  /*1b60*/  @!P1 LOP3.LUT R3, RZ, R9, RZ, 0x33, !PT ;  /* 0x00000009ff039212 */ /* 0x000fce00078e33ff */
.L_x_421:
[----:B------:R-:W-:Y:S05]  /*1b70*/  BSYNC B0 ;  /* 0x0000000000007941 */ /* 0x000fea0003800000 */
.L_x_420:
[----:B------:R-:W-:-:S05]  /*1b80*/  IMAD R0, R13, R3, RZ ;  /* 0x000000030d007224 */ /* 0x000fca00078e02ff */
[C---:B------:R-:W-:Y:S01]  /*1b90*/  VIADDMNMX R3, R0.reuse, R3, R160, PT ;  /* 0x0000000300037246 */ /* 0x040fe200038001a0 */
[----:B------:R-:W-:-:S04]  /*1ba0*/  IMAD R0, R0, 0xb0, -R12 ;  /* 0x000000b000007824 */ /* 0x000fc800078e0a0c */
[----:B------:R-:W-:Y:S01]  /*1bb0*/  IMAD R4, R3, 0xb0, -R12 ;  /* 0x000000b003047824 */ /* 0x000fe200078e0a0c */
[----:B------:R-:W-:-:S04]  /*1bc0*/  VIMNMX R0, RZ, R0, !PT ;  /* 0x00000000ff007248 */ /* 0x000fc80007fe0100 */
[----:B------:R-:W-:Y:S01]  /*1bd0*/  VIMNMX R3, R4, R25, PT ;  /* 0x0000001904037248 */ /* 0x000fe20003fe0100 */
[----:B------:R-:W-:-:S03]  /*1be0*/  IMAD.WIDE.U32 R130, R0, -0x45d1745d, RZ ;  /* 0xba2e8ba300827825 */ /* 0x000fc600078e00ff */
[----:B------:R-:W-:Y:S02]  /*1bf0*/  ISETP.GT.AND P0, PT, R3, R0, PT ;  /* 0x000000000300720c */ /* 0x000fe40003f04270 */
[----:B------:R-:W-:-:S04]  /*1c00*/  SHF.R.U32.HI R130, RZ, 0x7, R131 ;  /* 0x00000007ff827819 */ /* 0x000fc80000011683 */
[----:B------:R-:W-:-:S07]  /*1c10*/  MOV R24, R130 ;  /* 0x0000008200187202 */ /* 0x000fce0000000f00 */
[----:B------:R-:W-:-:S04]  /*1c20*/  @P0 VIADD R0, R3, 0xaf ;  /* 0x000000af03000836 */ /* 0x000fc80000000000 */
[----:B------:R-:W-:-:S05]  /*1c30*/  @P0 IMAD.HI R0, R0, 0x2e8ba2e9, RZ ;  /* 0x2e8ba2e900000827 */ /* 0x000fca00078e02ff */
[----:B------:R-:W-:-:S04]  /*1c40*/  @P0 SHF.R.U32.HI R3, RZ, 0x1f, R0 ;  /* 0x0000001fff030819 */ /* 0x000fc80000011600 */
[----:B------:R-:W-:Y:S02]  /*1c50*/  @P0 LEA.HI.SX32 R24, R0, R3, 0x1b ;  /* 0x0000000300180211 */ /* 0x000fe400078fdaff */
[----:B------:R-:W-:Y:S02]  /*1c60*/  PLOP3.LUT P0, PT, PT, PT, PT, 0x80, 0x0 ;  /* 0x000000000000781c */ /* 0x000fe40003f0f070 */
[----:B------:R-:W-:-:S13]  /*1c70*/  ISETP.GT.AND P1, PT, R24, R130, PT ;  /* 0x000000821800720c */ /* 0x000fda0003f24270 */
[----:B------:R-:W-:Y:S05]  /*1c80*/  @!P1 BRA `(.L_x_422) ;  /* 0x000000a400fc9947 */ /* 0x000fea0003800000 */
[----:B------:R-:W-:Y:S01]  /*1c90*/  VIADD R0, R2, 0x1e400 ;  /* 0x0001e40002007836 */ /* 0x000fe20000000000 */
[----:B------:R-:W-:Y:S04]  /*1ca0*/  BSSY B6, `(.L_x_423) ;  /* 0x0000013000067945 */ /* 0x000fe80003800000 */
[----:B------:R-:W-:-:S13]  /*1cb0*/  LOP3.LUT P0, RZ, R0, 0x3ff, RZ, 0xc0, !PT ;  /* 0x000003ff00ff7812 */ /* 0x000fda000780c0ff */
[----:B------:R-:W-:Y:S05]  /*1cc0*/  @!P0 BRA `(.L_x_424) ;  /* 0x0000000000408947 */ /* 0x000fea0003800000 */
[----:B------:R-:W-:Y:S01]  /*1cd0*/  MOV R0, 0x0 ;  /* 0x0000000000007802 */ /* 0x000fe20000000f00 */
[----:B------:R-:W-:Y:S01]  /*1ce0*/  ULDC.64 UR4, c[0x4][0xa0] ;  /* 0x0100280000047ab9 */ /* 0x000fe20000000a00 */
[----:B------:R-:W-:Y:S01]  /*1cf0*/  ULDC.64 UR6, c[0x4][0x38] ;  /* 0x01000e0000067ab9 */ /* 0x000fe20000000a00 */
[----:B------:R-:W-:Y:S01]  /*1d00*/  IMAD.U32 R4, RZ, RZ, UR4 ;  /* 0x00000004ff047e24 */ /* 0x000fe2000f8e00ff */
[----:B------:R1:W2:Y:S01]  /*1d10*/  LDC.64 R14, c[0x4][R0] ;  /* 0x01000000000e7b82 */ /* 0x0002a20000000a00 */
[----:B------:R-:W-:Y:S01]  /*1d20*/  IMAD.U32 R5, RZ, RZ, UR5 ;  /* 0x00000005ff057e24 */ /* 0x000fe2000f8e00ff */
[----:B------:R-:W-:Y:S01]  /*1d30*/  ULDC.64 UR4, c[0x4][0xa8] ;  /* 0x01002a0000047ab9 */ /* 0x000fe20000000a00 */
[----:B------:R-:W-:Y:S01]  /*1d40*/  IMAD.U32 R10, RZ, RZ, UR6 ;  /* 0x00000006ff0a7e24 */ /* 0x000fe2000f8e00ff */
[----:B0-----:R-:W-:Y:S01]  /*1d50*/  MOV R7, UR5 ;  /* 0x0000000500077c02 */ /* 0x001fe20008000f00 */
[----:B------:R-:W-:Y:S01]  /*1d60*/  IMAD.U32 R6, RZ, RZ, UR4 ;  /* 0x00000004ff067e24 */ /* 0x000fe2000f8e00ff */
[----:B------:R-:W-:Y:S01]  /*1d70*/  MOV R13, RZ ;  /* 0x000000ff000d7202 */ /* 0x000fe20000000f00 */
[----:B------:R-:W-:-:S02]  /*1d80*/  IMAD.U32 R11, RZ, RZ, UR7 ;  /* 0x00000007ff0b7e24 */ /* 0x000fc4000f8e00ff */
[----:B------:R-:W-:Y:S02]  /*1d90*/  IMAD.MOV.U32 R8, RZ, RZ, 0x70 ;  /* 0x00000070ff087424 */ /* 0x000fe400078e00ff */
[----:B-1----:R-:W-:-:S07]  /*1da0*/  IMAD.MOV.U32 R12, RZ, RZ, 0x1 ;  /* 0x00000001ff0c7424 */ /* 0x002fce00078e00ff */
[----:B------:R-:W-:-:S07]  /*1db0*/  LEPC R20, `(.L_x_424) ;  /* 0x000000001014794e */ /* 0x000fce0000000000 */
[----:B--2--5:R-:W-:Y:S05]  /*1dc0*/  CALL.ABS.NOINC R14 ;  /* 0x000000000e007343 */ /* 0x024fea0003c00000 */
.L_x_424:
[----:B------:R-:W-:Y:S05]  /*1dd0*/  BSYNC B6 ;  /* 0x0000000000067941 */ /* 0x000fea0003800000 */
.L_x_423:
        /* <DEDUP_REMOVED lines=20> */
.L_x_426:
[----:B------:R-:W-:Y:S05]  /*1f20*/  BSYNC B6 ;  /* 0x0000000000067941 */ /* 0x000fea0003800000 */
.L_x_425:
[----:B------:R-:W-:Y:S01]  /*1f30*/  ULDC.64 UR4, c[0x0][0x9f8] ;  /* 0x00027e0000047ab9 */ /* 0x000fe20000000a00 */
[----:B------:R-:W-:Y:S01]  /*1f40*/  IMAD.MOV.U32 R0, RZ, RZ, R32 ;  /* 0x000000ffff007224 */ /* 0x000fe200078e0020 */
[----:B------:R-:W-:Y:S01]  /*1f50*/  ISETP.NE.U32.AND P0, PT, RZ, UR4, PT ;  /* 0x00000004ff007c0c */ /* 0x000fe2000bf05070 */
[----:B------:R-:W-:Y:S01]  /*1f60*/  ULDC.64 UR6, c[0x0][0x208] ;  /* 0x0000820000067ab9 */ /* 0x000fe20000000a00 */
[----:B0-----:R-:W0:Y:S01]  /*1f70*/  LDC R13, c[0x0][0x3f4] ;  /* 0x0000fd00ff0d7b82 */ /* 0x001e220000000800 */
[----:B------:R-:W-:Y:S01]  /*1f80*/  IMAD.IADD R119, R27, 0x1, R26 ;  /* 0x000000011b777824 */ /* 0x000fe200078e021a */
[----:B------:R-:W-:Y:S01]  /*1f90*/  ISETP.NE.AND.EX P0, PT, RZ, UR5, PT, P0 ;  /* 0x00000005ff007c0c */ /* 0x000fe2000bf05300 */
[----:B------:R-:W2:Y:S04]  /*1fa0*/  LDL R26, [R1+0x48] ;  /* 0x00004800011a7983 */ /* 0x000ea80000100800 */
[----:B------:R-:W3:Y:S01]  /*1fb0*/  LDL R27, [R1+0x3c] ;  /* 0x00003c00011b7983 */ /* 0x000ee20000100800 */
[----:B------:R-:W1:Y:S01]  /*1fc0*/  LDC.64 R42, c[0x0][0x300] ;  /* 0x0000c000ff2a7b82 */ /* 0x000e620000000a00 */
[----:B------:R-:W-:-:S02]  /*1fd0*/  LOP3.LUT R30, R30, 0xfffffffe, RZ, 0xc0, !PT ;  /* 0xfffffffe1e1e7812 */ /* 0x000fc400078ec0ff */
[----:B------:R-:W4:Y:S04]  /*1fe0*/  LDL R14, [R1+0x44] ;  /* 0x00004400010e7983 */ /* 0x000f280000100800 */
[----:B------:R-:W-:Y:S01]  /*1ff0*/  @P0 IADD3 R4, P1, R28, UR4, RZ ;  /* 0x000000041c040c10 */ /* 0x000fe2000ff3e0ff */
[----:B------:R-:W1:Y:S01]  /*2000*/  S2R R20, SR_TID.X ;  /* 0x0000000000147919 */ /* 0x000e620000002100 */
[----:B------:R-:W1:Y:S02]  /*2010*/  LDC.64 R108, c[0x0][0x3f8] ;  /* 0x0000fe00ff6c7b82 */ /* 0x000e640000000a00 */
[----:B------:R-:W-:Y:S01]  /*2020*/  @P0 IADD3.X R5, R29, UR5, RZ, P1, !PT ;  /* 0x000000051d050c10 */ /* 0x000fe20008ffe4ff */
[----:B------:R-:W-:-:S04]  /*2030*/  ULDC.64 UR4, c[0x0][0xa08] ;  /* 0x0002820000047ab9 */ /* 0x000fc80000000a00 */
[----:B------:R1:W2:Y:S01]  /*2040*/  @P0 LDG.E R0, desc[UR6][R4.64] ;  /* 0x0000000604000981 */ /* 0x0002a2000c1e1900 */
[----:B0-----:R-:W-:Y:S01]  /*2050*/  ISETP.GE.AND P2, PT, R16, R13, PT ;  /* 0x0000000d1000720c */ /* 0x001fe20003f46270 */
[----:B------:R-:W0:Y:S01]  /*2060*/  LDC.64 R114, c[0x0][0x408] ;  /* 0x00010200ff727b82 */ /* 0x000e220000000a00 */
[----:B------:R-:W-:Y:S02]  /*2070*/  SHF.R.S32.HI R21, RZ, 0x1f, R119 ;  /* 0x0000001fff157819 */ /* 0x000fe40000011477 */
[----:B------:R-:W-:Y:S02]  /*2080*/  ISETP.NE.U32.AND P0, PT, RZ, UR4, PT ;  /* 0x00000004ff007c0c */ /* 0x000fe4000bf05070 */
[----:B------:R-:W-:Y:S01]  /*2090*/  SHF.R.S32.HI R10, RZ, 0x1f, R22 ;  /* 0x0000001fff0a7819 */ /* 0x000fe20000011416 */
[-C--:B-1----:R-:W-:Y:S01]  /*20a0*/  IMAD R8, R21, R42.reuse, RZ ;  /* 0x0000002a15087224 */ /* 0x082fe200078e02ff */
[----:B------:R-:W-:Y:S01]  /*20b0*/  ISETP.NE.AND.EX P0, PT, RZ, UR5, PT, P0 ;  /* 0x00000005ff007c0c */ /* 0x000fe2000bf05300 */
[----:B------:R-:W-:Y:S01]  /*20c0*/  IMAD.WIDE.U32 R6, R119, R42, RZ ;  /* 0x0000002a77067225 */ /* 0x000fe200078e00ff */
[----:B------:R-:W-:Y:S01]  /*20d0*/  ULDC.64 UR4, c[0x0][0x308] ;  /* 0x0000c20000047ab9 */ /* 0x000fe20000000a00 */
[----:B------:R-:W-:-:S02]  /*20e0*/  SHF.R.S32.HI R19, RZ, 0x1f, R18 ;  /* 0x0000001fff137819 */ /* 0x000fc40000011412 */
[----:B------:R-:W-:Y:S01]  /*20f0*/  @P2 LOP3.LUT R30, R30, 0x1, RZ, 0xfc, !PT ;  /* 0x000000011e1e2812 */ /* 0x000fe200078efcff */
[----:B------:R-:W-:Y:S01]  /*2100*/  IMAD R3, R119, R43, R8 ;  /* 0x0000002b77037224 */ /* 0x000fe200078e0208 */
[----:B------:R-:W-:-:S03]  /*2110*/  SHF.R.U32.HI R20, RZ, 0x7, R20 ;  /* 0x00000007ff147819 */ /* 0x000fc60000011614 */
[----:B------:R1:W-:Y:S01]  /*2120*/  STL [R1], R30 ;  /* 0x0000001e01007387 */ /* 0x0003e20000100800 */
[----:B------:R-:W-:Y:S01]  /*2130*/  IMAD.IADD R7, R7, 0x1, R3 ;  /* 0x0000000107077824 */ /* 0x000fe200078e0203 */
[----:B------:R-:W-:Y:S02]  /*2140*/  ISETP.NE.AND P6, PT, R20, 0x1, PT ;  /* 0x000000011400780c */ /* 0x000fe40003fc5270 */
[----:B------:R-:W4:Y:S01]  /*2150*/  LDL R8, [R1+0x5c] ;  /* 0x00005c0001087983 */ /* 0x000f220000100800 */
[----:B------:R-:W-:-:S03]  /*2160*/  IMAD.WIDE.U32 R4, R31, UR4, R6 ;  /* 0x000000041f047c25 */ /* 0x000fc6000f8e0006 */
[----:B------:R-:W4:Y:S01]  /*2170*/  LDL R12, [R1+0x58] ;  /* 0x00005800010c7983 */ /* 0x000f220000100800 */
[----:B------:R-:W-:Y:S01]  /*2180*/  IMAD R5, R31, UR5, R5 ;  /* 0x000000051f057c24 */ /* 0x000fe2000f8e0205 */
[----:B------:R-:W-:Y:S01]  /*2190*/  ULDC.64 UR4, c[0x0][0x310] ;  /* 0x0000c40000047ab9 */ /* 0x000fe20000000a00 */
[C---:B------:R-:W-:Y:S01]  /*21a0*/  VIADD R11, R22.reuse, 0x40 ;  /* 0x00000040160b7836 */ /* 0x040fe20000000000 */
[----:B-1----:R-:W1:Y:S01]  /*21b0*/  S2R R30, SR_TID.X ;  /* 0x00000000001e7919 */ /* 0x002e620000002100 */
[C---:B------:R-:W-:Y:S02]  /*21c0*/  VIADD R28, R22.reuse, 0x20 ;  /* 0x00000020161c7836 */ /* 0x040fe40000000000 */
[----:B0-----:R-:W-:Y:S01]  /*21d0*/  IMAD.WIDE.U32 R110, R22, R114, R18 ;  /* 0x00000072166e7225 */ /* 0x001fe200078e0012 */
[----:B------:R-:W-:-:S03]  /*21e0*/  SHF.L.U32 R11, R11, 0x6, RZ ;  /* 0x000000060b0b7819 */ /* 0x000fc600000006ff */
[----:B------:R-:W-:Y:S01]  /*21f0*/  IMAD.SHL.U32 R28, R28, 0x40, RZ ;  /* 0x000000401c1c7824 */ /* 0x000fe200078e00ff */
[----:B------:R-:W-:Y:S01]  /*2200*/  LOP3.LUT R11, R11, 0x1c0, RZ, 0xc0, !PT ;  /* 0x000001c00b0b7812 */ /* 0x000fe200078ec0ff */
[----:B------:R-:W-:-:S03]  /*2210*/  IMAD.WIDE.U32 R112, R22, R114, R16 ;  /* 0x0000007216707225 */ /* 0x000fc600078e0010 */
[----:B------:R-:W-:Y:S01]  /*2220*/  LOP3.LUT R28, R28, 0x1c0, RZ, 0xc0, !PT ;  /* 0x000001c01c1c7812 */ /* 0x000fe200078ec0ff */
[C---:B------:R-:W-:Y:S01]  /*2230*/  IMAD.SHL.U32 R116, R42.reuse, 0x20, RZ ;  /* 0x000000202a747824 */ /* 0x040fe200078e00ff */
[----:B------:R-:W-:Y:S01]  /*2240*/  SHF.L.U64.HI R117, R42, 0x5, R43 ;  /* 0x000000052a757819 */ /* 0x000fe2000001022b */
[C---:B------:R-:W-:Y:S02]  /*2250*/  VIADD R29, R22.reuse, 0xa0 ;  /* 0x000000a0161d7836 */ /* 0x040fe40000000000 */
[----:B------:R-:W-:Y:S01]  /*2260*/  IMAD.WIDE.U32 R104, R22, R108, R18 ;  /* 0x0000006c16687225 */ /* 0x000fe200078e0012 */
[----:B-1----:R-:W-:-:S03]  /*2270*/  IADD3 R30, R30, -0x80, RZ ;  /* 0xffffff801e1e7810 */ /* 0x002fc60007ffe0ff */
[----:B------:R-:W-:-:S04]  /*2280*/  IMAD.WIDE.U32 R158, R22, R42, R116 ;  /* 0x0000002a169e7225 */ /* 0x000fc800078e0074 */
[----:B------:R-:W-:Y:S01]  /*2290*/  IMAD.SHL.U32 R29, R29, 0x40, RZ ;  /* 0x000000401d1d7824 */ /* 0x000fe200078e00ff */
[----:B------:R-:W-:Y:S01]  /*22a0*/  IADD3 R125, P1, R116, R158, RZ ;  /* 0x0000009e747d7210 */ /* 0x000fe20007f3e0ff */
[----:B------:R-:W-:-:S03]  /*22b0*/  IMAD.WIDE.U32 R106, R22, R108, R16 ;  /* 0x0000006c166a7225 */ /* 0x000fc600078e0010 */
[----:B------:R-:W-:Y:S01]  /*22c0*/  LOP3.LUT R29, R29, 0x1c0, RZ, 0xc0, !PT ;  /* 0x000001c01d1d7812 */ /* 0x000fe200078ec0ff */
[----:B------:R-:W-:-:S03]  /*22d0*/  IMAD.WIDE.U32 R120, R22, R42, R16 ;  /* 0x0000002a16787225 */ /* 0x000fc600078e0010 */
[----:B------:R-:W-:Y:S01]  /*22e0*/  SHF.R.U32.HI R164, RZ, 0x3, R29 ;  /* 0x00000003ffa47819 */ /* 0x000fe2000001161d */
[----:B------:R-:W-:Y:S01]  /*22f0*/  VIADD R163, R20, 0x8 ;  /* 0x0000000814a37836 */ /* 0x000fe20000000000 */
[C-C-:B------:R-:W-:Y:S01]  /*2300*/  SHF.L.U64.HI R34, R114.reuse, 0x5, R115.reuse ;  /* 0x0000000572227819 */ /* 0x140fe20000010273 */
[----:B------:R-:W-:Y:S01]  /*2310*/  IMAD R41, R43, 0xb0, RZ ;  /* 0x000000b02b297824 */ /* 0x000fe200078e02ff */
[C-C-:B------:R-:W-:Y:S01]  /*2320*/  SHF.L.U64.HI R33, R114.reuse, 0x6, R115.reuse ;  /* 0x0000000672217819 */ /* 0x140fe20000010273 */
[----:B------:R-:W-:Y:S01]  /*2330*/  IMAD R135, R109, 0xb0, RZ ;  /* 0x000000b06d877824 */ /* 0x000fe200078e02ff */
[----:B------:R-:W-:Y:S01]  /*2340*/  SHF.L.U64.HI R32, R114, 0x7, R115 ;  /* 0x0000000772207819 */ /* 0x000fe20000010273 */
[----:B------:R-:W-:Y:S01]  /*2350*/  IMAD.SHL.U32 R36, R108, 0x40, RZ ;  /* 0x000000406c247824 */ /* 0x000fe200078e00ff */
[--C-:B------:R-:W-:Y:S01]  /*2360*/  SHF.L.U64.HI R140, R42, 0x6, R43.reuse ;  /* 0x000000062a8c7819 */ /* 0x100fe2000001022b */
[----:B------:R-:W-:Y:S01]  /*2370*/  IMAD.SHL.U32 R35, R108, 0x80, RZ ;  /* 0x000000806c237824 */ /* 0x000fe200078e00ff */
[C---:B------:R-:W-:Y:S01]  /*2380*/  SHF.L.U64.HI R131, R42.reuse, 0x7, R43 ;  /* 0x000000072a837819 */ /* 0x040fe2000001022b */
[----:B------:R-:W-:Y:S01]  /*2390*/  IMAD.WIDE.U32 R156, R42, 0xb0, RZ ;  /* 0x000000b02a9c7825 */ /* 0x000fe200078e00ff */
[----:B------:R-:W-:-:S02]  /*23a0*/  SHF.L.U64.HI R40, R108, 0x5, R109 ;  /* 0x000000056c287819 */ /* 0x000fc4000001026d */
[C-C-:B------:R-:W-:Y:S02]  /*23b0*/  SHF.L.U64.HI R39, R108.reuse, 0x6, R109.reuse ;  /* 0x000000066c277819 */ /* 0x140fe4000001026d */
[C---:B------:R-:W-:Y:S02]  /*23c0*/  SHF.L.U64.HI R38, R108.reuse, 0x7, R109 ;  /* 0x000000076c267819 */ /* 0x040fe4000001026d */
[----:B------:R-:W-:Y:S01]  /*23d0*/  SHF.L.U32 R37, R108, 0x5, RZ ;  /* 0x000000056c257819 */ /* 0x000fe200000006ff */
[----:B------:R-:W-:Y:S01]  /*23e0*/  IMAD.IADD R41, R157, 0x1, R41 ;  /* 0x000000019d297824 */ /* 0x000fe200078e0229 */
[----:B--2---:R-:W-:Y:S02]  /*23f0*/  SHF.R.S32.HI R3, RZ, 0x1f, R0 ;  /* 0x0000001fff037819 */ /* 0x004fe40000011400 */
[----:B------:R-:W-:Y:S02]  /*2400*/  SEL R103, R0, RZ, !P0 ;  /* 0x000000ff00677207 */ /* 0x000fe40004000000 */
[----:B------:R-:W-:-:S03]  /*2410*/  SEL R6, R3, RZ, !P0 ;  /* 0x000000ff03067207 */ /* 0x000fc60004000000 */
[----:B------:R-:W-:-:S04]  /*2420*/  IMAD.WIDE.U32 R100, R103, UR4, R4 ;  /* 0x0000000467647c25 */ /* 0x000fc8000f8e0004 */
[----:B------:R-:W-:-:S04]  /*2430*/  IMAD R0, R6, UR4, RZ ;  /* 0x0000000406007c24 */ /* 0x000fc8000f8e02ff */
[----:B------:R-:W-:Y:S01]  /*2440*/  IMAD R15, R103, UR5, R0 ;  /* 0x00000005670f7c24 */ /* 0x000fe2000f8e0200 */
[----:B------:R-:W-:Y:S05]  /*2450*/  @!P6 WARPSYNC.ALL ;  /* 0x000000000000e948 */ /* 0x000fea0003800000 */
[----:B------:R-:W-:Y:S01]  /*2460*/  ULDC.64 UR4, c[0x0][0x330] ;  /* 0x0000cc0000047ab9 */ /* 0x000fe20000000a00 */
[----:B------:R-:W-:Y:S02]  /*2470*/  IMAD R0, R10, R108, RZ ;  /* 0x0000006c0a007224 */ /* 0x000fe400078e02ff */
[----:B------:R-:W-:Y:S01]  /*2480*/  IMAD.WIDE.U32 R4, R31, UR4, R16 ;  /* 0x000000041f047c25 */ /* 0x000fe2000f8e0010 */
[----:B------:R-:W-:-:S03]  /*2490*/  SEL R3, R13, RZ, P2 ;  /* 0x000000ff0d037207 */ /* 0x000fc60001000000 */
[----:B------:R-:W-:Y:S01]  /*24a0*/  IMAD R5, R31, UR5, R5 ;  /* 0x000000051f057c24 */ /* 0x000fe2000f8e0205 */
[----:B------:R-:W-:Y:S01]  /*24b0*/  ULDC.64 UR4, c[0x0][0x338] ;  /* 0x0000ce0000047ab9 */ /* 0x000fe20000000a00 */
[----:B------:R-:W-:Y:S01]  /*24c0*/  IMAD R7, R22, R109, R0 ;  /* 0x0000006d16077224 */ /* 0x000fe200078e0200 */
[----:B------:R-:W-:Y:S01]  /*24d0*/  IADD3 R3, R16, R3, RZ ;  /* 0x0000000310037210 */ /* 0x000fe20007ffe0ff */
[----:B------:R-:W-:-:S04]  /*24e0*/  IMAD R0, R6, UR4, RZ ;  /* 0x0000000406007c24 */ /* 0x000fc8000f8e02ff */
[----:B------:R-:W-:Y:S01]  /*24f0*/  IMAD R45, R103, UR5, R0 ;  /* 0x00000005672d7c24 */ /* 0x000fe2000f8e0200 */
[----:B------:R-:W-:-:S04]  /*2500*/  SHF.R.S32.HI R0, RZ, 0x1f, R3 ;  /* 0x0000001fff007819 */ /* 0x000fc80000011403 */
[CC--:B------:R-:W-:Y:S02]  /*2510*/  LEA.HI R9, R0.reuse, R3.reuse, RZ, 0x3 ;  /* 0x0000000300097211 */ /* 0x0c0fe400078f18ff */
[----:B------:R-:W-:Y:S01]  /*2520*/  LEA.HI R0, R0, R3, RZ, 0x6 ;  /* 0x0000000300007211 */ /* 0x000fe200078f30ff */
[----:B------:R-:W-:Y:S01]  /*2530*/  IMAD.WIDE.U32 R102, R103, UR4, R4 ;  /* 0x0000000467667c25 */ /* 0x000fe2000f8e0004 */
[----:B------:R-:W-:Y:S01]  /*2540*/  IADD3 R118, P0, R22, R119, RZ ;  /* 0x0000007716767210 */ /* 0x000fe20007f1e0ff */
[----:B------:R-:W-:Y:S01]  /*2550*/  ULDC UR4, c[0x0][0x2f4] ;  /* 0x0000bd0000047ab9 */ /* 0x000fe20000000800 */
[----:B------:R-:W-:Y:S01]  /*2560*/  SHF.R.S32.HI R3, RZ, 0x6, R0 ;  /* 0x00000006ff037819 */ /* 0x000fe20000011400 */
[----:B------:R-:W-:Y:S01]  /*2570*/  IMAD R4, R10, R114, RZ ;  /* 0x000000720a047224 */ /* 0x000fe200078e02ff */
[----:B------:R-:W-:-:S03]  /*2580*/  LOP3.LUT R0, R28, 0x38, R9, 0xf8, !PT ;  /* 0x000000381c007812 */ /* 0x000fc600078ef809 */
[----:B------:R-:W-:Y:S02]  /*2590*/  IMAD R144, R3, 0x2c00, R26 ;  /* 0x00002c0003907824 */ /* 0x000fe400078e021a */
[C---:B------:R-:W-:Y:S01]  /*25a0*/  IMAD R5, R22.reuse, R115, R4 ;  /* 0x0000007316057224 */ /* 0x040fe200078e0204 */
[----:B------:R-:W-:Y:S01]  /*25b0*/  LOP3.LUT R4, R11, 0x38, R9, 0xf8, !PT ;  /* 0x000000380b047812 */ /* 0x000fe200078ef809 */
[C---:B------:R-:W-:Y:S02]  /*25c0*/  VIADD R26, R22.reuse, 0x80 ;  /* 0x00000080161a7836 */ /* 0x040fe40000000000 */
[C---:B------:R-:W-:Y:S02]  /*25d0*/  VIADD R11, R22.reuse, 0x40 ;  /* 0x00000040160b7836 */ /* 0x040fe40000000000 */
[----:B------:R-:W-:Y:S01]  /*25e0*/  VIADD R28, R22, 0x20 ;  /* 0x00000020161c7836 */ /* 0x000fe20000000000 */
[----:B------:R-:W-:Y:S01]  /*25f0*/  SHF.L.U32 R26, R26, 0x6, RZ ;  /* 0x000000061a1a7819 */ /* 0x000fe200000006ff */
[----:B------:R-:W-:-:S02]  /*2600*/  IMAD.SHL.U32 R11, R11, 0x40, RZ ;  /* 0x000000400b0b7824 */ /* 0x000fc400078e00ff */
[----:B---3--:R-:W-:Y:S01]  /*2610*/  IMAD R145, R3, 0x2c00, R27 ;  /* 0x00002c0003917824 */ /* 0x008fe200078e021b */
[----:B------:R-:W-:Y:S01]  /*2620*/  SHF.L.U32 R28, R28, 0x6, RZ ;  /* 0x000000061c1c7819 */ /* 0x000fe200000006ff */
[----:B------:R-:W-:Y:S01]  /*2630*/  VIADD R27, R22, 0x60 ;  /* 0x00000060161b7836 */ /* 0x000fe20000000000 */
[----:B------:R-:W-:Y:S02]  /*2640*/  LOP3.LUT R26, R26, 0x1c0, RZ, 0xc0, !PT ;  /* 0x000001c01a1a7812 */ /* 0x000fe400078ec0ff */
[----:B------:R-:W-:Y:S01]  /*2650*/  LOP3.LUT R11, R11, 0x1c0, RZ, 0xc0, !PT ;  /* 0x000001c00b0b7812 */ /* 0x000fe200078ec0ff */
[----:B------:R-:W-:Y:S01]  /*2660*/  IMAD.SHL.U32 R27, R27, 0x40, RZ ;  /* 0x000000401b1b7824 */ /* 0x000fe200078e00ff */
[----:B------:R-:W-:Y:S02]  /*2670*/  LOP3.LUT R28, R28, 0x1c0, RZ, 0xc0, !PT ;  /* 0x000001c01c1c7812 */ /* 0x000fe400078ec0ff */
[----:B------:R-:W-:Y:S02]  /*2680*/  SHF.R.U32.HI R165, RZ, 0x3, R26 ;  /* 0x00000003ffa57819 */ /* 0x000fe4000001161a */
[----:B------:R-:W-:-:S02]  /*2690*/  LOP3.LUT R6, R26, 0x38, R9, 0xf8, !PT ;  /* 0x000000381a067812 */ /* 0x000fc400078ef809 */
[----:B------:R-:W-:Y:S02]  /*26a0*/  SHF.R.S32.HI R26, RZ, 0x1f, R30 ;  /* 0x0000001fff1a7819 */ /* 0x000fe4000001141e */
[----:B------:R-:W-:Y:S02]  /*26b0*/  SHF.R.U32.HI R11, RZ, 0x3, R11 ;  /* 0x00000003ff0b7819 */ /* 0x000fe4000001160b */
[----:B------:R-:W-:Y:S02]  /*26c0*/  SHF.R.U32.HI R28, RZ, 0x3, R28 ;  /* 0x00000003ff1c7819 */ /* 0x000fe4000001161c */
[----:B------:R-:W-:Y:S01]  /*26d0*/  LOP3.LUT R27, R27, 0x1c0, RZ, 0xc0, !PT ;  /* 0x000001c01b1b7812 */ /* 0x000fe200078ec0ff */
[----:B------:R-:W-:Y:S01]  /*26e0*/  IMAD.IADD R111, R111, 0x1, R5 ;  /* 0x000000016f6f7824 */ /* 0x000fe200078e0205 */
[----:B------:R-:W-:Y:S01]  /*26f0*/  LEA.HI R26, R26, R30, RZ, 0x6 ;  /* 0x0000001e1a1a7211 */ /* 0x000fe200078f30ff */
[----:B------:R-:W-:Y:S01]  /*2700*/  IMAD.IADD R113, R5, 0x1, R113 ;  /* 0x0000000105717824 */ /* 0x000fe200078e0271 */
[----:B------:R-:W-:Y:S01]  /*2710*/  LOP3.LUT R5, R4, R11, RZ, 0x3c, !PT ;  /* 0x0000000b04057212 */ /* 0x000fe200078e3cff */
[----:B----4-:R-:W-:Y:S01]  /*2720*/  IMAD R142, R3, 0x2c00, R8 ;  /* 0x00002c00038e7824 */ /* 0x010fe200078e0208 */
[----:B------:R-:W-:-:S02]  /*2730*/  LOP3.LUT R0, R0, R28, RZ, 0x3c, !PT ;  /* 0x0000001c00007212 */ /* 0x000fc400078e3cff */
[----:B------:R-:W-:Y:S01]  /*2740*/  LOP3.LUT R4, R27, 0x38, R9, 0xf8, !PT ;  /* 0x000000381b047812 */ /* 0x000fe200078ef809 */
[C---:B------:R-:W-:Y:S01]  /*2750*/  VIADD R27, R22.reuse, 0x60 ;  /* 0x00000060161b7836 */ /* 0x040fe20000000000 */
[----:B------:R-:W-:Y:S01]  /*2760*/  SHF.L.U32 R8, R22, 0x6, RZ ;  /* 0x0000000616087819 */ /* 0x000fe200000006ff */
[----:B------:R-:W-:Y:S02]  /*2770*/  IMAD.SHL.U32 R26, R26, 0x8, RZ ;  /* 0x000000081a1a7824 */ /* 0x000fe400078e00ff */
[----:B------:R-:W-:Y:S01]  /*2780*/  IMAD.IADD R145, R145, 0x1, R0 ;  /* 0x0000000191917824 */ /* 0x000fe200078e0200 */
[----:B------:R-:W-:Y:S01]  /*2790*/  LOP3.LUT R0, R9, 0x38, RZ, 0xc0, !PT ;  /* 0x0000003809007812 */ /* 0x000fe200078ec0ff */
[----:B------:R-:W-:Y:S01]  /*27a0*/  IMAD.SHL.U32 R27, R27, 0x40, RZ ;  /* 0x000000401b1b7824 */ /* 0x000fe200078e00ff */
[----:B------:R-:W-:Y:S01]  /*27b0*/  LOP3.LUT R8, R8, 0x1c0, RZ, 0xc0, !PT ;  /* 0x000001c008087812 */ /* 0x000fe200078ec0ff */
[----:B------:R-:W-:Y:S01]  /*27c0*/  IMAD.SHL.U32 R28, R22, 0x40, RZ ;  /* 0x00000040161c7824 */ /* 0x000fe200078e00ff */
[----:B------:R-:W-:-:S02]  /*27d0*/  LOP3.LUT R26, R26, 0xfffffe00, RZ, 0xc0, !PT ;  /* 0xfffffe001a1a7812 */ /* 0x000fc400078ec0ff */
[----:B-----5:R-:W-:Y:S02]  /*27e0*/  SHF.R.S32.HI R11, RZ, 0x1f, R147 ;  /* 0x0000001fff0b7819 */ /* 0x020fe40000011493 */
[----:B------:R-:W-:Y:S02]  /*27f0*/  LOP3.LUT R27, R27, 0x1c0, RZ, 0xc0, !PT ;  /* 0x000001c01b1b7812 */ /* 0x000fe400078ec0ff */
[----:B------:R-:W-:Y:S02]  /*2800*/  LOP3.LUT R0, R0, 0x1c0, R28, 0xf8, !PT ;  /* 0x000001c000007812 */ /* 0x000fe400078ef81c */
[----:B------:R-:W-:Y:S01]  /*2810*/  SHF.R.U32.HI R8, RZ, 0x3, R8 ;  /* 0x00000003ff087819 */ /* 0x000fe20000011608 */
[C---:B------:R-:W-:Y:S01]  /*2820*/  IMAD R146, R3.reuse, 0x2c00, R26 ;  /* 0x00002c0003927824 */ /* 0x040fe200078e021a */
[----:B------:R-:W-:Y:S01]  /*2830*/  SHF.R.U32.HI R27, RZ, 0x3, R27 ;  /* 0x00000003ff1b7819 */ /* 0x000fe2000001161b */
[C---:B------:R-:W-:Y:S02]  /*2840*/  IMAD R143, R3.reuse, 0x2c00, R14 ;  /* 0x00002c00038f7824 */ /* 0x040fe400078e020e */
[----:B------:R-:W-:Y:S01]  /*2850*/  IMAD R141, R3, 0x2c00, R12 ;  /* 0x00002c00038d7824 */ /* 0x000fe200078e020c */
[----:B------:R-:W-:Y:S01]  /*2860*/  LOP3.LUT R3, R0, R8, RZ, 0x3c, !PT ;  /* 0x0000000800037212 */ /* 0x000fe200078e3cff */
[----:B------:R-:W-:Y:S01]  /*2870*/  IMAD R0, R11, R108, RZ ;  /* 0x0000006c0b007224 */ /* 0x000fe200078e02ff */
[----:B------:R-:W-:-:S03]  /*2880*/  LOP3.LUT R4, R4, R27, RZ, 0x3c, !PT ;  /* 0x0000001b04047212 */ /* 0x000fc600078e3cff */
[----:B------:R-:W-:Y:S02]  /*2890*/  IMAD R27, R147, R109, R0 ;  /* 0x0000006d931b7224 */ /* 0x000fe400078e0200 */
[----:B------:R-:W-:Y:S02]  /*28a0*/  IMAD R0, R11, R114, RZ ;  /* 0x000000720b007224 */ /* 0x000fe400078e02ff */
[----:B------:R-:W-:Y:S01]  /*28b0*/  IMAD.IADD R144, R144, 0x1, R5 ;  /* 0x0000000190907824 */ /* 0x000fe200078e0205 */
[----:B------:R-:W-:Y:S01]  /*28c0*/  LOP3.LUT R5, R6, R165, RZ, 0x3c, !PT ;  /* 0x000000a506057212 */ /* 0x000fe200078e3cff */
[----:B------:R-:W-:Y:S02]  /*28d0*/  IMAD.IADD R146, R146, 0x1, R3 ;  /* 0x0000000192927824 */ /* 0x000fe400078e0203 */
[----:B------:R-:W-:Y:S02]  /*28e0*/  IMAD R3, R147, R115, R0 ;  /* 0x0000007393037224 */ /* 0x000fe400078e0200 */
[----:B------:R-:W-:-:S02]  /*28f0*/  IMAD R0, R10, R42, RZ ;  /* 0x0000002a0a007224 */ /* 0x000fc400078e02ff */
[----:B------:R-:W-:Y:S02]  /*2900*/  IMAD.IADD R142, R142, 0x1, R5 ;  /* 0x000000018e8e7824 */ /* 0x000fe400078e0205 */
[----:B------:R-:W-:Y:S01]  /*2910*/  IMAD R5, R22, R43, R0 ;  /* 0x0000002b16057224 */ /* 0x000fe200078e0200 */
[----:B------:R-:W-:-:S03]  /*2920*/  IADD3.X R119, R10, R21, RZ, P0, !PT ;  /* 0x000000150a777210 */ /* 0x000fc600007fe4ff */
[----:B------:R-:W-:Y:S01]  /*2930*/  IMAD.IADD R123, R5, 0x1, R159 ;  /* 0x00000001057b7824 */ /* 0x000fe200078e029f */
[----:B------:R-:W-:-:S03]  /*2940*/  IADD3 R127, P0, R125, R116, RZ ;  /* 0x000000747d7f7210 */ /* 0x000fc60007f1e0ff */
[----:B------:R-:W-:Y:S01]  /*2950*/  IMAD.X R124, R123, 0x1, R117, P1 ;  /* 0x000000017b7c7824 */ /* 0x000fe200008e0675 */
[----:B------:R-:W-:Y:S01]  /*2960*/  IADD3 R129, P1, R127, R116, RZ ;  /* 0x000000747f817210 */ /* 0x000fe20007f3e0ff */
[----:B------:R-:W-:Y:S02]  /*2970*/  IMAD.IADD R105, R105, 0x1, R7 ;  /* 0x0000000169697824 */ /* 0x000fe400078e0207 */
[----:B------:R-:W-:Y:S01]  /*2980*/  IMAD.IADD R107, R7, 0x1, R107 ;  /* 0x00000001076b7824 */ /* 0x000fe200078e026b */
[----:B------:R-:W-:Y:S01]  /*2990*/  LOP3.LUT R7, R29, 0x38, R9, 0xf8, !PT ;  /* 0x000000381d077812 */ /* 0x000fe200078ef809 */
[C---:B------:R-:W-:Y:S02]  /*29a0*/  VIADD R14, R22.reuse, 0x60 ;  /* 0x00000060160e7836 */ /* 0x040fe40000000000 */
[C---:B------:R-:W-:Y:S02]  /*29b0*/  VIADD R8, R22.reuse, 0x20 ;  /* 0x0000002016087836 */ /* 0x040fe40000000000 */
[----:B------:R-:W-:-:S02]  /*29c0*/  VIADD R12, R22, 0x80 ;  /* 0x00000080160c7836 */ /* 0x000fc40000000000 */
[--C-:B------:R-:W-:Y:S01]  /*29d0*/  IMAD.X R126, R124, 0x1, R117.reuse, P0 ;  /* 0x000000017c7e7824 */ /* 0x100fe200000e0675 */
[----:B------:R-:W-:Y:S02]  /*29e0*/  IADD3 R122, R121, R5, RZ ;  /* 0x00000005797a7210 */ /* 0x000fe40007ffe0ff */
[----:B------:R-:W-:Y:S02]  /*29f0*/  IADD3 R20, P0, R100, R120, RZ ;  /* 0x0000007864147210 */ /* 0x000fe40007f1e0ff */
[----:B------:R-:W-:Y:S01]  /*2a00*/  IADD3 R15, R101, R15, RZ ;  /* 0x0000000f650f7210 */ /* 0x000fe20007ffe0ff */
[----:B------:R-:W-:Y:S01]  /*2a10*/  IMAD.X R128, R126, 0x1, R117, P1 ;  /* 0x000000017e807824 */ /* 0x000fe200008e0675 */
[----:B------:R-:W-:Y:S01]  /*2a20*/  LOP3.LUT R6, R7, R164, RZ, 0x3c, !PT ;  /* 0x000000a407067212 */ /* 0x000fe200078e3cff */
[----:B------:R-:W-:Y:S01]  /*2a30*/  IMAD R7, R115, 0xb0, RZ ;  /* 0x000000b073077824 */ /* 0x000fe200078e02ff */
[----:B------:R-:W-:Y:S01]  /*2a40*/  SHF.R.S32.HI R151, RZ, 0x1f, R14 ;  /* 0x0000001fff977819 */ /* 0x000fe2000001140e */
[C---:B------:R-:W-:Y:S01]  /*2a50*/  IMAD.SHL.U32 R31, R114.reuse, 0x20, RZ ;  /* 0x00000020721f7824 */ /* 0x040fe200078e00ff */
[C---:B------:R-:W-:Y:S01]  /*2a60*/  SHF.L.U32 R29, R114.reuse, 0x7, RZ ;  /* 0x00000007721d7819 */ /* 0x040fe200000006ff */
[----:B------:R-:W-:Y:S01]  /*2a70*/  IMAD.SHL.U32 R30, R114, 0x40, RZ ;  /* 0x00000040721e7824 */ /* 0x000fe200078e00ff */
[----:B------:R-:W-:Y:S01]  /*2a80*/  SHF.R.S32.HI R154, RZ, 0x1f, R8 ;  /* 0x0000001fff9a7819 */ /* 0x000fe20000011408 */
[----:B------:R-:W-:Y:S01]  /*2a90*/  IMAD.WIDE.U32 R110, R147, R114, R110 ;  /* 0x00000072936e7225 */ /* 0x000fe200078e006e */
[----:B------:R-:W-:-:S02]  /*2aa0*/  SHF.R.S32.HI R150, RZ, 0x1f, R12 ;  /* 0x0000001fff967819 */ /* 0x000fc4000001140c */
[----:B------:R-:W-:Y:S01]  /*2ab0*/  IADD3 R14, P1, R100, 0x40, RZ ;  /* 0x00000040640e7810 */ /* 0x000fe20007f3e0ff */
[----:B------:R-:W-:Y:S01]  /*2ac0*/  IMAD.WIDE.U32 R112, R147, R114, R112 ;  /* 0x0000007293707225 */ /* 0x000fe200078e0070 */
[----:B------:R-:W-:Y:S02]  /*2ad0*/  IADD3 R8, R22, 0xa0, RZ ;  /* 0x000000a016087810 */ /* 0x000fe40007ffe0ff */
[----:B------:R-:W-:Y:S01]  /*2ae0*/  IADD3 R12, P3, R20, 0x40, RZ ;  /* 0x00000040140c7810 */ /* 0x000fe20007f7e0ff */
[----:B------:R-:W-:Y:S01]  /*2af0*/  VIADD R26, R22, 0x40 ;  /* 0x00000040161a7836 */ /* 0x000fe20000000000 */
[----:B------:R-:W-:Y:S01]  /*2b00*/  LOP3.LUT R21, R9, 0xfffffff8, RZ, 0xc0, !PT ;  /* 0xfffffff809157812 */ /* 0x000fe200078ec0ff */
[----:B------:R-:W-:Y:S01]  /*2b10*/  IMAD.WIDE.U32 R104, R147, R108, R104 ;  /* 0x0000006c93687225 */ /* 0x000fe200078e0068 */
[----:B------:R-:W-:-:S03]  /*2b20*/  IADD3 R133, P2, R129, R116, RZ ;  /* 0x0000007481857210 */ /* 0x000fc60007f5e0ff */
[----:B------:R-:W-:-:S04]  /*2b30*/  IMAD.WIDE.U32 R106, R147, R108, R106 ;  /* 0x0000006c936a7225 */ /* 0x000fc800078e006a */
[----:B------:R-:W-:-:S04]  /*2b40*/  IMAD.WIDE.U32 R114, R114, 0xb0, RZ ;  /* 0x000000b072727825 */ /* 0x000fc800078e00ff */
[----:B------:R-:W-:Y:S02]  /*2b50*/  IMAD.SHL.U32 R43, R13, 0x2, RZ ;  /* 0x000000020d2b7824 */ /* 0x000fe400078e00ff */
[----:B------:R-:W-:Y:S01]  /*2b60*/  IMAD.WIDE.U32 R108, R108, 0xb0, RZ ;  /* 0x000000b06c6c7825 */ /* 0x000fe200078e00ff */
[----:B------:R-:W-:-:S03]  /*2b70*/  SHF.R.S32.HI R152, RZ, 0x1f, R26 ;  /* 0x0000001fff987819 */ /* 0x000fc6000001141a */
[----:B------:R-:W-:Y:S01]  /*2b80*/  IMAD.X R13, R122, 0x1, R15, P0 ;  /* 0x000000017a0d7824 */ /* 0x000fe200000e060f */
[----:B------:R-:W-:Y:S01]  /*2b90*/  SHF.R.S32.HI R148, RZ, 0x1f, R8 ;  /* 0x0000001fff947819 */ /* 0x000fe20000011408 */
[----:B------:R-:W-:Y:S01]  /*2ba0*/  IMAD.IADD R141, R141, 0x1, R6 ;  /* 0x000000018d8d7824 */ /* 0x000fe200078e0206 */
[----:B------:R-:W-:Y:S01]  /*2bb0*/  ISETP.GE.AND P0, PT, R16, UR4, PT ;  /* 0x0000000410007c0c */ /* 0x000fe2000bf06270 */
[----:B------:R-:W-:Y:S01]  /*2bc0*/  IMAD.IADD R134, R115, 0x1, R7 ;  /* 0x0000000173867824 */ /* 0x000fe200078e0207 */
[----:B------:R-:W-:Y:S01]  /*2bd0*/  SHF.R.S32.HI R9, RZ, 0x3, R9 ;  /* 0x00000003ff097819 */ /* 0x000fe20000011409 */
[----:B------:R-:W-:Y:S01]  /*2be0*/  IMAD.IADD R28, R105, 0x1, R27 ;  /* 0x00000001691c7824 */ /* 0x000fe200078e021b */
[----:B------:R-:W-:Y:S01]  /*2bf0*/  SHF.R.S32.HI R8, RZ, 0x1f, R21 ;  /* 0x0000001fff087819 */ /* 0x000fe20000011415 */
[----:B------:R-:W-:Y:S01]  /*2c00*/  IMAD.X R11, RZ, RZ, R15, P1 ;  /* 0x000000ffff0b7224 */ /* 0x000fe200008e060f */
[----:B------:R-:W-:Y:S01]  /*2c10*/  ISETP.GE.AND P1, PT, R221, UR4, PT ;  /* 0x00000004dd007c0c */ /* 0x000fe2000bf26270 */
[----:B------:R-:W-:Y:S01]  /*2c20*/  IMAD.IADD R143, R143, 0x1, R4 ;  /* 0x000000018f8f7824 */ /* 0x000fe200078e0204 */
[----:B------:R-:W-:Y:S01]  /*2c30*/  IADD3.X R132, R128, R117, RZ, P2, !PT ;  /* 0x0000007580847210 */ /* 0x000fe200017fe4ff */
[----:B------:R-:W-:-:S02]  /*2c40*/  IMAD.IADD R135, R109, 0x1, R135 ;  /* 0x000000016d877824 */ /* 0x000fc400078e0287 */
[----:B------:R-:W-:Y:S02]  /*2c50*/  IMAD.IADD R27, R27, 0x1, R107 ;  /* 0x000000011b1b7824 */ /* 0x000fe400078e026b */
[----:B------:R-:W-:Y:S02]  /*2c60*/  IMAD.IADD R26, R111, 0x1, R3 ;  /* 0x000000016f1a7824 */ /* 0x000fe400078e0203 */
[----:B------:R-:W-:Y:S02]  /*2c70*/  IMAD.IADD R10, R3, 0x1, R113 ;  /* 0x00000001030a7824 */ /* 0x000fe400078e0271 */
[----:B------:R-:W-:Y:S02]  /*2c80*/  IMAD.X R7, RZ, RZ, R13, P3 ;  /* 0x000000ffff077224 */ /* 0x000fe400018e060d */
[----:B------:R-:W-:Y:S01]  /*2c90*/  IMAD.IADD R6, R103, 0x1, R45 ;  /* 0x0000000167067824 */ /* 0x000fe200078e022d */
[----:B------:R-:W-:Y:S06]  /*2ca0*/  @!P6 BAR.SYNC.DEFER_BLOCKING 0x9, 0x100 ;  /* 0x024400000000eb1d */ /* 0x000fec0000010000 */
.L_x_550:
[----:B--2---:R-:W2:Y:S01]  /*2cb0*/  LDL R0, [R1+0x40] ;  /* 0x0000400001007983 */ /* 0x004ea20000100800 */
[----:B0-----:R-:W0:Y:S03]  /*2cc0*/  LDC R92, c[0x0][0x3f4] ;  /* 0x0000fd00ff5c7b82 */ /* 0x001e260000000800 */
[----:B---34-:R-:W3:Y:S01]  /*2cd0*/  LDL.LU R51, [R1] ;  /* 0x0000000001337983 */ /* 0x018ee20000300800 */
[----:B------:R-:W-:Y:S01]  /*2ce0*/  VIADD R24, R24, 0xffffffff ;  /* 0xffffffff18187836 */ /* 0x000fe20000000000 */
[----:B------:R-:W-:Y:S05]  /*2cf0*/  YIELD ;  /* 0x0000000000007946 */ /* 0x000fea0003800000 */
[----:B------:R-:W-:Y:S01]  /*2d00*/  ISETP.GT.AND P3, PT, R24, R130, PT ;  /* 0x000000821800720c */ /* 0x000fe20003f64270 */
[----:B------:R-:W-:Y:S01]  /*2d10*/  BSSY B0, `(.L_x_427) ;  /* 0x00008c4000007945 */ /* 0x000fe20003800000 */
[----:B0-----:R-:W-:Y:S01]  /*2d20*/  ISETP.GE.AND P2, PT, R92, 0x1, PT ;  /* 0x000000015c00780c */ /* 0x001fe20003f46270 */
[----:B--2---:R-:W-:Y:S01]  /*2d30*/  IMAD R5, R23, 0x5800, R0 ;  /* 0x0000580017057824 */ /* 0x004fe200078e0200 */
[----:B---3--:R-:W-:-:S03]  /*2d40*/  LOP3.LUT R51, R51, 0xffffffef, RZ, 0xc0, !PT ;  /* 0xffffffef33337812 */ /* 0x008fc600078ec0ff */
[----:B------:R-:W-:-:S06]  /*2d50*/  IMAD R5, R5, 0x2, R2 ;  /* 0x0000000205057824 */ /* 0x000fcc00078e0202 */
[----:B------:R-:W-:-:S05]  /*2d60*/  @P3 LOP3.LUT R51, R51, 0x10, RZ, 0xfc, !PT ;  /* 0x0000001033333812 */ /* 0x000fca00078efcff */
[----:B------:R0:W-:Y:S01]  /*2d70*/  STL [R1], R51 ;  /* 0x0000003301007387 */ /* 0x0001e20000100800 */
[----:B------:R-:W-:Y:S05]  /*2d80*/  @!P2 BRA `(.L_x_428) ;  /* 0x000000800098a947 */ /* 0x000fea0003800000 */
[----:B------:R-:W-:Y:S01]  /*2d90*/  ULDC.U8 UR4, c[0x0][0x410] ;  /* 0x0001040000047ab9 */ /* 0x000fe20000000000 */
[----:B------:R-:W-:Y:S01]  /*2da0*/  SHF.R.S32.HI R3, RZ, 0x1f, R24 ;  /* 0x0000001fff037819 */ /* 0x000fe20000011418 */
[-C--:B------:R-:W-:Y:S01]  /*2db0*/  IMAD R4, R135, R24.reuse, RZ ;  /* 0x0000001887047224 */ /* 0x080fe200078e02ff */
[----:B------:R-:W-:Y:S01]  /*2dc0*/  ISETP.NE.AND P2, PT, RZ, UR4, PT ;  /* 0x00000004ff007c0c */ /* 0x000fe2000bf45270 */
[-C--:B------:R-:W-:Y:S02]  /*2dd0*/  IMAD R0, R41, R24.reuse, RZ ;  /* 0x0000001829007224 */ /* 0x080fe400078e02ff */
[----:B------:R-:W-:Y:S02]  /*2de0*/  IMAD R44, R134, R24, RZ ;  /* 0x00000018862c7224 */ /* 0x000fe400078e02ff */
[C---:B------:R-:W-:Y:S02]  /*2df0*/  IMAD R45, R3.reuse, R108, R4 ;  /* 0x0000006c032d7224 */ /* 0x040fe400078e0204 */
[----:B------:R-:W-:-:S02]  /*2e00*/  IMAD R93, R3, R156, R0 ;  /* 0x0000009c035d7224 */ /* 0x000fc400078e0200 */
[----:B------:R-:W-:Y:S02]  /*2e10*/  IMAD R4, R24, -0xb0, R25 ;  /* 0xffffff5018047824 */ /* 0x000fe400078e0219 */
[----:B------:R-:W-:-:S03]  /*2e20*/  IMAD.WIDE.U32 R136, R156, R24, RZ ;  /* 0x000000189c887225 */ /* 0x000fc600078e00ff */
[----:B------:R-:W-:Y:S01]  /*2e30*/  VIMNMX R4, R4, 0xb0, PT ;  /* 0x000000b004047848 */ /* 0x000fe20003fe0100 */
[----:B------:R-:W-:Y:S01]  /*2e40*/  IMAD R47, R3, R114, R44 ;  /* 0x00000072032f7224 */ /* 0x000fe200078e022c */
[----:B------:R-:W-:Y:S01]  /*2e50*/  IADD3 R93, R137, R93, RZ ;  /* 0x0000005d895d7210 */ /* 0x000fe20007ffe0ff */
[----:B------:R-:W-:-:S04]  /*2e60*/  IMAD.WIDE.U32 R96, R108, R24, RZ ;  /* 0x000000186c607225 */ /* 0x000fc800078e00ff */
[----:B------:R-:W-:-:S04]  /*2e70*/  IMAD.WIDE.U32 R94, R114, R24, RZ ;  /* 0x00000018725e7225 */ /* 0x000fc800078e00ff */
[----:B------:R-:W-:Y:S02]  /*2e80*/  IMAD.IADD R3, R97, 0x1, R45 ;  /* 0x0000000161037824 */ /* 0x000fe400078e022d */
[----:B------:R-:W-:Y:S01]  /*2e90*/  IMAD.IADD R0, R95, 0x1, R47 ;  /* 0x000000015f007824 */ /* 0x000fe200078e022f */
[----:B------:R-:W-:Y:S06]  /*2ea0*/  @!P2 BRA `(.L_x_429) ;  /* 0x0000003c0090a947 */ /* 0x000fec0003800000 */
[----:B------:R-:W-:Y:S01]  /*2eb0*/  ISETP.GE.AND P3, PT, R22, R4, PT ;  /* 0x000000041600720c */ /* 0x000fe20003f66270 */
[----:B------:R-:W-:Y:S01]  /*2ec0*/  BSSY B1, `(.L_x_430) ;  /* 0x000001c000017945 */ /* 0x000fe20003800000 */
[----:B------:R-:W-:Y:S02]  /*2ed0*/  CS2R R80, SRZ ;  /* 0x0000000000507805 */ /* 0x000fe4000001ff00 */
[----:B------:R-:W-:Y:S02]  /*2ee0*/  CS2R R88, SRZ ;  /* 0x0000000000587805 */ /* 0x000fe4000001ff00 */
[----:B------:R-:W-:Y:S02]  /*2ef0*/  CS2R R98, SRZ ;  /* 0x0000000000627805 */ /* 0x000fe4000001ff00 */
[----:B------:R-:W-:Y:S02]  /*2f00*/  CS2R R90, SRZ ;  /* 0x00000000005a7805 */ /* 0x000fe4000001ff00 */
[----:B------:R-:W-:-:S03]  /*2f10*/  CS2R R138, SRZ ;  /* 0x00000000008a7805 */ /* 0x000fc6000001ff00 */
[----:B------:R-:W-:Y:S05]  /*2f20*/  @P3 BRA `(.L_x_431) ;  /* 0x0000000000543947 */ /* 0x000fea0003800000 */
[----:B------:R-:W-:Y:S01]  /*2f30*/  IADD3 R45, P2, R104, R96, RZ ;  /* 0x00000060682d7210 */ /* 0x000fe20007f5e0ff */
[----:B------:R-:W-:Y:S01]  /*2f40*/  ULDC.64 UR4, c[0x0][0x3e8] ;  /* 0x0000fa0000047ab9 */ /* 0x000fe20000000a00 */
[----:B------:R-:W-:Y:S02]  /*2f50*/  CS2R R98, SRZ ;  /* 0x0000000000627805 */ /* 0x000fe4000001ff00 */
[----:B------:R-:W-:Y:S01]  /*2f60*/  CS2R R138, SRZ ;  /* 0x00000000008a7805 */ /* 0x000fe2000001ff00 */
[----:B------:R-:W-:Y:S01]  /*2f70*/  ULDC.64 UR6, c[0x0][0x208] ;  /* 0x0000820000067ab9 */ /* 0x000fe20000000a00 */
[----:B------:R-:W-:Y:S01]  /*2f80*/  IMAD.X R46, R3, 0x1, R28, P2 ;  /* 0x00000001032e7824 */ /* 0x000fe200010e061c */
[----:B------:R-:W-:-:S05]  /*2f90*/  IADD3 R47, P2, R110, R94, RZ ;  /* 0x0000005e6e2f7210 */ /* 0x000fca0007f5e0ff */
[----:B------:R-:W-:Y:S01]  /*2fa0*/  IMAD.X R48, R0, 0x1, R26, P2 ;  /* 0x0000000100307824 */ /* 0x000fe200010e061a */
[----:B------:R-:W-:-:S04]  /*2fb0*/  LEA R44, P2, R45, UR4, 0x1 ;  /* 0x000000042d2c7c11 */ /* 0x000fc8000f8408ff */
[----:B------:R-:W-:Y:S01]  /*2fc0*/  LEA.HI.X R45, R45, UR5, R46, 0x1, P2 ;  /* 0x000000052d2d7c11 */ /* 0x000fe200090f0c2e */
[----:B------:R-:W-:Y:S02]  /*2fd0*/  ULDC.64 UR4, c[0x0][0x400] ;  /* 0x0001000000047ab9 */ /* 0x000fe40000000a00 */
[----:B------:R-:W-:-:S04]  /*2fe0*/  LEA R46, P2, R47, UR4, 0x1 ;  /* 0x000000042f2e7c11 */ /* 0x000fc8000f8408ff */
[----:B------:R-:W-:Y:S02]  /*2ff0*/  LEA.HI.X R47, R47, UR5, R48, 0x1, P2 ;  /* 0x000000052f2f7c11 */ /* 0x000fe400090f0c30 */
[----:B------:R-:W-:Y:S02]  /*3000*/  ISETP.GE.AND P2, PT, R18, R92, PT ;  /* 0x0000005c1200720c */ /* 0x000fe40003f46270 */
[----:B------:R-:W-:Y:S02]  /*3010*/  CS2R R88, SRZ ;  /* 0x0000000000587805 */ /* 0x000fe4000001ff00 */
[----:B------:R-:W-:-:S09]  /*3020*/  CS2R R90, SRZ ;  /* 0x00000000005a7805 */ /* 0x000fd2000001ff00 */
[----:B------:R1:W5:Y:S04]  /*3030*/  @!P2 LDG.E.64 R98, desc[UR6][R44.64] ;  /* 0x000000062c62a981 */ /* 0x000368000c1e1b00 */
[----:B------:R1:W5:Y:S01]  /*3040*/  @!P2 LDG.E.64 R138, desc[UR6][R46.64] ;  /* 0x000000062e8aa981 */ /* 0x000362000c1e1b00 */
[----:B------:R-:W-:-:S13]  /*3050*/  ISETP.GE.AND P2, PT, R220, R92, PT ;  /* 0x0000005cdc00720c */ /* 0x000fda0003f46270 */
[----:B------:R1:W5:Y:S04]  /*3060*/  @!P2 LDG.E.64 R88, desc[UR6][R44.64+0x40] ;  /* 0x000040062c58a981 */ /* 0x000368000c1e1b00 */
[----:B------:R1:W5:Y:S02]  /*3070*/  @!P2 LDG.E.64 R90, desc[UR6][R46.64+0x40] ;  /* 0x000040062e5aa981 */ /* 0x000364000c1e1b00 */
.L_x_431:
[----:B------:R-:W-:Y:S05]  /*3080*/  BSYNC B1 ;  /* 0x0000000000017941 */ /* 0x000fea0003800000 */
.L_x_430:
[----:B------:R-:W-:Y:S01]  /*3090*/  VIADD R48, R22, 0x20 ;  /* 0x0000002016307836 */ /* 0x000fe20000000000 */
[----:B-1---5:R-:W-:Y:S01]  /*30a0*/  MOV R44, R88 ;  /* 0x00000058002c7202 */ /* 0x022fe20000000f00 */
[----:B------:R-:W-:Y:S01]  /*30b0*/  IMAD.MOV.U32 R45, RZ, RZ, R89 ;  /* 0x000000ffff2d7224 */ /* 0x000fe200078e0059 */
[----:B------:R-:W-:Y:S01]  /*30c0*/  MOV R47, R91 ;  /* 0x0000005b002f7202 */ /* 0x000fe20000000f00 */
[----:B------:R-:W-:Y:S01]  /*30d0*/  IMAD.MOV.U32 R46, RZ, RZ, R98 ;  /* 0x000000ffff2e7224 */ /* 0x000fe200078e0062 */
[----:B------:R-:W-:Y:S01]  /*30e0*/  ISETP.GE.AND P4, PT, R48, R4, PT ;  /* 0x000000043000720c */ /* 0x000fe20003f86270 */
[----:B------:R-:W-:Y:S01]  /*30f0*/  BSSY B1, `(.L_x_432) ;  /* 0x0000022000017945 */ /* 0x000fe20003800000 */
[----:B------:R-:W-:Y:S01]  /*3100*/  PRMT R187, R44, 0x5410, R45 ;  /* 0x000054102cbb7816 */ /* 0x000fe2000000002d */
[----:B------:R-:W-:Y:S01]  /*3110*/  IMAD.MOV.U32 R44, RZ, RZ, R99 ;  /* 0x000000ffff2c7224 */ /* 0x000fe200078e0063 */
[----:B------:R-:W-:Y:S01]  /*3120*/  PRMT R177, R46, 0x7610, R177 ;  /* 0x000076102eb17816 */ /* 0x000fe200000000b1 */
[----:B------:R-:W-:Y:S01]  /*3130*/  IMAD.MOV.U32 R45, RZ, RZ, R90 ;  /* 0x000000ffff2d7224 */ /* 0x000fe200078e005a */
[----:B------:R-:W-:-:S02]  /*3140*/  PRMT R189, R47, 0x7610, R189 ;  /* 0x000076102fbd7816 */ /* 0x000fc400000000bd */
[----:B------:R-:W-:Y:S02]  /*3150*/  CS2R R84, SRZ ;  /* 0x0000000000547805 */ /* 0x000fe4000001ff00 */
[----:B------:R-:W-:Y:S02]  /*3160*/  CS2R R82, SRZ ;  /* 0x0000000000527805 */ /* 0x000fe4000001ff00 */
[----:B------:R-:W-:Y:S02]  /*3170*/  CS2R R86, SRZ ;  /* 0x0000000000567805 */ /* 0x000fe4000001ff00 */
[----:B------:R-:W-:Y:S01]  /*3180*/  PRMT R188, R44, 0x5410, R45 ;  /* 0x000054102cbc7816 */ /* 0x000fe2000000002d */
[----:B------:R-:W-:Y:S02]  /*3190*/  IMAD.MOV.U32 R49, RZ, RZ, R138 ;  /* 0x000000ffff317224 */ /* 0x000fe400078e008a */
[----:B------:R-:W-:Y:S01]  /*31a0*/  IMAD.MOV.U32 R50, RZ, RZ, R139 ;  /* 0x000000ffff327224 */ /* 0x000fe200078e008b */
[----:B------:R-:W-:Y:S06]  /*31b0*/  @P4 BRA `(.L_x_433) ;  /* 0x0000000000544947 */ /* 0x000fec0003800000 */
[----:B------:R-:W-:Y:S01]  /*31c0*/  IADD3 R45, P2, P5, R104, R96, R37 ;  /* 0x00000060682d7210 */ /* 0x000fe20007d5e025 */
[----:B------:R-:W-:Y:S01]  /*31d0*/  ULDC.64 UR4, c[0x0][0x3e8] ;  /* 0x0000fa0000047ab9 */ /* 0x000fe20000000a00 */
[----:B------:R-:W-:Y:S02]  /*31e0*/  CS2R R84, SRZ ;  /* 0x0000000000547805 */ /* 0x000fe4000001ff00 */
[----:B------:R-:W-:Y:S02]  /*31f0*/  CS2R R86, SRZ ;  /* 0x0000000000567805 */ /* 0x000fe4000001ff00 */
[----:B------:R-:W-:Y:S01]  /*3200*/  IADD3.X R46, R28, R3, R40, P2, P5 ;  /* 0x000000031c2e7210 */ /* 0x000fe200017ea428 */
[----:B------:R-:W-:Y:S01]  /*3210*/  ULDC.64 UR6, c[0x0][0x208] ;  /* 0x0000820000067ab9 */ /* 0x000fe20000000a00 */
[----:B------:R-:W-:-:S04]  /*3220*/  IADD3 R47, P2, P5, R110, R94, R31 ;  /* 0x0000005e6e2f7210 */ /* 0x000fc80007d5e01f */
[----:B------:R-:W-:Y:S02]  /*3230*/  IADD3.X R48, R26, R0, R34, P2, P5 ;  /* 0x000000001a307210 */ /* 0x000fe400017ea422 */
        /* <DEDUP_REMOVED lines=13> */
.L_x_433:
[----:B------:R-:W-:Y:S05]  /*3310*/  BSYNC B1 ;  /* 0x0000000000017941 */ /* 0x000fea0003800000 */
.L_x_432:
[----:B------:R-:W-:Y:S01]  /*3320*/  IADD3 R48, R22, 0x40, RZ ;  /* 0x0000004016307810 */ /* 0x000fe20007ffe0ff */
[----:B-1---5:R-:W-:Y:S01]  /*3330*/  IMAD.MOV.U32 R44, RZ, RZ, R80 ;  /* 0x000000ffff2c7224 */ /* 0x022fe200078e0050 */
[----:B0-----:R-:W-:Y:S01]  /*3340*/  LOP3.LUT R51, R51, 0xfffffffb, RZ, 0xc0, !PT ;  /* 0xfffffffb33337812 */ /* 0x001fe200078ec0ff */
[----:B------:R-:W-:Y:S01]  /*3350*/  IMAD.MOV.U32 R46, RZ, RZ, R82 ;  /* 0x000000ffff2e7224 */ /* 0x000fe200078e0052 */
[----:B------:R-:W-:Y:S01]  /*3360*/  ISETP.GE.AND P2, PT, R48, R4, PT ;  /* 0x000000043000720c */ /* 0x000fe20003f46270 */
[----:B------:R-:W-:Y:S01]  /*3370*/  IMAD.MOV.U32 R47, RZ, RZ, R83 ;  /* 0x000000ffff2f7224 */ /* 0x000fe200078e0053 */
[----:B------:R-:W-:Y:S01]  /*3380*/  MOV R45, R81 ;  /* 0x00000051002d7202 */ /* 0x000fe20000000f00 */
[----:B------:R-:W-:Y:S01]  /*3390*/  BSSY B1, `(.L_x_434) ;  /* 0x0000027000017945 */ /* 0x000fe20003800000 */
[----:B------:R-:W-:Y:S02]  /*33a0*/  PRMT R177, R177, 0x5410, R49 ;  /* 0x00005410b1b17816 */ /* 0x000fe40000000031 */
[----:B------:R-:W-:-:S02]  /*33b0*/  CS2R R64, SRZ ;  /* 0x0000000000407805 */ /* 0x000fc4000001ff00 */
[----:B------:R-:W-:Y:S01]  /*33c0*/  PRMT R169, R45, 0x5410, R44 ;  /* 0x000054102da97816 */ /* 0x000fe2000000002c */
[----:B------:R-:W-:Y:S01]  /*33d0*/  IMAD.MOV.U32 R44, RZ, RZ, R84 ;  /* 0x000000ffff2c7224 */ /* 0x000fe200078e0054 */
[----:B------:R-:W-:Y:S01]  /*33e0*/  PRMT R189, R189, 0x5410, R50 ;  /* 0x00005410bdbd7816 */ /* 0x000fe20000000032 */
[----:B------:R-:W-:Y:S01]  /*33f0*/  IMAD.MOV.U32 R45, RZ, RZ, R85 ;  /* 0x000000ffff2d7224 */ /* 0x000fe200078e0055 */
[----:B------:R-:W-:Y:S02]  /*3400*/  PRMT R168, R47, 0x5410, R46 ;  /* 0x000054102fa87816 */ /* 0x000fe4000000002e */
[----:B------:R-:W-:Y:S02]  /*3410*/  CS2R R72, SRZ ;  /* 0x0000000000487805 */ /* 0x000fe4000001ff00 */
[----:B------:R-:W-:Y:S02]  /*3420*/  CS2R R76, SRZ ;  /* 0x00000000004c7805 */ /* 0x000fe4000001ff00 */
[----:B------:R-:W-:-:S02]  /*3430*/  @P2 LOP3.LUT R51, R51, 0x4, RZ, 0xfc, !PT ;  /* 0x0000000433332812 */ /* 0x000fc400078efcff */
[----:B------:R-:W-:Y:S02]  /*3440*/  CS2R R74, SRZ ;  /* 0x00000000004a7805 */ /* 0x000fe4000001ff00 */
[----:B------:R-:W-:Y:S02]  /*3450*/  PRMT R185, R45, 0x5410, R44 ;  /* 0x000054102db97816 */ /* 0x000fe4000000002c */
[----:B------:R-:W-:Y:S01]  /*3460*/  CS2R R78, SRZ ;  /* 0x00000000004e7805 */ /* 0x000fe2000001ff00 */
[----:B------:R-:W-:Y:S01]  /*3470*/  IMAD.MOV.U32 R49, RZ, RZ, R86 ;  /* 0x000000ffff317224 */ /* 0x000fe200078e0056 */
[----:B------:R0:W-:Y:S01]  /*3480*/  STL [R1], R51 ;  /* 0x0000003301007387 */ /* 0x0001e20000100800 */
        /* <DEDUP_REMOVED lines=23> */
.L_x_435:
[----:B------:R-:W-:Y:S05]  /*3600*/  BSYNC B1 ;  /* 0x0000000000017941 */ /* 0x000fea0003800000 */
.L_x_434:
[----:B------:R-:W-:Y:S01]  /*3610*/  IMAD.MOV.U32 R53, RZ, RZ, R51 ;  /* 0x000000ffff357224 */ /* 0x000fe200078e0033 */
[----:B0-----:R-:W-:Y:S01]  /*3620*/  IADD3 R51, R22, 0x60, RZ ;  /* 0x0000006016337810 */ /* 0x001fe20007ffe0ff */
[----:B-1---5:R-:W-:Y:S01]  /*3630*/  IMAD.MOV.U32 R44, RZ, RZ, R72 ;  /* 0x000000ffff2c7224 */ /* 0x022fe200078e0048 */
[----:B------:R-:W-:Y:S01]  /*3640*/  MOV R45, R73 ;  /* 0x00000049002d7202 */ /* 0x000fe20000000f00 */
[----:B------:R-:W-:Y:S01]  /*3650*/  IMAD.MOV.U32 R46, RZ, RZ, R74 ;  /* 0x000000ffff2e7224 */ /* 0x000fe200078e004a */
[----:B------:R-:W-:Y:S01]  /*3660*/  ISETP.GE.AND P2, PT, R51, R4, PT ;  /* 0x000000043300720c */ /* 0x000fe20003f46270 */
[----:B------:R-:W-:Y:S01]  /*3670*/  IMAD.MOV.U32 R47, RZ, RZ, R75 ;  /* 0x000000ffff2f7224 */ /* 0x000fe200078e004b */
[----:B------:R-:W-:Y:S01]  /*3680*/  LOP3.LUT R53, R53, 0xfffffff7, RZ, 0xc0, !PT ;  /* 0xfffffff735357812 */ /* 0x000fe200078ec0ff */
        /* <DEDUP_REMOVED lines=10> */
[----:B------:R-:W-:Y:S01]  /*3730*/  IMAD.MOV.U32 R49, RZ, RZ, R78 ;  /* 0x000000ffff317224 */ /* 0x000fe200078e004e */
[----:B------:R-:W-:Y:S01]  /*3740*/  @P2 LOP3.LUT R53, R53, 0x8, RZ, 0xfc, !PT ;  /* 0x0000000835352812 */ /* 0x000fe200078efcff */
[----:B------:R-:W-:-:S04]  /*3750*/  IMAD.MOV.U32 R48, RZ, RZ, R79 ;  /* 0x000000ffff307224 */ /* 0x000fc800078e004f */
[----:B------:R0:W-:Y:S01]  /*3760*/  STL [R1], R53 ;  /* 0x0000003501007387 */ /* 0x0001e20000100800 */
[----:B------:R-:W-:Y:S05]  /*3770*/  @P2 BRA `(.L_x_437) ;  /* 0x00000000007c2947 */ /* 0x000fea0003800000 */
[----:B------:R-:W1:Y:S01]  /*3780*/  LDC.64 R44, c[0x0][0x3f8] ;  /* 0x0000fe00ff2c7b82 */ /* 0x000e620000000a00 */
[----:B------:R-:W-:Y:S01]  /*3790*/  IMAD.MOV.U32 R46, RZ, RZ, R96 ;  /* 0x000000ffff2e7224 */ /* 0x000fe200078e0060 */
[----:B------:R-:W-:Y:S01]  /*37a0*/  ULDC.64 UR4, c[0x0][0x3e8] ;  /* 0x0000fa0000047ab9 */ /* 0x000fe20000000a00 */
[----:B------:R-:W-:Y:S01]  /*37b0*/  IMAD.MOV.U32 R47, RZ, RZ, R3 ;  /* 0x000000ffff2f7224 */ /* 0x000fe200078e0003 */
[----:B------:R-:W-:Y:S02]  /*37c0*/  CS2R R68, SRZ ;  /* 0x0000000000447805 */ /* 0x000fe4000001ff00 */
[----:B------:R-:W-:Y:S01]  /*37d0*/  CS2R R70, SRZ ;  /* 0x0000000000467805 */ /* 0x000fe2000001ff00 */
[----:B------:R-:W-:Y:S01]  /*37e0*/  ULDC.64 UR6, c[0x0][0x208] ;  /* 0x0000820000067ab9 */ /* 0x000fe20000000a00 */
[----:B-1----:R-:W-:-:S04]  /*37f0*/  IMAD.WIDE.U32 R46, R44, 0x60, R46 ;  /* 0x000000602c2e7825 */ /* 0x002fc800078e002e */
[----:B------:R-:W-:Y:S01]  /*3800*/  IMAD R45, R45, 0x60, RZ ;  /* 0x000000602d2d7824 */ /* 0x000fe200078e02ff */
[----:B------:R-:W-:Y:S02]  /*3810*/  IADD3 R51, P2, R104, R46, RZ ;  /* 0x0000002e68337210 */ /* 0x000fe40007f5e0ff */
[----:B------:R-:W-:Y:S02]  /*3820*/  MOV R46, R94 ;  /* 0x0000005e002e7202 */ /* 0x000fe40000000f00 */
[----:B------:R-:W-:Y:S01]  /*3830*/  IADD3.X R52, R28, R47, R45, P2, !PT ;  /* 0x0000002f1c347210 */ /* 0x000fe200017fe42d */
[----:B------:R-:W-:Y:S01]  /*3840*/  IMAD.MOV.U32 R47, RZ, RZ, R0 ;  /* 0x000000ffff2f7224 */ /* 0x000fe200078e0000 */
[----:B------:R-:W1:Y:S02]  /*3850*/  LDC.64 R44, c[0x0][0x408] ;  /* 0x00010200ff2c7b82 */ /* 0x000e640000000a00 */
[----:B-1----:R-:W-:-:S04]  /*3860*/  IMAD.WIDE.U32 R46, R44, 0x60, R46 ;  /* 0x000000602c2e7825 */ /* 0x002fc800078e002e */
[----:B------:R-:W-:Y:S01]  /*3870*/  IMAD R45, R45, 0x60, RZ ;  /* 0x000000602d2d7824 */ /* 0x000fe200078e02ff */
[----:B------:R-:W-:-:S04]  /*3880*/  IADD3 R50, P2, R110, R46, RZ ;  /* 0x0000002e6e327210 */ /* 0x000fc80007f5e0ff */
[----:B------:R-:W-:Y:S02]  /*3890*/  IADD3.X R47, R26, R47, R45, P2, !PT ;  /* 0x0000002f1a2f7210 */ /* 0x000fe400017fe42d */
        /* <DEDUP_REMOVED lines=13> */
.L_x_437:
[----:B------:R-:W-:Y:S05]  /*3970*/  BSYNC B1 ;  /* 0x0000000000017941 */ /* 0x000fea0003800000 */
.L_x_436:
[----:B-1----:R-:W-:Y:S01]  /*3980*/  IADD3 R47, R22, 0x80, RZ ;  /* 0x00000080162f7810 */ /* 0x002fe20007ffe0ff */
[----:B------:R-:W-:Y:S01]  /*3990*/  IMAD.MOV.U32 R46, RZ, RZ, R53 ;  /* 0x000000ffff2e7224 */ /* 0x000fe200078e0035 */
[----:B------:R-:W-:Y:S01]  /*39a0*/  BSSY B1, `(.L_x_438) ;  /* 0x0000027000017945 */ /* 0x000fe20003800000 */
[----:B-----5:R-:W-:Y:S01]  /*39b0*/  IMAD.MOV.U32 R44, RZ, RZ, R64 ;  /* 0x000000ffff2c7224 */ /* 0x020fe200078e0040 */
[----:B------:R-:W-:Y:S01]  /*39c0*/  ISETP.GE.AND P2, PT, R47, R4, PT ;  /* 0x000000042f00720c */ /* 0x000fe20003f46270 */
[----:B------:R-:W-:Y:S01]  /*39d0*/  IMAD.MOV.U32 R45, RZ, RZ, R65 ;  /* 0x000000ffff2d7224 */ /* 0x000fe200078e0041 */
[----:B------:R-:W-:Y:S02]  /*39e0*/  LOP3.LUT R46, R46, 0xfffffffd, RZ, 0xc0, !PT ;  /* 0xfffffffd2e2e7812 */ /* 0x000fe400078ec0ff */
[----:B------:R-:W-:Y:S02]  /*39f0*/  CS2R R56, SRZ ;  /* 0x0000000000387805 */ /* 0x000fe4000001ff00 */
[----:B------:R-:W-:-:S02]  /*3a00*/  PRMT R175, R49, 0x5410, R48 ;  /* 0x0000541031af7816 */ /* 0x000fc40000000030 */
[----:B------:R-:W-:Y:S02]  /*3a10*/  CS2R R48, SRZ ;  /* 0x0000000000307805 */ /* 0x000fe4000001ff00 */
[----:B------:R-:W-:Y:S02]  /*3a20*/  PRMT R166, R44, 0x5410, R45 ;  /* 0x000054102ca67816 */ /* 0x000fe4000000002d */
[----:B------:R-:W-:Y:S02]  /*3a30*/  CS2R R60, SRZ ;  /* 0x00000000003c7805 */ /* 0x000fe4000001ff00 */
[----:B------:R-:W-:Y:S02]  /*3a40*/  CS2R R58, SRZ ;  /* 0x00000000003a7805 */ /* 0x000fe4000001ff00 */
[----:B------:R-:W-:Y:S02]  /*3a50*/  CS2R R62, SRZ ;  /* 0x00000000003e7805 */ /* 0x000fe4000001ff00 */
[----:B0-----:R-:W-:-:S02]  /*3a60*/  CS2R R52, SRZ ;  /* 0x0000000000347805 */ /* 0x001fc4000001ff00 */
[----:B------:R-:W-:Y:S02]  /*3a70*/  CS2R R50, SRZ ;  /* 0x0000000000327805 */ /* 0x000fe4000001ff00 */
[----:B------:R-:W-:Y:S02]  /*3a80*/  CS2R R54, SRZ ;  /* 0x0000000000367805 */ /* 0x000fe4000001ff00 */
[----:B------:R-:W-:-:S05]  /*3a90*/  @P2 LOP3.LUT R46, R46, 0x2, RZ, 0xfc, !PT ;  /* 0x000000022e2e2812 */ /* 0x000fca00078efcff */
[----:B------:R0:W-:Y:S01]  /*3aa0*/  STL [R1], R46 ;  /* 0x0000002e01007387 */ /* 0x0001e20000100800 */
[----:B------:R-:W-:Y:S05]  /*3ab0*/  @P2 BRA `(.L_x_439) ;  /* 0x0000000000542947 */ /* 0x000fea0003800000 */
        /* <DEDUP_REMOVED lines=8> */
[----:B0-----:R-:W-:-:S04]  /*3b40*/  LEA R46, P2, R44, UR4, 0x1 ;  /* 0x000000042c2e7c11 */ /* 0x001fc8000f8408ff */
        /* <DEDUP_REMOVED lines=12> */
.L_x_439:
[----:B------:R-:W-:Y:S05]  /*3c10*/  BSYNC B1 ;  /* 0x0000000000017941 */ /* 0x000fea0003800000 */
.L_x_438:
[----:B-1----:R-:W-:Y:S01]  /*3c20*/  VIADD R44, R22, 0xa0 ;  /* 0x000000a0162c7836 */ /* 0x002fe20000000000 */
[----:B------:R-:W-:Y:S04]  /*3c30*/  BSSY B1, `(.L_x_440) ;  /* 0x0000020000017945 */ /* 0x000fe80003800000 */
[----:B------:R-:W-:-:S13]  /*3c40*/  ISETP.GE.AND P5, PT, R44, R4, PT ;  /* 0x000000042c00720c */ /* 0x000fda0003fa6270 */
        /* <DEDUP_REMOVED lines=10> */
[----:B------:R-:W-:-:S04]  /*3cf0*/  IADD3 R3, P2, R104, R96, RZ ;  /* 0x0000006068037210 */ /* 0x000fc80007f5e0ff */
[----:B------:R-:W-:Y:S02]  /*3d00*/  IADD3.X R96, R28, R97, R45, P2, !PT ;  /* 0x000000611c607210 */ /* 0x000fe400017fe42d */
        /* <DEDUP_REMOVED lines=8> */
[----:B0-----:R-:W-:-:S04]  /*3d90*/  LEA R46, P2, R0, UR4, 0x1 ;  /* 0x00000004002e7c11 */ /* 0x001fc8000f8408ff */
        /* <DEDUP_REMOVED lines=9> */
.L_x_441:
[----:B------:R-:W-:Y:S05]  /*3e30*/  BSYNC B1 ;  /* 0x0000000000017941 */ /* 0x000fea0003800000 */
.L_x_440:
[----:B------:R-:W-:Y:S01]  /*3e40*/  IMAD.MOV.U32 R0, RZ, RZ, R68 ;  /* 0x000000ffff007224 */ /* 0x000fe200078e0044 */
[----:B------:R-:W-:Y:S01]  /*3e50*/  MOV R3, R69 ;  /* 0x0000004500037202 */ /* 0x000fe20000000f00 */
[----:B-1----:R-:W-:Y:S01]  /*3e60*/  IMAD.MOV.U32 R44, RZ, RZ, R66 ;  /* 0x000000ffff2c7224 */ /* 0x002fe200078e0042 */
[----:B------:R-:W-:Y:S01]  /*3e70*/  ISETP.NE.AND P2, PT, R224, 0x3, PT ;  /* 0x00000003e000780c */ /* 0x000fe20003f45270 */
[----:B------:R-:W-:Y:S01]  /*3e80*/  IMAD.MOV.U32 R45, RZ, RZ, R67 ;  /* 0x000000ffff2d7224 */ /* 0x000fe200078e0043 */
[----:B------:R-:W-:Y:S01]  /*3e90*/  PRMT R184, R3, 0x5410, R0 ;  /* 0x0000541003b87816 */ /* 0x000fe20000000000 */
[----:B------:R-:W-:Y:S01]  /*3ea0*/  IMAD.MOV.U32 R3, RZ, RZ, R70 ;  /* 0x000000ffff037224 */ /* 0x000fe200078e0046 */
[----:B------:R-:W-:Y:S01]  /*3eb0*/  PRMT R181, R181, 0x5410, R44 ;  /* 0x00005410b5b57816 */ /* 0x000fe2000000002c */
[----:B------:R-:W-:Y:S01]  /*3ec0*/  IMAD.MOV.U32 R44, RZ, RZ, R71 ;  /* 0x000000ffff2c7224 */ /* 0x000fe200078e0047 */
[----:B------:R-:W-:Y:S01]  /*3ed0*/  PRMT R182, R45, 0x7610, R182 ;  /* 0x000076102db67816 */ /* 0x000fe200000000b6 */
[----:B-----5:R-:W-:Y:S01]  /*3ee0*/  IMAD.MOV.U32 R0, RZ, RZ, R57 ;  /* 0x000000ffff007224 */ /* 0x020fe200078e0039 */
[----:B------:R-:W-:-:S02]  /*3ef0*/  MOV R45, R56 ;  /* 0x00000038002d7202 */ /* 0x000fc40000000f00 */
[----:B------:R-:W-:Y:S01]  /*3f00*/  PRMT R183, R44, 0x5410, R3 ;  /* 0x000054102cb77816 */ /* 0x000fe20000000003 */
[----:B------:R-:W-:Y:S01]  /*3f10*/  IMAD.MOV.U32 R3, RZ, RZ, R58 ;  /* 0x000000ffff037224 */ /* 0x000fe200078e003a */
[----:B------:R-:W-:Y:S01]  /*3f20*/  PRMT R171, R45, 0x5410, R0 ;  /* 0x000054102dab7816 */ /* 0x000fe20000000000 */
[----:B------:R-:W-:Y:S01]  /*3f30*/  IMAD.MOV.U32 R45, RZ, RZ, R60 ;  /* 0x000000ffff2d7224 */ /* 0x000fe200078e003c */
[----:B------:R-:W-:Y:S01]  /*3f40*/  MOV R0, R59 ;  /* 0x0000003b00007202 */ /* 0x000fe20000000f00 */
[----:B------:R-:W-:-:S03]  /*3f50*/  IMAD.MOV.U32 R44, RZ, RZ, R61 ;  /* 0x000000ffff2c7224 */ /* 0x000fc600078e003d */
[----:B------:R-:W-:Y:S01]  /*3f60*/  PRMT R172, R3, 0x5410, R0 ;  /* 0x0000541003ac7816 */ /* 0x000fe20000000000 */
[----:B------:R-:W-:Y:S01]  /*3f70*/  IMAD.MOV.U32 R3, RZ, RZ, R62 ;  /* 0x000000ffff037224 */ /* 0x000fe200078e003e */
[----:B------:R-:W-:Y:S01]  /*3f80*/  PRMT R176, R45, 0x7610, R176 ;  /* 0x000076102db07816 */ /* 0x000fe200000000b0 */
[----:B------:R-:W-:Y:S01]  /*3f90*/  IMAD.MOV.U32 R0, RZ, RZ, R63 ;  /* 0x000000ffff007224 */ /* 0x000fe200078e003f */
[----:B------:R-:W-:Y:S02]  /*3fa0*/  PRMT R179, R44, 0x7610, R179 ;  /* 0x000076102cb37816 */ /* 0x000fe400000000b3 */
[----:B------:R-:W-:Y:S01]  /*3fb0*/  PRMT R181, R3, 0x7610, R181 ;  /* 0x0000761003b57816 */ /* 0x000fe200000000b5 */
[----:B------:R-:W-:Y:S01]  /*3fc0*/  IMAD.MOV.U32 R3, RZ, RZ, R48 ;  /* 0x000000ffff037224 */ /* 0x000fe200078e0030 */
[----:B------:R-:W-:Y:S01]  /*3fd0*/  PRMT R182, R182, 0x5410, R0 ;  /* 0x00005410b6b67816 */ /* 0x000fe20000000000 */
[----:B------:R-:W-:-:S05]  /*3fe0*/  IMAD.MOV.U32 R0, RZ, RZ, R49 ;  /* 0x000000ffff007224 */ /* 0x000fca00078e0031 */
[----:B------:R-:W-:Y:S01]  /*3ff0*/  PRMT R96, R3, 0x5410, R0 ;  /* 0x0000541003607816 */ /* 0x000fe20000000000 */
[----:B------:R-:W-:Y:S01]  /*4000*/  IMAD.MOV.U32 R0, RZ, RZ, R53 ;  /* 0x000000ffff007224 */ /* 0x000fe200078e0035 */
[----:B------:R-:W-:-:S04]  /*4010*/  MOV R3, R52 ;  /* 0x0000003400037202 */ /* 0x000fc80000000f00 */
[----:B------:R-:W-:Y:S01]  /*4020*/  PRMT R170, R3, 0x5410, R0 ;  /* 0x0000541003aa7816 */ /* 0x000fe20000000000 */
[----:B------:R-:W-:Y:S02]  /*4030*/  IMAD.MOV.U32 R3, RZ, RZ, R50 ;  /* 0x000000ffff037224 */ /* 0x000fe400078e0032 */
[----:B------:R-:W-:-:S05]  /*4040*/  IMAD.MOV.U32 R0, RZ, RZ, R51 ;  /* 0x000000ffff007224 */ /* 0x000fca00078e0033 */
[----:B------:R-:W-:Y:S01]  /*4050*/  PRMT R97, R3, 0x5410, R0 ;  /* 0x0000541003617816 */ /* 0x000fe20000000000 */
[----:B------:R-:W-:Y:S01]  /*4060*/  IMAD.MOV.U32 R3, RZ, RZ, R54 ;  /* 0x000000ffff037224 */ /* 0x000fe200078e0036 */
[----:B------:R-:W-:-:S04]  /*4070*/  MOV R0, R55 ;  /* 0x0000003700007202 */ /* 0x000fc80000000f00 */
[----:B------:R-:W-:Y:S02]  /*4080*/  PRMT R176, R176, 0x5410, R3 ;  /* 0x00005410b0b07816 */ /* 0x000fe40000000003 */
[----:B------:R-:W-:Y:S01]  /*4090*/  PRMT R179, R179, 0x5410, R0 ;  /* 0x00005410b3b37816 */ /* 0x000fe20000000000 */
[----:B------:R-:W-:Y:S06]  /*40a0*/  @!P2 BRA `(.L_x_442) ;  /* 0x000000000004a947 */ /* 0x000fec0003800000 */
[----:B------:R-:W-:Y:S01]  /*40b0*/  BPT.TRAP 0x1 ;  /* 0x000000040000795c */ /* 0x000fe20000300000 */
.L_x_442:
[----:B------:R-:W-:Y:S01]  /*40c0*/  IMAD R3, R23, 0x8, R2 ;  /* 0x0000000817037824 */ /* 0x000fe200078e0202 */
[----:B------:R-:W-:Y:S01]  /*40d0*/  SHF.L.U32 R0, R223, 0x1f, RZ ;  /* 0x0000001fdf007819 */ /* 0x000fe200000006ff */
[----:B------:R-:W-:Y:S03]  /*40e0*/  BSSY B1, `(.L_x_443) ;  /* 0x0000003000017945 */ /* 0x000fe60003800000 */
[----:B------:R-:W1:Y:S02]  /*40f0*/  SYNCS.PHASECHK.TRANS64.TRYWAIT P6, [R3+URZ+0x34890], R0 ;  /* 0x03489000030075a7 */ /* 0x000e6400080c017f */
[----:B-1----:R-:W-:Y:S05]  /*4100*/  @!P6 BRA `(.L_x_444) ;  /* 0x000002500008e947 */ /* 0x002fea0003800000 */
.L_x_803:
[----:B------:R-:W-:Y:S05]  /*4110*/  BSYNC B1 ;  /* 0x0000000000017941 */ /* 0x000fea0003800000 */
.L_x_443:
[----:B------:R-:W-:Y:S04]  /*4120*/  BSSY B1, `(.L_x_445) ;  /* 0x0000076000017945 */ /* 0x000fe80003800000 */
[----:B------:R-:W-:Y:S05]  /*4130*/  @P3 BRA `(.L_x_446) ;  /* 0x0000000400d03947 */ /* 0x000fea0003800000 */
[----:B------:R-:W-:Y:S01]  /*4140*/  IADD3 R173, P3, R120, R136, RZ ;  /* 0x0000008878ad7210 */ /* 0x000fe20007f7e0ff */
[----:B------:R-:W-:Y:S04]  /*4150*/  BSSY B2, `(.L_x_447) ;  /* 0x0000039000027945 */ /* 0x000fe80003800000 */
[----:B------:R-:W-:Y:S01]  /*4160*/  IMAD.X R174, R93, 0x1, R122, P3 ;  /* 0x000000015dae7824 */ /* 0x000fe200018e067a */
[----:B------:R-:W-:Y:S07]  /*4170*/  @P0 BRA `(.L_x_448) ;  /* 0x0000000000d80947 */ /* 0x000fee0003800000 */
[----:B0-----:R0:W2:Y:S01]  /*4180*/  LDS.128 R44, [R5+0x1e400] ;  /* 0x01e40000052c7984 */ /* 0x0010a20000000c00 */
[----:B------:R-:W-:Y:S01]  /*4190*/  ISETP.GE.AND P3, PT, R18, R92, PT ;  /* 0x0000005c1200720c */ /* 0x000fe20003f66270 */
[----:B------:R-:W-:-:S12]  /*41a0*/  BSSY B3, `(.L_x_449) ;  /* 0x000002c000037945 */ /* 0x000fd80003800000 */
[----:B0-----:R-:W-:Y:S05]  /*41b0*/  @P3 BRA `(.L_x_450) ;  /* 0x0000000000a83947 */ /* 0x001fea0003800000 */
[----:B------:R-:W-:Y:S01]  /*41c0*/  SHF.R.U64 R178, R138, 0x10, R139 ;  /* 0x000000108ab27819 */ /* 0x000fe2000000128b */
[----:B--2---:R-:W-:Y:S01]  /*41d0*/  IMAD.MOV.U32 R95, RZ, RZ, R45 ;  /* 0x000000ffff5f7224 */ /* 0x004fe200078e002d */
[----:B------:R-:W-:Y:S02]  /*41e0*/  SHF.R.U64 R94, R98, 0x10, R99 ;  /* 0x00000010625e7819 */ /* 0x000fe40000001263 */
[----:B------:R-:W-:Y:S01]  /*41f0*/  SHF.R.U32.HI R138, RZ, 0x10, R139 ;  /* 0x00000010ff8a7819 */ /* 0x000fe2000001168b */
[----:B------:R-:W-:Y:S01]  /*4200*/  HADD2.F32 R178, -RZ, R178.H0_H0 ;  /* 0x200000b2ffb27230 */ /* 0x000fe20000004100 */
[----:B------:R-:W-:Y:S01]  /*4210*/  SHF.R.U32.HI R98, RZ, 0x10, R99 ;  /* 0x00000010ff627819 */ /* 0x000fe20000011663 */
[--C-:B------:R-:W-:Y:S02]  /*4220*/  HADD2.F32 R45, -RZ, R95.reuse.H1_H1 ;  /* 0x3000005fff2d7230 */ /* 0x100fe40000004100 */
[----:B------:R-:W-:Y:S02]  /*4230*/  HADD2.F32 R95, -RZ, R95.H0_H0 ;  /* 0x2000005fff5f7230 */ /* 0x000fe40000004100 */
[----:B------:R-:W-:-:S02]  /*4240*/  HADD2.F32 R94, -RZ, R94.H0_H0 ;  /* 0x2000005eff5e7230 */ /* 0x000fc40000004100 */
[-C--:B------:R-:W-:Y:S01]  /*4250*/  FMUL.FTZ R180, R45, R178.reuse ;  /* 0x000000b22db47220 */ /* 0x080fe20000410000 */
[----:B------:R-:W-:-:S03]  /*4260*/  FMUL.FTZ R178, R95, R178 ;  /* 0x000000b25fb27220 */ /* 0x000fc60000410000 */
[-C--:B------:R-:W-:Y:S01]  /*4270*/  FFMA.FTZ R180, R95, R94.reuse, -R180 ;  /* 0x0000005e5fb47223 */ /* 0x080fe200000108b4 */
[----:B------:R-:W-:Y:S02]  /*4280*/  IMAD.MOV.U32 R95, RZ, RZ, R47 ;  /* 0x000000ffff5f7224 */ /* 0x000fe400078e002f */
[----:B------:R-:W-:Y:S01]  /*4290*/  FFMA.FTZ R45, R45, R94, R178 ;  /* 0x0000005e2d2d7223 */ /* 0x000fe200000100b2 */
[----:B------:R-:W-:Y:S02]  /*42a0*/  HADD2.F32 R47, -RZ, R138.H0_H0 ;  /* 0x2000008aff2f7230 */ /* 0x000fe40000004100 */
[--C-:B------:R-:W-:Y:S02]  /*42b0*/  HADD2.F32 R138, -RZ, R95.reuse.H0_H0 ;  /* 0x2000005fff8a7230 */ /* 0x100fe40000004100 */
[----:B------:R-:W-:Y:S01]  /*42c0*/  F2FP.F16.F32.PACK_AB R45, R45, R180 ;  /* 0x000000b42d2d723e */ /* 0x000fe200000000ff */
[----:B------:R-:W-:Y:S02]  /*42d0*/  HADD2.F32 R94, -RZ, R95.H1_H1 ;  /* 0x3000005fff5e7230 */ /* 0x000fe40000004100 */
[----:B------:R-:W-:-:S02]  /*42e0*/  HADD2.F32 R95, -RZ, R98.H0_H0 ;  /* 0x20000062ff5f7230 */ /* 0x000fc40000004100 */
[-C--:B------:R-:W-:Y:S01]  /*42f0*/  FMUL.FTZ R139, R138, R47.reuse ;  /* 0x0000002f8a8b7220 */ /* 0x080fe20000410000 */
[--C-:B------:R-:W-:Y:S02]  /*4300*/  HADD2.F32 R98, -RZ, R44.reuse.H0_H0 ;  /* 0x2000002cff627230 */ /* 0x100fe40000004100 */
[C---:B------:R-:W-:Y:S01]  /*4310*/  FMUL.FTZ R99, R94.reuse, R47 ;  /* 0x0000002f5e637220 */ /* 0x040fe20000410000 */
[----:B------:R-:W-:Y:S02]  /*4320*/  HADD2.F32 R44, -RZ, R44.H1_H1 ;  /* 0x3000002cff2c7230 */ /* 0x000fe40000004100 */
[-C--:B------:R-:W-:Y:S01]  /*4330*/  FFMA.FTZ R94, R94, R95.reuse, R139 ;  /* 0x0000005f5e5e7223 */ /* 0x080fe2000001008b */
[--C-:B------:R-:W-:Y:S02]  /*4340*/  HADD2.F32 R139, -RZ, R177.reuse.H1_H1 ;  /* 0x300000b1ff8b7230 */ /* 0x100fe40000004100 */
[----:B------:R-:W-:Y:S01]  /*4350*/  FFMA.FTZ R47, R138, R95, -R99 ;  /* 0x0000005f8a2f7223 */ /* 0x000fe20000010863 */
[----:B------:R-:W-:-:S02]  /*4360*/  HADD2.F32 R99, -RZ, R177.H0_H0 ;  /* 0x200000b1ff637230 */ /* 0x000fc40000004100 */
[----:B------:R-:W-:Y:S02]  /*4370*/  HADD2.F32 R177, -RZ, R189.H1_H1 ;  /* 0x300000bdffb17230 */ /* 0x000fe40000004100 */
[-C--:B------:R-:W-:Y:S01]  /*4380*/  FMUL.FTZ R95, R44, R139.reuse ;  /* 0x0000008b2c5f7220 */ /* 0x080fe20000410000 */
[----:B------:R-:W-:Y:S01]  /*4390*/  FMUL.FTZ R139, R98, R139 ;  /* 0x0000008b628b7220 */ /* 0x000fe20000410000 */
[----:B------:R-:W-:Y:S02]  /*43a0*/  F2FP.F16.F32.PACK_AB R47, R94, R47 ;  /* 0x0000002f5e2f723e */ /* 0x000fe400000000ff */
[-C--:B------:R-:W-:Y:S01]  /*43b0*/  FFMA.FTZ R95, R98, R99.reuse, -R95 ;  /* 0x00000063625f7223 */ /* 0x080fe2000001085f */
[--C-:B------:R-:W-:Y:S02]  /*43c0*/  HADD2.F32 R98, -RZ, R46.reuse.H0_H0 ;  /* 0x2000002eff627230 */ /* 0x100fe40000004100 */
[----:B------:R-:W-:Y:S01]  /*43d0*/  FFMA.FTZ R44, R44, R99, R139 ;  /* 0x000000632c2c7223 */ /* 0x000fe2000001008b */
[----:B------:R-:W-:-:S02]  /*43e0*/  HADD2.F32 R46, -RZ, R46.H1_H1 ;  /* 0x3000002eff2e7230 */ /* 0x000fc40000004100 */
[----:B------:R-:W-:Y:S02]  /*43f0*/  HADD2.F32 R99, -RZ, R188.H0_H0 ;  /* 0x200000bcff637230 */ /* 0x000fe40000004100 */
[----:B------:R-:W-:Y:S01]  /*4400*/  F2FP.F16.F32.PACK_AB R44, R44, R95 ;  /* 0x0000005f2c2c723e */ /* 0x000fe200000000ff */
[-C--:B------:R-:W-:Y:S01]  /*4410*/  FMUL.FTZ R139, R46, R177.reuse ;  /* 0x000000b12e8b7220 */ /* 0x080fe20000410000 */
[----:B------:R-:W-:-:S03]  /*4420*/  FMUL.FTZ R177, R98, R177 ;  /* 0x000000b162b17220 */ /* 0x000fc60000410000 */
[-C--:B------:R-:W-:Y:S01]  /*4430*/  FFMA.FTZ R139, R98, R99.reuse, -R139 ;  /* 0x00000063628b7223 */ /* 0x080fe2000001088b */
[----:B------:R-:W-:-:S05]  /*4440*/  FFMA.FTZ R46, R46, R99, R177 ;  /* 0x000000632e2e7223 */ /* 0x000fca00000100b1 */
[----:B------:R-:W-:-:S07]  /*4450*/  F2FP.F16.F32.PACK_AB R46, R46, R139 ;  /* 0x0000008b2e2e723e */ /* 0x000fce00000000ff */
.L_x_450:
[----:B------:R-:W-:Y:S05]  /*4460*/  BSYNC B3 ;  /* 0x0000000000037941 */ /* 0x000fea0003800000 */
.L_x_449:
[----:B------:R-:W-:Y:S01]  /*4470*/  IADD3 R95, P3, R173, R100, RZ ;  /* 0x00000064ad5f7210 */ /* 0x000fe20007f7e0ff */
[----:B------:R-:W-:Y:S01]  /*4480*/  ULDC.64 UR4, c[0x0][0x2e8] ;  /* 0x0000ba0000047ab9 */ /* 0x000fe20000000a00 */
[----:B------:R-:W-:Y:S02]  /*4490*/  ULDC.64 UR6, c[0x0][0x208] ;  /* 0x0000820000067ab9 */ /* 0x000fe40000000a00 */
[----:B------:R-:W-:Y:S02]  /*44a0*/  IADD3.X R98, R174, R15, RZ, P3, !PT ;  /* 0x0000000fae627210 */ /* 0x000fe40001ffe4ff */
[----:B------:R-:W-:-:S04]  /*44b0*/  LEA R94, P3, R95, UR4, 0x1 ;  /* 0x000000045f5e7c11 */ /* 0x000fc8000f8608ff */
[----:B------:R-:W-:-:S05]  /*44c0*/  LEA.HI.X R95, R95, UR5, R98, 0x1, P3 ;  /* 0x000000055f5f7c11 */ /* 0x000fca00098f0c62 */
[----:B--2---:R2:W-:Y:S04]  /*44d0*/  STG.E.128 desc[UR6][R94.64], R44 ;  /* 0x0000002c5e007986 */ /* 0x0045e8000c101d06 */
.L_x_448:
[----:B------:R-:W-:Y:S05]  /*44e0*/  BSYNC B2 ;  /* 0x0000000000027941 */ /* 0x000fea0003800000 */
.L_x_447:
[----:B------:R-:W-:Y:S05]  /*44f0*/  @P1 BRA `(.L_x_446) ;  /* 0x0000000000e01947 */ /* 0x000fea0003800000 */
[----:B0-2---:R0:W2:Y:S01]  /*4500*/  LDS.128 R44, [R5+0x23c00] ;  /* 0x023c0000052c7984 */ /* 0x0050a20000000c00 */
[----:B------:R-:W-:Y:S01]  /*4510*/  IADD3 R173, P3, R173, R14, RZ ;  /* 0x0000000eadad7210 */ /* 0x000fe20007f7e0ff */
[----:B------:R-:W-:Y:S04]  /*4520*/  BSSY B2, `(.L_x_451) ;  /* 0x0000030000027945 */ /* 0x000fe80003800000 */
[----:B------:R-:W-:Y:S01]  /*4530*/  IMAD.X R174, R174, 0x1, R11, P3 ;  /* 0x00000001aeae7824 */ /* 0x000fe200018e060b */
[----:B------:R-:W-:-:S13]  /*4540*/  ISETP.GE.AND P3, PT, R220, R92, PT ;  /* 0x0000005cdc00720c */ /* 0x000fda0003f66270 */
[----:B0-----:R-:W-:Y:S05]  /*4550*/  @P3 BRA `(.L_x_452) ;  /* 0x0000000000b03947 */ /* 0x001fea0003800000 */
[----:B------:R-:W-:Y:S01]  /*4560*/  SHF.R.U64 R94, R90, 0x10, R91 ;  /* 0x000000105a5e7819 */ /* 0x000fe2000000125b */
[----:B--2---:R-:W-:Y:S01]  /*4570*/  IMAD.MOV.U32 R90, RZ, RZ, R45 ;  /* 0x000000ffff5a7224 */ /* 0x004fe200078e002d */
[----:B------:R-:W-:Y:S01]  /*4580*/  SHF.R.U64 R88, R88, 0x10, R89 ;  /* 0x0000001058587819 */ /* 0x000fe20000001259 */
[----:B------:R-:W-:Y:S01]  /*4590*/  HADD2.F32 R99, -RZ, R189.H0_H0 ;  /* 0x200000bdff637230 */ /* 0x000fe20000004100 */
[----:B------:R-:W-:Y:S01]  /*45a0*/  SHF.R.U32.HI R91, RZ, 0x10, R91 ;  /* 0x00000010ff5b7819 */ /* 0x000fe2000001165b */
[----:B------:R-:W-:Y:S02]  /*45b0*/  HADD2.F32 R94, -RZ, R94.H0_H0 ;  /* 0x2000005eff5e7230 */ /* 0x000fe40000004100 */
[--C-:B------:R-:W-:Y:S02]  /*45c0*/  HADD2.F32 R45, -RZ, R90.reuse.H1_H1 ;  /* 0x3000005aff2d7230 */ /* 0x100fe40000004100 */
[----:B------:R-:W-:Y:S02]  /*45d0*/  HADD2.F32 R95, -RZ, R90.H0_H0 ;  /* 0x2000005aff5f7230 */ /* 0x000fe40000004100 */
[----:B------:R-:W-:-:S02]  /*45e0*/  HADD2.F32 R88, -RZ, R88.H0_H0 ;  /* 0x20000058ff587230 */ /* 0x000fc40000004100 */
[-C--:B------:R-:W-:Y:S01]  /*45f0*/  FMUL.FTZ R90, R45, R94.reuse ;  /* 0x0000005e2d5a7220 */ /* 0x080fe20000410000 */
[----:B------:R-:W-:-:S03]  /*4600*/  FMUL.FTZ R94, R95, R94 ;  /* 0x0000005e5f5e7220 */ /* 0x000fc60000410000 */
[-C--:B------:R-:W-:Y:S01]  /*4610*/  FFMA.FTZ R90, R95, R88.reuse, -R90 ;  /* 0x000000585f5a7223 */ /* 0x080fe2000001085a */
[----:B------:R-:W-:Y:S02]  /*4620*/  HADD2.F32 R95, -RZ, R188.H1_H1 ;  /* 0x300000bcff5f7230 */ /* 0x000fe40000004100 */
[----:B------:R-:W-:Y:S01]  /*4630*/  FFMA.FTZ R45, R45, R88, R94 ;  /* 0x000000582d2d7223 */ /* 0x000fe2000001005e */
[----:B------:R-:W-:Y:S01]  /*4640*/  IMAD.MOV.U32 R94, RZ, RZ, R47 ;  /* 0x000000ffff5e7224 */ /* 0x000fe200078e002f */
[----:B------:R-:W-:Y:S01]  /*4650*/  SHF.R.U32.HI R88, RZ, 0x10, R89 ;  /* 0x00000010ff587819 */ /* 0x000fe20000011659 */
[----:B------:R-:W-:Y:S02]  /*4660*/  IMAD.MOV.U32 R89, RZ, RZ, R44 ;  /* 0x000000ffff597224 */ /* 0x000fe400078e002c */
[----:B------:R-:W-:Y:S01]  /*4670*/  HADD2.F32 R44, -RZ, R91.H0_H0 ;  /* 0x2000005bff2c7230 */ /* 0x000fe20000004100 */
[----:B------:R-:W-:Y:S01]  /*4680*/  F2FP.F16.F32.PACK_AB R45, R45, R90 ;  /* 0x0000005a2d2d723e */ /* 0x000fe200000000ff */
[----:B------:R-:W-:-:S02]  /*4690*/  HADD2.F32 R47, -RZ, R94.H1_H1 ;  /* 0x3000005eff2f7230 */ /* 0x000fc40000004100 */
[----:B------:R-:W-:Y:S02]  /*46a0*/  HADD2.F32 R91, -RZ, R94.H0_H0 ;  /* 0x2000005eff5b7230 */ /* 0x000fe40000004100 */
[----:B------:R-:W-:Y:S02]  /*46b0*/  HADD2.F32 R88, -RZ, R88.H0_H0 ;  /* 0x20000058ff587230 */ /* 0x000fe40000004100 */
[-C--:B------:R-:W-:Y:S01]  /*46c0*/  FMUL.FTZ R94, R47, R44.reuse ;  /* 0x0000002c2f5e7220 */ /* 0x080fe20000410000 */
[----:B------:R-:W-:-:S03]  /*46d0*/  FMUL.FTZ R98, R91, R44 ;  /* 0x0000002c5b627220 */ /* 0x000fc60000410000 */
[-C--:B------:R-:W-:Y:S01]  /*46e0*/  FFMA.FTZ R44, R91, R88.reuse, -R94 ;  /* 0x000000585b2c7223 */ /* 0x080fe2000001085e */
[--C-:B------:R-:W-:Y:S02]  /*46f0*/  HADD2.F32 R94, -RZ, R89.reuse.H0_H0 ;  /* 0x20000059ff5e7230 */ /* 0x100fe40000004100 */
[----:B------:R-:W-:Y:S01]  /*4700*/  FFMA.FTZ R47, R47, R88, R98 ;  /* 0x000000582f2f7223 */ /* 0x000fe20000010062 */
[----:B------:R-:W-:Y:S01]  /*4710*/  MOV R88, R46 ;  /* 0x0000002e00587202 */ /* 0x000fe20000000f00 */
[----:B------:R-:W-:Y:S02]  /*4720*/  HADD2.F32 R46, -RZ, R89.H1_H1 ;  /* 0x30000059ff2e7230 */ /* 0x000fe40000004100 */
[----:B------:R-:W-:Y:S01]  /*4730*/  HADD2.F32 R91, -RZ, R187.H0_H0 ;  /* 0x200000bbff5b7230 */ /* 0x000fe20000004100 */
[----:B------:R-:W-:Y:S02]  /*4740*/  F2FP.F16.F32.PACK_AB R47, R47, R44 ;  /* 0x0000002c2f2f723e */ /* 0x000fe400000000ff */
[-C--:B------:R-:W-:Y:S01]  /*4750*/  FMUL.FTZ R89, R46, R95.reuse ;  /* 0x0000005f2e597220 */ /* 0x080fe20000410000 */
[----:B------:R-:W-:-:S03]  /*4760*/  FMUL.FTZ R95, R94, R95 ;  /* 0x0000005f5e5f7220 */ /* 0x000fc60000410000 */
[-C--:B------:R-:W-:Y:S01]  /*4770*/  FFMA.FTZ R89, R94, R91.reuse, -R89 ;  /* 0x0000005b5e597223 */ /* 0x080fe20000010859 */
[--C-:B------:R-:W-:Y:S02]  /*4780*/  HADD2.F32 R94, -RZ, R88.reuse.H0_H0 ;  /* 0x20000058ff5e7230 */ /* 0x100fe40000004100 */
[----:B------:R-:W-:Y:S01]  /*4790*/  FFMA.FTZ R46, R46, R91, R95 ;  /* 0x0000005b2e2e7223 */ /* 0x000fe2000001005f */
[----:B------:R-:W-:Y:S02]  /*47a0*/  HADD2.F32 R88, -RZ, R88.H1_H1 ;  /* 0x30000058ff587230 */ /* 0x000fe40000004100 */
[----:B------:R-:W-:Y:S02]  /*47b0*/  HADD2.F32 R91, -RZ, R187.H1_H1 ;  /* 0x300000bbff5b7230 */ /* 0x000fe40000004100 */
[----:B------:R-:W-:Y:S01]  /*47c0*/  F2FP.F16.F32.PACK_AB R44, R46, R89 ;  /* 0x000000592e2c723e */ /* 0x000fe200000000ff */
[-C--:B------:R-:W-:Y:S01]  /*47d0*/  FMUL.FTZ R95, R88, R99.reuse ;  /* 0x00000063585f7220 */ /* 0x080fe20000410000 */
[----:B------:R-:W-:-:S03]  /*47e0*/  FMUL.FTZ R99, R94, R99 ;  /* 0x000000635e637220 */ /* 0x000fc60000410000 */
[-C--:B------:R-:W-:Y:S01]  /*47f0*/  FFMA.FTZ R95, R94, R91.reuse, -R95 ;  /* 0x0000005b5e5f7223 */ /* 0x080fe2000001085f */
[----:B------:R-:W-:-:S05]  /*4800*/  FFMA.FTZ R88, R88, R91, R99 ;  /* 0x0000005b58587223 */ /* 0x000fca0000010063 */
[----:B------:R-:W-:-:S07]  /*4810*/  F2FP.F16.F32.PACK_AB R46, R88, R95 ;  /* 0x0000005f582e723e */ /* 0x000fce00000000ff */
.L_x_452:
[----:B------:R-:W-:Y:S05]  /*4820*/  BSYNC B2 ;  /* 0x0000000000027941 */ /* 0x000fea0003800000 */
.L_x_451:
[----:B------:R-:W-:Y:S01]  /*4830*/  ULDC.64 UR4, c[0x0][0x2e8] ;  /* 0x0000ba0000047ab9 */ /* 0x000fe20000000a00 */
[----:B------:R-:W-:Y:S01]  /*4840*/  ULDC.64 UR6, c[0x0][0x208] ;  /* 0x0000820000067ab9 */ /* 0x000fe20000000a00 */
[----:B------:R-:W-:-:S04]  /*4850*/  LEA R88, P3, R173, UR4, 0x1 ;  /* 0x00000004ad587c11 */ /* 0x000fc8000f8608ff */
[----:B------:R-:W-:-:S05]  /*4860*/  LEA.HI.X R89, R173, UR5, R174, 0x1, P3 ;  /* 0x00000005ad597c11 */ /* 0x000fca00098f0cae */
[----:B--2---:R3:W-:Y:S04]  /*4870*/  STG.E.128 desc[UR6][R88.64], R44 ;  /* 0x0000002c58007986 */ /* 0x0047e8000c101d06 */
.L_x_446:
[----:B------:R-:W-:Y:S05]  /*4880*/  BSYNC B1 ;  /* 0x0000000000017941 */ /* 0x000fea0003800000 */
.L_x_445:
[----:B------:R-:W-:Y:S04]  /*4890*/  BSSY B1, `(.L_x_453) ;  /* 0x0000075000017945 */ /* 0x000fe80003800000 */
[----:B------:R-:W-:Y:S05]  /*48a0*/  @P4 BRA `(.L_x_454) ;  /* 0x0000000400cc4947 */ /* 0x000fea0003800000 */
[----:B---3--:R-:W-:Y:S01]  /*48b0*/  IADD3 R89, P3, P4, R158, R136, R16 ;  /* 0x000000889e597210 */ /* 0x008fe20007c7e010 */
[----:B------:R-:W-:Y:S03]  /*48c0*/  BSSY B2, `(.L_x_455) ;  /* 0x000003b000027945 */ /* 0x000fe60003800000 */
[----:B------:R-:W-:Y:S01]  /*48d0*/  IADD3.X R88, R123, R93, R17, P3, P4 ;  /* 0x0000005d7b587210 */ /* 0x000fe20001fe8411 */
[----:B------:R-:W-:Y:S08]  /*48e0*/  @P0 BRA `(.L_x_456) ;  /* 0x0000000000e00947 */ /* 0x000ff00003800000 */
        /* <DEDUP_REMOVED lines=35> */
[----:B------:R-:W-:Y:S01]  /*4b20*/  HADD2.F32 R87, -RZ, R185.H1_H1 ;  /* 0x300000b9ff577230 */ /* 0x000fe20000004100 */
[----:B------:R-:W-:Y:S02]  /*4b30*/  F2FP.F16.F32.PACK_AB R47, R47, R44 ;  /* 0x0000002c2f2f723e */ /* 0x000fe400000000ff */
[-C--:B------:R-:W-:Y:S01]  /*4b40*/  FMUL.FTZ R85, R46, R95.reuse ;  /* 0x0000005f2e557220 */ /* 0x080fe20000410000 */
[----:B------:R-:W-:-:S03]  /*4b50*/  FMUL.FTZ R95, R94, R95 ;  /* 0x0000005f5e5f7220 */ /* 0x000fc60000410000 */
[-C--:B------:R-:W-:Y:S01]  /*4b60*/  FFMA.FTZ R85, R94, R87.reuse, -R85 ;  /* 0x000000575e557223 */ /* 0x080fe20000010855 */
[--C-:B------:R-:W-:Y:S02]  /*4b70*/  HADD2.F32 R94, -RZ, R84.reuse.H0_H0 ;  /* 0x20000054ff5e7230 */ /* 0x100fe40000004100 */
[----:B------:R-:W-:Y:S01]  /*4b80*/  FFMA.FTZ R46, R46, R87, R95 ;  /* 0x000000572e2e7223 */ /* 0x000fe2000001005f */
[----:B------:R-:W-:Y:S02]  /*4b90*/  HADD2.F32 R84, -RZ, R84.H1_H1 ;  /* 0x30000054ff547230 */ /* 0x000fe40000004100 */
[----:B------:R-:W-:Y:S02]  /*4ba0*/  HADD2.F32 R87, -RZ, R185.H0_H0 ;  /* 0x200000b9ff577230 */ /* 0x000fe40000004100 */
[----:B------:R-:W-:Y:S01]  /*4bb0*/  F2FP.F16.F32.PACK_AB R44, R46, R85 ;  /* 0x000000552e2c723e */ /* 0x000fe200000000ff */
[-C--:B------:R-:W-:Y:S01]  /*4bc0*/  FMUL.FTZ R95, R84, R99.reuse ;  /* 0x00000063545f7220 */ /* 0x080fe20000410000 */
[----:B------:R-:W-:-:S03]  /*4bd0*/  FMUL.FTZ R99, R94, R99 ;  /* 0x000000635e637220 */ /* 0x000fc60000410000 */
[-C--:B------:R-:W-:Y:S01]  /*4be0*/  FFMA.FTZ R95, R94, R87.reuse, -R95 ;  /* 0x000000575e5f7223 */ /* 0x080fe2000001085f */
[----:B------:R-:W-:-:S05]  /*4bf0*/  FFMA.FTZ R84, R84, R87, R99 ;  /* 0x0000005754547223 */ /* 0x000fca0000010063 */
[----:B------:R-:W-:-:S07]  /*4c00*/  F2FP.F16.F32.PACK_AB R46, R84, R95 ;  /* 0x0000005f542e723e */ /* 0x000fce00000000ff */
.L_x_458:
[----:B------:R-:W-:Y:S05]  /*4c10*/  BSYNC B3 ;  /* 0x0000000000037941 */ /* 0x000fea0003800000 */
.L_x_457:
[----:B------:R-:W-:Y:S01]  /*4c20*/  ULDC.64 UR4, c[0x0][0x2e8] ;  /* 0x0000ba0000047ab9 */ /* 0x000fe20000000a00 */
[----:B------:R-:W-:Y:S01]  /*4c30*/  ULDC.64 UR6, c[0x0][0x208] ;  /* 0x0000820000067ab9 */ /* 0x000fe20000000a00 */
[----:B------:R-:W-:-:S04]  /*4c40*/  LEA R84, P3, R90, UR4, 0x1 ;  /* 0x000000045a547c11 */ /* 0x000fc8000f8608ff */
[----:B------:R-:W-:-:S05]  /*4c50*/  LEA.HI.X R85, R90, UR5, R91, 0x1, P3 ;  /* 0x000000055a557c11 */ /* 0x000fca00098f0c5b */
[----:B--2---:R3:W-:Y:S04]  /*4c60*/  STG.E.128 desc[UR6][R84.64], R44 ;  /* 0x0000002c54007986 */ /* 0x0047e8000c101d06 */
.L_x_456:
[----:B------:R-:W-:Y:S05]  /*4c70*/  BSYNC B2 ;  /* 0x0000000000027941 */ /* 0x000fea0003800000 */
.L_x_455:
[----:B------:R-:W-:Y:S05]  /*4c80*/  @P1 BRA `(.L_x_454) ;  /* 0x0000000000d41947 */ /* 0x000fea0003800000 */
[----:B0-23--:R0:W2:Y:S01]  /*4c90*/  LDS.128 R44, [R5+0x24c00] ;  /* 0x024c0000052c7984 */ /* 0x00d0a20000000c00 */
[----:B------:R-:W-:Y:S01]  /*4ca0*/  IADD3 R89, P3, R89, R14, RZ ;  /* 0x0000000e59597210 */ /* 0x000fe20007f7e0ff */
[----:B------:R-:W-:Y:S04]  /*4cb0*/  BSSY B2, `(.L_x_459) ;  /* 0x000002d000027945 */ /* 0x000fe80003800000 */
[----:B------:R-:W-:Y:S01]  /*4cc0*/  IMAD.X R88, R88, 0x1, R11, P3 ;  /* 0x0000000158587824 */ /* 0x000fe200018e060b */
[----:B------:R-:W-:-:S13]  /*4cd0*/  ISETP.GE.AND P3, PT, R220, R92, PT ;  /* 0x0000005cdc00720c */ /* 0x000fda0003f66270 */
[----:B0-----:R-:W-:Y:S05]  /*4ce0*/  @P3 BRA `(.L_x_460) ;  /* 0x0000000000a43947 */ /* 0x001fea0003800000 */
[--C-:B------:R-:W-:Y:S01]  /*4cf0*/  SHF.R.U64 R82, R82, 0x10, R83.reuse ;  /* 0x0000001052527819 */ /* 0x100fe20000001253 */
[----:B--2---:R-:W-:Y:S01]  /*4d00*/  HADD2.F32 R85, -RZ, R45.H1_H1 ;  /* 0x3000002dff557230 */ /* 0x004fe20000004100 */
[----:B------:R-:W-:Y:S01]  /*4d10*/  SHF.R.U32.HI R83, RZ, 0x10, R83 ;  /* 0x00000010ff537819 */ /* 0x000fe20000011653 */
[----:B------:R-:W-:Y:S01]  /*4d20*/  HADD2.F32 R84, -RZ, R47.H1_H1 ;  /* 0x3000002fff547230 */ /* 0x000fe20000004100 */
[--C-:B------:R-:W-:Y:S01]  /*4d30*/  SHF.R.U64 R80, R80, 0x10, R81.reuse ;  /* 0x0000001050507819 */ /* 0x100fe20000001251 */
[----:B------:R-:W-:Y:S01]  /*4d40*/  HADD2.F32 R82, -RZ, R82.H0_H0 ;  /* 0x20000052ff527230 */ /* 0x000fe20000004100 */
[----:B------:R-:W-:Y:S01]  /*4d50*/  SHF.R.U32.HI R81, RZ, 0x10, R81 ;  /* 0x00000010ff517819 */ /* 0x000fe20000011651 */
[----:B------:R-:W-:Y:S02]  /*4d60*/  HADD2.F32 R83, -RZ, R83.H0_H0 ;  /* 0x20000053ff537230 */ /* 0x000fe40000004100 */
[----:B------:R-:W-:Y:S02]  /*4d70*/  HADD2.F32 R45, -RZ, R45.H0_H0 ;  /* 0x2000002dff2d7230 */ /* 0x000fe40000004100 */
[----:B------:R-:W-:Y:S01]  /*4d80*/  FMUL.FTZ R90, R85, R82 ;  /* 0x00000052555a7220 */ /* 0x000fe20000410000 */
[----:B------:R-:W-:-:S02]  /*4d90*/  HADD2.F32 R86, -RZ, R47.H0_H0 ;  /* 0x2000002fff567230 */ /* 0x000fc40000004100 */
[-C--:B------:R-:W-:Y:S01]  /*4da0*/  FMUL.FTZ R47, R84, R83.reuse ;  /* 0x00000053542f7220 */ /* 0x080fe20000410000 */
[----:B------:R-:W-:Y:S02]  /*4db0*/  HADD2.F32 R80, -RZ, R80.H0_H0 ;  /* 0x20000050ff507230 */ /* 0x000fe40000004100 */
[C---:B------:R-:W-:Y:S01]  /*4dc0*/  FMUL.FTZ R82, R45.reuse, R82 ;  /* 0x000000522d527220 */ /* 0x040fe20000410000 */
[----:B------:R-:W-:Y:S02]  /*4dd0*/  HADD2.F32 R81, -RZ, R81.H0_H0 ;  /* 0x20000051ff517230 */ /* 0x000fe40000004100 */
[----:B------:R-:W-:Y:S01]  /*4de0*/  FMUL.FTZ R83, R86, R83 ;  /* 0x0000005356537220 */ /* 0x000fe20000410000 */
[-C--:B------:R-:W-:Y:S01]  /*4df0*/  FFMA.FTZ R90, R45, R80.reuse, -R90 ;  /* 0x000000502d5a7223 */ /* 0x080fe2000001085a */
[----:B------:R-:W-:Y:S02]  /*4e00*/  FFMA.FTZ R85, R85, R80, R82 ;  /* 0x0000005055557223 */ /* 0x000fe40000010052 */
[----:B------:R-:W-:Y:S01]  /*4e10*/  FFMA.FTZ R84, R84, R81, R83 ;  /* 0x0000005154547223 */ /* 0x000fe20000010053 */
[----:B------:R-:W-:-:S02]  /*4e20*/  HADD2.F32 R83, -RZ, R168.H1_H1 ;  /* 0x300000a8ff537230 */ /* 0x000fc40000004100 */
[----:B------:R-:W-:Y:S01]  /*4e30*/  FFMA.FTZ R47, R86, R81, -R47 ;  /* 0x00000051562f7223 */ /* 0x000fe2000001082f */
[--C-:B------:R-:W-:Y:S02]  /*4e40*/  HADD2.F32 R80, -RZ, R44.reuse.H1_H1 ;  /* 0x3000002cff507230 */ /* 0x100fe40000004100 */
[----:B------:R-:W-:Y:S02]  /*4e50*/  HADD2.F32 R82, -RZ, R44.H0_H0 ;  /* 0x2000002cff527230 */ /* 0x000fe40000004100 */
[----:B------:R-:W-:Y:S02]  /*4e60*/  HADD2.F32 R81, -RZ, R168.H0_H0 ;  /* 0x200000a8ff517230 */ /* 0x000fe40000004100 */
[-C--:B------:R-:W-:Y:S01]  /*4e70*/  FMUL.FTZ R87, R80, R83.reuse ;  /* 0x0000005350577220 */ /* 0x080fe20000410000 */
[--C-:B------:R-:W-:Y:S02]  /*4e80*/  HADD2.F32 R44, -RZ, R46.reuse.H1_H1 ;  /* 0x3000002eff2c7230 */ /* 0x100fe40000004100 */
[----:B------:R-:W-:Y:S01]  /*4e90*/  FMUL.FTZ R91, R82, R83 ;  /* 0x00000053525b7220 */ /* 0x000fe20000410000 */
[----:B------:R-:W-:Y:S01]  /*4ea0*/  HADD2.F32 R45, -RZ, R169.H1_H1 ;  /* 0x300000a9ff2d7230 */ /* 0x000fe20000004100 */
[----:B------:R-:W-:Y:S01]  /*4eb0*/  F2FP.F16.F32.PACK_AB R47, R84, R47 ;  /* 0x0000002f542f723e */ /* 0x000fe200000000ff */
[----:B------:R-:W-:-:S02]  /*4ec0*/  HADD2.F32 R46, -RZ, R46.H0_H0 ;  /* 0x2000002eff2e7230 */ /* 0x000fc40000004100 */
[----:B------:R-:W-:Y:S01]  /*4ed0*/  FMUL.FTZ R83, R44, R81 ;  /* 0x000000512c537220 */ /* 0x000fe20000410000 */
[----:B------:R-:W-:Y:S02]  /*4ee0*/  HADD2.F32 R169, -RZ, R169.H0_H0 ;  /* 0x200000a9ffa97230 */ /* 0x000fe40000004100 */
[-C--:B------:R-:W-:Y:S01]  /*4ef0*/  FFMA.FTZ R82, R82, R45.reuse, -R87 ;  /* 0x0000002d52527223 */ /* 0x080fe20000010857 */
[----:B------:R-:W-:Y:S01]  /*4f00*/  FFMA.FTZ R91, R80, R45, R91 ;  /* 0x0000002d505b7223 */ /* 0x000fe2000001005b */
[C---:B------:R-:W-:Y:S01]  /*4f10*/  FMUL.FTZ R81, R46.reuse, R81 ;  /* 0x000000512e517220 */ /* 0x040fe20000410000 */
[----:B------:R-:W-:Y:S01]  /*4f20*/  F2FP.F16.F32.PACK_AB R45, R85, R90 ;  /* 0x0000005a552d723e */ /* 0x000fe200000000ff */
[-C--:B------:R-:W-:Y:S02]  /*4f30*/  FFMA.FTZ R83, R46, R169.reuse, -R83 ;  /* 0x000000a92e537223 */ /* 0x080fe40000010853 */
[----:B------:R-:W-:Y:S01]  /*4f40*/  FFMA.FTZ R44, R44, R169, R81 ;  /* 0x000000a92c2c7223 */ /* 0x000fe20000010051 */
[----:B------:R-:W-:-:S04]  /*4f50*/  F2FP.F16.F32.PACK_AB R82, R91, R82 ;  /* 0x000000525b52723e */ /* 0x000fc800000000ff */
[----:B------:R-:W-:Y:S01]  /*4f60*/  F2FP.F16.F32.PACK_AB R46, R44, R83 ;  /* 0x000000532c2e723e */ /* 0x000fe200000000ff */
[----:B------:R-:W-:-:S07]  /*4f70*/  IMAD.MOV.U32 R44, RZ, RZ, R82 ;  /* 0x000000ffff2c7224 */ /* 0x000fce00078e0052 */
.L_x_460:
[----:B------:R-:W-:Y:S05]  /*4f80*/  BSYNC B2 ;  /* 0x0000000000027941 */ /* 0x000fea0003800000 */
.L_x_459:
[----:B------:R-:W-:Y:S01]  /*4f90*/  ULDC.64 UR4, c[0x0][0x2e8] ;  /* 0x0000ba0000047ab9 */ /* 0x000fe20000000a00 */
[----:B------:R-:W-:Y:S01]  /*4fa0*/  ULDC.64 UR6, c[0x0][0x208] ;  /* 0x0000820000067ab9 */ /* 0x000fe20000000a00 */
[----:B------:R-:W-:-:S04]  /*4fb0*/  LEA R80, P3, R89, UR4, 0x1 ;  /* 0x0000000459507c11 */ /* 0x000fc8000f8608ff */
[----:B------:R-:W-:-:S05]  /*4fc0*/  LEA.HI.X R81, R89, UR5, R88, 0x1, P3 ;  /* 0x0000000559517c11 */ /* 0x000fca00098f0c58 */
[----:B--2---:R4:W-:Y:S04]  /*4fd0*/  STG.E.128 desc[UR6][R80.64], R44 ;  /* 0x0000002c50007986 */ /* 0x0049e8000c101d06 */
.L_x_454:
[----:B------:R-:W-:Y:S05]  /*4fe0*/  BSYNC B1 ;  /* 0x0000000000017941 */ /* 0x000fea0003800000 */
.L_x_453:
[----:B---3--:R-:W3:Y:S01]  /*4ff0*/  LDL R89, [R1] ;  /* 0x0000000001597983 */ /* 0x008ee20000100800 */
[----:B------:R-:W-:Y:S01]  /*5000*/  BSSY B1, `(.L_x_461) ;  /* 0x0000074000017945 */ /* 0x000fe20003800000 */
[----:B---3--:R-:W-:-:S13]  /*5010*/  LOP3.LUT P3, RZ, R89, 0x4, RZ, 0xc0, !PT ;  /* 0x0000000459ff7812 */ /* 0x008fda000786c0ff */
[----:B------:R-:W-:Y:S05]  /*5020*/  @P3 BRA `(.L_x_462) ;  /* 0x0000000400c43947 */ /* 0x000fea0003800000 */
[----:B----4-:R-:W-:Y:S01]  /*5030*/  IADD3 R81, P3, P4, R125, R136, R16 ;  /* 0x000000887d517210 */ /* 0x010fe20007c7e010 */
        /* <DEDUP_REMOVED lines=10> */
[----:B--2---:R-:W-:Y:S01]  /*50e0*/  HADD2.F32 R86, -RZ, R45.H1_H1 ;  /* 0x3000002dff567230 */ /* 0x004fe20000004100 */
[----:B------:R-:W-:Y:S02]  /*50f0*/  SHF.R.U64 R85, R78, 0x10, R79 ;  /* 0x000000104e557819 */ /* 0x000fe4000000124f */
[----:B------:R-:W-:Y:S01]  /*5100*/  SHF.R.U32.HI R76, RZ, 0x10, R77 ;  /* 0x00000010ff4c7819 */ /* 0x000fe2000001164d */
[----:B------:R-:W-:Y:S01]  /*5110*/  IMAD.MOV.U32 R77, RZ, RZ, R47 ;  /* 0x000000ffff4d7224 */ /* 0x000fe200078e002f */
[----:B------:R-:W-:Y:S01]  /*5120*/  SHF.R.U32.HI R87, RZ, 0x10, R79 ;  /* 0x00000010ff577819 */ /* 0x000fe2000001164f */
[----:B------:R-:W-:Y:S02]  /*5130*/  HADD2.F32 R47, -RZ, R84.H0_H0 ;  /* 0x20000054ff2f7230 */ /* 0x000fe40000004100 */
[----:B------:R-:W-:Y:S02]  /*5140*/  HADD2.F32 R85, -RZ, R85.H0_H0 ;  /* 0x20000055ff557230 */ /* 0x000fe40000004100 */
[----:B------:R-:W-:-:S02]  /*5150*/  HADD2.F32 R84, -RZ, R45.H0_H0 ;  /* 0x2000002dff547230 */ /* 0x000fc40000004100 */
[----:B------:R-:W-:Y:S02]  /*5160*/  HADD2.F32 R87, -RZ, R87.H0_H0 ;  /* 0x20000057ff577230 */ /* 0x000fe40000004100 */
[-C--:B------:R-:W-:Y:S01]  /*5170*/  FMUL.FTZ R45, R86, R85.reuse ;  /* 0x00000055562d7220 */ /* 0x080fe20000410000 */
[--C-:B------:R-:W-:Y:S02]  /*5180*/  HADD2.F32 R78, -RZ, R77.reuse.H1_H1 ;  /* 0x3000004dff4e7230 */ /* 0x100fe40000004100 */
[C---:B------:R-:W-:Y:S01]  /*5190*/  FMUL.FTZ R85, R84.reuse, R85 ;  /* 0x0000005554557220 */ /* 0x040fe20000410000 */
[----:B------:R-:W-:Y:S02]  /*51a0*/  HADD2.F32 R77, -RZ, R77.H0_H0 ;  /* 0x2000004dff4d7230 */ /* 0x000fe40000004100 */
[----:B------:R-:W-:Y:S01]  /*51b0*/  FFMA.FTZ R45, R84, R47, -R45 ;  /* 0x0000002f542d7223 */ /* 0x000fe2000001082d */
[----:B------:R-:W-:Y:S02]  /*51c0*/  HADD2.F32 R79, -RZ, R76.H0_H0 ;  /* 0x2000004cff4f7230 */ /* 0x000fe40000004100 */
[----:B------:R-:W-:Y:S01]  /*51d0*/  FMUL.FTZ R88, R78, R87 ;  /* 0x000000574e587220 */ /* 0x000fe20000410000 */
[----:B------:R-:W-:Y:S01]  /*51e0*/  FFMA.FTZ R76, R86, R47, R85 ;  /* 0x0000002f564c7223 */ /* 0x000fe20000010055 */
[----:B------:R-:W-:Y:S01]  /*51f0*/  FMUL.FTZ R87, R77, R87 ;  /* 0x000000574d577220 */ /* 0x000fe20000410000 */
[----:B------:R-:W-:-:S02]  /*5200*/  HADD2.F32 R85, -RZ, R175.H0_H0 ;  /* 0x200000afff557230 */ /* 0x000fc40000004100 */
[-C--:B------:R-:W-:Y:S01]  /*5210*/  FFMA.FTZ R47, R77, R79.reuse, -R88 ;  /* 0x0000004f4d2f7223 */ /* 0x080fe20000010858 */
[--C-:B------:R-:W-:Y:S02]  /*5220*/  HADD2.F32 R77, -RZ, R44.reuse.H1_H1 ;  /* 0x3000002cff4d7230 */ /* 0x100fe40000004100 */
[----:B------:R-:W-:Y:S01]  /*5230*/  FFMA.FTZ R78, R78, R79, R87 ;  /* 0x0000004f4e4e7223 */ /* 0x000fe20000010057 */
[----:B------:R-:W-:Y:S01]  /*5240*/  HADD2.F32 R44, -RZ, R44.H0_H0 ;  /* 0x2000002cff2c7230 */ /* 0x000fe20000004100 */
[----:B------:R-:W-:Y:S01]  /*5250*/  F2FP.F16.F32.PACK_AB R45, R76, R45 ;  /* 0x0000002d4c2d723e */ /* 0x000fe200000000ff */
[--C-:B------:R-:W-:Y:S02]  /*5260*/  HADD2.F32 R79, -RZ, R46.reuse.H1_H1 ;  /* 0x3000002eff4f7230 */ /* 0x100fe40000004100 */
[-C--:B------:R-:W-:Y:S01]  /*5270*/  FMUL.FTZ R87, R77, R85.reuse ;  /* 0x000000554d577220 */ /* 0x080fe20000410000 */
[----:B------:R-:W-:Y:S02]  /*5280*/  HADD2.F32 R175, -RZ, R175.H1_H1 ;  /* 0x300000afffaf7230 */ /* 0x000fe40000004100 */
[----:B------:R-:W-:Y:S01]  /*5290*/  FMUL.FTZ R86, R44, R85 ;  /* 0x000000552c567220 */ /* 0x000fe20000410000 */
[----:B------:R-:W-:Y:S01]  /*52a0*/  HADD2.F32 R46, -RZ, R46.H0_H0 ;  /* 0x2000002eff2e7230 */ /* 0x000fe20000004100 */
[----:B------:R-:W-:Y:S01]  /*52b0*/  F2FP.F16.F32.PACK_AB R47, R78, R47 ;  /* 0x0000002f4e2f723e */ /* 0x000fe200000000ff */
[----:B------:R-:W-:-:S02]  /*52c0*/  HADD2.F32 R84, -RZ, R167.H0_H0 ;  /* 0x200000a7ff547230 */ /* 0x000fc40000004100 */
[-C--:B------:R-:W-:Y:S01]  /*52d0*/  FMUL.FTZ R85, R79, R175.reuse ;  /* 0x000000af4f557220 */ /* 0x080fe20000410000 */
[----:B------:R-:W-:Y:S02]  /*52e0*/  HADD2.F32 R167, -RZ, R167.H1_H1 ;  /* 0x300000a7ffa77230 */ /* 0x000fe40000004100 */
[----:B------:R-:W-:Y:S01]  /*52f0*/  FMUL.FTZ R88, R46, R175 ;  /* 0x000000af2e587220 */ /* 0x000fe20000410000 */
[-C--:B------:R-:W-:Y:S01]  /*5300*/  FFMA.FTZ R87, R44, R84.reuse, -R87 ;  /* 0x000000542c577223 */ /* 0x080fe20000010857 */
[----:B------:R-:W-:Y:S01]  /*5310*/  FFMA.FTZ R86, R77, R84, R86 ;  /* 0x000000544d567223 */ /* 0x000fe20000010056 */
[-C--:B------:R-:W-:Y:S01]  /*5320*/  FFMA.FTZ R85, R46, R167.reuse, -R85 ;  /* 0x000000a72e557223 */ /* 0x080fe20000010855 */
[----:B------:R-:W-:-:S03]  /*5330*/  FFMA.FTZ R88, R79, R167, R88 ;  /* 0x000000a74f587223 */ /* 0x000fc60000010058 */
[----:B------:R-:W-:Y:S02]  /*5340*/  F2FP.F16.F32.PACK_AB R44, R86, R87 ;  /* 0x00000057562c723e */ /* 0x000fe400000000ff */
[----:B------:R-:W-:-:S07]  /*5350*/  F2FP.F16.F32.PACK_AB R46, R88, R85 ;  /* 0x00000055582e723e */ /* 0x000fce00000000ff */
.L_x_466:
[----:B------:R-:W-:Y:S05]  /*5360*/  BSYNC B3 ;  /* 0x0000000000037941 */ /* 0x000fea0003800000 */
.L_x_465:
[----:B------:R-:W-:Y:S01]  /*5370*/  ULDC.64 UR4, c[0x0][0x2e8] ;  /* 0x0000ba0000047ab9 */ /* 0x000fe20000000a00 */
[----:B------:R-:W-:Y:S01]  /*5380*/  ULDC.64 UR6, c[0x0][0x208] ;  /* 0x0000820000067ab9 */ /* 0x000fe20000000a00 */
[----:B------:R-:W-:-:S04]  /*5390*/  LEA R76, P3, R82, UR4, 0x1 ;  /* 0x00000004524c7c11 */ /* 0x000fc8000f8608ff */
[----:B------:R-:W-:-:S05]  /*53a0*/  LEA.HI.X R77, R82, UR5, R83, 0x1, P3 ;  /* 0x00000005524d7c11 */ /* 0x000fca00098f0c53 */
[----:B--2---:R3:W-:Y:S04]  /*53b0*/  STG.E.128 desc[UR6][R76.64], R44 ;  /* 0x0000002c4c007986 */ /* 0x0047e8000c101d06 */
.L_x_464:
[----:B------:R-:W-:Y:S05]  /*53c0*/  BSYNC B2 ;  /* 0x0000000000027941 */ /* 0x000fea0003800000 */
.L_x_463:
[----:B------:R-:W-:Y:S05]  /*53d0*/  @P1 BRA `(.L_x_462) ;  /* 0x0000000000d81947 */ /* 0x000fea0003800000 */
[----:B0-23--:R0:W2:Y:S01]  /*53e0*/  LDS.128 R44, [R5+0x25c00] ;  /* 0x025c0000052c7984 */ /* 0x00d0a20000000c00 */
[----:B------:R-:W-:Y:S01]  /*53f0*/  IADD3 R81, P3, R81, R14, RZ ;  /* 0x0000000e51517210 */ /* 0x000fe20007f7e0ff */
[----:B------:R-:W-:Y:S03]  /*5400*/  BSSY B2, `(.L_x_467) ;  /* 0x000002e000027945 */ /* 0x000fe60003800000 */
[----:B------:R-:W-:Y:S02]  /*5410*/  IADD3.X R80, R80, R11, RZ, P3, !PT ;  /* 0x0000000b50507210 */ /* 0x000fe40001ffe4ff */
[----:B------:R-:W-:-:S13]  /*5420*/  ISETP.GE.AND P3, PT, R220, R92, PT ;  /* 0x0000005cdc00720c */ /* 0x000fda0003f66270 */
[----:B0-----:R-:W-:Y:S05]  /*5430*/  @P3 BRA `(.L_x_468) ;  /* 0x0000000000a83947 */ /* 0x001fea0003800000 */
[--C-:B------:R-:W-:Y:S01]  /*5440*/  SHF.R.U64 R79, R72, 0x10, R73.reuse ;  /* 0x00000010484f7819 */ /* 0x100fe20000001249 */
[----:B--2---:R-:W-:Y:S01]  /*5450*/  IMAD.MOV.U32 R72, RZ, RZ, R44 ;  /* 0x000000ffff487224 */ /* 0x004fe200078e002c */
[----:B------:R-:W-:Y:S01]  /*5460*/  SHF.R.U32.HI R77, RZ, 0x10, R73 ;  /* 0x00000010ff4d7819 */ /* 0x000fe20000011649 */
[----:B------:R-:W-:Y:S01]  /*5470*/  IMAD.MOV.U32 R73, RZ, RZ, R47 ;  /* 0x000000ffff497224 */ /* 0x000fe200078e002f */
[--C-:B------:R-:W-:Y:S01]  /*5480*/  SHF.R.U64 R76, R74, 0x10, R75.reuse ;  /* 0x000000104a4c7819 */ /* 0x100fe2000000124b */
[--C-:B------:R-:W-:Y:S01]  /*5490*/  HADD2.F32 R47, -RZ, R45.reuse.H1_H1 ;  /* 0x3000002dff2f7230 */ /* 0x100fe20000004100 */
[----:B------:R-:W-:Y:S01]  /*54a0*/  SHF.R.U32.HI R78, RZ, 0x10, R75 ;  /* 0x00000010ff4e7819 */ /* 0x000fe2000001164b */
[----:B------:R-:W-:Y:S02]  /*54b0*/  HADD2.F32 R44, -RZ, R45.H0_H0 ;  /* 0x2000002dff2c7230 */ /* 0x000fe40000004100 */
[----:B------:R-:W-:Y:S02]  /*54c0*/  HADD2.F32 R75, -RZ, R76.H0_H0 ;  /* 0x2000004cff4b7230 */ /* 0x000fe40000004100 */
[----:B------:R-:W-:-:S02]  /*54d0*/  HADD2.F32 R78, -RZ, R78.H0_H0 ;  /* 0x2000004eff4e7230 */ /* 0x000fc40000004100 */
[--C-:B------:R-:W-:Y:S02]  /*54e0*/  HADD2.F32 R45, -RZ, R73.reuse.H1_H1 ;  /* 0x30000049ff2d7230 */ /* 0x100fe40000004100 */
[-C--:B------:R-:W-:Y:S01]  /*54f0*/  FMUL.FTZ R82, R44, R75.reuse ;  /* 0x0000004b2c527220 */ /* 0x080fe20000410000 */
[----:B------:R-:W-:Y:S02]  /*5500*/  HADD2.F32 R73, -RZ, R73.H0_H0 ;  /* 0x20000049ff497230 */ /* 0x000fe40000004100 */
[----:B------:R-:W-:Y:S02]  /*5510*/  HADD2.F32 R74, -RZ, R79.H0_H0 ;  /* 0x2000004fff4a7230 */ /* 0x000fe40000004100 */
[-C--:B------:R-:W-:Y:S01]  /*5520*/  FMUL.FTZ R84, R45, R78.reuse ;  /* 0x0000004e2d547220 */ /* 0x080fe20000410000 */
[----:B------:R-:W-:Y:S02]  /*5530*/  HADD2.F32 R76, -RZ, R77.H0_H0 ;  /* 0x2000004dff4c7230 */ /* 0x000fe40000004100 */
[----:B------:R-:W-:Y:S01]  /*5540*/  FMUL.FTZ R77, R47, R75 ;  /* 0x0000004b2f4d7220 */ /* 0x000fe20000410000 */
[----:B------:R-:W-:-:S03]  /*5550*/  FMUL.FTZ R78, R73, R78 ;  /* 0x0000004e494e7220 */ /* 0x000fc60000410000 */
[-C--:B------:R-:W-:Y:S01]  /*5560*/  FFMA.FTZ R44, R44, R74.reuse, -R77 ;  /* 0x0000004a2c2c7223 */ /* 0x080fe2000001084d */
[----:B------:R-:W-:Y:S01]  /*5570*/  FFMA.FTZ R77, R47, R74, R82 ;  /* 0x0000004a2f4d7223 */ /* 0x000fe20000010052 */
[-C--:B------:R-:W-:Y:S01]  /*5580*/  FFMA.FTZ R83, R45, R76.reuse, R78 ;  /* 0x0000004c2d537223 */ /* 0x080fe2000001004e */
[--C-:B------:R-:W-:Y:S02]  /*5590*/  HADD2.F32 R74, -RZ, R153.reuse.H1_H1 ;  /* 0x30000099ff4a7230 */ /* 0x100fe40000004100 */
[----:B------:R-:W-:Y:S01]  /*55a0*/  FFMA.FTZ R84, R73, R76, -R84 ;  /* 0x0000004c49547223 */ /* 0x000fe20000010854 */
[----:B------:R-:W-:Y:S02]  /*55b0*/  HADD2.F32 R45, -RZ, R72.H1_H1 ;  /* 0x30000048ff2d7230 */ /* 0x000fe40000004100 */
[----:B------:R-:W-:Y:S02]  /*55c0*/  HADD2.F32 R47, -RZ, R46.H1_H1 ;  /* 0x3000002eff2f7230 */ /* 0x000fe40000004100 */
[----:B------:R-:W-:-:S02]  /*55d0*/  HADD2.F32 R153, -RZ, R153.H0_H0 ;  /* 0x20000099ff997230 */ /* 0x000fc40000004100 */
[-C--:B------:R-:W-:Y:S01]  /*55e0*/  FMUL.FTZ R75, R45, R74.reuse ;  /* 0x0000004a2d4b7220 */ /* 0x080fe20000410000 */
[----:B------:R-:W-:Y:S02]  /*55f0*/  HADD2.F32 R72, -RZ, R72.H0_H0 ;  /* 0x20000048ff487230 */ /* 0x000fe40000004100 */
[----:B------:R-:W-:Y:S02]  /*5600*/  HADD2.F32 R46, -RZ, R46.H0_H0 ;  /* 0x2000002eff2e7230 */ /* 0x000fe40000004100 */
[-C--:B------:R-:W-:Y:S01]  /*5610*/  FMUL.FTZ R79, R47, R153.reuse ;  /* 0x000000992f4f7220 */ /* 0x080fe20000410000 */
[--C-:B------:R-:W-:Y:S02]  /*5620*/  HADD2.F32 R73, -RZ, R155.reuse.H1_H1 ;  /* 0x3000009bff497230 */ /* 0x100fe40000004100 */
[----:B------:R-:W-:Y:S01]  /*5630*/  FMUL.FTZ R74, R72, R74 ;  /* 0x0000004a484a7220 */ /* 0x000fe20000410000 */
[----:B------:R-:W-:Y:S02]  /*5640*/  HADD2.F32 R155, -RZ, R155.H0_H0 ;  /* 0x2000009bff9b7230 */ /* 0x000fe40000004100 */
[----:B------:R-:W-:Y:S01]  /*5650*/  FMUL.FTZ R76, R46, R153 ;  /* 0x000000992e4c7220 */ /* 0x000fe20000410000 */
[-C--:B------:R-:W-:Y:S01]  /*5660*/  FFMA.FTZ R75, R72, R73.reuse, -R75 ;  /* 0x00000049484b7223 */ /* 0x080fe2000001084b */
[----:B------:R-:W-:Y:S01]  /*5670*/  FFMA.FTZ R74, R45, R73, R74 ;  /* 0x000000492d4a7223 */ /* 0x000fe2000001004a */
[-C--:B------:R-:W-:Y:S01]  /*5680*/  FFMA.FTZ R79, R46, R155.reuse, -R79 ;  /* 0x0000009b2e4f7223 */ /* 0x080fe2000001084f */
[----:B------:R-:W-:Y:S01]  /*5690*/  FFMA.FTZ R76, R47, R155, R76 ;  /* 0x0000009b2f4c7223 */ /* 0x000fe2000001004c */
[----:B------:R-:W-:-:S02]  /*56a0*/  F2FP.F16.F32.PACK_AB R45, R77, R44 ;  /* 0x0000002c4d2d723e */ /* 0x000fc400000000ff */
[----:B------:R-:W-:Y:S02]  /*56b0*/  F2FP.F16.F32.PACK_AB R47, R83, R84 ;  /* 0x00000054532f723e */ /* 0x000fe400000000ff */
[----:B------:R-:W-:Y:S02]  /*56c0*/  F2FP.F16.F32.PACK_AB R44, R74, R75 ;  /* 0x0000004b4a2c723e */ /* 0x000fe400000000ff */
[----:B------:R-:W-:-:S07]  /*56d0*/  F2FP.F16.F32.PACK_AB R46, R76, R79 ;  /* 0x0000004f4c2e723e */ /* 0x000fce00000000ff */
.L_x_468:
[----:B------:R-:W-:Y:S05]  /*56e0*/  BSYNC B2 ;  /* 0x0000000000027941 */ /* 0x000fea0003800000 */
.L_x_467:
[----:B------:R-:W-:Y:S01]  /*56f0*/  ULDC.64 UR4, c[0x0][0x2e8] ;  /* 0x0000ba0000047ab9 */ /* 0x000fe20000000a00 */
[----:B------:R-:W-:Y:S01]  /*5700*/  ULDC.64 UR6, c[0x0][0x208] ;  /* 0x0000820000067ab9 */ /* 0x000fe20000000a00 */
[----:B------:R-:W-:-:S04]  /*5710*/  LEA R72, P3, R81, UR4, 0x1 ;  /* 0x0000000451487c11 */ /* 0x000fc8000f8608ff */
[----:B------:R-:W-:-:S05]  /*5720*/  LEA.HI.X R73, R81, UR5, R80, 0x1, P3 ;  /* 0x0000000551497c11 */ /* 0x000fca00098f0c50 */
[----:B--2---:R0:W-:Y:S04]  /*5730*/  STG.E.128 desc[UR6][R72.64], R44 ;  /* 0x0000002c48007986 */ /* 0x0041e8000c101d06 */
.L_x_462:
[----:B------:R-:W-:Y:S05]  /*5740*/  BSYNC B1 ;  /* 0x0000000000017941 */ /* 0x000fea0003800000 */
.L_x_461:
[----:B------:R-:W-:Y:S01]  /*5750*/  LOP3.LUT P3, RZ, R89, 0x8, RZ, 0xc0, !PT ;  /* 0x0000000859ff7812 */ /* 0x000fe2000786c0ff */
[----:B------:R-:W-:-:S12]  /*5760*/  BSSY B1, `(.L_x_469) ;  /* 0x0000072000017945 */ /* 0x000fd80003800000 */
[----:B------:R-:W-:Y:S05]  /*5770*/  @P3 BRA `(.L_x_470) ;  /* 0x0000000400c03947 */ /* 0x000fea0003800000 */
[----:B0-----:R-:W-:Y:S01]  /*5780*/  IADD3 R73, P3, P4, R127, R136, R16 ;  /* 0x000000887f497210 */ /* 0x001fe20007c7e010 */
[----:B------:R-:W-:Y:S03]  /*5790*/  BSSY B2, `(.L_x_471) ;  /* 0x0000038000027945 */ /* 0x000fe60003800000 */
[----:B------:R-:W-:Y:S01]  /*57a0*/  IADD3.X R72, R126, R93, R17, P3, P4 ;  /* 0x0000005d7e487210 */ /* 0x000fe20001fe8411 */
[----:B------:R-:W-:Y:S08]  /*57b0*/  @P0 BRA `(.L_x_472) ;  /* 0x0000000000d40947 */ /* 0x000ff00003800000 */
[----:B--234-:R0:W2:Y:S01]  /*57c0*/  LDS.128 R44, [R5+0x21400] ;  /* 0x02140000052c7984 */ /* 0x01c0a20000000c00 */
[----:B------:R-:W-:Y:S01]  /*57d0*/  IADD3 R74, P3, R73, R100, RZ ;  /* 0x00000064494a7210 */ /* 0x000fe20007f7e0ff */
[----:B------:R-:W-:Y:S04]  /*57e0*/  BSSY B3, `(.L_x_473) ;  /* 0x000002d000037945 */ /* 0x000fe80003800000 */
[----:B------:R-:W-:Y:S01]  /*57f0*/  IMAD.X R75, R72, 0x1, R15, P3 ;  /* 0x00000001484b7824 */ /* 0x000fe200018e060f */
[----:B------:R-:W-:-:S13]  /*5800*/  ISETP.GE.AND P3, PT, R18, R92, PT ;  /* 0x0000005c1200720c */ /* 0x000fda0003f66270 */
[----:B0-----:R-:W-:Y:S05]  /*5810*/  @P3 BRA `(.L_x_474) ;  /* 0x0000000000a43947 */ /* 0x001fea0003800000 */
[--C-:B------:R-:W-:Y:S01]  /*5820*/  SHF.R.U64 R77, R68, 0x10, R69.reuse ;  /* 0x00000010444d7819 */ /* 0x100fe20000001245 */
[----:B--2---:R-:W-:Y:S01]  /*5830*/  IMAD.MOV.U32 R68, RZ, RZ, R46 ;  /* 0x000000ffff447224 */ /* 0x004fe200078e002e */
[----:B------:R-:W-:Y:S01]  /*5840*/  SHF.R.U32.HI R76, RZ, 0x10, R69 ;  /* 0x00000010ff4c7819 */ /* 0x000fe20000011645 */
[--C-:B------:R-:W-:Y:S01]  /*5850*/  HADD2.F32 R46, -RZ, R45.reuse.H1_H1 ;  /* 0x3000002dff2e7230 */ /* 0x100fe20000004100 */
[--C-:B------:R-:W-:Y:S01]  /*5860*/  SHF.R.U64 R69, R70, 0x10, R71.reuse ;  /* 0x0000001046457819 */ /* 0x100fe20000001247 */
[----:B------:R-:W-:Y:S01]  /*5870*/  HADD2.F32 R45, -RZ, R45.H0_H0 ;  /* 0x2000002dff2d7230 */ /* 0x000fe20000004100 */
[----:B------:R-:W-:Y:S01]  /*5880*/  SHF.R.U32.HI R78, RZ, 0x10, R71 ;  /* 0x00000010ff4e7819 */ /* 0x000fe20000011647 */
[----:B------:R-:W-:Y:S02]  /*5890*/  HADD2.F32 R70, -RZ, R77.H0_H0 ;  /* 0x2000004dff467230 */ /* 0x000fe40000004100 */
[----:B------:R-:W-:Y:S02]  /*58a0*/  HADD2.F32 R71, -RZ, R69.H0_H0 ;  /* 0x20000045ff477230 */ /* 0x000fe40000004100 */
[----:B------:R-:W-:-:S02]  /*58b0*/  HADD2.F32 R78, -RZ, R78.H0_H0 ;  /* 0x2000004eff4e7230 */ /* 0x000fc40000004100 */
[--C-:B------:R-:W-:Y:S02]  /*58c0*/  HADD2.F32 R69, -RZ, R47.reuse.H1_H1 ;  /* 0x3000002fff457230 */ /* 0x100fe40000004100 */
[CC--:B------:R-:W-:Y:S01]  /*58d0*/  FMUL.FTZ R80, R46.reuse, R71.reuse ;  /* 0x000000472e507220 */ /* 0x0c0fe20000410000 */
[C---:B------:R-:W-:Y:S01]  /*58e0*/  FMUL.FTZ R71, R45.reuse, R71 ;  /* 0x000000472d477220 */ /* 0x040fe20000410000 */
[----:B------:R-:W-:Y:S02]  /*58f0*/  HADD2.F32 R47, -RZ, R47.H0_H0 ;  /* 0x2000002fff2f7230 */ /* 0x000fe40000004100 */
[-C--:B------:R-:W-:Y:S01]  /*5900*/  FFMA.FTZ R80, R45, R70.reuse, -R80 ;  /* 0x000000462d507223 */ /* 0x080fe20000010850 */
[----:B------:R-:W-:Y:S01]  /*5910*/  FFMA.FTZ R77, R46, R70, R71 ;  /* 0x000000462e4d7223 */ /* 0x000fe20000010047 */
[----:B------:R-:W-:Y:S02]  /*5920*/  HADD2.F32 R76, -RZ, R76.H0_H0 ;  /* 0x2000004cff4c7230 */ /* 0x000fe40000004100 */
[----:B------:R-:W-:Y:S01]  /*5930*/  FMUL.FTZ R82, R69, R78 ;  /* 0x0000004e45527220 */ /* 0x000fe20000410000 */
[----:B------:R-:W-:-:S02]  /*5940*/  HADD2.F32 R70, -RZ, R183.H1_H1 ;  /* 0x300000b7ff467230 */ /* 0x000fc40000004100 */
[C---:B------:R-:W-:Y:S01]  /*5950*/  FMUL.FTZ R78, R47.reuse, R78 ;  /* 0x0000004e2f4e7220 */ /* 0x040fe20000410000 */
[----:B------:R-:W-:Y:S02]  /*5960*/  HADD2.F32 R183, -RZ, R183.H0_H0 ;  /* 0x200000b7ffb77230 */ /* 0x000fe40000004100 */
[-C--:B------:R-:W-:Y:S01]  /*5970*/  FFMA.FTZ R82, R47, R76.reuse, -R82 ;  /* 0x0000004c2f527223 */ /* 0x080fe20000010852 */
[----:B------:R-:W-:Y:S02]  /*5980*/  HADD2.F32 R45, -RZ, R44.H1_H1 ;  /* 0x3000002cff2d7230 */ /* 0x000fe40000004100 */
[----:B------:R-:W-:Y:S01]  /*5990*/  FFMA.FTZ R81, R69, R76, R78 ;  /* 0x0000004c45517223 */ /* 0x000fe2000001004e */
[----:B------:R-:W-:Y:S02]  /*59a0*/  HADD2.F32 R46, -RZ, R68.H1_H1 ;  /* 0x30000044ff2e7230 */ /* 0x000fe40000004100 */
[----:B------:R-:W-:Y:S02]  /*59b0*/  HADD2.F32 R44, -RZ, R44.H0_H0 ;  /* 0x2000002cff2c7230 */ /* 0x000fe40000004100 */
[----:B------:R-:W-:Y:S01]  /*59c0*/  FMUL.FTZ R71, R45, R70 ;  /* 0x000000462d477220 */ /* 0x000fe20000410000 */
[----:B------:R-:W-:-:S02]  /*59d0*/  HADD2.F32 R68, -RZ, R68.H0_H0 ;  /* 0x20000044ff447230 */ /* 0x000fc40000004100 */
        /* <DEDUP_REMOVED lines=13> */
.L_x_474:
[----:B------:R-:W-:Y:S05]  /*5ab0*/  BSYNC B3 ;  /* 0x0000000000037941 */ /* 0x000fea0003800000 */
.L_x_473:
[----:B------:R-:W-:Y:S01]  /*5ac0*/  ULDC.64 UR4, c[0x0][0x2e8] ;  /* 0x0000ba0000047ab9 */ /* 0x000fe20000000a00 */
[----:B------:R-:W-:Y:S01]  /*5ad0*/  ULDC.64 UR6, c[0x0][0x208] ;  /* 0x0000820000067ab9 */ /* 0x000fe20000000a00 */
[----:B------:R-:W-:-:S04]  /*5ae0*/  LEA R68, P3, R74, UR4, 0x1 ;  /* 0x000000044a447c11 */ /* 0x000fc8000f8608ff */
[----:B------:R-:W-:-:S05]  /*5af0*/  LEA.HI.X R69, R74, UR5, R75, 0x1, P3 ;  /* 0x000000054a457c11 */ /* 0x000fca00098f0c4b */
[----:B--2---:R0:W-:Y:S04]  /*5b00*/  STG.E.128 desc[UR6][R68.64], R44 ;  /* 0x0000002c44007986 */ /* 0x0041e8000c101d06 */
.L_x_472:
[----:B------:R-:W-:Y:S05]  /*5b10*/  BSYNC B2 ;  /* 0x0000000000027941 */ /* 0x000fea0003800000 */
.L_x_471:
[----:B------:R-:W-:Y:S05]  /*5b20*/  @P1 BRA `(.L_x_470) ;  /* 0x0000000000d41947 */ /* 0x000fea0003800000 */
[----:B0-234-:R0:W2:Y:S01]  /*5b30*/  LDS.128 R44, [R5+0x26c00] ;  /* 0x026c0000052c7984 */ /* 0x01d0a20000000c00 */
        /* <DEDUP_REMOVED lines=17> */
[----:B------:R-:W-:Y:S02]  /*5c50*/  HADD2.F32 R47, -RZ, R47.H0_H0 ;  /* 0x2000002fff2f7230 */ /* 0x000fe40000004100 */
[----:B------:R-:W-:Y:S01]  /*5c60*/  FMUL.FTZ R67, R45, R67 ;  /* 0x000000432d437220 */ /* 0x000fe20000410000 */
[----:B------:R-:W-:Y:S02]  /*5c70*/  HADD2.F32 R68, -RZ, R68.H0_H0 ;  /* 0x20000044ff447230 */ /* 0x000fe40000004100 */
[----:B------:R-:W-:Y:S01]  /*5c80*/  FMUL.FTZ R76, R65, R70 ;  /* 0x00000046414c7220 */ /* 0x000fe20000410000 */
[-C--:B------:R-:W-:Y:S01]  /*5c90*/  FFMA.FTZ R74, R45, R66.reuse, -R74 ;  /* 0x000000422d4a7223 */ /* 0x080fe2000001084a */
[----:B------:R-:W-:Y:S01]  /*5ca0*/  FFMA.FTZ R71, R46, R66, R67 ;  /* 0x000000422e477223 */ /* 0x000fe20000010043 */
[----:B------:R-:W-:Y:S01]  /*5cb0*/  FMUL.FTZ R70, R47, R70 ;  /* 0x000000462f467220 */ /* 0x000fe20000410000 */
[----:B------:R-:W-:-:S02]  /*5cc0*/  HADD2.F32 R66, -RZ, R181.H1_H1 ;  /* 0x300000b5ff427230 */ /* 0x000fc40000004100 */
[-C--:B------:R-:W-:Y:S01]  /*5cd0*/  FFMA.FTZ R76, R47, R68.reuse, -R76 ;  /* 0x000000442f4c7223 */ /* 0x080fe2000001084c */
[----:B------:R-:W-:Y:S02]  /*5ce0*/  HADD2.F32 R67, -RZ, R182.H0_H0 ;  /* 0x200000b6ff437230 */ /* 0x000fe40000004100 */
[----:B------:R-:W-:Y:S01]  /*5cf0*/  FFMA.FTZ R77, R65, R68, R70 ;  /* 0x00000044414d7223 */ /* 0x000fe20000010046 */
[----:B------:R-:W-:Y:S02]  /*5d00*/  HADD2.F32 R45, -RZ, R44.H1_H1 ;  /* 0x3000002cff2d7230 */ /* 0x000fe40000004100 */
[----:B------:R-:W-:Y:S02]  /*5d10*/  HADD2.F32 R46, -RZ, R64.H1_H1 ;  /* 0x30000040ff2e7230 */ /* 0x000fe40000004100 */
[----:B------:R-:W-:Y:S02]  /*5d20*/  HADD2.F32 R44, -RZ, R44.H0_H0 ;  /* 0x2000002cff2c7230 */ /* 0x000fe40000004100 */
[----:B------:R-:W-:Y:S01]  /*5d30*/  FMUL.FTZ R69, R45, R66 ;  /* 0x000000422d457220 */ /* 0x000fe20000410000 */
[----:B------:R-:W-:-:S02]  /*5d40*/  HADD2.F32 R64, -RZ, R64.H0_H0 ;  /* 0x20000040ff407230 */ /* 0x000fc40000004100 */
[-C--:B------:R-:W-:Y:S01]  /*5d50*/  FMUL.FTZ R75, R46, R67.reuse ;  /* 0x000000432e4b7220 */ /* 0x080fe20000410000 */
[--C-:B------:R-:W-:Y:S02]  /*5d60*/  HADD2.F32 R47, -RZ, R166.reuse.H0_H0 ;  /* 0x200000a6ff2f7230 */ /* 0x100fe40000004100 */
[----:B------:R-:W-:Y:S01]  /*5d70*/  FMUL.FTZ R66, R44, R66 ;  /* 0x000000422c427220 */ /* 0x000fe20000410000 */
[----:B------:R-:W-:Y:S02]  /*5d80*/  HADD2.F32 R65, -RZ, R166.H1_H1 ;  /* 0x300000a6ff417230 */ /* 0x000fe40000004100 */
        /* <DEDUP_REMOVED lines=9> */
.L_x_476:
[----:B------:R-:W-:Y:S05]  /*5e20*/  BSYNC B2 ;  /* 0x0000000000027941 */ /* 0x000fea0003800000 */
.L_x_475:
[----:B------:R-:W-:Y:S01]  /*5e30*/  ULDC.64 UR4, c[0x0][0x2e8] ;  /* 0x0000ba0000047ab9 */ /* 0x000fe20000000a00 */
[----:B------:R-:W-:Y:S01]  /*5e40*/  ULDC.64 UR6, c[0x0][0x208] ;  /* 0x0000820000067ab9 */ /* 0x000fe20000000a00 */
[----:B------:R-:W-:-:S04]  /*5e50*/  LEA R64, P3, R73, UR4, 0x1 ;  /* 0x0000000449407c11 */ /* 0x000fc8000f8608ff */
[----:B------:R-:W-:-:S05]  /*5e60*/  LEA.HI.X R65, R73, UR5, R72, 0x1, P3 ;  /* 0x0000000549417c11 */ /* 0x000fca00098f0c48 */
[----:B--2---:R0:W-:Y:S04]  /*5e70*/  STG.E.128 desc[UR6][R64.64], R44 ;  /* 0x0000002c40007986 */ /* 0x0041e8000c101d06 */
.L_x_470:
[----:B------:R-:W-:Y:S05]  /*5e80*/  BSYNC B1 ;  /* 0x0000000000017941 */ /* 0x000fea0003800000 */
.L_x_469:
        /* <DEDUP_REMOVED lines=34> */
[----:B------:R-:W-:Y:S02]  /*60b0*/  HADD2.F32 R45, -RZ, R44.H1_H1 ;  /* 0x3000002cff2d7230 */ /* 0x000fe40000004100 */
[----:B------:R-:W-:Y:S01]  /*60c0*/  FFMA.FTZ R75, R61, R68, R70 ;  /* 0x000000443d4b7223 */ /* 0x000fe20000010046 */
[----:B------:R-:W-:Y:S02]  /*60d0*/  HADD2.F32 R46, -RZ, R60.H1_H1 ;  /* 0x3000003cff2e7230 */ /* 0x000fe40000004100 */
[----:B------:R-:W-:Y:S02]  /*60e0*/  HADD2.F32 R181, -RZ, R181.H0_H0 ;  /* 0x200000b5ffb57230 */ /* 0x000fe40000004100 */
[----:B------:R-:W-:Y:S02]  /*60f0*/  HADD2.F32 R44, -RZ, R44.H0_H0 ;  /* 0x2000002cff2c7230 */ /* 0x000fe40000004100 */
[----:B------:R-:W-:Y:S01]  /*6100*/  FMUL.FTZ R73, R46, R63 ;  /* 0x0000003f2e497220 */ /* 0x000fe20000410000 */
[----:B------:R-:W-:-:S02]  /*6110*/  HADD2.F32 R60, -RZ, R60.H0_H0 ;  /* 0x2000003cff3c7230 */ /* 0x000fc40000004100 */
[CC--:B------:R-:W-:Y:S01]  /*6120*/  FMUL.FTZ R69, R45.reuse, R181.reuse ;  /* 0x000000b52d457220 */ /* 0x0c0fe20000410000 */
[----:B------:R-:W-:Y:S02]  /*6130*/  HADD2.F32 R47, -RZ, R176.H0_H0 ;  /* 0x200000b0ff2f7230 */ /* 0x000fe40000004100 */
        /* <DEDUP_REMOVED lines=11> */
.L_x_482:
[----:B------:R-:W-:Y:S05]  /*61f0*/  BSYNC B3 ;  /* 0x0000000000037941 */ /* 0x000fea0003800000 */
.L_x_481:
[----:B------:R-:W-:Y:S01]  /*6200*/  ULDC.64 UR4, c[0x0][0x2e8] ;  /* 0x0000ba0000047ab9 */ /* 0x000fe20000000a00 */
[----:B------:R-:W-:Y:S01]  /*6210*/  ULDC.64 UR6, c[0x0][0x208] ;  /* 0x0000820000067ab9 */ /* 0x000fe20000000a00 */
[----:B------:R-:W-:-:S04]  /*6220*/  LEA R60, P3, R66, UR4, 0x1 ;  /* 0x00000004423c7c11 */ /* 0x000fc8000f8608ff */
[----:B------:R-:W-:-:S05]  /*6230*/  LEA.HI.X R61, R66, UR5, R67, 0x1, P3 ;  /* 0x00000005423d7c11 */ /* 0x000fca00098f0c43 */
[----:B--2---:R0:W-:Y:S04]  /*6240*/  STG.E.128 desc[UR6][R60.64], R44 ;  /* 0x0000002c3c007986 */ /* 0x0041e8000c101d06 */
.L_x_480:
[----:B------:R-:W-:Y:S05]  /*6250*/  BSYNC B2 ;  /* 0x0000000000027941 */ /* 0x000fea0003800000 */
.L_x_479:
[----:B------:R-:W-:Y:S05]  /*6260*/  @P1 BRA `(.L_x_478) ;  /* 0x0000000000d41947 */ /* 0x000fea0003800000 */
[----:B0-234-:R0:W2:Y:S01]  /*6270*/  LDS.128 R44, [R5+0x27c00] ;  /* 0x027c0000052c7984 */ /* 0x01d0a20000000c00 */
[----:B------:R-:W-:Y:S01]  /*6280*/  IADD3 R67, P3, R65, R14, RZ ;  /* 0x0000000e41437210 */ /* 0x000fe20007f7e0ff */
[----:B------:R-:W-:Y:S04]  /*6290*/  BSSY B2, `(.L_x_483) ;  /* 0x000002d000027945 */ /* 0x000fe80003800000 */
[----:B------:R-:W-:Y:S01]  /*62a0*/  IMAD.X R68, R64, 0x1, R11, P3 ;  /* 0x0000000140447824 */ /* 0x000fe200018e060b */
[----:B------:R-:W-:-:S13]  /*62b0*/  ISETP.GE.AND P3, PT, R220, R92, PT ;  /* 0x0000005cdc00720c */ /* 0x000fda0003f66270 */
[----:B0-----:R-:W-:Y:S05]  /*62c0*/  @P3 BRA `(.L_x_484) ;  /* 0x0000000000a43947 */ /* 0x001fea0003800000 */
[--C-:B------:R-:W-:Y:S02]  /*62d0*/  SHF.R.U64 R61, R56, 0x10, R57.reuse ;  /* 0x00000010383d7819 */ /* 0x100fe40000001239 */
[----:B------:R-:W-:Y:S02]  /*62e0*/  SHF.R.U32.HI R60, RZ, 0x10, R57 ;  /* 0x00000010ff3c7819 */ /* 0x000fe40000011639 */
[--C-:B------:R-:W-:Y:S01]  /*62f0*/  SHF.R.U64 R57, R58, 0x10, R59.reuse ;  /* 0x000000103a397819 */ /* 0x100fe2000000123b */
[----:B------:R-:W-:Y:S01]  /*6300*/  HADD2.F32 R58, -RZ, R61.H0_H0 ;  /* 0x2000003dff3a7230 */ /* 0x000fe20000004100 */
[----:B------:R-:W-:Y:S01]  /*6310*/  SHF.R.U32.HI R62, RZ, 0x10, R59 ;  /* 0x00000010ff3e7819 */ /* 0x000fe2000001163b */
[----:B------:R-:W-:Y:S01]  /*6320*/  HADD2.F32 R60, -RZ, R60.H0_H0 ;  /* 0x2000003cff3c7230 */ /* 0x000fe20000004100 */
[----:B--2---:R-:W-:Y:S01]  /*6330*/  MOV R56, R46 ;  /* 0x0000002e00387202 */ /* 0x004fe20000000f00 */
[----:B------:R-:W-:Y:S02]  /*6340*/  HADD2.F32 R59, -RZ, R57.H0_H0 ;  /* 0x20000039ff3b7230 */ /* 0x000fe40000004100 */
[----:B------:R-:W-:-:S02]  /*6350*/  HADD2.F32 R62, -RZ, R62.H0_H0 ;  /* 0x2000003eff3e7230 */ /* 0x000fc40000004100 */
[----:B------:R-:W-:Y:S02]  /*6360*/  HADD2.F32 R46, -RZ, R45.H1_H1 ;  /* 0x3000002dff2e7230 */ /* 0x000fe40000004100 */
[--C-:B------:R-:W-:Y:S02]  /*6370*/  HADD2.F32 R57, -RZ, R47.reuse.H1_H1 ;  /* 0x3000002fff397230 */ /* 0x100fe40000004100 */
[----:B------:R-:W-:Y:S02]  /*6380*/  HADD2.F32 R47, -RZ, R47.H0_H0 ;  /* 0x2000002fff2f7230 */ /* 0x000fe40000004100 */
[----:B------:R-:W-:Y:S01]  /*6390*/  FMUL.FTZ R64, R46, R59 ;  /* 0x0000003b2e407220 */ /* 0x000fe20000410000 */
[----:B------:R-:W-:Y:S02]  /*63a0*/  HADD2.F32 R45, -RZ, R45.H0_H0 ;  /* 0x2000002dff2d7230 */ /* 0x000fe40000004100 */
[-C--:B------:R-:W-:Y:S01]  /*63b0*/  FMUL.FTZ R66, R57, R62.reuse ;  /* 0x0000003e39427220 */ /* 0x080fe20000410000 */
[----:B------:R-:W-:-:S02]  /*63c0*/  FMUL.FTZ R62, R47, R62 ;  /* 0x0000003e2f3e7220 */ /* 0x000fc40000410000 */
[C---:B------:R-:W-:Y:S01]  /*63d0*/  FMUL.FTZ R59, R45.reuse, R59 ;  /* 0x0000003b2d3b7220 */ /* 0x040fe20000410000 */
[----:B------:R-:W-:Y:S01]  /*63e0*/  FFMA.FTZ R64, R45, R58, -R64 ;  /* 0x0000003a2d407223 */ /* 0x000fe20000010840 */
[----:B------:R-:W-:Y:S01]  /*63f0*/  FFMA.FTZ R65, R57, R60, R62 ;  /* 0x0000003c39417223 */ /* 0x000fe2000001003e */
[----:B------:R-:W-:Y:S02]  /*6400*/  HADD2.F32 R45, -RZ, R44.H1_H1 ;  /* 0x3000002cff2d7230 */ /* 0x000fe40000004100 */
[----:B------:R-:W-:Y:S01]  /*6410*/  FFMA.FTZ R63, R46, R58, R59 ;  /* 0x0000003a2e3f7223 */ /* 0x000fe2000001003b */
[----:B------:R-:W-:Y:S02]  /*6420*/  HADD2.F32 R57, -RZ, R172.H0_H0 ;  /* 0x200000acff397230 */ /* 0x000fe40000004100 */
[----:B------:R-:W-:Y:S01]  /*6430*/  FFMA.FTZ R66, R47, R60, -R66 ;  /* 0x0000003c2f427223 */ /* 0x000fe20000010842 */
[----:B------:R-:W-:Y:S02]  /*6440*/  HADD2.F32 R44, -RZ, R44.H0_H0 ;  /* 0x2000002cff2c7230 */ /* 0x000fe40000004100 */
[----:B------:R-:W-:-:S02]  /*6450*/  HADD2.F32 R59, -RZ, R172.H1_H1 ;  /* 0x300000acff3b7230 */ /* 0x000fc40000004100 */
[CC--:B------:R-:W-:Y:S01]  /*6460*/  FMUL.FTZ R61, R45.reuse, R57.reuse ;  /* 0x000000392d3d7220 */ /* 0x0c0fe20000410000 */
[--C-:B------:R-:W-:Y:S02]  /*6470*/  HADD2.F32 R46, -RZ, R56.reuse.H1_H1 ;  /* 0x30000038ff2e7230 */ /* 0x100fe40000004100 */
[----:B------:R-:W-:Y:S01]  /*6480*/  FMUL.FTZ R58, R44, R57 ;  /* 0x000000392c3a7220 */ /* 0x000fe20000410000 */
[----:B------:R-:W-:Y:S02]  /*6490*/  HADD2.F32 R56, -RZ, R56.H0_H0 ;  /* 0x20000038ff387230 */ /* 0x000fe40000004100 */
[--C-:B------:R-:W-:Y:S02]  /*64a0*/  HADD2.F32 R47, -RZ, R171.reuse.H0_H0 ;  /* 0x200000abff2f7230 */ /* 0x100fe40000004100 */
[-C--:B------:R-:W-:Y:S01]  /*64b0*/  FMUL.FTZ R57, R46, R59.reuse ;  /* 0x0000003b2e397220 */ /* 0x080fe20000410000 */
        /* <DEDUP_REMOVED lines=10> */
.L_x_484:
[----:B------:R-:W-:Y:S05]  /*6560*/  BSYNC B2 ;  /* 0x0000000000027941 */ /* 0x000fea0003800000 */
.L_x_483:
[----:B------:R-:W-:Y:S01]  /*6570*/  ULDC.64 UR4, c[0x0][0x2e8] ;  /* 0x0000ba0000047ab9 */ /* 0x000fe20000000a00 */
[----:B------:R-:W-:Y:S01]  /*6580*/  ULDC.64 UR6, c[0x0][0x208] ;  /* 0x0000820000067ab9 */ /* 0x000fe20000000a00 */
[----:B------:R-:W-:-:S04]  /*6590*/  LEA R56, P3, R67, UR4, 0x1 ;  /* 0x0000000443387c11 */ /* 0x000fc8000f8608ff */
[----:B------:R-:W-:-:S05]  /*65a0*/  LEA.HI.X R57, R67, UR5, R68, 0x1, P3 ;  /* 0x0000000543397c11 */ /* 0x000fca00098f0c44 */
[----:B--2---:R0:W-:Y:S04]  /*65b0*/  STG.E.128 desc[UR6][R56.64], R44 ;  /* 0x0000002c38007986 */ /* 0x0041e8000c101d06 */
.L_x_478:
[----:B------:R-:W-:Y:S05]  /*65c0*/  BSYNC B1 ;  /* 0x0000000000017941 */ /* 0x000fea0003800000 */
.L_x_477:
[----:B------:R-:W-:Y:S05]  /*65d0*/  @P5 BRA `(.L_x_485) ;  /* 0x0000005000dc5947 */ /* 0x000fea0003800000 */
[----:B------:R-:W-:Y:S01]  /*65e0*/  IADD3 R137, P3, P4, R133, R136, R16 ;  /* 0x0000008885897210 */ /* 0x000fe20007c7e010 */
[----:B------:R-:W-:Y:S03]  /*65f0*/  BSSY B1, `(.L_x_486) ;  /* 0x0000038000017945 */ /* 0x000fe60003800000 */
[----:B------:R-:W-:Y:S01]  /*6600*/  IADD3.X R66, R132, R93, R17, P3, P4 ;  /* 0x0000005d84427210 */ /* 0x000fe20001fe8411 */
[----:B------:R-:W-:Y:S08]  /*6610*/  @P0 BRA `(.L_x_487) ;  /* 0x0000000000d40947 */ /* 0x000ff00003800000 */
[----:B0-234-:R0:W2:Y:S01]  /*6620*/  LDS.128 R44, [R5+0x23400] ;  /* 0x02340000052c7984 */ /* 0x01d0a20000000c00 */
        /* <DEDUP_REMOVED lines=46> */
.L_x_489:
[----:B------:R-:W-:Y:S05]  /*6910*/  BSYNC B2 ;  /* 0x0000000000027941 */ /* 0x000fea0003800000 */
.L_x_488:
[----:B------:R-:W-:Y:S01]  /*6920*/  ULDC.64 UR4, c[0x0][0x2e8] ;  /* 0x0000ba0000047ab9 */ /* 0x000fe20000000a00 */
[----:B------:R-:W-:Y:S01]  /*6930*/  ULDC.64 UR6, c[0x0][0x208] ;  /* 0x0000820000067ab9 */ /* 0x000fe20000000a00 */
[----:B------:R-:W-:-:S04]  /*6940*/  LEA R52, P3, R63, UR4, 0x1 ;  /* 0x000000043f347c11 */ /* 0x000fc8000f8608ff */
[----:B------:R-:W-:-:S05]  /*6950*/  LEA.HI.X R53, R63, UR5, R64, 0x1, P3 ;  /* 0x000000053f357c11 */ /* 0x000fca00098f0c40 */
[----:B--2---:R0:W-:Y:S04]  /*6960*/  STG.E.128 desc[UR6][R52.64], R44 ;  /* 0x0000002c34007986 */ /* 0x0041e8000c101d06 */
.L_x_487:
[----:B------:R-:W-:Y:S05]  /*6970*/  BSYNC B1 ;  /* 0x0000000000017941 */ /* 0x000fea0003800000 */
.L_x_486:
[----:B------:R-:W-:Y:S05]  /*6980*/  @P1 BRA `(.L_x_485) ;  /* 0x0000004c00f01947 */ /* 0x000fea0003800000 */
        /* <DEDUP_REMOVED lines=24> */
[----:B------:R-:W-:-:S02]  /*6b10*/  HADD2.F32 R50, -RZ, R97.H0_H0 ;  /* 0x20000061ff327230 */ /* 0x000fc40000004100 */
[C---:B------:R-:W-:Y:S01]  /*6b20*/  FMUL.FTZ R54, R47.reuse, R54 ;  /* 0x000000362f367220 */ /* 0x040fe20000410000 */
[----:B------:R-:W-:Y:S02]  /*6b30*/  HADD2.F32 R97, -RZ, R97.H1_H1 ;  /* 0x30000061ff617230 */ /* 0x000fe40000004100 */
        /* <DEDUP_REMOVED lines=20> */
.L_x_491:
[----:B------:R-:W-:Y:S05]  /*6c80*/  BSYNC B1 ;  /* 0x0000000000017941 */ /* 0x000fea0003800000 */
.L_x_490:
[----:B------:R-:W-:Y:S01]  /*6c90*/  ULDC.64 UR4, c[0x0][0x2e8] ;  /* 0x0000ba0000047ab9 */ /* 0x000fe20000000a00 */
[----:B------:R-:W-:Y:S01]  /*6ca0*/  ULDC.64 UR6, c[0x0][0x208] ;  /* 0x0000820000067ab9 */ /* 0x000fe20000000a00 */
[----:B------:R-:W-:-:S04]  /*6cb0*/  LEA R48, P3, R59, UR4, 0x1 ;  /* 0x000000043b307c11 */ /* 0x000fc8000f8608ff */
[----:B------:R-:W-:-:S05]  /*6cc0*/  LEA.HI.X R49, R59, UR5, R60, 0x1, P3 ;  /* 0x000000053b317c11 */ /* 0x000fca00098f0c3c */
[----:B--2---:R0:W-:Y:S01]  /*6cd0*/  STG.E.128 desc[UR6][R48.64], R44 ;  /* 0x0000002c30007986 */ /* 0x0041e2000c101d06 */
[----:B------:R-:W-:Y:S05]  /*6ce0*/  BRA `(.L_x_485) ;  /* 0x0000004c00187947 */ /* 0x000fea0003800000 */
.L_x_429:
[----:B------:R-:W-:Y:S01]  /*6cf0*/  IADD3 R44, R22, 0x20, RZ ;  /* 0x00000020162c7810 */ /* 0x000fe20007ffe0ff */
[----:B------:R-:W-:-:S03]  /*6d00*/  ULDC.64 UR4, c[0x0][0x208] ;  /* 0x0000820000047ab9 */ /* 0x000fc60000000a00 */
[----:B------:R-:W-:Y:S01]  /*6d10*/  ISETP.GE.AND P4, PT, R44, R4, PT ;  /* 0x000000042c00720c */ /* 0x000fe20003f86270 */
[----:B------:R-:W-:-:S03]  /*6d20*/  VIADD R44, R22, 0x40 ;  /* 0x00000040162c7836 */ /* 0x000fc60000000000 */
[----:B------:R-:W-:-:S13]  /*6d30*/  ISETP.GE.OR P4, PT, R16, R92, P4 ;  /* 0x0000005c1000720c */ /* 0x000fda0002786670 */
[----:B------:R-:W-:Y:S01]  /*6d40*/  @!P4 IADD3 R58, P2, P3, R106, R96, R37 ;  /* 0x000000606a3ac210 */ /* 0x000fe20007b5e025 */
[----:B------:R-:W1:Y:S03]  /*6d50*/  @!P4 LDC.64 R62, c[0x0][0x400] ;  /* 0x00010000ff3ecb82 */ /* 0x000e660000000a00 */
[----:B------:R-:W-:Y:S02]  /*6d60*/  @!P4 IADD3.X R59, R27, R3, R40, P2, P3 ;  /* 0x000000031b3bc210 */ /* 0x000fe400017e6428 */
[----:B------:R-:W-:-:S04]  /*6d70*/  @!P4 IADD3 R56, P2, P3, R112, R94, R31 ;  /* 0x0000005e7038c210 */ /* 0x000fc80007b5e01f */
[----:B------:R-:W-:Y:S02]  /*6d80*/  @!P4 IADD3.X R57, R10, R0, R34, P2, P3 ;  /* 0x000000000a39c210 */ /* 0x000fe400017e6422 */
[----:B------:R-:W-:Y:S01]  /*6d90*/  ISETP.GE.AND P3, PT, R44, R4, PT ;  /* 0x000000042c00720c */ /* 0x000fe20003f66270 */
[----:B------:R-:W-:-:S03]  /*6da0*/  VIADD R44, R22, 0x80 ;  /* 0x00000080162c7836 */ /* 0x000fc60000000000 */
[----:B------:R-:W-:-:S13]  /*6db0*/  ISETP.GE.OR P3, PT, R16, R92, P3 ;  /* 0x0000005c1000720c */ /* 0x000fda0001f66670 */
[----:B------:R-:W-:Y:S01]  /*6dc0*/  @!P3 IADD3 R50, P2, P5, R106, R36, R96 ;  /* 0x000000246a32b210 */ /* 0x000fe20007d5e060 */
[----:B------:R-:W2:Y:S03]  /*6dd0*/  @!P3 LDC.64 R68, c[0x0][0x3e8] ;  /* 0x0000fa00ff44bb82 */ /* 0x000ea60000000a00 */
[----:B0-----:R-:W-:Y:S02]  /*6de0*/  @!P3 IADD3.X R51, R27, R39, R3, P2, P5 ;  /* 0x000000271b33b210 */ /* 0x001fe400017ea403 */
[----:B------:R-:W-:-:S03]  /*6df0*/  @!P3 IADD3 R48, P2, P5, R112, R30, R94 ;  /* 0x0000001e7030b210 */ /* 0x000fc60007d5e05e */
[----:B------:R-:W0:Y:S01]  /*6e00*/  @!P3 LDC.64 R70, c[0x0][0x400] ;  /* 0x00010000ff46bb82 */ /* 0x000e220000000a00 */
[----:B------:R-:W-:Y:S02]  /*6e10*/  @!P3 IADD3.X R49, R10, R33, R0, P2, P5 ;  /* 0x000000210a31b210 */ /* 0x000fe400017ea400 */
[----:B------:R-:W-:-:S04]  /*6e20*/  ISETP.GE.AND P2, PT, R44, R4, PT ;  /* 0x000000042c00720c */ /* 0x000fc80003f46270 */
[----:B------:R-:W-:-:S13]  /*6e30*/  ISETP.GE.OR P2, PT, R16, R92, P2 ;  /* 0x0000005c1000720c */ /* 0x000fda0001746670 */
[----:B------:R-:W-:Y:S01]  /*6e40*/  @!P2 IADD3 R46, P5, P6, R106, R35, R96 ;  /* 0x000000236a2ea210 */ /* 0x000fe20007ebe060 */
[----:B------:R-:W3:Y:S03]  /*6e50*/  @!P2 LDC.64 R76, c[0x0][0x3e8] ;  /* 0x0000fa00ff4cab82 */ /* 0x000ee60000000a00 */
[----:B------:R-:W-:Y:S02]  /*6e60*/  @!P2 IADD3.X R47, R27, R38, R3, P5, P6 ;  /* 0x000000261b2fa210 */ /* 0x000fe40002fec403 */
[----:B------:R-:W-:-:S03]  /*6e70*/  @!P2 IADD3 R44, P5, P6, R112, R29, R94 ;  /* 0x0000001d702ca210 */ /* 0x000fc60007ebe05e */
[----:B------:R-:W4:Y:S01]  /*6e80*/  @!P2 LDC.64 R78, c[0x0][0x400] ;  /* 0x00010000ff4eab82 */ /* 0x000f220000000a00 */
[----:B------:R-:W-:Y:S02]  /*6e90*/  @!P2 IADD3.X R45, R10, R32, R0, P5, P6 ;  /* 0x000000200a2da210 */ /* 0x000fe40002fec400 */
[----:B------:R-:W-:-:S04]  /*6ea0*/  ISETP.GE.AND P5, PT, R22, R4, PT ;  /* 0x000000041600720c */ /* 0x000fc80003fa6270 */
[----:B------:R-:W-:-:S13]  /*6eb0*/  ISETP.GE.OR P5, PT, R16, R92, P5 ;  /* 0x0000005c1000720c */ /* 0x000fda0002fa6670 */
[----:B------:R-:W1:Y:S01]  /*6ec0*/  @!P5 LDC.64 R52, c[0x0][0x3e8] ;  /* 0x0000fa00ff34db82 */ /* 0x000e620000000a00 */
[----:B------:R-:W-:-:S05]  /*6ed0*/  @!P5 IADD3 R54, P6, R106, R96, RZ ;  /* 0x000000606a36d210 */ /* 0x000fca0007fde0ff */
[----:B------:R-:W-:Y:S01]  /*6ee0*/  @!P5 IMAD.X R55, R3, 0x1, R27, P6 ;  /* 0x000000010337d824 */ /* 0x000fe200030e061b */
[----:B-1----:R-:W-:-:S04]  /*6ef0*/  @!P5 LEA R52, P6, R54, R52, 0x1 ;  /* 0x000000343634d211 */ /* 0x002fc800078c08ff */
[----:B------:R-:W-:Y:S02]  /*6f00*/  @!P5 LEA.HI.X R53, R54, R53, R55, 0x1, P6 ;  /* 0x000000353635d211 */ /* 0x000fe400030f0c37 */
[----:B------:R-:W1:Y:S01]  /*6f10*/  @!P5 LDC.64 R54, c[0x0][0x400] ;  /* 0x00010000ff36db82 */ /* 0x000e620000000a00 */
[----:B------:R-:W-:-:S05]  /*6f20*/  @!P5 IADD3 R60, P6, R112, R94, RZ ;  /* 0x0000005e703cd210 */ /* 0x000fca0007fde0ff */
[----:B------:R-:W-:Y:S01]  /*6f30*/  @!P5 IMAD.X R61, R0, 0x1, R10, P6 ;  /* 0x00000001003dd824 */ /* 0x000fe200030e060a */
[----:B-1----:R-:W-:-:S04]  /*6f40*/  @!P5 LEA R54, P6, R60, R54, 0x1 ;  /* 0x000000363c36d211 */ /* 0x002fc800078c08ff */
[----:B------:R-:W-:Y:S02]  /*6f50*/  @!P5 LEA.HI.X R55, R60, R55, R61, 0x1, P6 ;  /* 0x000000373c37d211 */ /* 0x000fe400030f0c3d */
[----:B------:R-:W1:Y:S02]  /*6f60*/  @!P4 LDC.64 R60, c[0x0][0x3e8] ;  /* 0x0000fa00ff3ccb82 */ /* 0x000e640000000a00 */
[----:B-1----:R-:W-:-:S04]  /*6f70*/  @!P4 LEA R60, P6, R58, R60, 0x1 ;  /* 0x0000003c3a3cc211 */ /* 0x002fc800078c08ff */
[----:B------:R-:W-:Y:S02]  /*6f80*/  @!P4 LEA.HI.X R61, R58, R61, R59, 0x1, P6 ;  /* 0x0000003d3a3dc211 */ /* 0x000fe400030f0c3b */
[----:B------:R-:W-:-:S04]  /*6f90*/  @!P4 LEA R62, P6, R56, R62, 0x1 ;  /* 0x0000003e383ec211 */ /* 0x000fc800078c08ff */
[----:B------:R-:W-:Y:S02]  /*6fa0*/  @!P4 LEA.HI.X R63, R56, R63, R57, 0x1, P6 ;  /* 0x0000003f383fc211 */ /* 0x000fe400030f0c39 */
[----:B--2---:R-:W-:-:S04]  /*6fb0*/  @!P3 LEA R68, P6, R50, R68, 0x1 ;  /* 0x000000443244b211 */ /* 0x004fc800078c08ff */
[----:B------:R-:W-:Y:S02]  /*6fc0*/  @!P3 LEA.HI.X R69, R50, R69, R51, 0x1, P6 ;  /* 0x000000453245b211 */ /* 0x000fe400030f0c33 */
[----:B------:R-:W-:Y:S02]  /*6fd0*/  CS2R R50, SRZ ;  /* 0x0000000000327805 */ /* 0x000fe4000001ff00 */
[----:B0-----:R-:W-:-:S04]  /*6fe0*/  @!P3 LEA R70, P6, R48, R70, 0x1 ;  /* 0x000000463046b211 */ /* 0x001fc800078c08ff */
[----:B------:R-:W-:Y:S02]  /*6ff0*/  @!P3 LEA.HI.X R71, R48, R71, R49, 0x1, P6 ;  /* 0x000000473047b211 */ /* 0x000fe400030f0c31 */
[----:B------:R-:W-:Y:S02]  /*7000*/  CS2R R48, SRZ ;  /* 0x0000000000307805 */ /* 0x000fe4000001ff00 */
[----:B---3--:R-:W-:-:S04]  /*7010*/  @!P2 LEA R76, P6, R46, R76, 0x1 ;  /* 0x0000004c2e4ca211 */ /* 0x008fc800078c08ff */
[----:B------:R-:W-:Y:S02]  /*7020*/  @!P2 LEA.HI.X R77, R46, R77, R47, 0x1, P6 ;  /* 0x0000004d2e4da211 */ /* 0x000fe400030f0c2f */
[----:B------:R-:W-:Y:S02]  /*7030*/  CS2R R46, SRZ ;  /* 0x00000000002e7805 */ /* 0x000fe4000001ff00 */
[C---:B----4-:R-:W-:Y:S01]  /*7040*/  @!P2 LEA R78, P6, R44.reuse, R78, 0x1 ;  /* 0x0000004e2c4ea211 */ /* 0x050fe200078c08ff */
[----:B------:R0:W5:Y:S03]  /*7050*/  @!P5 LDG.E.128 R48, desc[UR4][R54.64] ;  /* 0x000000043630d981 */ /* 0x000166000c1e1d00 */
[----:B------:R-:W-:Y:S02]  /*7060*/  @!P2 LEA.HI.X R79, R44, R79, R45, 0x1, P6 ;  /* 0x0000004f2c4fa211 */ /* 0x000fe400030f0c2d */
[----:B------:R-:W-:-:S02]  /*7070*/  CS2R R44, SRZ ;  /* 0x00000000002c7805 */ /* 0x000fc4000001ff00 */
[----:B------:R-:W-:Y:S02]  /*7080*/  CS2R R58, SRZ ;  /* 0x00000000003a7805 */ /* 0x000fe4000001ff00 */
[----:B------:R-:W-:Y:S02]  /*7090*/  CS2R R56, SRZ ;  /* 0x0000000000387805 */ /* 0x000fe4000001ff00 */
[----:B------:R1:W5:Y:S01]  /*70a0*/  @!P5 LDG.E.128 R44, desc[UR4][R52.64] ;  /* 0x00000004342cd981 */ /* 0x000362000c1e1d00 */
[----:B0-----:R-:W-:Y:S02]  /*70b0*/  CS2R R54, SRZ ;  /* 0x0000000000367805 */ /* 0x001fe4000001ff00 */
[----:B------:R-:W-:Y:S02]  /*70c0*/  CS2R R66, SRZ ;  /* 0x0000000000427805 */ /* 0x000fe4000001ff00 */
[----:B------:R-:W-:Y:S01]  /*70d0*/  CS2R R64, SRZ ;  /* 0x0000000000407805 */ /* 0x000fe2000001ff00 */
[----:B------:R0:W5:Y:S01]  /*70e0*/  @!P4 LDG.E.128 R56, desc[UR4][R62.64] ;  /* 0x000000043e38c981 */ /* 0x000162000c1e1d00 */
[----:B------:R-:W-:-:S04]  /*70f0*/  IADD3 R81, R22, 0x60, RZ ;  /* 0x0000006016517810 */ /* 0x000fc80007ffe0ff */
[----:B------:R-:W5:Y:S01]  /*7100*/  @!P3 LDG.E.128 R64, desc[UR4][R70.64] ;  /* 0x000000044640b981 */ /* 0x000f62000c1e1d00 */
[----:B-1----:R-:W-:Y:S02]  /*7110*/  CS2R R52, SRZ ;  /* 0x0000000000347805 */ /* 0x002fe4000001ff00 */
[----:B0-----:R-:W-:-:S04]  /*7120*/  CS2R R62, SRZ ;  /* 0x00000000003e7805 */ /* 0x001fc8000001ff00 */
[----:B------:R0:W5:Y:S02]  /*7130*/  @!P4 LDG.E.128 R52, desc[UR4][R60.64] ;  /* 0x000000043c34c981 */ /* 0x000164000c1e1d00 */
[----:B0-----:R-:W-:-:S06]  /*7140*/  CS2R R60, SRZ ;  /* 0x00000000003c7805 */ /* 0x001fcc000001ff00 */
[----:B------:R0:W5:Y:S01]  /*7150*/  @!P3 LDG.E.128 R60, desc[UR4][R68.64] ;  /* 0x00000004443cb981 */ /* 0x000162000c1e1d00 */
[----:B------:R-:W-:-:S04]  /*7160*/  ISETP.GE.AND P3, PT, R81, R4, PT ;  /* 0x000000045100720c */ /* 0x000fc80003f66270 */
[----:B------:R-:W-:Y:S02]  /*7170*/  ISETP.GE.OR P3, PT, R16, R92, P3 ;  /* 0x0000005c1000720c */ /* 0x000fe40001f66670 */
[----:B------:R-:W-:Y:S02]  /*7180*/  CS2R R70, SRZ ;  /* 0x0000000000467805 */ /* 0x000fe4000001ff00 */
[----:B------:R-:W-:Y:S02]  /*7190*/  CS2R R74, SRZ ;  /* 0x00000000004a7805 */ /* 0x000fe4000001ff00 */
[----:B------:R-:W-:Y:S02]  /*71a0*/  CS2R R72, SRZ ;  /* 0x0000000000487805 */ /* 0x000fe4000001ff00 */
[----:B0-----:R-:W-:Y:S01]  /*71b0*/  CS2R R68, SRZ ;  /* 0x0000000000447805 */ /* 0x001fe2000001ff00 */
[----:B------:R-:W-:Y:S01]  /*71c0*/  VIADD R80, R22, 0xa0 ;  /* 0x000000a016507836 */ /* 0x000fe20000000000 */
[----:B------:R-:W-:Y:S02]  /*71d0*/  BSSY B1, `(.L_x_492) ;  /* 0x0000025000017945 */ /* 0x000fe40003800000 */
[----:B------:R0:W5:Y:S04]  /*71e0*/  @!P2 LDG.E.128 R72, desc[UR4][R78.64] ;  /* 0x000000044e48a981 */ /* 0x000168000c1e1d00 */
[----:B------:R1:W5:Y:S01]  /*71f0*/  @!P2 LDG.E.128 R68, desc[UR4][R76.64] ;  /* 0x000000044c44a981 */ /* 0x000362000c1e1d00 */
[----:B------:R-:W-:-:S02]  /*7200*/  ISETP.GE.AND P2, PT, R80, R4, PT ;  /* 0x000000045000720c */ /* 0x000fc40003f46270 */
[----:B------:R-:W-:Y:S02]  /*7210*/  CS2R R90, SRZ ;  /* 0x00000000005a7805 */ /* 0x000fe4000001ff00 */
[----:B------:R-:W-:Y:S02]  /*7220*/  CS2R R82, SRZ ;  /* 0x0000000000527805 */ /* 0x000fe4000001ff00 */
[----:B------:R-:W-:Y:S02]  /*7230*/  CS2R R80, SRZ ;  /* 0x0000000000507805 */ /* 0x000fe4000001ff00 */
[----:B------:R-:W-:Y:S02]  /*7240*/  ISETP.GE.OR P2, PT, R16, R92, P2 ;  /* 0x0000005c1000720c */ /* 0x000fe40001746670 */
[----:B0-----:R-:W-:Y:S02]  /*7250*/  CS2R R78, SRZ ;  /* 0x00000000004e7805 */ /* 0x001fe4000001ff00 */
[----:B------:R-:W-:-:S02]  /*7260*/  CS2R R86, SRZ ;  /* 0x0000000000567805 */ /* 0x000fc4000001ff00 */
[----:B------:R-:W-:Y:S02]  /*7270*/  CS2R R84, SRZ ;  /* 0x0000000000547805 */ /* 0x000fe4000001ff00 */
[----:B------:R-:W-:Y:S02]  /*7280*/  CS2R R88, SRZ ;  /* 0x0000000000587805 */ /* 0x000fe4000001ff00 */
[----:B-1----:R-:W-:Y:S01]  /*7290*/  CS2R R76, SRZ ;  /* 0x00000000004c7805 */ /* 0x002fe2000001ff00 */
[----:B------:R-:W-:Y:S06]  /*72a0*/  @P3 BRA `(.L_x_493) ;  /* 0x00000000005c3947 */ /* 0x000fec0003800000 */
[----:B------:R-:W0:Y:S01]  /*72b0*/  LDC.64 R76, c[0x0][0x3f8] ;  /* 0x0000fe00ff4c7b82 */ /* 0x000e220000000a00 */
[----:B------:R-:W-:Y:S01]  /*72c0*/  IMAD.MOV.U32 R78, RZ, RZ, R96 ;  /* 0x000000ffff4e7224 */ /* 0x000fe200078e0060 */
[----:B------:R-:W-:Y:S01]  /*72d0*/  ULDC.64 UR4, c[0x0][0x3e8] ;  /* 0x0000fa0000047ab9 */ /* 0x000fe20000000a00 */
[----:B------:R-:W-:Y:S01]  /*72e0*/  IMAD.MOV.U32 R79, RZ, RZ, R3 ;  /* 0x000000ffff4f7224 */ /* 0x000fe200078e0003 */
[----:B------:R-:W-:Y:S01]  /*72f0*/  ULDC.64 UR6, c[0x0][0x208] ;  /* 0x0000820000067ab9 */ /* 0x000fe20000000a00 */
[----:B0-----:R-:W-:-:S04]  /*7300*/  IMAD.WIDE.U32 R78, R76, 0x60, R78 ;  /* 0x000000604c4e7825 */ /* 0x001fc800078e004e */
[----:B------:R-:W-:Y:S01]  /*7310*/  IMAD R77, R77, 0x60, RZ ;  /* 0x000000604d4d7824 */ /* 0x000fe200078e02ff */
[----:B------:R-:W-:Y:S01]  /*7320*/  IADD3 R88, P3, R106, R78, RZ ;  /* 0x0000004e6a587210 */ /* 0x000fe20007f7e0ff */
[----:B------:R-:W-:-:S03]  /*7330*/  IMAD.MOV.U32 R78, RZ, RZ, R94 ;  /* 0x000000ffff4e7224 */ /* 0x000fc600078e005e */
[----:B------:R-:W-:Y:S02]  /*7340*/  IADD3.X R89, R27, R79, R77, P3, !PT ;  /* 0x0000004f1b597210 */ /* 0x000fe40001ffe44d */
[----:B------:R-:W0:Y:S01]  /*7350*/  LDC.64 R76, c[0x0][0x408] ;  /* 0x00010200ff4c7b82 */ /* 0x000e220000000a00 */
[----:B------:R-:W-:-:S03]  /*7360*/  MOV R79, R0 ;  /* 0x00000000004f7202 */ /* 0x000fc60000000f00 */
[----:B0-----:R-:W-:-:S04]  /*7370*/  IMAD.WIDE.U32 R78, R76, 0x60, R78 ;  /* 0x000000604c4e7825 */ /* 0x001fc800078e004e */
        /* <DEDUP_REMOVED lines=8> */
[----:B------:R-:W5:Y:S04]  /*7400*/  LDG.E.128 R76, desc[UR6][R76.64] ;  /* 0x000000064c4c7981 */ /* 0x000f68000c1e1d00 */
[----:B------:R-:W5:Y:S03]  /*7410*/  LDG.E.128 R88, desc[UR6][R88.64] ;  /* 0x0000000658587981 */ /* 0x000f66000c1e1d00 */
.L_x_493:
[----:B------:R-:W-:Y:S05]  /*7420*/  BSYNC B1 ;  /* 0x0000000000017941 */ /* 0x000fea0003800000 */
.L_x_492:
[----:B------:R-:W-:Y:S01]  /*7430*/  BSSY B1, `(.L_x_494) ;  /* 0x0000018000017945 */ /* 0x000fe20003800000 */
[----:B------:R-:W-:-:S03]  /*7440*/  ISETP.GE.AND P3, PT, R16, R92, PT ;  /* 0x0000005c1000720c */ /* 0x000fc60003f66270 */
[----:B------:R-:W-:Y:S10]  /*7450*/  @P2 BRA `(.L_x_495) ;  /* 0x0000000000542947 */ /* 0x000ff40003800000 */
[----:B------:R-:W0:Y:S01]  /*7460*/  LDC.64 R80, c[0x0][0x3f8] ;  /* 0x0000fe00ff507b82 */ /* 0x000e220000000a00 */
[----:B------:R-:W-:Y:S01]  /*7470*/  IMAD.MOV.U32 R97, RZ, RZ, R3 ;  /* 0x000000ffff617224 */ /* 0x000fe200078e0003 */
[----:B------:R-:W-:Y:S01]  /*7480*/  ULDC.64 UR4, c[0x0][0x3e8] ;  /* 0x0000fa0000047ab9 */ /* 0x000fe20000000a00 */
[----:B------:R-:W-:Y:S01]  /*7490*/  IMAD.MOV.U32 R95, RZ, RZ, R0 ;  /* 0x000000ffff5f7224 */ /* 0x000fe200078e0000 */
[----:B------:R-:W-:Y:S01]  /*74a0*/  ULDC.64 UR6, c[0x0][0x208] ;  /* 0x0000820000067ab9 */ /* 0x000fe20000000a00 */
[----:B0-----:R-:W-:-:S04]  /*74b0*/  IMAD.WIDE.U32 R96, R80, 0xa0, R96 ;  /* 0x000000a050607825 */ /* 0x001fc800078e0060 */
[----:B------:R-:W-:Y:S01]  /*74c0*/  IMAD R81, R81, 0xa0, RZ ;  /* 0x000000a051517824 */ /* 0x000fe200078e02ff */
[----:B------:R-:W-:-:S04]  /*74d0*/  IADD3 R3, P2, R106, R96, RZ ;  /* 0x000000606a037210 */ /* 0x000fc80007f5e0ff */
[----:B------:R-:W-:Y:S02]  /*74e0*/  IADD3.X R96, R27, R97, R81, P2, !PT ;  /* 0x000000611b607210 */ /* 0x000fe400017fe451 */
[----:B------:R-:W0:Y:S02]  /*74f0*/  LDC.64 R80, c[0x0][0x408] ;  /* 0x00010200ff507b82 */ /* 0x000e240000000a00 */
[----:B0-----:R-:W-:-:S04]  /*7500*/  IMAD.WIDE.U32 R94, R80, 0xa0, R94 ;  /* 0x000000a0505e7825 */ /* 0x001fc800078e005e */
[----:B------:R-:W-:Y:S01]  /*7510*/  IMAD R81, R81, 0xa0, RZ ;  /* 0x000000a051517824 */ /* 0x000fe200078e02ff */
[----:B------:R-:W-:-:S04]  /*7520*/  IADD3 R0, P2, R112, R94, RZ ;  /* 0x0000005e70007210 */ /* 0x000fc80007f5e0ff */
[----:B------:R-:W-:Y:S02]  /*7530*/  IADD3.X R95, R10, R95, R81, P2, !PT ;  /* 0x0000005f0a5f7210 */ /* 0x000fe400017fe451 */
[----:B------:R-:W-:-:S04]  /*7540*/  LEA R80, P2, R3, UR4, 0x1 ;  /* 0x0000000403507c11 */ /* 0x000fc8000f8408ff */
[----:B------:R-:W-:Y:S01]  /*7550*/  LEA.HI.X R81, R3, UR5, R96, 0x1, P2 ;  /* 0x0000000503517c11 */ /* 0x000fe200090f0c60 */
[----:B------:R-:W-:Y:S02]  /*7560*/  ULDC.64 UR4, c[0x0][0x400] ;  /* 0x0001000000047ab9 */ /* 0x000fe40000000a00 */
[----:B------:R-:W-:-:S03]  /*7570*/  LEA R84, P2, R0, UR4, 0x1 ;  /* 0x0000000400547c11 */ /* 0x000fc6000f8408ff */
[----:B------:R-:W5:Y:S01]  /*7580*/  LDG.E.128 R80, desc[UR6][R80.64] ;  /* 0x0000000650507981 */ /* 0x000f62000c1e1d00 */
[----:B------:R-:W-:-:S06]  /*7590*/  LEA.HI.X R85, R0, UR5, R95, 0x1, P2 ;  /* 0x0000000500557c11 */ /* 0x000fcc00090f0c5f */
[----:B------:R-:W5:Y:S03]  /*75a0*/  LDG.E.128 R84, desc[UR6][R84.64] ;  /* 0x0000000654547981 */ /* 0x000f66000c1e1d00 */
.L_x_495:
[----:B------:R-:W-:Y:S05]  /*75b0*/  BSYNC B1 ;  /* 0x0000000000017941 */ /* 0x000fea0003800000 */
.L_x_494:
[----:B-----5:R-:W-:Y:S01]  /*75c0*/  IMAD.MOV.U32 R0, RZ, RZ, R78 ;  /* 0x000000ffff007224 */ /* 0x020fe200078e004e */
[----:B------:R-:W-:Y:S01]  /*75d0*/  MOV R92, R76 ;  /* 0x0000004c005c7202 */ /* 0x000fe20000000f00 */
[----:B------:R-:W-:Y:S01]  /*75e0*/  IMAD.MOV.U32 R3, RZ, RZ, R79 ;  /* 0x000000ffff037224 */ /* 0x000fe200078e004f */
[----:B------:R-:W-:Y:S01]  /*75f0*/  ISETP.NE.AND P2, PT, R224, 0x3, PT ;  /* 0x00000003e000780c */ /* 0x000fe20003f45270 */
[----:B------:R-:W-:-:S03]  /*7600*/  IMAD.MOV.U32 R94, RZ, RZ, R77 ;  /* 0x000000ffff5e7224 */ /* 0x000fc600078e004d */
        /* <DEDUP_REMOVED lines=9> */
[----:B------:R-:W-:Y:S02]  /*76a0*/  IMAD.MOV.U32 R3, RZ, RZ, R83 ;  /* 0x000000ffff037224 */ /* 0x000fe400078e0053 */
[----:B------:R-:W-:Y:S02]  /*76b0*/  IMAD.MOV.U32 R92, RZ, RZ, R80 ;  /* 0x000000ffff5c7224 */ /* 0x000fe400078e0050 */
[----:B------:R-:W-:Y:S01]  /*76c0*/  IMAD.MOV.U32 R94, RZ, RZ, R81 ;  /* 0x000000ffff5e7224 */ /* 0x000fe200078e0051 */
[----:B------:R-:W-:Y:S01]  /*76d0*/  PRMT R166, R0, 0x5410, R3 ;  /* 0x0000541000a67816 */ /* 0x000fe20000000003 */
[----:B------:R-:W-:Y:S01]  /*76e0*/  IMAD.MOV.U32 R3, RZ, RZ, R87 ;  /* 0x000000ffff037224 */ /* 0x000fe200078e0057 */
        /* <DEDUP_REMOVED lines=11> */
[----:B------:R-:W-:Y:S01]  /*77a0*/  IMAD.MOV.U32 R0, RZ, RZ, R50 ;  /* 0x000000ffff007224 */ /* 0x000fe200078e0032 */
[----:B------:R-:W-:Y:S01]  /*77b0*/  PRMT R190, R92, 0x7610, R190 ;  /* 0x000076105cbe7816 */ /* 0x000fe200000000be */
        /* <DEDUP_REMOVED lines=8> */
[----:B------:R-:W-:Y:S01]  /*7840*/  PRMT R175, R94, 0x7610, R175 ;  /* 0x000076105eaf7816 */ /* 0x000fe200000000af */
[----:B------:R-:W-:Y:S01]  /*7850*/  IMAD.MOV.U32 R92, RZ, RZ, R52 ;  /* 0x000000ffff5c7224 */ /* 0x000fe200078e0034 */
[----:B------:R-:W-:Y:S02]  /*7860*/  MOV R94, R53 ;  /* 0x00000035005e7202 */ /* 0x000fe40000000f00 */
[----:B------:R-:W-:Y:S01]  /*7870*/  PRMT R188, R0, 0x7610, R188 ;  /* 0x0000761000bc7816 */ /* 0x000fe200000000bc */
[----:B------:R-:W-:Y:S01]  /*7880*/  IMAD.MOV.U32 R0, RZ, RZ, R58 ;  /* 0x000000ffff007224 */ /* 0x000fe200078e003a */
[----:B------:R-:W-:Y:S01]  /*7890*/  PRMT R192, R3, 0x5410, R92 ;  /* 0x0000541003c07816 */ /* 0x000fe2000000005c */
[----:B------:R-:W-:Y:S01]  /*78a0*/  IMAD.MOV.U32 R3, RZ, RZ, R59 ;  /* 0x000000ffff037224 */ /* 0x000fe200078e003b */
[----:B------:R-:W-:Y:S01]  /*78b0*/  PRMT R193, R94, 0x7610, R193 ;  /* 0x000076105ec17816 */ /* 0x000fe200000000c1 */
[----:B------:R-:W-:Y:S01]  /*78c0*/  IMAD.MOV.U32 R92, RZ, RZ, R56 ;  /* 0x000000ffff5c7224 */ /* 0x000fe200078e0038 */
[----:B------:R-:W-:Y:S01]  /*78d0*/  PRMT R188, R188, 0x5410, R0 ;  /* 0x00005410bcbc7816 */ /* 0x000fe20000000000 */
[----:B------:R-:W-:Y:S01]  /*78e0*/  IMAD.MOV.U32 R94, RZ, RZ, R57 ;  /* 0x000000ffff5e7224 */ /* 0x000fe200078e0039 */
[----:B------:R-:W-:Y:S01]  /*78f0*/  PRMT R193, R193, 0x5410, R3 ;  /* 0x00005410c1c17816 */ /* 0x000fe20000000003 */
[----:B------:R-:W-:-:S02]  /*7900*/  IMAD.MOV.U32 R3, RZ, RZ, R60 ;  /* 0x000000ffff037224 */ /* 0x000fc400078e003c */
        /* <DEDUP_REMOVED lines=17> */
[----:B------:R-:W-:Y:S02]  /*7a20*/  PRMT R186, R186, 0x5410, R92 ;  /* 0x00005410baba7816 */ /* 0x000fe4000000005c */
[----:B------:R-:W-:Y:S02]  /*7a30*/  PRMT R173, R3, 0x7610, R173 ;  /* 0x0000761003ad7816 */ /* 0x000fe400000000ad */
[----:B------:R-:W-:Y:S02]  /*7a40*/  MOV R3, R68 ;  /* 0x0000004400037202 */ /* 0x000fe40000000f00 */
[----:B------:R-:W-:Y:S01]  /*7a50*/  PRMT R171, R171, 0x5410, R0 ;  /* 0x00005410abab7816 */ /* 0x000fe20000000000 */
[----:B------:R-:W-:Y:S01]  /*7a60*/  IMAD.MOV.U32 R0, RZ, RZ, R75 ;  /* 0x000000ffff007224 */ /* 0x000fe200078e004b */
[----:B------:R-:W-:Y:S01]  /*7a70*/  PRMT R172, R3, 0x7610, R172 ;  /* 0x0000761003ac7816 */ /* 0x000fe200000000ac */
[----:B------:R-:W-:-:S03]  /*7a80*/  IMAD.MOV.U32 R3, RZ, RZ, R74 ;  /* 0x000000ffff037224 */ /* 0x000fc600078e004a */
[----:B------:R-:W-:Y:S02]  /*7a90*/  PRMT R170, R170, 0x5410, R0 ;  /* 0x00005410aaaa7816 */ /* 0x000fe40000000000 */
[----:B------:R-:W-:Y:S01]  /*7aa0*/  PRMT R171, R3, 0x7610, R171 ;  /* 0x0000761003ab7816 */ /* 0x000fe200000000ab */
[----:B------:R-:W-:Y:S01]  /*7ab0*/  IMAD.MOV.U32 R3, RZ, RZ, R72 ;  /* 0x000000ffff037224 */ /* 0x000fe200078e0048 */
[----:B------:R-:W-:-:S04]  /*7ac0*/  MOV R0, R73 ;  /* 0x0000004900007202 */ /* 0x000fc80000000f00 */
[----:B------:R-:W-:Y:S02]  /*7ad0*/  PRMT R170, R3, 0x7610, R170 ;  /* 0x0000761003aa7816 */ /* 0x000fe400000000aa */
[----:B------:R-:W-:Y:S01]  /*7ae0*/  PRMT R173, R173, 0x5410, R0 ;  /* 0x00005410adad7816 */ /* 0x000fe20000000000 */
[----:B------:R-:W-:Y:S06]  /*7af0*/  @!P2 BRA `(.L_x_496) ;  /* 0x000000000004a947 */ /* 0x000fec0003800000 */
[----:B------:R-:W-:Y:S01]  /*7b00*/  BPT.TRAP 0x1 ;  /* 0x000000040000795c */ /* 0x000fe20000300000 */
.L_x_496:
[----:B------:R-:W-:Y:S01]  /*7b10*/  IMAD R3, R23, 0x8, R2 ;  /* 0x0000000817037824 */ /* 0x000fe200078e0202 */
[----:B------:R-:W-:Y:S01]  /*7b20*/  SHF.L.U32 R0, R223, 0x1f, RZ ;  /* 0x0000001fdf007819 */ /* 0x000fe200000006ff */
[----:B------:R-:W0:Y:S01]  /*7b30*/  LDC R153, c[0x0][0x2f4] ;  /* 0x0000bd00ff997b82 */ /* 0x000e220000000800 */
[----:B------:R-:W-:Y:S01]  /*7b40*/  BSSY B1, `(.L_x_497) ;  /* 0x0000005000017945 */ /* 0x000fe20003800000 */
[----:B------:R-:W-:Y:S01]  /*7b50*/  IMAD.MOV.U32 R137, RZ, RZ, R93 ;  /* 0x000000ffff897224 */ /* 0x000fe200078e005d */
[----:B------:R-:W1:Y:S05]  /*7b60*/  SYNCS.PHASECHK.TRANS64.TRYWAIT P4, [R3+URZ+0x34890], R0 ;  /* 0x03489000030075a7 */ /* 0x000e6a000808017f */
[----:B------:R-:W2:Y:S01]  /*7b70*/  LDC.64 R138, c[0x0][0x300] ;  /* 0x0000c000ff8a7b82 */ /* 0x000ea20000000a00 */
[----:B-1----:R-:W-:Y:S05]  /*7b80*/  @!P4 BRA `(.L_x_498) ;  /* 0x00000214007cc947 */ /* 0x002fea0003800000 */
.L_x_804:
[----:B------:R-:W-:Y:S05]  /*7b90*/  BSYNC B1 ;  /* 0x0000000000017941 */ /* 0x000fea0003800000 */
.L_x_497:
[----:B------:R-:W-:Y:S01]  /*7ba0*/  ISETP.GE.OR P4, PT, R22, R4, P0 ;  /* 0x000000041600720c */ /* 0x000fe20000786670 */
[----:B------:R-:W-:Y:S01]  /*7bb0*/  BSSY B1, `(.L_x_499) ;  /* 0x0000092000017945 */ /* 0x000fe20003800000 */
[----:B0-----:R-:W-:-:S11]  /*7bc0*/  IMAD.IADD R155, R153, 0x1, -R43 ;  /* 0x00000001999b7824 */ /* 0x001fd600078e0a2b */
[----:B------:R-:W-:Y:S05]  /*7bd0*/  @P4 BRA `(.L_x_500) ;  /* 0x00000008003c4947 */ /* 0x000fea0003800000 */
[----:B------:R-:W3:Y:S01]  /*7be0*/  LDL R92, [R1] ;  /* 0x00000000015c7983 */ /* 0x000ee20000100800 */
[----:B------:R-:W-:Y:S01]  /*7bf0*/  IMAD.SHL.U32 R94, R22, 0x40, RZ ;  /* 0x00000040165e7824 */ /* 0x000fe200078e00ff */
[----:B------:R-:W-:Y:S01]  /*7c00*/  BSSY B2, `(.L_x_501) ;  /* 0x0000079000027945 */ /* 0x000fe20003800000 */
[----:B------:R-:W0:Y:S03]  /*7c10*/  S2R R96, SR_TID.X ;  /* 0x0000000000607919 */ /* 0x000e260000002100 */
[----:B------:R-:W-:-:S04]  /*7c20*/  LOP3.LUT R94, R94, 0x1c0, RZ, 0xc0, !PT ;  /* 0x000001c05e5e7812 */ /* 0x000fc800078ec0ff */
[----:B------:R-:W-:Y:S02]  /*7c30*/  SHF.R.U32.HI R94, RZ, 0x3, R94 ;  /* 0x00000003ff5e7819 */ /* 0x000fe4000001165e */
[----:B0-----:R-:W-:-:S04]  /*7c40*/  IADD3 R96, R96, -0x80, RZ ;  /* 0xffffff8060607810 */ /* 0x001fc80007ffe0ff */
[----:B------:R-:W-:-:S04]  /*7c50*/  SHF.R.S32.HI R95, RZ, 0x1f, R96 ;  /* 0x0000001fff5f7819 */ /* 0x000fc80000011460 */
[----:B------:R-:W-:Y:S01]  /*7c60*/  LEA.HI R95, R95, R96, RZ, 0x6 ;  /* 0x000000605f5f7211 */ /* 0x000fe200078f30ff */
[----:B------:R-:W-:-:S04]  /*7c70*/  IMAD.SHL.U32 R96, R22, 0x40, RZ ;  /* 0x0000004016607824 */ /* 0x000fc800078e00ff */
[----:B------:R-:W-:-:S05]  /*7c80*/  IMAD.SHL.U32 R95, R95, 0x8, RZ ;  /* 0x000000085f5f7824 */ /* 0x000fca00078e00ff */
[----:B------:R-:W-:Y:S02]  /*7c90*/  LOP3.LUT R95, R95, 0xfffffe00, RZ, 0xc0, !PT ;  /* 0xfffffe005f5f7812 */ /* 0x000fe400078ec0ff */
[----:B---3--:R-:W-:-:S04]  /*7ca0*/  LOP3.LUT P5, RZ, R92, 0x1, RZ, 0xc0, !PT ;  /* 0x000000015cff7812 */ /* 0x008fc800078ac0ff */
[----:B------:R-:W-:-:S04]  /*7cb0*/  SEL R92, R43, R155, !P5 ;  /* 0x0000009b2b5c7207 */ /* 0x000fc80006800000 */
[----:B------:R-:W-:-:S04]  /*7cc0*/  SHF.R.S32.HI R93, RZ, 0x1f, R92 ;  /* 0x0000001fff5d7819 */ /* 0x000fc8000001145c */
[----:B------:R-:W-:-:S04]  /*7cd0*/  LEA.HI R92, R93, R92, RZ, 0x4 ;  /* 0x0000005c5d5c7211 */ /* 0x000fc800078f20ff */
[----:B------:R-:W-:-:S04]  /*7ce0*/  LEA.HI.SX32 R92, R92, R9, 0x1c ;  /* 0x000000095c5c7211 */ /* 0x000fc800078fe2ff */
[----:B------:R-:W-:Y:S01]  /*7cf0*/  SHF.R.S32.HI R93, RZ, 0x1f, R92 ;  /* 0x0000001fff5d7819 */ /* 0x000fe2000001145c */
[----:B------:R-:W-:-:S03]  /*7d00*/  IMAD.SHL.U32 R174, R92, 0x8, RZ ;  /* 0x000000085cae7824 */ /* 0x000fc600078e00ff */
[----:B------:R-:W-:Y:S02]  /*7d10*/  LEA.HI R92, R93, R92, RZ, 0x3 ;  /* 0x0000005c5d5c7211 */ /* 0x000fe400078f18ff */
[----:B------:R-:W-:Y:S02]  /*7d20*/  LOP3.LUT R93, R174, 0x38, RZ, 0xc0, !PT ;  /* 0x00000038ae5d7812 */ /* 0x000fe400078ec0ff */
[----:B------:R-:W-:Y:S02]  /*7d30*/  SHF.R.S32.HI R92, RZ, 0x3, R92 ;  /* 0x00000003ff5c7819 */ /* 0x000fe4000001145c */
[----:B------:R-:W-:-:S03]  /*7d40*/  LOP3.LUT R93, R93, 0x1c0, R96, 0xf8, !PT ;  /* 0x000001c05d5d7812 */ /* 0x000fc600078ef860 */
[----:B------:R-:W-:Y:S01]  /*7d50*/  IMAD R92, R92, 0x2c00, R95 ;  /* 0x00002c005c5c7824 */ /* 0x000fe200078e025f */
[----:B------:R-:W-:-:S05]  /*7d60*/  LOP3.LUT R93, R93, R94, RZ, 0x3c, !PT ;  /* 0x0000005e5d5d7212 */ /* 0x000fca00078e3cff */
[----:B------:R-:W-:-:S04]  /*7d70*/  IMAD.IADD R92, R92, 0x1, R93 ;  /* 0x000000015c5c7824 */ /* 0x000fc800078e025d */
[C---:B------:R-:W-:Y:S02]  /*7d80*/  IMAD R96, R23.reuse, 0x5800, R92 ;  /* 0x0000580017607824 */ /* 0x040fe400078e025c */
[----:B------:R-:W-:Y:S02]  /*7d90*/  IMAD R92, R23, 0x5800, R146 ;  /* 0x00005800175c7824 */ /* 0x000fe400078e0292 */
[----:B------:R-:W-:-:S03]  /*7da0*/  IMAD R96, R96, 0x2, R2 ;  /* 0x0000000260607824 */ /* 0x000fc600078e0202 */
[----:B------:R-:W-:-:S03]  /*7db0*/  LEA R92, R92, R2, 0x1 ;  /* 0x000000025c5c7211 */ /* 0x000fc600078e08ff */
[----:B------:R-:W0:Y:S04]  /*7dc0*/  LDS.128 R96, [R96+0x1e400] ;  /* 0x01e4000060607984 */ /* 0x000e280000000c00 */
[----:B------:R-:W3:Y:S01]  /*7dd0*/  LDS.128 R92, [R92+0x1e400] ;  /* 0x01e400005c5c7984 */ /* 0x000ee20000000c00 */
[----:B------:R-:W-:Y:S05]  /*7de0*/  @P3 BRA `(.L_x_502) ;  /* 0x0000000400683947 */ /* 0x000fea0003800000 */
[----:B0-----:R-:W-:Y:S01]  /*7df0*/  IMAD.MOV.U32 R177, RZ, RZ, R97 ;  /* 0x000000ffffb17224 */ /* 0x001fe200078e0061 */
[----:B------:R-:W-:Y:S01]  /*7e00*/  SHF.R.U64 R44, R44, 0x10, R45 ;  /* 0x000000102c2c7819 */ /* 0x000fe2000000122d */
[----:B---3--:R-:W-:Y:S01]  /*7e10*/  IMAD.MOV.U32 R176, RZ, RZ, R93 ;  /* 0x000000ffffb07224 */ /* 0x008fe200078e005d */
[----:B------:R-:W-:Y:S01]  /*7e20*/  SHF.R.U32.HI R45, RZ, 0x10, R45 ;  /* 0x00000010ff2d7819 */ /* 0x000fe2000001162d */
[----:B------:R-:W-:Y:S01]  /*7e30*/  HADD2.F32 R175, -RZ, R175.H0_H0 ;  /* 0x200000afffaf7230 */ /* 0x000fe20000004100 */
[----:B------:R-:W-:Y:S01]  /*7e40*/  SHF.R.U64 R46, R46, 0x10, R47 ;  /* 0x000000102e2e7819 */ /* 0x000fe2000000122f */
[----:B------:R-:W-:Y:S02]  /*7e50*/  HADD2.F32 R93, -RZ, R177.H0_H0 ;  /* 0x200000b1ff5d7230 */ /* 0x000fe40000004100 */
[----:B------:R-:W-:Y:S02]  /*7e60*/  HADD2.F32 R179, -RZ, R176.H0_H0 ;  /* 0x200000b0ffb37230 */ /* 0x000fe40000004100 */
[----:B------:R-:W-:-:S02]  /*7e70*/  HADD2.F32 R178, -RZ, R178.H0_H0 ;  /* 0x200000b2ffb27230 */ /* 0x000fc40000004100 */
[-C--:B------:R-:W-:Y:S01]  /*7e80*/  FMUL.FTZ R97, R93, R175.reuse ;  /* 0x000000af5d617220 */ /* 0x080fe20000410000 */
[----:B------:R-:W-:Y:S02]  /*7e90*/  HADD2.F32 R45, -RZ, R45.H0_H0 ;  /* 0x2000002dff2d7230 */ /* 0x000fe40000004100 */
[C---:B------:R-:W-:Y:S01]  /*7ea0*/  FMUL.FTZ R175, R179.reuse, R175 ;  /* 0x000000afb3af7220 */ /* 0x040fe20000410000 */
[----:B------:R-:W-:Y:S02]  /*7eb0*/  HADD2.F32 R46, -RZ, R46.H0_H0 ;  /* 0x2000002eff2e7230 */ /* 0x000fe40000004100 */
[-C--:B------:R-:W-:Y:S01]  /*7ec0*/  FFMA.FTZ R97, R179, R178.reuse, -R97 ;  /* 0x000000b2b3617223 */ /* 0x080fe20000010861 */
[----:B------:R-:W-:Y:S01]  /*7ed0*/  FFMA.FTZ R93, R93, R178, R175 ;  /* 0x000000b25d5d7223 */ /* 0x000fe200000100af */
[--C-:B------:R-:W-:Y:S02]  /*7ee0*/  SHF.R.U32.HI R178, RZ, 0x10, R49.reuse ;  /* 0x00000010ffb27819 */ /* 0x100fe40000011631 */
[----:B------:R-:W-:Y:S01]  /*7ef0*/  SHF.R.U64 R175, R48, 0x10, R49 ;  /* 0x0000001030af7819 */ /* 0x000fe20000001231 */
[----:B------:R-:W-:-:S02]  /*7f00*/  HADD2.F32 R48, -RZ, R177.H1_H1 ;  /* 0x300000b1ff307230 */ /* 0x000fc40000004100 */
[----:B------:R-:W-:Y:S02]  /*7f10*/  HADD2.F32 R178, -RZ, R178.H0_H0 ;  /* 0x200000b2ffb27230 */ /* 0x000fe40000004100 */
[----:B------:R-:W-:Y:S02]  /*7f20*/  HADD2.F32 R49, -RZ, R176.H1_H1 ;  /* 0x300000b0ff317230 */ /* 0x000fe40000004100 */
[----:B------:R-:W-:Y:S02]  /*7f30*/  HADD2.F32 R175, -RZ, R175.H0_H0 ;  /* 0x200000afffaf7230 */ /* 0x000fe40000004100 */
[-C--:B------:R-:W-:Y:S01]  /*7f40*/  FMUL.FTZ R176, R48, R178.reuse ;  /* 0x000000b230b07220 */ /* 0x080fe20000410000 */
[----:B------:R-:W-:-:S03]  /*7f50*/  FMUL.FTZ R178, R49, R178 ;  /* 0x000000b231b27220 */ /* 0x000fc60000410000 */
[-C--:B------:R-:W-:Y:S01]  /*7f60*/  FFMA.FTZ R49, R49, R45.reuse, -R176 ;  /* 0x0000002d31317223 */ /* 0x080fe200000108b0 */
[----:B------:R-:W-:Y:S02]  /*7f70*/  HADD2.F32 R176, -RZ, R189.H1_H1 ;  /* 0x300000bdffb07230 */ /* 0x000fe40000004100 */
[----:B------:R-:W-:Y:S01]  /*7f80*/  FFMA.FTZ R45, R48, R45, R178 ;  /* 0x0000002d302d7223 */ /* 0x000fe200000100b2 */
[----:B------:R-:W-:Y:S02]  /*7f90*/  IMAD.MOV.U32 R48, RZ, RZ, R95 ;  /* 0x000000ffff307224 */ /* 0x000fe400078e005f */
[----:B------:R-:W-:Y:S01]  /*7fa0*/  HADD2.F32 R178, -RZ, R191.H0_H0 ;  /* 0x200000bfffb27230 */ /* 0x000fe20000004100 */
[----:B------:R-:W-:Y:S01]  /*7fb0*/  F2FP.F16.F32.PACK_AB R49, R49, R97 ;  /* 0x000000613131723e */ /* 0x000fe200000000ff */
[----:B------:R-:W-:Y:S01]  /*7fc0*/  HADD2.F32 R95, -RZ, R99.H0_H0 ;  /* 0x20000063ff5f7230 */ /* 0x000fe20000004100 */
[----:B------:R-:W-:Y:S01]  /*7fd0*/  F2FP.F16.F32.PACK_AB R45, R45, R93 ;  /* 0x0000005d2d2d723e */ /* 0x000fe200000000ff */
[----:B------:R-:W-:-:S02]  /*7fe0*/  HADD2.F32 R177, -RZ, R48.H0_H0 ;  /* 0x20000030ffb17230 */ /* 0x000fc40000004100 */
[----:B------:R-:W-:Y:S02]  /*7ff0*/  HADD2.F32 R48, -RZ, R48.H1_H1 ;  /* 0x30000030ff307230 */ /* 0x000fe40000004100 */
[----:B------:R-:W-:Y:S01]  /*8000*/  FMUL.FTZ R179, R95, R178 ;  /* 0x000000b25fb37220 */ /* 0x000fe20000410000 */
[----:B------:R-:W-:Y:S02]  /*8010*/  IMAD.MOV.U32 R93, RZ, RZ, R49 ;  /* 0x000000ffff5d7224 */ /* 0x000fe400078e0031 */
[----:B------:R-:W-:Y:S02]  /*8020*/  IMAD.MOV.U32 R97, RZ, RZ, R45 ;  /* 0x000000ffff617224 */ /* 0x000fe400078e002d */
[C---:B------:R-:W-:Y:S01]  /*8030*/  FFMA.FTZ R179, R177.reuse, R176, -R179 ;  /* 0x000000b0b1b37223 */ /* 0x040fe200000108b3 */
[----:B------:R-:W-:Y:S01]  /*8040*/  FMUL.FTZ R177, R177, R178 ;  /* 0x000000b2b1b17220 */ /* 0x000fe20000410000 */
[----:B------:R-:W-:-:S03]  /*8050*/  HADD2.F32 R178, -RZ, R191.H1_H1 ;  /* 0x300000bfffb27230 */ /* 0x000fc60000004100 */
[----:B------:R-:W-:Y:S01]  /*8060*/  FFMA.FTZ R177, R95, R176, R177 ;  /* 0x000000b05fb17223 */ /* 0x000fe200000100b1 */
[----:B------:R-:W-:Y:S02]  /*8070*/  SHF.R.U32.HI R95, RZ, 0x10, R47 ;  /* 0x00000010ff5f7819 */ /* 0x000fe4000001162f */
[--C-:B------:R-:W-:Y:S01]  /*8080*/  SHF.R.U64 R47, R50, 0x10, R51.reuse ;  /* 0x00000010322f7819 */ /* 0x100fe20000001233 */
[----:B------:R-:W-:Y:S01]  /*8090*/  HADD2.F32 R50, -RZ, R99.H1_H1 ;  /* 0x30000063ff327230 */ /* 0x000fe20000004100 */
[----:B------:R-:W-:Y:S01]  /*80a0*/  SHF.R.U32.HI R51, RZ, 0x10, R51 ;  /* 0x00000010ff337819 */ /* 0x000fe20000011633 */
[----:B------:R-:W-:Y:S02]  /*80b0*/  HADD2.F32 R99, -RZ, R95.H0_H0 ;  /* 0x2000005fff637230 */ /* 0x000fe40000004100 */
[----:B------:R-:W-:Y:S02]  /*80c0*/  HADD2.F32 R47, -RZ, R47.H0_H0 ;  /* 0x2000002fff2f7230 */ /* 0x000fe40000004100 */
[----:B------:R-:W-:-:S05]  /*80d0*/  HADD2.F32 R51, -RZ, R51.H0_H0 ;  /* 0x20000033ff337230 */ /* 0x000fca0000004100 */
[----:B------:R-:W-:-:S04]  /*80e0*/  FMUL.FTZ R95, R50, R51 ;  /* 0x00000033325f7220 */ /* 0x000fc80000410000 */
[C---:B------:R-:W-:Y:S01]  /*80f0*/  FFMA.FTZ R95, R48.reuse, R99, -R95 ;  /* 0x00000063305f7223 */ /* 0x040fe2000001085f */
[----:B------:R-:W-:Y:S01]  /*8100*/  FMUL.FTZ R48, R48, R51 ;  /* 0x0000003330307220 */ /* 0x000fe20000410000 */
[----:B------:R-:W-:-:S03]  /*8110*/  HADD2.F32 R51, -RZ, R190.H0_H0 ;  /* 0x200000beff337230 */ /* 0x000fc60000004100 */
[----:B------:R-:W-:Y:S01]  /*8120*/  FFMA.FTZ R48, R50, R99, R48 ;  /* 0x0000006332307223 */ /* 0x000fe20000010030 */
[----:B------:R-:W-:Y:S01]  /*8130*/  HADD2.F32 R50, -RZ, R96.H0_H0 ;  /* 0x20000060ff327230 */ /* 0x000fe20000004100 */
[----:B------:R-:W-:Y:S01]  /*8140*/  F2FP.F16.F32.PACK_AB R95, R95, R179 ;  /* 0x000000b35f5f723e */ /* 0x000fe200000000ff */
[--C-:B------:R-:W-:Y:S02]  /*8150*/  HADD2.F32 R99, -RZ, R92.reuse.H0_H0 ;  /* 0x2000005cff637230 */ /* 0x100fe40000004100 */
[----:B------:R-:W-:Y:S02]  /*8160*/  HADD2.F32 R92, -RZ, R92.H1_H1 ;  /* 0x3000005cff5c7230 */ /* 0x000fe40000004100 */
[-C--:B------:R-:W-:Y:S01]  /*8170*/  FMUL.FTZ R176, R50, R178.reuse ;  /* 0x000000b232b07220 */ /* 0x080fe20000410000 */
[----:B------:R-:W-:Y:S01]  /*8180*/  F2FP.F16.F32.PACK_AB R48, R48, R177 ;  /* 0x000000b13030723e */ /* 0x000fe200000000ff */
[C---:B------:R-:W-:Y:S02]  /*8190*/  FMUL.FTZ R178, R99.reuse, R178 ;  /* 0x000000b263b27220 */ /* 0x040fe40000410000 */
[----:B------:R-:W-:-:S02]  /*81a0*/  FFMA.FTZ R176, R99, R51, -R176 ;  /* 0x0000003363b07223 */ /* 0x000fc400000108b0 */
[----:B------:R-:W-:Y:S01]  /*81b0*/  FFMA.FTZ R178, R50, R51, R178 ;  /* 0x0000003332b27223 */ /* 0x000fe200000100b2 */
[----:B------:R-:W-:Y:S02]  /*81c0*/  HADD2.F32 R50, -RZ, R96.H1_H1 ;  /* 0x30000060ff327230 */ /* 0x000fe40000004100 */
[----:B------:R-:W-:Y:S02]  /*81d0*/  HADD2.F32 R51, -RZ, R44.H0_H0 ;  /* 0x2000002cff337230 */ /* 0x000fe40000004100 */
[--C-:B------:R-:W-:Y:S02]  /*81e0*/  HADD2.F32 R96, -RZ, R94.reuse.H0_H0 ;  /* 0x2000005eff607230 */ /* 0x100fe40000004100 */
[-C--:B------:R-:W-:Y:S01]  /*81f0*/  FMUL.FTZ R44, R50, R175.reuse ;  /* 0x000000af322c7220 */ /* 0x080fe20000410000 */
[C---:B------:R-:W-:Y:S01]  /*8200*/  FMUL.FTZ R175, R92.reuse, R175 ;  /* 0x000000af5caf7220 */ /* 0x040fe20000410000 */
[----:B------:R-:W-:Y:S02]  /*8210*/  HADD2.F32 R94, -RZ, R94.H1_H1 ;  /* 0x3000005eff5e7230 */ /* 0x000fe40000004100 */
[-C--:B------:R-:W-:Y:S01]  /*8220*/  FFMA.FTZ R44, R92, R51.reuse, -R44 ;  /* 0x000000335c2c7223 */ /* 0x080fe2000001082c */
[----:B------:R-:W-:Y:S01]  /*8230*/  FFMA.FTZ R50, R50, R51, R175 ;  /* 0x0000003332327223 */ /* 0x000fe200000100af */
[----:B------:R-:W-:-:S02]  /*8240*/  HADD2.F32 R175, -RZ, R190.H1_H1 ;  /* 0x300000beffaf7230 */ /* 0x000fc40000004100 */
[--C-:B------:R-:W-:Y:S01]  /*8250*/  HADD2.F32 R51, -RZ, R98.reuse.H0_H0 ;  /* 0x20000062ff337230 */ /* 0x100fe20000004100 */
[----:B------:R-:W-:Y:S01]  /*8260*/  F2FP.F16.F32.PACK_AB R44, R44, R176 ;  /* 0x000000b02c2c723e */ /* 0x000fe200000000ff */
[----:B------:R-:W-:Y:S01]  /*8270*/  HADD2.F32 R92, -RZ, R189.H0_H0 ;  /* 0x200000bdff5c7230 */ /* 0x000fe20000004100 */
[----:B------:R-:W-:Y:S01]  /*8280*/  F2FP.F16.F32.PACK_AB R50, R50, R178 ;  /* 0x000000b23232723e */ /* 0x000fe200000000ff */
[----:B------:R-:W-:Y:S02]  /*8290*/  HADD2.F32 R98, -RZ, R98.H1_H1 ;  /* 0x30000062ff627230 */ /* 0x000fe40000004100 */
[-C--:B------:R-:W-:Y:S01]  /*82a0*/  FMUL.FTZ R99, R51, R175.reuse ;  /* 0x000000af33637220 */ /* 0x080fe20000410000 */
[----:B------:R-:W-:-:S03]  /*82b0*/  FMUL.FTZ R175, R96, R175 ;  /* 0x000000af60af7220 */ /* 0x000fc60000410000 */
[-C--:B------:R-:W-:Y:S01]  /*82c0*/  FFMA.FTZ R99, R96, R92.reuse, -R99 ;  /* 0x0000005c60637223 */ /* 0x080fe20000010863 */
[----:B------:R-:W-:Y:S01]  /*82d0*/  FFMA.FTZ R175, R51, R92, R175 ;  /* 0x0000005c33af7223 */ /* 0x000fe200000100af */
[-C--:B------:R-:W-:Y:S01]  /*82e0*/  FMUL.FTZ R51, R98, R47.reuse ;  /* 0x0000002f62337220 */ /* 0x080fe20000410000 */
[C---:B------:R-:W-:Y:S01]  /*82f0*/  FMUL.FTZ R47, R94.reuse, R47 ;  /* 0x0000002f5e2f7220 */ /* 0x040fe20000410000 */
[----:B------:R-:W-:Y:S01]  /*8300*/  MOV R92, R44 ;  /* 0x0000002c005c7202 */ /* 0x000fe20000000f00 */
[----:B------:R-:W-:Y:S02]  /*8310*/  IMAD.MOV.U32 R96, RZ, RZ, R50 ;  /* 0x000000ffff607224 */ /* 0x000fe400078e0032 */
[-C--:B------:R-:W-:Y:S01]  /*8320*/  FFMA.FTZ R51, R94, R46.reuse, -R51 ;  /* 0x0000002e5e337223 */ /* 0x080fe20000010833 */
[----:B------:R-:W-:-:S04]  /*8330*/  FFMA.FTZ R47, R98, R46, R47 ;  /* 0x0000002e622f7223 */ /* 0x000fc8000001002f */
[----:B------:R-:W-:Y:S01]  /*8340*/  F2FP.F16.F32.PACK_AB R51, R51, R99 ;  /* 0x000000633333723e */ /* 0x000fe200000000ff */
[----:B------:R-:W-:Y:S01]  /*8350*/  IMAD.MOV.U32 R99, RZ, RZ, R48 ;  /* 0x000000ffff637224 */ /* 0x000fe200078e0030 */
[----:B------:R-:W-:-:S03]  /*8360*/  F2FP.F16.F32.PACK_AB R47, R47, R175 ;  /* 0x000000af2f2f723e */ /* 0x000fc600000000ff */
[----:B------:R-:W-:Y:S01]  /*8370*/  IMAD.MOV.U32 R94, RZ, RZ, R51 ;  /* 0x000000ffff5e7224 */ /* 0x000fe200078e0033 */
[----:B------:R-:W-:-:S07]  /*8380*/  MOV R98, R47 ;  /* 0x0000002f00627202 */ /* 0x000fce0000000f00 */
.L_x_502:
[----:B------:R-:W-:Y:S05]  /*8390*/  BSYNC B2 ;  /* 0x0000000000027941 */ /* 0x000fea0003800000 */
.L_x_501:
[----:B------:R-:W-:Y:S01]  /*83a0*/  SHF.R.S32.HI R44, RZ, 0x1f, R22 ;  /* 0x0000001fff2c7819 */ /* 0x000fe20000011416 */
[----:B------:R-:W-:Y:S01]  /*83b0*/  ULDC.64 UR4, c[0x0][0x2e8] ;  /* 0x0000ba0000047ab9 */ /* 0x000fe20000000a00 */
[----:B------:R-:W-:Y:S01]  /*83c0*/  ISETP.GE.AND P4, PT, R174, R153, PT ;  /* 0x00000099ae00720c */ /* 0x000fe20003f86270 */
[----:B------:R-:W-:Y:S02]  /*83d0*/  ULDC.64 UR6, c[0x0][0x208] ;  /* 0x0000820000067ab9 */ /* 0x000fe40000000a00 */
[-C--:B--2---:R-:W-:Y:S02]  /*83e0*/  IMAD R46, R44, R138.reuse, RZ ;  /* 0x0000008a2c2e7224 */ /* 0x084fe400078e02ff */
[----:B------:R-:W-:-:S04]  /*83f0*/  IMAD.WIDE.U32 R44, R22, R138, R136 ;  /* 0x0000008a162c7225 */ /* 0x000fc800078e0088 */
[----:B------:R-:W-:-:S04]  /*8400*/  IMAD R46, R22, R139, R46 ;  /* 0x0000008b162e7224 */ /* 0x000fc800078e022e */
[----:B------:R-:W-:Y:S01]  /*8410*/  IMAD.IADD R45, R46, 0x1, R45 ;  /* 0x000000012e2d7824 */ /* 0x000fe200078e022d */
[--C-:B------:R-:W-:Y:S02]  /*8420*/  @!P4 SHF.R.S32.HI R47, RZ, 0x1f, R174.reuse ;  /* 0x0000001fff2fc819 */ /* 0x100fe400000114ae */
[----:B------:R-:W-:-:S04]  /*8430*/  @!P4 IADD3 R174, P5, P6, R100, R44, R174 ;  /* 0x0000002c64aec210 */ /* 0x000fc80007ebe0ae */
[----:B------:R-:W-:Y:S02]  /*8440*/  @!P4 IADD3.X R47, R15, R45, R47, P5, P6 ;  /* 0x0000002d0f2fc210 */ /* 0x000fe40002fec42f */
[----:B------:R-:W-:-:S04]  /*8450*/  IADD3 R46, P5, P6, R100, R44, R21 ;  /* 0x0000002c642e7210 */ /* 0x000fc80007ebe015 */
[----:B------:R-:W-:Y:S02]  /*8460*/  IADD3.X R45, R15, R45, R8, P5, P6 ;  /* 0x0000002d0f2d7210 */ /* 0x000fe40002fec408 */
[----:B------:R-:W-:-:S04]  /*8470*/  LEA R44, P5, R46, UR4, 0x1 ;  /* 0x000000042e2c7c11 */ /* 0x000fc8000f8a08ff */
[----:B------:R-:W-:Y:S02]  /*8480*/  LEA.HI.X R45, R46, UR5, R45, 0x1, P5 ;  /* 0x000000052e2d7c11 */ /* 0x000fe4000a8f0c2d */
[----:B------:R-:W-:-:S03]  /*8490*/  @!P4 LEA R46, P5, R174, UR4, 0x1 ;  /* 0x00000004ae2ecc11 */ /* 0x000fc6000f8a08ff */
[----:B---3--:R3:W-:Y:S01]  /*84a0*/  STG.E.128 desc[UR6][R44.64], R92 ;  /* 0x0000005c2c007986 */ /* 0x0087e2000c101d06 */
[----:B------:R-:W-:-:S05]  /*84b0*/  @!P4 LEA.HI.X R47, R174, UR5, R47, 0x1, P5 ;  /* 0x00000005ae2fcc11 */ /* 0x000fca000a8f0c2f */
[----:B0-----:R3:W-:Y:S04]  /*84c0*/  @!P4 STG.E.128 desc[UR6][R46.64], R96 ;  /* 0x000000602e00c986 */ /* 0x0017e8000c101d06 */
.L_x_500:
[----:B------:R-:W-:Y:S05]  /*84d0*/  BSYNC B1 ;  /* 0x0000000000017941 */ /* 0x000fea0003800000 */
.L_x_499:
[----:B------:R-:W-:Y:S01]  /*84e0*/  VIADD R175, R22, 0x20 ;  /* 0x0000002016af7836 */ /* 0x000fe20000000000 */
[----:B------:R-:W-:Y:S04]  /*84f0*/  BSSY B1, `(.L_x_503) ;  /* 0x000008d000017945 */ /* 0x000fe80003800000 */
[----:B------:R-:W-:-:S13]  /*8500*/  ISETP.GE.OR P4, PT, R175, R4, P0 ;  /* 0x00000004af00720c */ /* 0x000fda0000786670 */
[----:B------:R-:W-:Y:S05]  /*8510*/  @P4 BRA `(.L_x_504) ;  /* 0x0000000800284947 */ /* 0x000fea0003800000 */
[----:B---3--:R-:W3:Y:S04]  /*8520*/  LDL R44, [R1] ;  /* 0x00000000012c7983 */ /* 0x008ee80000100800 */
[----:B------:R-:W4:Y:S01]  /*8530*/  LDL R47, [R1+0x3c] ;  /* 0x00003c00012f7983 */ /* 0x000f220000100800 */
[C---:B------:R-:W-:Y:S01]  /*8540*/  IADD3 R46, R22.reuse, 0x20, RZ ;  /* 0x00000020162e7810 */ /* 0x040fe20007ffe0ff */
[----:B------:R-:W-:Y:S01]  /*8550*/  VIADD R48, R22, 0x20 ;  /* 0x0000002016307836 */ /* 0x000fe20000000000 */
[----:B------:R-:W-:Y:S03]  /*8560*/  BSSY B2, `(.L_x_505) ;  /* 0x0000073000027945 */ /* 0x000fe60003800000 */
[----:B------:R-:W-:-:S02]  /*8570*/  IMAD.SHL.U32 R46, R46, 0x40, RZ ;  /* 0x000000402e2e7824 */ /* 0x000fc400078e00ff */
[----:B------:R-:W-:-:S03]  /*8580*/  IMAD.SHL.U32 R48, R48, 0x40, RZ ;  /* 0x0000004030307824 */ /* 0x000fc600078e00ff */
[----:B------:R-:W-:Y:S02]  /*8590*/  LOP3.LUT R46, R46, 0x1c0, RZ, 0xc0, !PT ;  /* 0x000001c02e2e7812 */ /* 0x000fe400078ec0ff */
[----:B------:R-:W-:Y:S02]  /*85a0*/  LOP3.LUT R48, R48, 0x1c0, RZ, 0xc0, !PT ;  /* 0x000001c030307812 */ /* 0x000fe400078ec0ff */
[----:B------:R-:W-:Y:S02]  /*85b0*/  SHF.R.U32.HI R46, RZ, 0x3, R46 ;  /* 0x00000003ff2e7819 */ /* 0x000fe4000001162e */
[----:B---3--:R-:W-:-:S04]  /*85c0*/  LOP3.LUT P5, RZ, R44, 0x1, RZ, 0xc0, !PT ;  /* 0x000000012cff7812 */ /* 0x008fc800078ac0ff */
[----:B------:R-:W-:-:S04]  /*85d0*/  SEL R44, R43, R155, !P5 ;  /* 0x0000009b2b2c7207 */ /* 0x000fc80006800000 */
[----:B------:R-:W-:-:S04]  /*85e0*/  SHF.R.S32.HI R45, RZ, 0x1f, R44 ;  /* 0x0000001fff2d7819 */ /* 0x000fc8000001142c */
[----:B------:R-:W-:-:S04]  /*85f0*/  LEA.HI R92, R45, R44, RZ, 0x4 ;  /* 0x0000002c2d5c7211 */ /* 0x000fc800078f20ff */
[----:B------:R-:W-:-:S04]  /*8600*/  LEA.HI.SX32 R92, R92, R9, 0x1c ;  /* 0x000000095c5c7211 */ /* 0x000fc800078fe2ff */
[----:B------:R-:W-:-:S04]  /*8610*/  SHF.R.S32.HI R45, RZ, 0x1f, R92 ;  /* 0x0000001fff2d7819 */ /* 0x000fc8000001145c */
[----:B------:R-:W-:Y:S01]  /*8620*/  LEA.HI R45, R45, R92, RZ, 0x3 ;  /* 0x0000005c2d2d7211 */ /* 0x000fe200078f18ff */
[----:B------:R-:W-:-:S03]  /*8630*/  IMAD.SHL.U32 R92, R92, 0x8, RZ ;  /* 0x000000085c5c7824 */ /* 0x000fc600078e00ff */
[----:B------:R-:W-:Y:S02]  /*8640*/  SHF.R.S32.HI R45, RZ, 0x3, R45 ;  /* 0x00000003ff2d7819 */ /* 0x000fe4000001142d */
[----:B------:R-:W-:-:S03]  /*8650*/  LOP3.LUT R44, R48, 0x38, R92, 0xf8, !PT ;  /* 0x00000038302c7812 */ /* 0x000fc600078ef85c */
[----:B----4-:R-:W-:Y:S01]  /*8660*/  IMAD R45, R45, 0x2c00, R47 ;  /* 0x00002c002d2d7824 */ /* 0x010fe200078e022f */
[----:B------:R-:W-:Y:S01]  /*8670*/  LOP3.LUT R44, R44, R46, RZ, 0x3c, !PT ;  /* 0x0000002e2c2c7212 */ /* 0x000fe200078e3cff */
[----:B------:R-:W-:-:S04]  /*8680*/  IMAD R47, R23, 0x5800, R145 ;  /* 0x00005800172f7824 */ /* 0x000fc800078e0291 */
[----:B------:R-:W-:-:S04]  /*8690*/  IMAD.IADD R44, R45, 0x1, R44 ;  /* 0x000000012d2c7824 */ /* 0x000fc800078e022c */
[----:B------:R-:W-:Y:S01]  /*86a0*/  IMAD R45, R23, 0x5800, R44 ;  /* 0x00005800172d7824 */ /* 0x000fe200078e022c */
[----:B------:R-:W-:-:S03]  /*86b0*/  LEA R44, R47, R2, 0x1 ;  /* 0x000000022f2c7211 */ /* 0x000fc600078e08ff */
[----:B------:R-:W-:-:S03]  /*86c0*/  IMAD R48, R45, 0x2, R2 ;  /* 0x000000022d307824 */ /* 0x000fc600078e0202 */
[----:B------:R-:W0:Y:S04]  /*86d0*/  LDS.128 R44, [R44+0x1e400] ;  /* 0x01e400002c2c7984 */ /* 0x000e280000000c00 */
[----:B------:R-:W3:Y:S01]  /*86e0*/  LDS.128 R48, [R48+0x1e400] ;  /* 0x01e4000030307984 */ /* 0x000ee20000000c00 */
[----:B------:R-:W-:Y:S05]  /*86f0*/  @P3 BRA `(.L_x_506) ;  /* 0x0000000400643947 */ /* 0x000fea0003800000 */
[----:B---3--:R-:W-:Y:S01]  /*8700*/  IMAD.MOV.U32 R95, RZ, RZ, R49 ;  /* 0x000000ffff5f7224 */ /* 0x008fe200078e0031 */
[----:B------:R-:W-:Y:S01]  /*8710*/  SHF.R.U64 R56, R56, 0x10, R57 ;  /* 0x0000001038387819 */ /* 0x000fe20000001239 */
[----:B0-----:R-:W-:Y:S01]  /*8720*/  IMAD.MOV.U32 R49, RZ, RZ, R45 ;  /* 0x000000ffff317224 */ /* 0x001fe200078e002d */
[----:B------:R-:W-:Y:S01]  /*8730*/  SHF.R.U64 R52, R52, 0x10, R53 ;  /* 0x0000001034347819 */ /* 0x000fe20000001235 */
[----:B------:R-:W-:Y:S01]  /*8740*/  HADD2.F32 R96, -RZ, R194.H1_H1 ;  /* 0x300000c2ff607230 */ /* 0x000fe20000004100 */
[----:B------:R-:W-:Y:S01]  /*8750*/  SHF.R.U64 R58, R58, 0x10, R59 ;  /* 0x000000103a3a7819 */ /* 0x000fe2000000123b */
[----:B------:R-:W-:Y:S01]  /*8760*/  HADD2.F32 R93, -RZ, R95.H0_H0 ;  /* 0x2000005fff5d7230 */ /* 0x000fe20000004100 */
[----:B------:R-:W-:Y:S01]  /*8770*/  SHF.R.U64 R54, R54, 0x10, R55 ;  /* 0x0000001036367819 */ /* 0x000fe20000001237 */
[----:B------:R-:W-:Y:S02]  /*8780*/  HADD2.F32 R94, -RZ, R49.H0_H0 ;  /* 0x20000031ff5e7230 */ /* 0x000fe40000004100 */
[----:B------:R-:W-:-:S02]  /*8790*/  HADD2.F32 R45, -RZ, R193.H0_H0 ;  /* 0x200000c1ff2d7230 */ /* 0x000fc40000004100 */
[CC--:B------:R-:W-:Y:S01]  /*87a0*/  FMUL.FTZ R97, R93.reuse, R96.reuse ;  /* 0x000000605d617220 */ /* 0x0c0fe20000410000 */
[----:B------:R-:W-:Y:S02]  /*87b0*/  HADD2.F32 R49, -RZ, R49.H1_H1 ;  /* 0x30000031ff317230 */ /* 0x000fe40000004100 */
[C---:B------:R-:W-:Y:S01]  /*87c0*/  FMUL.FTZ R96, R94.reuse, R96 ;  /* 0x000000605e607220 */ /* 0x040fe20000410000 */
[----:B------:R-:W-:Y:S02]  /*87d0*/  HADD2.F32 R98, -RZ, R193.H1_H1 ;  /* 0x300000c1ff627230 */ /* 0x000fe40000004100 */
[-C--:B------:R-:W-:Y:S01]  /*87e0*/  FFMA.FTZ R94, R94, R45.reuse, -R97 ;  /* 0x0000002d5e5e7223 */ /* 0x080fe20000010861 */
[----:B------:R-:W-:Y:S02]  /*87f0*/  HADD2.F32 R174, -RZ, R194.H0_H0 ;  /* 0x200000c2ffae7230 */ /* 0x000fe40000004100 */
[----:B------:R-:W-:Y:S01]  /*8800*/  FFMA.FTZ R93, R93, R45, R96 ;  /* 0x0000002d5d5d7223 */ /* 0x000fe20000010060 */
[----:B------:R-:W-:Y:S01]  /*8810*/  SHF.R.U32.HI R96, RZ, 0x10, R57 ;  /* 0x00000010ff607819 */ /* 0x000fe20000011639 */
[----:B------:R-:W-:Y:S01]  /*8820*/  HADD2.F32 R45, -RZ, R95.H1_H1 ;  /* 0x3000005fff2d7230 */ /* 0x000fe20000004100 */
[----:B------:R-:W-:Y:S01]  /*8830*/  SHF.R.U32.HI R95, RZ, 0x10, R53 ;  /* 0x00000010ff5f7819 */ /* 0x000fe20000011635 */
[----:B------:R-:W-:-:S02]  /*8840*/  HADD2.F32 R57, -RZ, R192.H1_H1 ;  /* 0x300000c0ff397230 */ /* 0x000fc40000004100 */
[----:B------:R-:W-:Y:S02]  /*8850*/  HADD2.F32 R96, -RZ, R96.H0_H0 ;  /* 0x20000060ff607230 */ /* 0x000fe40000004100 */
[----:B------:R-:W-:Y:S02]  /*8860*/  HADD2.F32 R95, -RZ, R95.H0_H0 ;  /* 0x2000005fff5f7230 */ /* 0x000fe40000004100 */
[----:B------:R-:W-:Y:S02]  /*8870*/  HADD2.F32 R56, -RZ, R56.H0_H0 ;  /* 0x20000038ff387230 */ /* 0x000fe40000004100 */
[-C--:B------:R-:W-:Y:S01]  /*8880*/  FMUL.FTZ R97, R45, R96.reuse ;  /* 0x000000602d617220 */ /* 0x080fe20000410000 */
[C---:B------:R-:W-:Y:S01]  /*8890*/  FMUL.FTZ R96, R49.reuse, R96 ;  /* 0x0000006031607220 */ /* 0x040fe20000410000 */
[----:B------:R-:W-:Y:S02]  /*88a0*/  HADD2.F32 R52, -RZ, R52.H0_H0 ;  /* 0x20000034ff347230 */ /* 0x000fe40000004100 */
[-C--:B------:R-:W-:Y:S01]  /*88b0*/  FFMA.FTZ R49, R49, R95.reuse, -R97 ;  /* 0x0000005f31317223 */ /* 0x080fe20000010861 */
[----:B------:R-:W-:Y:S01]  /*88c0*/  FFMA.FTZ R45, R45, R95, R96 ;  /* 0x0000005f2d2d7223 */ /* 0x000fe20000010060 */
[----:B------:R-:W-:-:S02]  /*88d0*/  IMAD.MOV.U32 R95, RZ, RZ, R51 ;  /* 0x000000ffff5f7224 */ /* 0x000fc400078e0033 */
[----:B------:R-:W-:Y:S01]  /*88e0*/  HADD2.F32 R51, -RZ, R47.H0_H0 ;  /* 0x2000002fff337230 */ /* 0x000fe20000004100 */
[----:B------:R-:W-:Y:S01]  /*88f0*/  F2FP.F16.F32.PACK_AB R49, R49, R94 ;  /* 0x0000005e3131723e */ /* 0x000fe200000000ff */
[----:B------:R-:W-:Y:S01]  /*8900*/  HADD2.F32 R97, -RZ, R192.H0_H0 ;  /* 0x200000c0ff617230 */ /* 0x000fe20000004100 */
[----:B------:R-:W-:Y:S01]  /*8910*/  F2FP.F16.F32.PACK_AB R93, R45, R93 ;  /* 0x0000005d2d5d723e */ /* 0x000fe200000000ff */
[--C-:B------:R-:W-:Y:S02]  /*8920*/  HADD2.F32 R96, -RZ, R95.reuse.H0_H0 ;  /* 0x2000005fff607230 */ /* 0x100fe40000004100 */
[----:B------:R-:W-:Y:S02]  /*8930*/  HADD2.F32 R95, -RZ, R95.H1_H1 ;  /* 0x3000005fff5f7230 */ /* 0x000fe40000004100 */
[----:B------:R-:W-:Y:S02]  /*8940*/  HADD2.F32 R47, -RZ, R47.H1_H1 ;  /* 0x3000002fff2f7230 */ /* 0x000fe40000004100 */
[-C--:B------:R-:W-:Y:S01]  /*8950*/  FMUL.FTZ R99, R96, R98.reuse ;  /* 0x0000006260637220 */ /* 0x080fe20000410000 */
[----:B------:R-:W-:Y:S01]  /*8960*/  FMUL.FTZ R98, R51, R98 ;  /* 0x0000006233627220 */ /* 0x000fe20000410000 */
[----:B------:R-:W-:-:S02]  /*8970*/  HADD2.F32 R58, -RZ, R58.H0_H0 ;  /* 0x2000003aff3a7230 */ /* 0x000fc40000004100 */
[-C--:B------:R-:W-:Y:S01]  /*8980*/  FFMA.FTZ R51, R51, R97.reuse, -R99 ;  /* 0x0000006133337223 */ /* 0x080fe20000010863 */
[----:B------:R-:W-:Y:S01]  /*8990*/  FFMA.FTZ R98, R96, R97, R98 ;  /* 0x0000006160627223 */ /* 0x000fe20000010062 */
[----:B------:R-:W-:Y:S01]  /*89a0*/  SHF.R.U32.HI R96, RZ, 0x10, R59 ;  /* 0x00000010ff607819 */ /* 0x000fe2000001163b */
[----:B------:R-:W-:Y:S01]  /*89b0*/  HADD2.F32 R54, -RZ, R54.H0_H0 ;  /* 0x20000036ff367230 */ /* 0x000fe20000004100 */
[----:B------:R-:W-:Y:S01]  /*89c0*/  SHF.R.U32.HI R97, RZ, 0x10, R55 ;  /* 0x00000010ff617819 */ /* 0x000fe20000011637 */
[----:B------:R-:W-:Y:S02]  /*89d0*/  IMAD.MOV.U32 R45, RZ, RZ, R49 ;  /* 0x000000ffff2d7224 */ /* 0x000fe400078e0031 */
[----:B------:R-:W-:Y:S02]  /*89e0*/  HADD2.F32 R96, -RZ, R96.H0_H0 ;  /* 0x20000060ff607230 */ /* 0x000fe40000004100 */
[----:B------:R-:W-:Y:S02]  /*89f0*/  HADD2.F32 R97, -RZ, R97.H0_H0 ;  /* 0x20000061ff617230 */ /* 0x000fe40000004100 */
[----:B------:R-:W-:-:S02]  /*8a00*/  IMAD.MOV.U32 R49, RZ, RZ, R93 ;  /* 0x000000ffff317224 */ /* 0x000fc400078e005d */
[-C--:B------:R-:W-:Y:S01]  /*8a10*/  FMUL.FTZ R99, R95, R96.reuse ;  /* 0x000000605f637220 */ /* 0x080fe20000410000 */
[----:B------:R-:W-:-:S03]  /*8a20*/  FMUL.FTZ R96, R47, R96 ;  /* 0x000000602f607220 */ /* 0x000fc60000410000 */
[-C--:B------:R-:W-:Y:S01]  /*8a30*/  FFMA.FTZ R99, R47, R97.reuse, -R99 ;  /* 0x000000612f637223 */ /* 0x080fe20000010863 */
[----:B------:R-:W-:Y:S01]  /*8a40*/  FFMA.FTZ R96, R95, R97, R96 ;  /* 0x000000615f607223 */ /* 0x000fe20000010060 */
[----:B------:R-:W-:Y:S02]  /*8a50*/  HADD2.F32 R47, -RZ, R48.H0_H0 ;  /* 0x20000030ff2f7230 */ /* 0x000fe40000004100 */
[----:B------:R-:W-:Y:S01]  /*8a60*/  HADD2.F32 R95, -RZ, R44.H0_H0 ;  /* 0x2000002cff5f7230 */ /* 0x000fe20000004100 */
[----:B------:R-:W-:Y:S01]  /*8a70*/  F2FP.F16.F32.PACK_AB R51, R99, R51 ;  /* 0x000000336333723e */ /* 0x000fe200000000ff */
[----:B------:R-:W-:Y:S02]  /*8a80*/  HADD2.F32 R48, -RZ, R48.H1_H1 ;  /* 0x30000030ff307230 */ /* 0x000fe40000004100 */
[-C--:B------:R-:W-:Y:S01]  /*8a90*/  FMUL.FTZ R97, R47, R174.reuse ;  /* 0x000000ae2f617220 */ /* 0x080fe20000410000 */
[----:B------:R-:W-:Y:S02]  /*8aa0*/  HADD2.F32 R44, -RZ, R44.H1_H1 ;  /* 0x3000002cff2c7230 */ /* 0x000fe40000004100 */
[C---:B------:R-:W-:Y:S01]  /*8ab0*/  FMUL.FTZ R174, R95.reuse, R174 ;  /* 0x000000ae5fae7220 */ /* 0x040fe20000410000 */
[----:B------:R-:W-:Y:S01]  /*8ac0*/  F2FP.F16.F32.PACK_AB R96, R96, R98 ;  /* 0x000000626060723e */ /* 0x000fe200000000ff */
[----:B------:R-:W-:-:S02]  /*8ad0*/  FFMA.FTZ R97, R95, R57, -R97 ;  /* 0x000000395f617223 */ /* 0x000fc40000010861 */
[----:B------:R-:W-:Y:S01]  /*8ae0*/  FFMA.FTZ R174, R47, R57, R174 ;  /* 0x000000392fae7223 */ /* 0x000fe200000100ae */
[-C--:B------:R-:W-:Y:S01]  /*8af0*/  FMUL.FTZ R47, R48, R56.reuse ;  /* 0x00000038302f7220 */ /* 0x080fe20000410000 */
[C---:B------:R-:W-:Y:S01]  /*8b00*/  FMUL.FTZ R56, R44.reuse, R56 ;  /* 0x000000382c387220 */ /* 0x040fe20000410000 */
[----:B------:R-:W-:Y:S02]  /*8b10*/  HADD2.F32 R57, -RZ, R188.H1_H1 ;  /* 0x300000bcff397230 */ /* 0x000fe40000004100 */
[-C--:B------:R-:W-:Y:S01]  /*8b20*/  FFMA.FTZ R47, R44, R52.reuse, -R47 ;  /* 0x000000342c2f7223 */ /* 0x080fe2000001082f */
[----:B------:R-:W-:Y:S01]  /*8b30*/  FFMA.FTZ R56, R48, R52, R56 ;  /* 0x0000003430387223 */ /* 0x000fe20000010038 */
[----:B------:R-:W-:Y:S02]  /*8b40*/  HADD2.F32 R44, -RZ, R50.H0_H0 ;  /* 0x20000032ff2c7230 */ /* 0x000fe40000004100 */
[----:B------:R-:W-:Y:S02]  /*8b50*/  HADD2.F32 R52, -RZ, R46.H0_H0 ;  /* 0x2000002eff347230 */ /* 0x000fe40000004100 */
[----:B------:R-:W-:-:S02]  /*8b60*/  HADD2.F32 R48, -RZ, R188.H0_H0 ;  /* 0x200000bcff307230 */ /* 0x000fc40000004100 */
[-C--:B------:R-:W-:Y:S01]  /*8b70*/  FMUL.FTZ R53, R44, R57.reuse ;  /* 0x000000392c357220 */ /* 0x080fe20000410000 */
[----:B------:R-:W-:Y:S02]  /*8b80*/  HADD2.F32 R50, -RZ, R50.H1_H1 ;  /* 0x30000032ff327230 */ /* 0x000fe40000004100 */
[C---:B------:R-:W-:Y:S01]  /*8b90*/  FMUL.FTZ R57, R52.reuse, R57 ;  /* 0x0000003934397220 */ /* 0x040fe20000410000 */
[----:B------:R-:W-:Y:S02]  /*8ba0*/  HADD2.F32 R46, -RZ, R46.H1_H1 ;  /* 0x3000002eff2e7230 */ /* 0x000fe40000004100 */
[----:B------:R-:W-:Y:S01]  /*8bb0*/  FFMA.FTZ R53, R52, R48, -R53 ;  /* 0x0000003034357223 */ /* 0x000fe20000010835 */
[----:B------:R-:W-:Y:S01]  /*8bc0*/  F2FP.F16.F32.PACK_AB R56, R56, R174 ;  /* 0x000000ae3838723e */ /* 0x000fe200000000ff */
[----:B------:R-:W-:Y:S01]  /*8bd0*/  FFMA.FTZ R57, R44, R48, R57 ;  /* 0x000000302c397223 */ /* 0x000fe20000010039 */
[-C--:B------:R-:W-:Y:S01]  /*8be0*/  FMUL.FTZ R44, R50, R58.reuse ;  /* 0x0000003a322c7220 */ /* 0x080fe20000410000 */
[----:B------:R-:W-:Y:S01]  /*8bf0*/  FMUL.FTZ R58, R46, R58 ;  /* 0x0000003a2e3a7220 */ /* 0x000fe20000410000 */
[----:B------:R-:W-:Y:S01]  /*8c00*/  F2FP.F16.F32.PACK_AB R48, R47, R97 ;  /* 0x000000612f30723e */ /* 0x000fe200000000ff */
[----:B------:R-:W-:-:S02]  /*8c10*/  IMAD.MOV.U32 R47, RZ, RZ, R51 ;  /* 0x000000ffff2f7224 */ /* 0x000fc400078e0033 */
[-C--:B------:R-:W-:Y:S01]  /*8c20*/  FFMA.FTZ R44, R46, R54.reuse, -R44 ;  /* 0x000000362e2c7223 */ /* 0x080fe2000001082c */
[----:B------:R-:W-:Y:S01]  /*8c30*/  FFMA.FTZ R58, R50, R54, R58 ;  /* 0x00000036323a7223 */ /* 0x000fe2000001003a */
[----:B------:R-:W-:-:S03]  /*8c40*/  MOV R51, R96 ;  /* 0x0000006000337202 */ /* 0x000fc60000000f00 */
[----:B------:R-:W-:Y:S02]  /*8c50*/  F2FP.F16.F32.PACK_AB R46, R44, R53 ;  /* 0x000000352c2e723e */ /* 0x000fe400000000ff */
[----:B------:R-:W-:Y:S01]  /*8c60*/  MOV R44, R48 ;  /* 0x00000030002c7202 */ /* 0x000fe20000000f00 */
[----:B------:R-:W-:Y:S01]  /*8c70*/  IMAD.MOV.U32 R48, RZ, RZ, R56 ;  /* 0x000000ffff307224 */ /* 0x000fe200078e0038 */
[----:B------:R-:W-:-:S07]  /*8c80*/  F2FP.F16.F32.PACK_AB R50, R58, R57 ;  /* 0x000000393a32723e */ /* 0x000fce00000000ff */
.L_x_506:
[----:B------:R-:W-:Y:S05]  /*8c90*/  BSYNC B2 ;  /* 0x0000000000027941 */ /* 0x000fea0003800000 */
.L_x_505:
[-C--:B--2---:R-:W-:Y:S01]  /*8ca0*/  IMAD R54, R154, R138.reuse, RZ ;  /* 0x0000008a9a367224 */ /* 0x084fe200078e02ff */
[----:B------:R-:W-:Y:S01]  /*8cb0*/  ULDC.64 UR4, c[0x0][0x2e8] ;  /* 0x0000ba0000047ab9 */ /* 0x000fe20000000a00 */
[----:B------:R-:W-:Y:S01]  /*8cc0*/  IMAD.WIDE.U32 R52, R175, R138, R136 ;  /* 0x0000008aaf347225 */ /* 0x000fe200078e0088 */
[----:B------:R-:W-:-:S03]  /*8cd0*/  ULDC.64 UR6, c[0x0][0x208] ;  /* 0x0000820000067ab9 */ /* 0x000fc60000000a00 */
[----:B------:R-:W-:Y:S01]  /*8ce0*/  IMAD R55, R175, R139, R54 ;  /* 0x0000008baf377224 */ /* 0x000fe200078e0236 */
[----:B------:R-:W-:-:S03]  /*8cf0*/  IADD3 R54, P4, P5, R100, R52, R21 ;  /* 0x0000003464367210 */ /* 0x000fc60007d9e015 */
[----:B------:R-:W-:-:S05]  /*8d00*/  IMAD.IADD R56, R53, 0x1, R55 ;  /* 0x0000000135387824 */ /* 0x000fca00078e0237 */
[----:B------:R-:W-:Y:S02]  /*8d10*/  IADD3.X R53, R15, R56, R8, P4, P5 ;  /* 0x000000380f357210 */ /* 0x000fe400027ea408 */
[----:B------:R-:W-:-:S13]  /*8d20*/  ISETP.GE.AND P4, PT, R92, R153, PT ;  /* 0x000000995c00720c */ /* 0x000fda0003f86270 */
[--C-:B------:R-:W-:Y:S02]  /*8d30*/  @!P4 SHF.R.S32.HI R55, RZ, 0x1f, R92.reuse ;  /* 0x0000001fff37c819 */ /* 0x100fe4000001145c */
[----:B------:R-:W-:-:S04]  /*8d40*/  @!P4 IADD3 R92, P5, P6, R100, R52, R92 ;  /* 0x00000034645cc210 */ /* 0x000fc80007ebe05c */
[----:B------:R-:W-:Y:S02]  /*8d50*/  @!P4 IADD3.X R55, R15, R56, R55, P5, P6 ;  /* 0x000000380f37c210 */ /* 0x000fe40002fec437 */
[----:B------:R-:W-:-:S04]  /*8d60*/  LEA R52, P5, R54, UR4, 0x1 ;  /* 0x0000000436347c11 */ /* 0x000fc8000f8a08ff */
[----:B------:R-:W-:Y:S02]  /*8d70*/  LEA.HI.X R53, R54, UR5, R53, 0x1, P5 ;  /* 0x0000000536357c11 */ /* 0x000fe4000a8f0c35 */
[----:B------:R-:W-:-:S03]  /*8d80*/  @!P4 LEA R54, P5, R92, UR4, 0x1 ;  /* 0x000000045c36cc11 */ /* 0x000fc6000f8a08ff */
[----:B0-----:R0:W-:Y:S01]  /*8d90*/  STG.E.128 desc[UR6][R52.64], R44 ;  /* 0x0000002c34007986 */ /* 0x0011e2000c101d06 */
[----:B------:R-:W-:-:S05]  /*8da0*/  @!P4 LEA.HI.X R55, R92, UR5, R55, 0x1, P5 ;  /* 0x000000055c37cc11 */ /* 0x000fca000a8f0c37 */
[----:B---3--:R0:W-:Y:S04]  /*8db0*/  @!P4 STG.E.128 desc[UR6][R54.64], R48 ;  /* 0x000000303600c986 */ /* 0x0081e8000c101d06 */
.L_x_504:
[----:B------:R-:W-:Y:S05]  /*8dc0*/  BSYNC B1 ;  /* 0x0000000000017941 */ /* 0x000fea0003800000 */
.L_x_503:
[----:B0--3--:R-:W-:Y:S01]  /*8dd0*/  VIADD R45, R22, 0x40 ;  /* 0x00000040162d7836 */ /* 0x009fe20000000000 */
[----:B------:R-:W-:Y:S04]  /*8de0*/  BSSY B1, `(.L_x_507) ;  /* 0x0000087000017945 */ /* 0x000fe80003800000 */
[----:B------:R-:W-:-:S13]  /*8df0*/  ISETP.GE.OR P4, PT, R45, R4, P0 ;  /* 0x000000042d00720c */ /* 0x000fda0000786670 */
[----:B------:R-:W-:Y:S05]  /*8e00*/  @P4 BRA `(.L_x_508) ;  /* 0x0000000800104947 */ /* 0x000fea0003800000 */
[----:B------:R-:W3:Y:S04]  /*8e10*/  LDL R44, [R1] ;  /* 0x00000000012c7983 */ /* 0x000ee80000100800 */
[----:B------:R-:W4:Y:S01]  /*8e20*/  LDL R47, [R1+0x48] ;  /* 0x00004800012f7983 */ /* 0x000f220000100800 */
[----:B--2---:R-:W-:Y:S01]  /*8e30*/  IMAD.WIDE.U32 R52, R45, R138, R136 ;  /* 0x0000008a2d347225 */ /* 0x004fe200078e0088 */
[C---:B------:R-:W-:Y:S01]  /*8e40*/  IADD3 R46, R22.reuse, 0x40, RZ ;  /* 0x00000040162e7810 */ /* 0x040fe20007ffe0ff */
[----:B------:R-:W-:Y:S02]  /*8e50*/  BSSY B2, `(.L_x_509) ;  /* 0x0000073000027945 */ /* 0x000fe40003800000 */
[----:B------:R-:W-:Y:S01]  /*8e60*/  VIADD R48, R22, 0x40 ;  /* 0x0000004016307836 */ /* 0x000fe20000000000 */
[----:B------:R-:W-:Y:S01]  /*8e70*/  IADD3 R54, P4, P5, R100, R52, R21 ;  /* 0x0000003464367210 */ /* 0x000fe20007d9e015 */
[----:B------:R-:W-:-:S02]  /*8e80*/  IMAD.SHL.U32 R46, R46, 0x40, RZ ;  /* 0x000000402e2e7824 */ /* 0x000fc400078e00ff */
[----:B------:R-:W-:-:S03]  /*8e90*/  IMAD.SHL.U32 R48, R48, 0x40, RZ ;  /* 0x0000004030307824 */ /* 0x000fc600078e00ff */
[----:B------:R-:W-:Y:S02]  /*8ea0*/  LOP3.LUT R46, R46, 0x1c0, RZ, 0xc0, !PT ;  /* 0x000001c02e2e7812 */ /* 0x000fe400078ec0ff */
[----:B------:R-:W-:Y:S02]  /*8eb0*/  LOP3.LUT R48, R48, 0x1c0, RZ, 0xc0, !PT ;  /* 0x000001c030307812 */ /* 0x000fe400078ec0ff */
[----:B------:R-:W-:Y:S02]  /*8ec0*/  SHF.R.U32.HI R46, RZ, 0x3, R46 ;  /* 0x00000003ff2e7819 */ /* 0x000fe4000001162e */
[----:B---3--:R-:W-:Y:S01]  /*8ed0*/  LOP3.LUT P6, RZ, R44, 0x1, RZ, 0xc0, !PT ;  /* 0x000000012cff7812 */ /* 0x008fe200078cc0ff */
[----:B------:R-:W-:-:S04]  /*8ee0*/  IMAD R44, R152, R138, RZ ;  /* 0x0000008a982c7224 */ /* 0x000fc800078e02ff */
[----:B------:R-:W-:Y:S01]  /*8ef0*/  IMAD R45, R45, R139, R44 ;  /* 0x0000008b2d2d7224 */ /* 0x000fe200078e022c */
[----:B------:R-:W-:-:S03]  /*8f00*/  SEL R44, R43, R155, !P6 ;  /* 0x0000009b2b2c7207 */ /* 0x000fc60007000000 */
[----:B------:R-:W-:Y:S01]  /*8f10*/  IMAD.IADD R56, R53, 0x1, R45 ;  /* 0x0000000135387824 */ /* 0x000fe200078e022d */
[----:B------:R-:W-:-:S04]  /*8f20*/  SHF.R.S32.HI R45, RZ, 0x1f, R44 ;  /* 0x0000001fff2d7819 */ /* 0x000fc8000001142c */
[----:B------:R-:W-:Y:S02]  /*8f30*/  LEA.HI R44, R45, R44, RZ, 0x4 ;  /* 0x0000002c2d2c7211 */ /* 0x000fe400078f20ff */
[----:B------:R-:W-:Y:S02]  /*8f40*/  IADD3.X R55, R15, R56, R8, P4, P5 ;  /* 0x000000380f377210 */ /* 0x000fe400027ea408 */
[----:B------:R-:W-:-:S04]  /*8f50*/  LEA.HI.SX32 R44, R44, R9, 0x1c ;  /* 0x000000092c2c7211 */ /* 0x000fc800078fe2ff */
[----:B------:R-:W-:Y:S01]  /*8f60*/  SHF.R.S32.HI R45, RZ, 0x1f, R44 ;  /* 0x0000001fff2d7819 */ /* 0x000fe2000001142c */
[----:B------:R-:W-:-:S03]  /*8f70*/  IMAD.SHL.U32 R57, R44, 0x8, RZ ;  /* 0x000000082c397824 */ /* 0x000fc600078e00ff */
[----:B------:R-:W-:Y:S02]  /*8f80*/  LEA.HI R45, R45, R44, RZ, 0x3 ;  /* 0x0000002c2d2d7211 */ /* 0x000fe400078f18ff */
[----:B------:R-:W-:Y:S02]  /*8f90*/  LOP3.LUT R44, R48, 0x38, R57, 0xf8, !PT ;  /* 0x00000038302c7812 */ /* 0x000fe400078ef839 */
[----:B------:R-:W-:Y:S02]  /*8fa0*/  SHF.R.S32.HI R45, RZ, 0x3, R45 ;  /* 0x00000003ff2d7819 */ /* 0x000fe4000001142d */
[----:B------:R-:W-:-:S03]  /*8fb0*/  LOP3.LUT R44, R44, R46, RZ, 0x3c, !PT ;  /* 0x0000002e2c2c7212 */ /* 0x000fc600078e3cff */
[----:B----4-:R-:W-:-:S04]  /*8fc0*/  IMAD R45, R45, 0x2c00, R47 ;  /* 0x00002c002d2d7824 */ /* 0x010fc800078e022f */
[----:B------:R-:W-:Y:S02]  /*8fd0*/  IMAD.IADD R44, R45, 0x1, R44 ;  /* 0x000000012d2c7824 */ /* 0x000fe400078e022c */
[C---:B------:R-:W-:Y:S02]  /*8fe0*/  IMAD R45, R23.reuse, 0x5800, R144 ;  /* 0x00005800172d7824 */ /* 0x040fe400078e0290 */
[----:B------:R-:W-:-:S03]  /*8ff0*/  IMAD R47, R23, 0x5800, R44 ;  /* 0x00005800172f7824 */ /* 0x000fc600078e022c */
[----:B------:R-:W-:Y:S01]  /*9000*/  LEA R45, R45, R2, 0x1 ;  /* 0x000000022d2d7211 */ /* 0x000fe200078e08ff */
[----:B------:R-:W-:-:S05]  /*9010*/  IMAD R48, R47, 0x2, R2 ;  /* 0x000000022f307824 */ /* 0x000fca00078e0202 */
[----:B------:R-:W0:Y:S04]  /*9020*/  LDS.128 R44, [R45+0x1e400] ;  /* 0x01e400002d2c7984 */ /* 0x000e280000000c00 */
[----:B------:R-:W2:Y:S01]  /*9030*/  LDS.128 R48, [R48+0x1e400] ;  /* 0x01e4000030307984 */ /* 0x000ea20000000c00 */
[----:B------:R-:W-:Y:S05]  /*9040*/  @P3 BRA `(.L_x_510) ;  /* 0x00000004004c3947 */ /* 0x000fea0003800000 */
[----:B------:R-:W-:Y:S01]  /*9050*/  HADD2.F32 R93, -RZ, R187.H1_H1 ;  /* 0x300000bbff5d7230 */ /* 0x000fe20000004100 */
[----:B------:R-:W-:Y:S01]  /*9060*/  SHF.R.U64 R60, R60, 0x10, R61 ;  /* 0x000000103c3c7819 */ /* 0x000fe2000000123d */
[----:B--2---:R-:W-:Y:S01]  /*9070*/  HADD2.F32 R59, -RZ, R49.H0_H0 ;  /* 0x20000031ff3b7230 */ /* 0x004fe20000004100 */
[----:B------:R-:W-:Y:S01]  /*9080*/  SHF.R.U64 R64, R64, 0x10, R65 ;  /* 0x0000001040407819 */ /* 0x000fe20000001241 */
[----:B0-----:R-:W-:Y:S01]  /*9090*/  HADD2.F32 R92, -RZ, R45.H0_H0 ;  /* 0x2000002dff5c7230 */ /* 0x001fe20000004100 */
[----:B------:R-:W-:Y:S01]  /*90a0*/  SHF.R.U64 R66, R66, 0x10, R67 ;  /* 0x0000001042427819 */ /* 0x000fe20000001243 */
[----:B------:R-:W-:Y:S02]  /*90b0*/  HADD2.F32 R58, -RZ, R187.H0_H0 ;  /* 0x200000bbff3a7230 */ /* 0x000fe40000004100 */
[-C--:B------:R-:W-:Y:S01]  /*90c0*/  FMUL.FTZ R94, R59, R93.reuse ;  /* 0x0000005d3b5e7220 */ /* 0x080fe20000410000 */
[----:B------:R-:W-:Y:S02]  /*90d0*/  HADD2.F32 R49, -RZ, R49.H1_H1 ;  /* 0x30000031ff317230 */ /* 0x000fe40000004100 */
[----:B------:R-:W-:Y:S01]  /*90e0*/  FMUL.FTZ R93, R92, R93 ;  /* 0x0000005d5c5d7220 */ /* 0x000fe20000410000 */
[----:B------:R-:W-:-:S02]  /*90f0*/  HADD2.F32 R96, -RZ, R186.H1_H1 ;  /* 0x300000baff607230 */ /* 0x000fc40000004100 */
[-C--:B------:R-:W-:Y:S01]  /*9100*/  FFMA.FTZ R92, R92, R58.reuse, -R94 ;  /* 0x0000003a5c5c7223 */ /* 0x080fe2000001085e */
[----:B------:R-:W-:Y:S01]  /*9110*/  SHF.R.U32.HI R94, RZ, 0x10, R61 ;  /* 0x00000010ff5e7819 */ /* 0x000fe2000001163d */
[----:B------:R-:W-:Y:S01]  /*9120*/  FFMA.FTZ R59, R59, R58, R93 ;  /* 0x0000003a3b3b7223 */ /* 0x000fe2000001005d */
[----:B------:R-:W-:Y:S01]  /*9130*/  SHF.R.U32.HI R93, RZ, 0x10, R65 ;  /* 0x00000010ff5d7819 */ /* 0x000fe20000011641 */
[----:B------:R-:W-:Y:S01]  /*9140*/  HADD2.F32 R58, -RZ, R45.H1_H1 ;  /* 0x3000002dff3a7230 */ /* 0x000fe20000004100 */
[----:B------:R-:W-:Y:S01]  /*9150*/  SHF.R.U32.HI R61, RZ, 0x10, R67 ;  /* 0x00000010ff3d7819 */ /* 0x000fe20000011643 */
[----:B------:R-:W-:Y:S02]  /*9160*/  HADD2.F32 R45, -RZ, R94.H0_H0 ;  /* 0x2000005eff2d7230 */ /* 0x000fe40000004100 */
[----:B------:R-:W-:-:S05]  /*9170*/  HADD2.F32 R93, -RZ, R93.H0_H0 ;  /* 0x2000005dff5d7230 */ /* 0x000fca0000004100 */
[-C--:B------:R-:W-:Y:S01]  /*9180*/  FMUL.FTZ R94, R49, R93.reuse ;  /* 0x0000005d315e7220 */ /* 0x080fe20000410000 */
[----:B------:R-:W-:-:S03]  /*9190*/  FMUL.FTZ R93, R58, R93 ;  /* 0x0000005d3a5d7220 */ /* 0x000fc60000410000 */
[-C--:B------:R-:W-:Y:S01]  /*91a0*/  FFMA.FTZ R58, R58, R45.reuse, -R94 ;  /* 0x0000002d3a3a7223 */ /* 0x080fe2000001085e */
[----:B------:R-:W-:Y:S01]  /*91b0*/  FFMA.FTZ R49, R49, R45, R93 ;  /* 0x0000002d31317223 */ /* 0x000fe2000001005d */
[----:B------:R-:W-:Y:S02]  /*91c0*/  IMAD.MOV.U32 R45, RZ, RZ, R51 ;  /* 0x000000ffff2d7224 */ /* 0x000fe400078e0033 */
[----:B------:R-:W-:Y:S01]  /*91d0*/  HADD2.F32 R94, -RZ, R47.H0_H0 ;  /* 0x2000002fff5e7230 */ /* 0x000fe20000004100 */
[----:B------:R-:W-:Y:S01]  /*91e0*/  F2FP.F16.F32.PACK_AB R58, R58, R92 ;  /* 0x0000005c3a3a723e */ /* 0x000fe200000000ff */
[----:B------:R-:W-:Y:S01]  /*91f0*/  HADD2.F32 R93, -RZ, R186.H0_H0 ;  /* 0x200000baff5d7230 */ /* 0x000fe20000004100 */
[----:B------:R-:W-:Y:S01]  /*9200*/  F2FP.F16.F32.PACK_AB R49, R49, R59 ;  /* 0x0000003b3131723e */ /* 0x000fe200000000ff */
[--C-:B------:R-:W-:Y:S02]  /*9210*/  HADD2.F32 R51, -RZ, R45.reuse.H0_H0 ;  /* 0x2000002dff337230 */ /* 0x100fe40000004100 */
[----:B------:R-:W-:-:S02]  /*9220*/  HADD2.F32 R45, -RZ, R45.H1_H1 ;  /* 0x3000002dff2d7230 */ /* 0x000fc40000004100 */
[----:B------:R-:W-:Y:S02]  /*9230*/  HADD2.F32 R47, -RZ, R47.H1_H1 ;  /* 0x3000002fff2f7230 */ /* 0x000fe40000004100 */
[-C--:B------:R-:W-:Y:S01]  /*9240*/  FMUL.FTZ R95, R51, R96.reuse ;  /* 0x00000060335f7220 */ /* 0x080fe20000410000 */
[----:B------:R-:W-:-:S03]  /*9250*/  FMUL.FTZ R96, R94, R96 ;  /* 0x000000605e607220 */ /* 0x000fc60000410000 */
[-C--:B------:R-:W-:Y:S01]  /*9260*/  FFMA.FTZ R95, R94, R93.reuse, -R95 ;  /* 0x0000005d5e5f7223 */ /* 0x080fe2000001085f */
[----:B------:R-:W-:Y:S01]  /*9270*/  FFMA.FTZ R96, R51, R93, R96 ;  /* 0x0000005d33607223 */ /* 0x000fe20000010060 */
[--C-:B------:R-:W-:Y:S01]  /*9280*/  SHF.R.U64 R51, R62, 0x10, R63.reuse ;  /* 0x000000103e337819 */ /* 0x100fe2000000123f */
[----:B------:R-:W-:Y:S01]  /*9290*/  HADD2.F32 R94, -RZ, R61.H0_H0 ;  /* 0x2000003dff5e7230 */ /* 0x000fe20000004100 */
[----:B------:R-:W-:Y:S01]  /*92a0*/  SHF.R.U32.HI R62, RZ, 0x10, R63 ;  /* 0x00000010ff3e7819 */ /* 0x000fe2000001163f */
[----:B------:R-:W-:Y:S02]  /*92b0*/  HADD2.F32 R63, -RZ, R44.H0_H0 ;  /* 0x2000002cff3f7230 */ /* 0x000fe40000004100 */
[----:B------:R-:W-:Y:S02]  /*92c0*/  HADD2.F32 R61, -RZ, R64.H0_H0 ;  /* 0x20000040ff3d7230 */ /* 0x000fe40000004100 */
[----:B------:R-:W-:Y:S01]  /*92d0*/  FMUL.FTZ R174, R47, R94 ;  /* 0x0000005e2fae7220 */ /* 0x000fe20000410000 */
[----:B------:R-:W-:-:S02]  /*92e0*/  HADD2.F32 R98, -RZ, R62.H0_H0 ;  /* 0x2000003eff627230 */ /* 0x000fc40000004100 */
[----:B------:R-:W-:Y:S01]  /*92f0*/  FMUL.FTZ R62, R45, R94 ;  /* 0x0000005e2d3e7220 */ /* 0x000fe20000410000 */
[----:B------:R-:W-:Y:S02]  /*9300*/  HADD2.F32 R94, -RZ, R185.H1_H1 ;  /* 0x300000b9ff5e7230 */ /* 0x000fe40000004100 */
[----:B------:R-:W-:Y:S02]  /*9310*/  HADD2.F32 R64, -RZ, R44.H1_H1 ;  /* 0x3000002cff407230 */ /* 0x000fe40000004100 */
[-C--:B------:R-:W-:Y:S01]  /*9320*/  FFMA.FTZ R62, R47, R98.reuse, -R62 ;  /* 0x000000622f3e7223 */ /* 0x080fe2000001083e */
[----:B------:R-:W-:Y:S02]  /*9330*/  HADD2.F32 R47, -RZ, R48.H0_H0 ;  /* 0x20000030ff2f7230 */ /* 0x000fe40000004100 */
[----:B------:R-:W-:Y:S01]  /*9340*/  FFMA.FTZ R45, R45, R98, R174 ;  /* 0x000000622d2d7223 */ /* 0x000fe200000100ae */
[----:B------:R-:W-:Y:S02]  /*9350*/  HADD2.F32 R98, -RZ, R184.H1_H1 ;  /* 0x300000b8ff627230 */ /* 0x000fe40000004100 */
[----:B------:R-:W-:Y:S01]  /*9360*/  FMUL.FTZ R67, R64, R61 ;  /* 0x0000003d40437220 */ /* 0x000fe20000410000 */
[----:B------:R-:W-:-:S02]  /*9370*/  HADD2.F32 R48, -RZ, R48.H1_H1 ;  /* 0x30000030ff307230 */ /* 0x000fc40000004100 */
[-C--:B------:R-:W-:Y:S01]  /*9380*/  FMUL.FTZ R174, R47, R94.reuse ;  /* 0x0000005e2fae7220 */ /* 0x080fe20000410000 */
[C---:B------:R-:W-:Y:S01]  /*9390*/  FMUL.FTZ R94, R63.reuse, R94 ;  /* 0x0000005e3f5e7220 */ /* 0x040fe20000410000 */
[----:B------:R-:W-:Y:S01]  /*93a0*/  HADD2.F32 R184, -RZ, R184.H0_H0 ;  /* 0x200000b8ffb87230 */ /* 0x000fe20000004100 */
[----:B------:R-:W-:Y:S01]  /*93b0*/  F2FP.F16.F32.PACK_AB R62, R62, R95 ;  /* 0x0000005f3e3e723e */ /* 0x000fe200000000ff */
[-C--:B------:R-:W-:Y:S01]  /*93c0*/  FFMA.FTZ R44, R63, R98.reuse, -R174 ;  /* 0x000000623f2c7223 */ /* 0x080fe200000108ae */
[----:B------:R-:W-:Y:S02]  /*93d0*/  HADD2.F32 R63, -RZ, R60.H0_H0 ;  /* 0x2000003cff3f7230 */ /* 0x000fe40000004100 */
[----:B------:R-:W-:Y:S01]  /*93e0*/  FMUL.FTZ R65, R48, R61 ;  /* 0x0000003d30417220 */ /* 0x000fe20000410000 */
[----:B------:R-:W-:Y:S02]  /*93f0*/  HADD2.F32 R60, -RZ, R185.H0_H0 ;  /* 0x200000b9ff3c7230 */ /* 0x000fe40000004100 */
[----:B------:R-:W-:Y:S01]  /*9400*/  FFMA.FTZ R47, R47, R98, R94 ;  /* 0x000000622f2f7223 */ /* 0x000fe2000001005e */
[----:B------:R-:W-:-:S02]  /*9410*/  HADD2.F32 R51, -RZ, R51.H0_H0 ;  /* 0x20000033ff337230 */ /* 0x000fc40000004100 */
[-C--:B------:R-:W-:Y:S01]  /*9420*/  FFMA.FTZ R61, R64, R63.reuse, -R65 ;  /* 0x0000003f403d7223 */ /* 0x080fe20000010841 */
[----:B------:R-:W-:Y:S01]  /*9430*/  FFMA.FTZ R48, R48, R63, R67 ;  /* 0x0000003f30307223 */ /* 0x000fe20000010043 */
[----:B------:R-:W-:Y:S02]  /*9440*/  HADD2.F32 R63, -RZ, R50.H0_H0 ;  /* 0x20000032ff3f7230 */ /* 0x000fe40000004100 */
[----:B------:R-:W-:Y:S01]  /*9450*/  HADD2.F32 R67, -RZ, R66.H0_H0 ;  /* 0x20000042ff437230 */ /* 0x000fe20000004100 */
[----:B------:R-:W-:Y:S01]  /*9460*/  F2FP.F16.F32.PACK_AB R44, R61, R44 ;  /* 0x0000002c3d2c723e */ /* 0x000fe200000000ff */
[----:B------:R-:W-:Y:S02]  /*9470*/  HADD2.F32 R65, -RZ, R46.H0_H0 ;  /* 0x2000002eff417230 */ /* 0x000fe40000004100 */
[----:B------:R-:W-:Y:S01]  /*9480*/  FMUL.FTZ R64, R63, R60 ;  /* 0x0000003c3f407220 */ /* 0x000fe20000410000 */
[----:B------:R-:W-:Y:S01]  /*9490*/  HADD2.F32 R50, -RZ, R50.H1_H1 ;  /* 0x30000032ff327230 */ /* 0x000fe20000004100 */
[----:B------:R-:W-:Y:S01]  /*94a0*/  F2FP.F16.F32.PACK_AB R48, R48, R47 ;  /* 0x0000002f3030723e */ /* 0x000fe200000000ff */
[----:B------:R-:W-:-:S02]  /*94b0*/  HADD2.F32 R46, -RZ, R46.H1_H1 ;  /* 0x3000002eff2e7230 */ /* 0x000fc40000004100 */
[C---:B------:R-:W-:Y:S01]  /*94c0*/  FMUL.FTZ R60, R65.reuse, R60 ;  /* 0x0000003c413c7220 */ /* 0x040fe20000410000 */
[-C--:B------:R-:W-:Y:S01]  /*94d0*/  FFMA.FTZ R65, R65, R184.reuse, -R64 ;  /* 0x000000b841417223 */ /* 0x080fe20000010840 */
[-C--:B------:R-:W-:Y:S01]  /*94e0*/  FMUL.FTZ R93, R50, R67.reuse ;  /* 0x00000043325d7220 */ /* 0x080fe20000410000 */
[----:B------:R-:W-:Y:S02]  /*94f0*/  IMAD.MOV.U32 R47, RZ, RZ, R62 ;  /* 0x000000ffff2f7224 */ /* 0x000fe400078e003e */
[C---:B------:R-:W-:Y:S01]  /*9500*/  FMUL.FTZ R67, R46.reuse, R67 ;  /* 0x000000432e437220 */ /* 0x040fe20000410000 */
[----:B------:R-:W-:Y:S01]  /*9510*/  FFMA.FTZ R63, R63, R184, R60 ;  /* 0x000000b83f3f7223 */ /* 0x000fe2000001003c */
[-C--:B------:R-:W-:Y:S02]  /*9520*/  FFMA.FTZ R46, R46, R51.reuse, -R93 ;  /* 0x000000332e2e7223 */ /* 0x080fe4000001085d */
[----:B------:R-:W-:Y:S01]  /*9530*/  FFMA.FTZ R50, R50, R51, R67 ;  /* 0x0000003332327223 */ /* 0x000fe20000010043 */
[----:B------:R-:W-:Y:S01]  /*9540*/  F2FP.F16.F32.PACK_AB R51, R45, R96 ;  /* 0x000000602d33723e */ /* 0x000fe200000000ff */
[----:B------:R-:W-:Y:S01]  /*9550*/  IMAD.MOV.U32 R45, RZ, RZ, R58 ;  /* 0x000000ffff2d7224 */ /* 0x000fe200078e003a */
[----:B------:R-:W-:-:S02]  /*9560*/  F2FP.F16.F32.PACK_AB R46, R46, R65 ;  /* 0x000000412e2e723e */ /* 0x000fc400000000ff */
[----:B------:R-:W-:-:S07]  /*9570*/  F2FP.F16.F32.PACK_AB R50, R50, R63 ;  /* 0x0000003f3232723e */ /* 0x000fce00000000ff */
.L_x_510:
[----:B------:R-:W-:Y:S05]  /*9580*/  BSYNC B2 ;  /* 0x0000000000027941 */ /* 0x000fea0003800000 */
.L_x_509:
[----:B------:R-:W-:Y:S01]  /*9590*/  ISETP.GE.AND P4, PT, R57, R153, PT ;  /* 0x000000993900720c */ /* 0x000fe20003f86270 */
[----:B------:R-:W-:Y:S01]  /*95a0*/  ULDC.64 UR4, c[0x0][0x2e8] ;  /* 0x0000ba0000047ab9 */ /* 0x000fe20000000a00 */
[----:B------:R-:W-:-:S11]  /*95b0*/  ULDC.64 UR6, c[0x0][0x208] ;  /* 0x0000820000067ab9 */ /* 0x000fd60000000a00 */
        /* <DEDUP_REMOVED lines=8> */
[----:B--2---:R0:W-:Y:S04]  /*9640*/  @!P4 STG.E.128 desc[UR6][R54.64], R48 ;  /* 0x000000303600c986 */ /* 0x0041e8000c101d06 */
.L_x_508:
[----:B------:R-:W-:Y:S05]  /*9650*/  BSYNC B1 ;  /* 0x0000000000017941 */ /* 0x000fea0003800000 */
.L_x_507:
[----:B0-----:R-:W-:Y:S01]  /*9660*/  IADD3 R45, R22, 0x60, RZ ;  /* 0x00000060162d7810 */ /* 0x001fe20007ffe0ff */
[----:B------:R-:W-:Y:S03]  /*9670*/  BSSY B1, `(.L_x_511) ;  /* 0x0000087000017945 */ /* 0x000fe60003800000 */
        /* <DEDUP_REMOVED lines=12> */
[----:B------:R-:W-:-:S04]  /*9740*/  LOP3.LUT R46, R46, 0x1c0, RZ, 0xc0, !PT ;  /* 0x000001c02e2e7812 */ /* 0x000fc800078ec0ff */
        /* <DEDUP_REMOVED lines=19> */
[----:B------:R-:W-:Y:S02]  /*9880*/  IMAD R47, R23, 0x5800, R44 ;  /* 0x00005800172f7824 */ /* 0x000fe400078e022c */
[--C-:B------:R-:W-:Y:S02]  /*9890*/  IMAD R45, R45, 0x2, R2.reuse ;  /* 0x000000022d2d7824 */ /* 0x100fe400078e0202 */
[----:B------:R-:W-:-:S04]  /*98a0*/  IMAD R48, R47, 0x2, R2 ;  /* 0x000000022f307824 */ /* 0x000fc800078e0202 */
[----:B------:R-:W0:Y:S04]  /*98b0*/  LDS.128 R44, [R45+0x1e400] ;  /* 0x01e400002d2c7984 */ /* 0x000e280000000c00 */
[----:B------:R-:W2:Y:S01]  /*98c0*/  LDS.128 R48, [R48+0x1e400] ;  /* 0x01e4000030307984 */ /* 0x000ea20000000c00 */
[----:B------:R-:W-:Y:S05]  /*98d0*/  @P3 BRA `(.L_x_514) ;  /* 0x00000004004c3947 */ /* 0x000fea0003800000 */
[----:B------:R-:W-:Y:S01]  /*98e0*/  SHF.R.U32.HI R67, RZ, 0x10, R89 ;  /* 0x00000010ff437819 */ /* 0x000fe20000011659 */
[----:B------:R-:W-:Y:S01]  /*98f0*/  HADD2.F32 R66, -RZ, R181.H1_H1 ;  /* 0x300000b5ff427230 */ /* 0x000fe20000004100 */
[----:B--2---:R-:W-:Y:S01]  /*9900*/  MOV R62, R49 ;  /* 0x00000031003e7202 */ /* 0x004fe20000000f00 */
[----:B0-----:R-:W-:Y:S01]  /*9910*/  IMAD.MOV.U32 R49, RZ, RZ, R47 ;  /* 0x000000ffff317224 */ /* 0x001fe200078e002f */
[--C-:B------:R-:W-:Y:S01]  /*9920*/  SHF.R.U64 R58, R76, 0x10, R77.reuse ;  /* 0x000000104c3a7819 */ /* 0x100fe2000000124d */
[----:B------:R-:W-:Y:S01]  /*9930*/  HADD2.F32 R67, -RZ, R67.H0_H0 ;  /* 0x20000043ff437230 */ /* 0x000fe20000004100 */
[----:B------:R-:W-:Y:S01]  /*9940*/  SHF.R.U32.HI R76, RZ, 0x10, R77 ;  /* 0x00000010ff4c7819 */ /* 0x000fe2000001164d */
[--C-:B------:R-:W-:Y:S01]  /*9950*/  HADD2.F32 R63, -RZ, R62.reuse.H0_H0 ;  /* 0x2000003eff3f7230 */ /* 0x100fe20000004100 */
[----:B------:R-:W-:Y:S01]  /*9960*/  SHF.R.U64 R59, R88, 0x10, R89 ;  /* 0x00000010583b7819 */ /* 0x000fe20000001259 */
[----:B------:R-:W-:Y:S01]  /*9970*/  HADD2.F32 R88, -RZ, R183.H1_H1 ;  /* 0x300000b7ff587230 */ /* 0x000fe20000004100 */
[--C-:B------:R-:W-:Y:S01]  /*9980*/  SHF.R.U64 R61, R90, 0x10, R91.reuse ;  /* 0x000000105a3d7819 */ /* 0x100fe2000000125b */
[----:B------:R-:W-:Y:S01]  /*9990*/  HADD2.F32 R64, -RZ, R62.H1_H1 ;  /* 0x3000003eff407230 */ /* 0x000fe20000004100 */
[----:B------:R-:W-:Y:S01]  /*99a0*/  SHF.R.U32.HI R90, RZ, 0x10, R91 ;  /* 0x00000010ff5a7819 */ /* 0x000fe2000001165b */
[--C-:B------:R-:W-:Y:S01]  /*99b0*/  HADD2.F32 R47, -RZ, R45.reuse.H0_H0 ;  /* 0x2000002dff2f7230 */ /* 0x100fe20000004100 */
[----:B------:R-:W-:Y:S01]  /*99c0*/  SHF.R.U64 R60, R78, 0x10, R79 ;  /* 0x000000104e3c7819 */ /* 0x000fe2000000124f */
[----:B------:R-:W-:-:S02]  /*99d0*/  HADD2.F32 R62, -RZ, R45.H1_H1 ;  /* 0x3000002dff3e7230 */ /* 0x000fc40000004100 */
[-C--:B------:R-:W-:Y:S01]  /*99e0*/  FMUL.FTZ R77, R64, R67.reuse ;  /* 0x00000043404d7220 */ /* 0x080fe20000410000 */
[----:B------:R-:W-:Y:S02]  /*99f0*/  HADD2.F32 R65, -RZ, R76.H0_H0 ;  /* 0x2000004cff417230 */ /* 0x000fe40000004100 */
[-C--:B------:R-:W-:Y:S01]  /*9a00*/  FMUL.FTZ R76, R63, R88.reuse ;  /* 0x000000583f4c7220 */ /* 0x080fe20000410000 */
[C---:B------:R-:W-:Y:S01]  /*9a10*/  FMUL.FTZ R88, R47.reuse, R88 ;  /* 0x000000582f587220 */ /* 0x040fe20000410000 */
[----:B------:R-:W-:Y:S01]  /*9a20*/  FMUL.FTZ R67, R62, R67 ;  /* 0x000000433e437220 */ /* 0x000fe20000410000 */
[----:B------:R-:W-:Y:S01]  /*9a30*/  SHF.R.U32.HI R78, RZ, 0x10, R79 ;  /* 0x00000010ff4e7819 */ /* 0x000fe2000001164f */
[-C--:B------:R-:W-:Y:S01]  /*9a40*/  FFMA.FTZ R45, R47, R66.reuse, -R76 ;  /* 0x000000422f2d7223 */ /* 0x080fe2000001084c */
[----:B------:R-:W-:Y:S01]  /*9a50*/  FFMA.FTZ R47, R63, R66, R88 ;  /* 0x000000423f2f7223 */ /* 0x000fe20000010058 */
[----:B------:R-:W-:Y:S01]  /*9a60*/  FFMA.FTZ R64, R64, R65, R67 ;  /* 0x0000004140407223 */ /* 0x000fe20000010043 */
[----:B------:R-:W-:-:S02]  /*9a70*/  HADD2.F32 R92, -RZ, R182.H1_H1 ;  /* 0x300000b6ff5c7230 */ /* 0x000fc40000004100 */
[----:B------:R-:W-:Y:S01]  /*9a80*/  FFMA.FTZ R62, R62, R65, -R77 ;  /* 0x000000413e3e7223 */ /* 0x000fe2000001084d */
[--C-:B------:R-:W-:Y:S02]  /*9a90*/  HADD2.F32 R63, -RZ, R51.reuse.H0_H0 ;  /* 0x20000033ff3f7230 */ /* 0x100fe40000004100 */
[----:B------:R-:W-:Y:S02]  /*9aa0*/  HADD2.F32 R76, -RZ, R51.H1_H1 ;  /* 0x30000033ff4c7230 */ /* 0x000fe40000004100 */
[----:B------:R-:W-:Y:S01]  /*9ab0*/  HADD2.F32 R67, -RZ, R90.H0_H0 ;  /* 0x2000005aff437230 */ /* 0x000fe20000004100 */
[----:B------:R-:W-:Y:S01]  /*9ac0*/  F2FP.F16.F32.PACK_AB R45, R62, R45 ;  /* 0x0000002d3e2d723e */ /* 0x000fe200000000ff */
[--C-:B------:R-:W-:Y:S02]  /*9ad0*/  HADD2.F32 R51, -RZ, R49.reuse.H0_H0 ;  /* 0x20000031ff337230 */ /* 0x100fe40000004100 */
[----:B------:R-:W-:Y:S02]  /*9ae0*/  HADD2.F32 R66, -RZ, R49.H1_H1 ;  /* 0x30000031ff427230 */ /* 0x000fe40000004100 */
[----:B------:R-:W-:Y:S01]  /*9af0*/  FMUL.FTZ R77, R76, R67 ;  /* 0x000000434c4d7220 */ /* 0x000fe20000410000 */
[----:B------:R-:W-:-:S02]  /*9b00*/  HADD2.F32 R88, -RZ, R180.H1_H1 ;  /* 0x300000b4ff587230 */ /* 0x000fc40000004100 */
[----:B------:R-:W-:Y:S02]  /*9b10*/  HADD2.F32 R65, -RZ, R78.H0_H0 ;  /* 0x2000004eff417230 */ /* 0x000fe40000004100 */
[-C--:B------:R-:W-:Y:S01]  /*9b20*/  FMUL.FTZ R78, R63, R92.reuse ;  /* 0x0000005c3f4e7220 */ /* 0x080fe20000410000 */
[C---:B------:R-:W-:Y:S01]  /*9b30*/  FMUL.FTZ R92, R51.reuse, R92 ;  /* 0x0000005c335c7220 */ /* 0x040fe20000410000 */
[C---:B------:R-:W-:Y:S01]  /*9b40*/  FMUL.FTZ R67, R66.reuse, R67 ;  /* 0x0000004342437220 */ /* 0x040fe20000410000 */
[----:B------:R-:W-:Y:S02]  /*9b50*/  HADD2.F32 R90, -RZ, R59.H0_H0 ;  /* 0x2000003bff5a7230 */ /* 0x000fe40000004100 */
[-C--:B------:R-:W-:Y:S01]  /*9b60*/  FFMA.FTZ R49, R51, R88.reuse, -R78 ;  /* 0x0000005833317223 */ /* 0x080fe2000001084e */
[----:B------:R-:W-:Y:S01]  /*9b70*/  FFMA.FTZ R51, R63, R88, R92 ;  /* 0x000000583f337223 */ /* 0x000fe2000001005c */
[-C--:B------:R-:W-:Y:S01]  /*9b80*/  FFMA.FTZ R66, R66, R65.reuse, -R77 ;  /* 0x0000004142427223 */ /* 0x080fe2000001084d */
[----:B------:R-:W-:Y:S01]  /*9b90*/  FFMA.FTZ R76, R76, R65, R67 ;  /* 0x000000414c4c7223 */ /* 0x000fe20000010043 */
[----:B------:R-:W-:-:S02]  /*9ba0*/  HADD2.F32 R88, -RZ, R183.H0_H0 ;  /* 0x200000b7ff587230 */ /* 0x000fc40000004100 */
[----:B------:R-:W-:Y:S01]  /*9bb0*/  HADD2.F32 R65, -RZ, R48.H0_H0 ;  /* 0x20000030ff417230 */ /* 0x000fe20000004100 */
[----:B------:R-:W-:Y:S01]  /*9bc0*/  F2FP.F16.F32.PACK_AB R66, R66, R49 ;  /* 0x000000314242723e */ /* 0x000fe200000000ff */
[----:B------:R-:W-:Y:S01]  /*9bd0*/  HADD2.F32 R59, -RZ, R44.H0_H0 ;  /* 0x2000002cff3b7230 */ /* 0x000fe20000004100 */
[----:B------:R-:W-:Y:S01]  /*9be0*/  F2FP.F16.F32.PACK_AB R49, R64, R47 ;  /* 0x0000002f4031723e */ /* 0x000fe200000000ff */
[----:B------:R-:W-:Y:S01]  /*9bf0*/  HADD2.F32 R67, -RZ, R48.H1_H1 ;  /* 0x30000030ff437230 */ /* 0x000fe20000004100 */
[----:B------:R-:W-:Y:S01]  /*9c00*/  F2FP.F16.F32.PACK_AB R51, R76, R51 ;  /* 0x000000334c33723e */ /* 0x000fe200000000ff */
[----:B------:R-:W-:Y:S02]  /*9c10*/  HADD2.F32 R63, -RZ, R44.H1_H1 ;  /* 0x3000002cff3f7230 */ /* 0x000fe40000004100 */
[-C--:B------:R-:W-:Y:S01]  /*9c20*/  FMUL.FTZ R44, R65, R88.reuse ;  /* 0x00000058412c7220 */ /* 0x080fe20000410000 */
[----:B------:R-:W-:Y:S02]  /*9c30*/  HADD2.F32 R78, -RZ, R181.H0_H0 ;  /* 0x200000b5ff4e7230 */ /* 0x000fe40000004100 */
[----:B------:R-:W-:Y:S01]  /*9c40*/  FMUL.FTZ R48, R59, R88 ;  /* 0x000000583b307220 */ /* 0x000fe20000410000 */
[----:B------:R-:W-:-:S02]  /*9c50*/  HADD2.F32 R58, -RZ, R58.H0_H0 ;  /* 0x2000003aff3a7230 */ /* 0x000fc40000004100 */
[-C--:B------:R-:W-:Y:S01]  /*9c60*/  FMUL.FTZ R88, R67, R90.reuse ;  /* 0x0000005a43587220 */ /* 0x080fe20000410000 */
[----:B------:R-:W-:Y:S01]  /*9c70*/  FMUL.FTZ R90, R63, R90 ;  /* 0x0000005a3f5a7220 */ /* 0x000fe20000410000 */
[-C--:B------:R-:W-:Y:S01]  /*9c80*/  FFMA.FTZ R44, R59, R78.reuse, -R44 ;  /* 0x0000004e3b2c7223 */ /* 0x080fe2000001082c */
[----:B------:R-:W-:Y:S01]  /*9c90*/  FFMA.FTZ R48, R65, R78, R48 ;  /* 0x0000004e41307223 */ /* 0x000fe20000010030 */
[-C--:B------:R-:W-:Y:S01]  /*9ca0*/  FFMA.FTZ R65, R63, R58.reuse, -R88 ;  /* 0x0000003a3f417223 */ /* 0x080fe20000010858 */
[----:B------:R-:W-:Y:S01]  /*9cb0*/  FFMA.FTZ R67, R67, R58, R90 ;  /* 0x0000003a43437223 */ /* 0x000fe2000001005a */
[----:B------:R-:W-:Y:S02]  /*9cc0*/  HADD2.F32 R59, -RZ, R50.H0_H0 ;  /* 0x20000032ff3b7230 */ /* 0x000fe40000004100 */
[----:B------:R-:W-:Y:S01]  /*9cd0*/  HADD2.F32 R182, -RZ, R182.H0_H0 ;  /* 0x200000b6ffb67230 */ /* 0x000fe20000004100 */
[----:B------:R-:W-:Y:S01]  /*9ce0*/  F2FP.F16.F32.PACK_AB R44, R65, R44 ;  /* 0x0000002c412c723e */ /* 0x000fe200000000ff */
[----:B------:R-:W-:Y:S01]  /*9cf0*/  HADD2.F32 R63, -RZ, R61.H0_H0 ;  /* 0x2000003dff3f7230 */ /* 0x000fe20000004100 */
[----:B------:R-:W-:Y:S01]  /*9d00*/  F2FP.F16.F32.PACK_AB R48, R67, R48 ;  /* 0x000000304330723e */ /* 0x000fe200000000ff */
[----:B------:R-:W-:-:S02]  /*9d10*/  HADD2.F32 R58, -RZ, R46.H0_H0 ;  /* 0x2000002eff3a7230 */ /* 0x000fc40000004100 */
[-C--:B------:R-:W-:Y:S01]  /*9d20*/  FMUL.FTZ R77, R59, R182.reuse ;  /* 0x000000b63b4d7220 */ /* 0x080fe20000410000 */
[----:B------:R-:W-:Y:S02]  /*9d30*/  HADD2.F32 R50, -RZ, R50.H1_H1 ;  /* 0x30000032ff327230 */ /* 0x000fe40000004100 */
[----:B------:R-:W-:Y:S02]  /*9d40*/  HADD2.F32 R46, -RZ, R46.H1_H1 ;  /* 0x3000002eff2e7230 */ /* 0x000fe40000004100 */
[----:B------:R-:W-:Y:S01]  /*9d50*/  FMUL.FTZ R182, R58, R182 ;  /* 0x000000b63ab67220 */ /* 0x000fe20000410000 */
[----:B------:R-:W-:Y:S02]  /*9d60*/  HADD2.F32 R180, -RZ, R180.H0_H0 ;  /* 0x200000b4ffb47230 */ /* 0x000fe40000004100 */
[-C--:B------:R-:W-:Y:S01]  /*9d70*/  FMUL.FTZ R79, R50, R63.reuse ;  /* 0x0000003f324f7220 */ /* 0x080fe20000410000 */
[----:B------:R-:W-:Y:S02]  /*9d80*/  HADD2.F32 R61, -RZ, R60.H0_H0 ;  /* 0x2000003cff3d7230 */ /* 0x000fe40000004100 */
[----:B------:R-:W-:Y:S01]  /*9d90*/  FMUL.FTZ R63, R46, R63 ;  /* 0x0000003f2e3f7220 */ /* 0x000fe20000410000 */
[----:B------:R-:W-:-:S02]  /*9da0*/  IMAD.MOV.U32 R47, RZ, RZ, R66 ;  /* 0x000000ffff2f7224 */ /* 0x000fc400078e0042 */
[-C--:B------:R-:W-:Y:S01]  /*9db0*/  FFMA.FTZ R77, R58, R180.reuse, -R77 ;  /* 0x000000b43a4d7223 */ /* 0x080fe2000001084d */
[----:B------:R-:W-:Y:S01]  /*9dc0*/  FFMA.FTZ R182, R59, R180, R182 ;  /* 0x000000b43bb67223 */ /* 0x000fe200000100b6 */
[-C--:B------:R-:W-:Y:S01]  /*9dd0*/  FFMA.FTZ R46, R46, R61.reuse, -R79 ;  /* 0x0000003d2e2e7223 */ /* 0x080fe2000001084f */
[----:B------:R-:W-:-:S04]  /*9de0*/  FFMA.FTZ R63, R50, R61, R63 ;  /* 0x0000003d323f7223 */ /* 0x000fc8000001003f */
[----:B------:R-:W-:Y:S02]  /*9df0*/  F2FP.F16.F32.PACK_AB R46, R46, R77 ;  /* 0x0000004d2e2e723e */ /* 0x000fe400000000ff */
[----:B------:R-:W-:-:S07]  /*9e00*/  F2FP.F16.F32.PACK_AB R50, R63, R182 ;  /* 0x000000b63f32723e */ /* 0x000fce00000000ff */
.L_x_514:
[----:B------:R-:W-:Y:S05]  /*9e10*/  BSYNC B2 ;  /* 0x0000000000027941 */ /* 0x000fea0003800000 */
.L_x_513:
        /* <DEDUP_REMOVED lines=12> */
.L_x_512:
[----:B------:R-:W-:Y:S05]  /*9ee0*/  BSYNC B1 ;  /* 0x0000000000017941 */ /* 0x000fea0003800000 */
.L_x_511:
[----:B0-----:R-:W-:Y:S01]  /*9ef0*/  VIADD R45, R22, 0x80 ;  /* 0x00000080162d7836 */ /* 0x001fe20000000000 */
[----:B------:R-:W-:Y:S04]  /*9f00*/  BSSY B1, `(.L_x_515) ;  /* 0x0000087000017945 */ /* 0x000fe80003800000 */
[----:B------:R-:W-:-:S13]  /*9f10*/  ISETP.GE.OR P4, PT, R45, R4, P0 ;  /* 0x000000042d00720c */ /* 0x000fda0000786670 */
[----:B------:R-:W-:Y:S05]  /*9f20*/  @P4 BRA `(.L_x_516) ;  /* 0x0000000800104947 */ /* 0x000fea0003800000 */
[----:B------:R-:W3:Y:S04]  /*9f30*/  LDL R44, [R1] ;  /* 0x00000000012c7983 */ /* 0x000ee80000100800 */
[----:B------:R-:W4:Y:S01]  /*9f40*/  LDL R46, [R1+0x5c] ;  /* 0x00005c00012e7983 */ /* 0x000f220000100800 */
[----:B--2---:R-:W-:Y:S01]  /*9f50*/  IMAD.WIDE.U32 R52, R45, R138, R136 ;  /* 0x0000008a2d347225 */ /* 0x004fe200078e0088 */
[----:B------:R-:W-:Y:S01]  /*9f60*/  IADD3 R47, R22, 0x80, RZ ;  /* 0x00000080162f7810 */ /* 0x000fe20007ffe0ff */
[----:B------:R-:W-:Y:S01]  /*9f70*/  BSSY B2, `(.L_x_517) ;  /* 0x0000073000027945 */ /* 0x000fe20003800000 */
[----:B------:R-:W-:-:S03]  /*9f80*/  IADD3 R54, P4, P5, R100, R52, R21 ;  /* 0x0000003464367210 */ /* 0x000fc60007d9e015 */
[----:B------:R-:W-:-:S05]  /*9f90*/  IMAD.SHL.U32 R47, R47, 0x40, RZ ;  /* 0x000000402f2f7824 */ /* 0x000fca00078e00ff */
[----:B------:R-:W-:Y:S02]  /*9fa0*/  LOP3.LUT R47, R47, 0x1c0, RZ, 0xc0, !PT ;  /* 0x000001c02f2f7812 */ /* 0x000fe400078ec0ff */
        /* <DEDUP_REMOVED lines=19> */
[----:B------:R-:W-:-:S03]  /*a0e0*/  IMAD R45, R45, 0x2, R2 ;  /* 0x000000022d2d7824 */ /* 0x000fc600078e0202 */
[----:B------:R-:W-:-:S03]  /*a0f0*/  LEA R48, R47, R2, 0x1 ;  /* 0x000000022f307211 */ /* 0x000fc600078e08ff */
[----:B------:R-:W0:Y:S04]  /*a100*/  LDS.128 R44, [R45+0x1e400] ;  /* 0x01e400002d2c7984 */ /* 0x000e280000000c00 */
[----:B------:R-:W2:Y:S01]  /*a110*/  LDS.128 R48, [R48+0x1e400] ;  /* 0x01e4000030307984 */ /* 0x000ea20000000c00 */
[----:B------:R-:W-:Y:S05]  /*a120*/  @P3 BRA `(.L_x_518) ;  /* 0x00000004005c3947 */ /* 0x000fea0003800000 */
[----:B0-----:R-:W-:Y:S01]  /*a130*/  IMAD.MOV.U32 R62, RZ, RZ, R44 ;  /* 0x000000ffff3e7224 */ /* 0x001fe200078e002c */
[----:B------:R-:W-:Y:S01]  /*a140*/  SHF.R.U64 R59, R68, 0x10, R69 ;  /* 0x00000010443b7819 */ /* 0x000fe20000001245 */
[----:B--2---:R-:W-:Y:S01]  /*a150*/  IMAD.MOV.U32 R44, RZ, RZ, R49 ;  /* 0x000000ffff2c7224 */ /* 0x004fe200078e0031 */
[----:B------:R-:W-:Y:S01]  /*a160*/  SHF.R.U32.HI R68, RZ, 0x10, R73 ;  /* 0x00000010ff447819 */ /* 0x000fe20000011649 */
[----:B------:R-:W-:Y:S01]  /*a170*/  IMAD.MOV.U32 R63, RZ, RZ, R48 ;  /* 0x000000ffff3f7224 */ /* 0x000fe200078e0030 */
[----:B------:R-:W-:Y:S01]  /*a180*/  MOV R64, R51 ;  /* 0x0000003300407202 */ /* 0x000fe20000000f00 */
[----:B------:R-:W-:Y:S01]  /*a190*/  HADD2.F32 R67, -RZ, R173.H1_H1 ;  /* 0x300000adff437230 */ /* 0x000fe20000004100 */
[----:B------:R-:W-:Y:S01]  /*a1a0*/  SHF.R.U32.HI R66, RZ, 0x10, R69 ;  /* 0x00000010ff427819 */ /* 0x000fe20000011645 */
[--C-:B------:R-:W-:Y:S01]  /*a1b0*/  HADD2.F32 R48, -RZ, R44.reuse.H0_H0 ;  /* 0x2000002cff307230 */ /* 0x100fe20000004100 */
[----:B------:R-:W-:Y:S01]  /*a1c0*/  SHF.R.U64 R58, R70, 0x10, R71 ;  /* 0x00000010463a7819 */ /* 0x000fe20000001247 */
[----:B------:R-:W-:Y:S01]  /*a1d0*/  HADD2.F32 R51, -RZ, R44.H1_H1 ;  /* 0x3000002cff337230 */ /* 0x000fe20000004100 */
[----:B------:R-:W-:Y:S01]  /*a1e0*/  SHF.R.U32.HI R69, RZ, 0x10, R75 ;  /* 0x00000010ff457819 */ /* 0x000fe2000001164b */
[----:B------:R-:W-:Y:S01]  /*a1f0*/  IMAD.MOV.U32 R49, RZ, RZ, R47 ;  /* 0x000000ffff317224 */ /* 0x000fe200078e002f */
[----:B------:R-:W-:Y:S01]  /*a200*/  SHF.R.U32.HI R71, RZ, 0x10, R71 ;  /* 0x00000010ff477819 */ /* 0x000fe20000011647 */
[--C-:B------:R-:W-:Y:S01]  /*a210*/  HADD2.F32 R44, -RZ, R45.reuse.H0_H0 ;  /* 0x2000002dff2c7230 */ /* 0x100fe20000004100 */
[----:B------:R-:W-:Y:S01]  /*a220*/  SHF.R.U64 R61, R72, 0x10, R73 ;  /* 0x00000010483d7819 */ /* 0x000fe20000001249 */
[----:B------:R-:W-:Y:S01]  /*a230*/  HADD2.F32 R68, -RZ, R68.H0_H0 ;  /* 0x20000044ff447230 */ /* 0x000fe20000004100 */
[----:B------:R-:W-:Y:S01]  /*a240*/  SHF.R.U64 R60, R74, 0x10, R75 ;  /* 0x000000104a3c7819 */ /* 0x000fe2000000124b */
[----:B------:R-:W-:-:S02]  /*a250*/  HADD2.F32 R47, -RZ, R45.H1_H1 ;  /* 0x3000002dff2f7230 */ /* 0x000fc40000004100 */
[-C--:B------:R-:W-:Y:S01]  /*a260*/  FMUL.FTZ R45, R48, R67.reuse ;  /* 0x00000043302d7220 */ /* 0x080fe20000410000 */
[----:B------:R-:W-:Y:S02]  /*a270*/  HADD2.F32 R65, -RZ, R171.H1_H1 ;  /* 0x300000abff417230 */ /* 0x000fe40000004100 */
[C---:B------:R-:W-:Y:S01]  /*a280*/  FMUL.FTZ R67, R44.reuse, R67 ;  /* 0x000000432c437220 */ /* 0x040fe20000410000 */
[----:B------:R-:W-:Y:S02]  /*a290*/  HADD2.F32 R66, -RZ, R66.H0_H0 ;  /* 0x20000042ff427230 */ /* 0x000fe40000004100 */
[-C--:B------:R-:W-:Y:S01]  /*a2a0*/  FMUL.FTZ R70, R51, R68.reuse ;  /* 0x0000004433467220 */ /* 0x080fe20000410000 */
[C---:B------:R-:W-:Y:S01]  /*a2b0*/  FMUL.FTZ R68, R47.reuse, R68 ;  /* 0x000000442f447220 */ /* 0x040fe20000410000 */
[-C--:B------:R-:W-:Y:S01]  /*a2c0*/  FFMA.FTZ R44, R44, R65.reuse, -R45 ;  /* 0x000000412c2c7223 */ /* 0x080fe2000001082d */
[----:B------:R-:W-:Y:S01]  /*a2d0*/  FFMA.FTZ R45, R48, R65, R67 ;  /* 0x00000041302d7223 */ /* 0x000fe20000010043 */
[-C--:B------:R-:W-:Y:S01]  /*a2e0*/  FFMA.FTZ R47, R47, R66.reuse, -R70 ;  /* 0x000000422f2f7223 */ /* 0x080fe20000010846 */
[----:B------:R-:W-:Y:S01]  /*a2f0*/  FFMA.FTZ R48, R51, R66, R68 ;  /* 0x0000004233307223 */ /* 0x000fe20000010044 */
[----:B------:R-:W-:-:S02]  /*a300*/  HADD2.F32 R70, -RZ, R170.H1_H1 ;  /* 0x300000aaff467230 */ /* 0x000fc40000004100 */
[----:B------:R-:W-:Y:S01]  /*a310*/  HADD2.F32 R65, -RZ, R64.H0_H0 ;  /* 0x20000040ff417230 */ /* 0x000fe20000004100 */
[----:B------:R-:W-:Y:S01]  /*a320*/  F2FP.F16.F32.PACK_AB R47, R47, R44 ;  /* 0x0000002c2f2f723e */ /* 0x000fe200000000ff */
[----:B------:R-:W-:Y:S02]  /*a330*/  HADD2.F32 R51, -RZ, R49.H0_H0 ;  /* 0x20000031ff337230 */ /* 0x000fe40000004100 */
[----:B------:R-:W-:Y:S02]  /*a340*/  HADD2.F32 R68, -RZ, R172.H1_H1 ;  /* 0x300000acff447230 */ /* 0x000fe40000004100 */
[-C--:B------:R-:W-:Y:S01]  /*a350*/  FMUL.FTZ R72, R65, R70.reuse ;  /* 0x0000004641487220 */ /* 0x080fe20000410000 */
[----:B------:R-:W-:Y:S02]  /*a360*/  HADD2.F32 R66, -RZ, R64.H1_H1 ;  /* 0x30000040ff427230 */ /* 0x000fe40000004100 */
[----:B------:R-:W-:Y:S01]  /*a370*/  FMUL.FTZ R70, R51, R70 ;  /* 0x0000004633467220 */ /* 0x000fe20000410000 */
[----:B------:R-:W-:-:S02]  /*a380*/  HADD2.F32 R69, -RZ, R69.H0_H0 ;  /* 0x20000045ff457230 */ /* 0x000fc40000004100 */
[----:B------:R-:W-:Y:S02]  /*a390*/  HADD2.F32 R64, -RZ, R49.H1_H1 ;  /* 0x30000031ff407230 */ /* 0x000fe40000004100 */
[-C--:B------:R-:W-:Y:S01]  /*a3a0*/  FFMA.FTZ R49, R51, R68.reuse, -R72 ;  /* 0x0000004433317223 */ /* 0x080fe20000010848 */
[----:B------:R-:W-:Y:S02]  /*a3b0*/  HADD2.F32 R67, -RZ, R71.H0_H0 ;  /* 0x20000047ff437230 */ /* 0x000fe40000004100 */
[-C--:B------:R-:W-:Y:S01]  /*a3c0*/  FMUL.FTZ R71, R66, R69.reuse ;  /* 0x0000004542477220 */ /* 0x080fe20000410000 */
[----:B------:R-:W-:Y:S01]  /*a3d0*/  FFMA.FTZ R51, R65, R68, R70 ;  /* 0x0000004441337223 */ /* 0x000fe20000010046 */
[----:B------:R-:W-:Y:S02]  /*a3e0*/  HADD2.F32 R65, -RZ, R61.H0_H0 ;  /* 0x2000003dff417230 */ /* 0x000fe40000004100 */
[----:B------:R-:W-:Y:S01]  /*a3f0*/  FMUL.FTZ R69, R64, R69 ;  /* 0x0000004540457220 */ /* 0x000fe20000410000 */
[----:B------:R-:W-:-:S02]  /*a400*/  HADD2.F32 R61, -RZ, R62.H0_H0 ;  /* 0x2000003eff3d7230 */ /* 0x000fc40000004100 */
[-C--:B------:R-:W-:Y:S01]  /*a410*/  FFMA.FTZ R70, R64, R67.reuse, -R71 ;  /* 0x0000004340467223 */ /* 0x080fe20000010847 */
[----:B------:R-:W-:Y:S02]  /*a420*/  HADD2.F32 R62, -RZ, R62.H1_H1 ;  /* 0x3000003eff3e7230 */ /* 0x000fe40000004100 */
[----:B------:R-:W-:Y:S01]  /*a430*/  FFMA.FTZ R72, R66, R67, R69 ;  /* 0x0000004342487223 */ /* 0x000fe20000010045 */
[--C-:B------:R-:W-:Y:S02]  /*a440*/  HADD2.F32 R64, -RZ, R63.reuse.H0_H0 ;  /* 0x2000003fff407230 */ /* 0x100fe40000004100 */
[----:B------:R-:W-:Y:S02]  /*a450*/  HADD2.F32 R63, -RZ, R63.H1_H1 ;  /* 0x3000003fff3f7230 */ /* 0x000fe40000004100 */
[----:B------:R-:W-:Y:S01]  /*a460*/  FMUL.FTZ R68, R62, R65 ;  /* 0x000000413e447220 */ /* 0x000fe20000410000 */
[----:B------:R-:W-:Y:S01]  /*a470*/  HADD2.F32 R59, -RZ, R59.H0_H0 ;  /* 0x2000003bff3b7230 */ /* 0x000fe20000004100 */
[----:B------:R-:W-:Y:S01]  /*a480*/  F2FP.F16.F32.PACK_AB R70, R70, R49 ;  /* 0x000000314646723e */ /* 0x000fe200000000ff */
[----:B------:R-:W-:-:S02]  /*a490*/  HADD2.F32 R170, -RZ, R170.H0_H0 ;  /* 0x200000aaffaa7230 */ /* 0x000fc40000004100 */
[C---:B------:R-:W-:Y:S01]  /*a4a0*/  FMUL.FTZ R69, R63.reuse, R65 ;  /* 0x000000413f457220 */ /* 0x040fe20000410000 */
[----:B------:R-:W-:Y:S02]  /*a4b0*/  HADD2.F32 R172, -RZ, R172.H0_H0 ;  /* 0x200000acffac7230 */ /* 0x000fe40000004100 */
[-C--:B------:R-:W-:Y:S01]  /*a4c0*/  FFMA.FTZ R68, R63, R59.reuse, R68 ;  /* 0x0000003b3f447223 */ /* 0x080fe20000010044 */
[----:B------:R-:W-:Y:S02]  /*a4d0*/  HADD2.F32 R63, -RZ, R60.H0_H0 ;  /* 0x2000003cff3f7230 */ /* 0x000fe40000004100 */
[-C--:B------:R-:W-:Y:S01]  /*a4e0*/  FMUL.FTZ R66, R64, R170.reuse ;  /* 0x000000aa40427220 */ /* 0x080fe20000410000 */
[----:B------:R-:W-:Y:S01]  /*a4f0*/  FFMA.FTZ R69, R62, R59, -R69 ;  /* 0x0000003b3e457223 */ /* 0x000fe20000010845 */
[----:B------:R-:W-:Y:S02]  /*a500*/  HADD2.F32 R60, -RZ, R50.H0_H0 ;  /* 0x20000032ff3c7230 */ /* 0x000fe40000004100 */
[----:B------:R-:W-:Y:S01]  /*a510*/  FMUL.FTZ R67, R61, R170 ;  /* 0x000000aa3d437220 */ /* 0x000fe20000410000 */
[----:B------:R-:W-:-:S02]  /*a520*/  HADD2.F32 R171, -RZ, R171.H0_H0 ;  /* 0x200000abffab7230 */ /* 0x000fc40000004100 */
[-C--:B------:R-:W-:Y:S01]  /*a530*/  FFMA.FTZ R66, R61, R172.reuse, -R66 ;  /* 0x000000ac3d427223 */ /* 0x080fe20000010842 */
[----:B------:R-:W-:Y:S02]  /*a540*/  HADD2.F32 R59, -RZ, R46.H0_H0 ;  /* 0x2000002eff3b7230 */ /* 0x000fe40000004100 */
[----:B------:R-:W-:Y:S01]  /*a550*/  FFMA.FTZ R67, R64, R172, R67 ;  /* 0x000000ac40437223 */ /* 0x000fe20000010043 */
[----:B------:R-:W-:Y:S01]  /*a560*/  HADD2.F32 R50, -RZ, R50.H1_H1 ;  /* 0x30000032ff327230 */ /* 0x000fe20000004100 */
[----:B------:R-:W-:Y:S01]  /*a570*/  F2FP.F16.F32.PACK_AB R49, R48, R45 ;  /* 0x0000002d3031723e */ /* 0x000fe200000000ff */
[----:B------:R-:W-:Y:S01]  /*a580*/  HADD2.F32 R46, -RZ, R46.H1_H1 ;  /* 0x3000002eff2e7230 */ /* 0x000fe20000004100 */
[----:B------:R-:W-:Y:S01]  /*a590*/  F2FP.F16.F32.PACK_AB R51, R72, R51 ;  /* 0x000000334833723e */ /* 0x000fe200000000ff */
[----:B------:R-:W-:Y:S02]  /*a5a0*/  HADD2.F32 R61, -RZ, R58.H0_H0 ;  /* 0x2000003aff3d7230 */ /* 0x000fe40000004100 */
[----:B------:R-:W-:Y:S01]  /*a5b0*/  FMUL.FTZ R58, R60, R171 ;  /* 0x000000ab3c3a7220 */ /* 0x000fe20000410000 */
[----:B------:R-:W-:-:S02]  /*a5c0*/  HADD2.F32 R173, -RZ, R173.H0_H0 ;  /* 0x200000adffad7230 */ /* 0x000fc40000004100 */
[----:B------:R-:W-:Y:S01]  /*a5d0*/  FMUL.FTZ R65, R50, R63 ;  /* 0x0000003f32417220 */ /* 0x000fe20000410000 */
[C---:B------:R-:W-:Y:S01]  /*a5e0*/  FMUL.FTZ R171, R59.reuse, R171 ;  /* 0x000000ab3bab7220 */ /* 0x040fe20000410000 */
[----:B------:R-:W-:Y:S01]  /*a5f0*/  FMUL.FTZ R63, R46, R63 ;  /* 0x0000003f2e3f7220 */ /* 0x000fe20000410000 */
[----:B------:R-:W-:Y:S02]  /*a600*/  IMAD.MOV.U32 R45, RZ, RZ, R47 ;  /* 0x000000ffff2d7224 */ /* 0x000fe400078e002f */
[-C--:B------:R-:W-:Y:S01]  /*a610*/  FFMA.FTZ R58, R59, R173.reuse, -R58 ;  /* 0x000000ad3b3a7223 */ /* 0x080fe2000001083a */
[----:B------:R-:W-:Y:S01]  /*a620*/  FFMA.FTZ R171, R60, R173, R171 ;  /* 0x000000ad3cab7223 */ /* 0x000fe200000100ab */
[-C--:B------:R-:W-:Y:S01]  /*a630*/  FFMA.FTZ R65, R46, R61.reuse, -R65 ;  /* 0x0000003d2e417223 */ /* 0x080fe20000010841 */
[----:B------:R-:W-:Y:S01]  /*a640*/  FFMA.FTZ R50, R50, R61, R63 ;  /* 0x0000003d32327223 */ /* 0x000fe2000001003f */
[----:B------:R-:W-:Y:S01]  /*a650*/  F2FP.F16.F32.PACK_AB R44, R69, R66 ;  /* 0x00000042452c723e */ /* 0x000fe200000000ff */
[----:B------:R-:W-:Y:S01]  /*a660*/  IMAD.MOV.U32 R47, RZ, RZ, R70 ;  /* 0x000000ffff2f7224 */ /* 0x000fe200078e0046 */
[----:B------:R-:W-:-:S02]  /*a670*/  F2FP.F16.F32.PACK_AB R48, R68, R67 ;  /* 0x000000434430723e */ /* 0x000fc400000000ff */
[----:B------:R-:W-:Y:S02]  /*a680*/  F2FP.F16.F32.PACK_AB R46, R65, R58 ;  /* 0x0000003a412e723e */ /* 0x000fe400000000ff */
[----:B------:R-:W-:-:S07]  /*a690*/  F2FP.F16.F32.PACK_AB R50, R50, R171 ;  /* 0x000000ab3232723e */ /* 0x000fce00000000ff */
.L_x_518:
[----:B------:R-:W-:Y:S05]  /*a6a0*/  BSYNC B2 ;  /* 0x0000000000027941 */ /* 0x000fea0003800000 */
.L_x_517:
        /* <DEDUP_REMOVED lines=12> */
.L_x_516:
[----:B------:R-:W-:Y:S05]  /*a770*/  BSYNC B1 ;  /* 0x0000000000017941 */ /* 0x000fea0003800000 */
.L_x_515:
[----:B0-----:R-:W-:Y:S02]  /*a780*/  VIADD R45, R22, 0xa0 ;  /* 0x000000a0162d7836 */ /* 0x001fe40000000000 */
[-C--:B--2---:R-:W-:Y:S02]  /*a790*/  IMAD R44, R148, R138.reuse, RZ ;  /* 0x0000008a942c7224 */ /* 0x084fe400078e02ff */
[C---:B------:R-:W-:Y:S01]  /*a7a0*/  IMAD.WIDE.U32 R136, R45.reuse, R138, R136 ;  /* 0x0000008a2d887225 */ /* 0x040fe200078e0088 */
[----:B------:R-:W-:-:S03]  /*a7b0*/  ISETP.GE.OR P4, PT, R45, R4, P0 ;  /* 0x000000042d00720c */ /* 0x000fc60000786670 */
[----:B------:R-:W-:-:S10]  /*a7c0*/  IMAD R139, R45, R139, R44 ;  /* 0x0000008b2d8b7224 */ /* 0x000fd400078e022c */
[----:B------:R-:W-:Y:S05]  /*a7d0*/  @P4 BRA `(.L_x_485) ;  /* 0x00000010005c4947 */ /* 0x000fea0003800000 */
[----:B------:R-:W2:Y:S01]  /*a7e0*/  LDL R45, [R1] ;  /* 0x00000000012d7983 */ /* 0x000ea20000100800 */
[----:B------:R-:W0:Y:S03]  /*a7f0*/  LDC.64 R52, c[0x0][0x2e8] ;  /* 0x0000ba00ff347b82 */ /* 0x000e260000000a00 */
[----:B------:R-:W3:Y:S01]  /*a800*/  LDL R46, [R1+0x58] ;  /* 0x00005800012e7983 */ /* 0x000ee20000100800 */
[----:B------:R-:W-:Y:S01]  /*a810*/  IMAD.IADD R56, R137, 0x1, R139 ;  /* 0x0000000189387824 */ /* 0x000fe200078e028b */
[----:B------:R-:W-:Y:S01]  /*a820*/  IADD3 R44, P4, P5, R100, R136, R21 ;  /* 0x00000088642c7210 */ /* 0x000fe20007d9e015 */
[----:B------:R-:W-:Y:S01]  /*a830*/  BSSY B1, `(.L_x_519) ;  /* 0x000006f000017945 */ /* 0x000fe20003800000 */
[----:B------:R-:W-:-:S05]  /*a840*/  IADD3 R47, R22, 0xa0, RZ ;  /* 0x000000a0162f7810 */ /* 0x000fca0007ffe0ff */
[----:B------:R-:W-:-:S05]  /*a850*/  IMAD.SHL.U32 R47, R47, 0x40, RZ ;  /* 0x000000402f2f7824 */ /* 0x000fca00078e00ff */
[----:B------:R-:W-:Y:S02]  /*a860*/  LOP3.LUT R47, R47, 0x1c0, RZ, 0xc0, !PT ;  /* 0x000001c02f2f7812 */ /* 0x000fe400078ec0ff */
[----:B--2---:R-:W-:Y:S02]  /*a870*/  LOP3.LUT P6, RZ, R45, 0x1, RZ, 0xc0, !PT ;  /* 0x000000012dff7812 */ /* 0x004fe400078cc0ff */
[----:B------:R-:W-:Y:S02]  /*a880*/  IADD3.X R45, R15, R56, R8, P4, P5 ;  /* 0x000000380f2d7210 */ /* 0x000fe400027ea408 */
[C---:B0-----:R-:W-:Y:S02]  /*a890*/  LEA R54, P4, R44.reuse, R52, 0x1 ;  /* 0x000000342c367211 */ /* 0x041fe400078808ff */
[----:B------:R-:W-:Y:S02]  /*a8a0*/  SEL R155, R43, R155, !P6 ;  /* 0x0000009b2b9b7207 */ /* 0x000fe40007000000 */
[----:B------:R-:W-:-:S02]  /*a8b0*/  LEA.HI.X R55, R44, R53, R45, 0x1, P4 ;  /* 0x000000352c377211 */ /* 0x000fc400020f0c2d */
[----:B------:R-:W-:-:S04]  /*a8c0*/  SHF.R.S32.HI R44, RZ, 0x1f, R155 ;  /* 0x0000001fff2c7819 */ /* 0x000fc8000001149b */
[----:B------:R-:W-:-:S04]  /*a8d0*/  LEA.HI R44, R44, R155, RZ, 0x4 ;  /* 0x0000009b2c2c7211 */ /* 0x000fc800078f20ff */
[----:B------:R-:W-:-:S04]  /*a8e0*/  LEA.HI.SX32 R44, R44, R9, 0x1c ;  /* 0x000000092c2c7211 */ /* 0x000fc800078fe2ff */
[----:B------:R-:W-:Y:S01]  /*a8f0*/  SHF.R.S32.HI R45, RZ, 0x1f, R44 ;  /* 0x0000001fff2d7819 */ /* 0x000fe2000001142c */
[----:B------:R-:W-:-:S03]  /*a900*/  IMAD.SHL.U32 R57, R44, 0x8, RZ ;  /* 0x000000082c397824 */ /* 0x000fc600078e00ff */
[----:B------:R-:W-:-:S04]  /*a910*/  LEA.HI R45, R45, R44, RZ, 0x3 ;  /* 0x0000002c2d2d7211 */ /* 0x000fc800078f18ff */
[----:B------:R-:W-:Y:S02]  /*a920*/  SHF.R.S32.HI R44, RZ, 0x3, R45 ;  /* 0x00000003ff2c7819 */ /* 0x000fe4000001142d */
[----:B------:R-:W-:-:S03]  /*a930*/  LOP3.LUT R45, R47, 0x38, R57, 0xf8, !PT ;  /* 0x000000382f2d7812 */ /* 0x000fc600078ef839 */
[----:B---3--:R-:W-:Y:S01]  /*a940*/  IMAD R44, R44, 0x2c00, R46 ;  /* 0x00002c002c2c7824 */ /* 0x008fe200078e022e */
[----:B------:R-:W-:-:S05]  /*a950*/  LOP3.LUT R45, R45, R164, RZ, 0x3c, !PT ;  /* 0x000000a42d2d7212 */ /* 0x000fca00078e3cff */
        /* <DEDUP_REMOVED lines=8> */
[----:B------:R-:W-:Y:S01]  /*a9e0*/  SHF.R.U32.HI R66, RZ, 0x10, R85 ;  /* 0x00000010ff427819 */ /* 0x000fe20000011655 */
[----:B--2---:R-:W-:Y:S01]  /*a9f0*/  IMAD.MOV.U32 R62, RZ, RZ, R50 ;  /* 0x000000ffff3e7224 */ /* 0x004fe200078e0032 */
[----:B------:R-:W-:Y:S01]  /*aa00*/  SHF.R.U32.HI R64, RZ, 0x10, R81 ;  /* 0x00000010ff407819 */ /* 0x000fe20000011651 */
[----:B0-----:R-:W-:Y:S01]  /*aa10*/  IMAD.MOV.U32 R61, RZ, RZ, R44 ;  /* 0x000000ffff3d7224 */ /* 0x001fe200078e002c */
[--C-:B------:R-:W-:Y:S01]  /*aa20*/  SHF.R.U64 R59, R86, 0x10, R87.reuse ;  /* 0x00000010563b7819 */ /* 0x100fe20000001257 */
[----:B------:R-:W-:Y:S01]  /*aa30*/  HADD2.F32 R50, -RZ, R49.H0_H0 ;  /* 0x20000031ff327230 */ /* 0x000fe20000004100 */
[----:B------:R-:W-:Y:S01]  /*aa40*/  SHF.R.U32.HI R86, RZ, 0x10, R87 ;  /* 0x00000010ff567819 */ /* 0x000fe20000011657 */
[----:B------:R-:W-:Y:S01]  /*aa50*/  HADD2.F32 R65, -RZ, R169.H1_H1 ;  /* 0x300000a9ff417230 */ /* 0x000fe20000004100 */
[--C-:B------:R-:W-:Y:S01]  /*aa60*/  SHF.R.U64 R58, R82, 0x10, R83.reuse ;  /* 0x00000010523a7819 */ /* 0x100fe20000001253 */
[----:B------:R-:W-:Y:S01]  /*aa70*/  HADD2.F32 R49, -RZ, R49.H1_H1 ;  /* 0x30000031ff317230 */ /* 0x000fe20000004100 */
[----:B------:R-:W-:Y:S01]  /*aa80*/  SHF.R.U32.HI R82, RZ, 0x10, R83 ;  /* 0x00000010ff527819 */ /* 0x000fe20000011653 */
[----:B------:R-:W-:-:S02]  /*aa90*/  HADD2.F32 R44, -RZ, R45.H0_H0 ;  /* 0x2000002dff2c7230 */ /* 0x000fc40000004100 */
[-C--:B------:R-:W-:Y:S01]  /*aaa0*/  FMUL.FTZ R67, R50, R65.reuse ;  /* 0x0000004132437220 */ /* 0x080fe20000410000 */
[----:B------:R-:W-:Y:S01]  /*aab0*/  HADD2.F32 R66, -RZ, R66.H0_H0 ;  /* 0x20000042ff427230 */ /* 0x000fe20000004100 */
[----:B------:R-:W-:Y:S01]  /*aac0*/  SHF.R.U64 R73, R84, 0x10, R85 ;  /* 0x0000001054497819 */ /* 0x000fe20000001255 */
[----:B------:R-:W-:Y:S02]  /*aad0*/  HADD2.F32 R45, -RZ, R45.H1_H1 ;  /* 0x3000002dff2d7230 */ /* 0x000fe40000004100 */
[----:B------:R-:W-:Y:S01]  /*aae0*/  FMUL.FTZ R65, R44, R65 ;  /* 0x000000412c417220 */ /* 0x000fe20000410000 */
[----:B------:R-:W-:Y:S02]  /*aaf0*/  HADD2.F32 R63, -RZ, R167.H1_H1 ;  /* 0x300000a7ff3f7230 */ /* 0x000fe40000004100 */
[-C--:B------:R-:W-:Y:S01]  /*ab00*/  FMUL.FTZ R68, R49, R66.reuse ;  /* 0x0000004231447220 */ /* 0x080fe20000410000 */
[----:B------:R-:W-:Y:S02]  /*ab10*/  HADD2.F32 R64, -RZ, R64.H0_H0 ;  /* 0x20000040ff407230 */ /* 0x000fe40000004100 */
[----:B------:R-:W-:Y:S01]  /*ab20*/  FMUL.FTZ R66, R45, R66 ;  /* 0x000000422d427220 */ /* 0x000fe20000410000 */
[----:B------:R-:W-:Y:S01]  /*ab30*/  SHF.R.U64 R60, R80, 0x10, R81 ;  /* 0x00000010503c7819 */ /* 0x000fe20000001251 */
[-C--:B------:R-:W-:Y:S01]  /*ab40*/  FFMA.FTZ R44, R44, R63.reuse, -R67 ;  /* 0x0000003f2c2c7223 */ /* 0x080fe20000010843 */
[----:B------:R-:W-:Y:S01]  /*ab50*/  FFMA.FTZ R65, R50, R63, R65 ;  /* 0x0000003f32417223 */ /* 0x000fe20000010041 */
[-C--:B------:R-:W-:Y:S01]  /*ab60*/  FFMA.FTZ R70, R49, R64.reuse, R66 ;  /* 0x0000004031467223 */ /* 0x080fe20000010042 */
[----:B------:R-:W-:Y:S01]  /*ab70*/  FFMA.FTZ R63, R45, R64, -R68 ;  /* 0x000000402d3f7223 */ /* 0x000fe20000010844 */
[----:B------:R-:W-:-:S02]  /*ab80*/  HADD2.F32 R49, -RZ, R51.H0_H0 ;  /* 0x20000033ff317230 */ /* 0x000fc40000004100 */
[----:B------:R-:W-:Y:S02]  /*ab90*/  HADD2.F32 R51, -RZ, R51.H1_H1 ;  /* 0x30000033ff337230 */ /* 0x000fe40000004100 */
[--C-:B------:R-:W-:Y:S02]  /*aba0*/  HADD2.F32 R45, -RZ, R47.reuse.H0_H0 ;  /* 0x2000002fff2d7230 */ /* 0x100fe40000004100 */
[----:B------:R-:W-:Y:S02]  /*abb0*/  HADD2.F32 R68, -RZ, R86.H0_H0 ;  /* 0x20000056ff447230 */ /* 0x000fe40000004100 */
[----:B------:R-:W-:Y:S02]  /*abc0*/  HADD2.F32 R47, -RZ, R47.H1_H1 ;  /* 0x3000002fff2f7230 */ /* 0x000fe40000004100 */
[----:B------:R-:W-:Y:S02]  /*abd0*/  HADD2.F32 R66, -RZ, R168.H1_H1 ;  /* 0x300000a8ff427230 */ /* 0x000fe40000004100 */
[----:B------:R-:W-:Y:S01]  /*abe0*/  FMUL.FTZ R74, R51, R68 ;  /* 0x00000044334a7220 */ /* 0x000fe20000410000 */
[----:B------:R-:W-:-:S02]  /*abf0*/  HADD2.F32 R64, -RZ, R82.H0_H0 ;  /* 0x20000052ff407230 */ /* 0x000fc40000004100 */
[----:B------:R-:W-:Y:S01]  /*ac00*/  FMUL.FTZ R68, R47, R68 ;  /* 0x000000442f447220 */ /* 0x000fe20000410000 */
[----:B------:R-:W-:Y:S02]  /*ac10*/  HADD2.F32 R50, -RZ, R166.H1_H1 ;  /* 0x300000a6ff327230 */ /* 0x000fe40000004100 */
[-C--:B------:R-:W-:Y:S01]  /*ac20*/  FMUL.FTZ R72, R49, R66.reuse ;  /* 0x0000004231487220 */ /* 0x080fe20000410000 */
[----:B------:R-:W-:Y:S01]  /*ac30*/  FMUL.FTZ R66, R45, R66 ;  /* 0x000000422d427220 */ /* 0x000fe20000410000 */
[-C--:B------:R-:W-:Y:S01]  /*ac40*/  FFMA.FTZ R71, R47, R64.reuse, -R74 ;  /* 0x000000402f477223 */ /* 0x080fe2000001084a */
[----:B------:R-:W-:Y:S01]  /*ac50*/  FFMA.FTZ R74, R51, R64, R68 ;  /* 0x00000040334a7223 */ /* 0x000fe20000010044 */
[-C--:B------:R-:W-:Y:S01]  /*ac60*/  FFMA.FTZ R72, R45, R50.reuse, -R72 ;  /* 0x000000322d487223 */ /* 0x080fe20000010848 */
[----:B------:R-:W-:Y:S02]  /*ac70*/  HADD2.F32 R64, -RZ, R169.H0_H0 ;  /* 0x200000a9ff407230 */ /* 0x000fe40000004100 */
[----:B------:R-:W-:Y:S01]  /*ac80*/  FFMA.FTZ R69, R49, R50, R66 ;  /* 0x0000003231457223 */ /* 0x000fe20000010042 */
[----:B------:R-:W-:-:S02]  /*ac90*/  HADD2.F32 R47, -RZ, R48.H0_H0 ;  /* 0x20000030ff2f7230 */ /* 0x000fc40000004100 */
[----:B------:R-:W-:Y:S02]  /*aca0*/  HADD2.F32 R45, -RZ, R61.H0_H0 ;  /* 0x2000003dff2d7230 */ /* 0x000fe40000004100 */
[----:B------:R-:W-:Y:S02]  /*acb0*/  HADD2.F32 R50, -RZ, R167.H0_H0 ;  /* 0x200000a7ff327230 */ /* 0x000fe40000004100 */
[-C--:B------:R-:W-:Y:S01]  /*acc0*/  FMUL.FTZ R66, R47, R64.reuse ;  /* 0x000000402f427220 */ /* 0x080fe20000410000 */
[----:B------:R-:W-:Y:S02]  /*acd0*/  HADD2.F32 R49, -RZ, R73.H0_H0 ;  /* 0x20000049ff317230 */ /* 0x000fe40000004100 */
[C---:B------:R-:W-:Y:S01]  /*ace0*/  FMUL.FTZ R64, R45.reuse, R64 ;  /* 0x000000402d407220 */ /* 0x040fe20000410000 */
[----:B------:R-:W-:Y:S02]  /*acf0*/  HADD2.F32 R48, -RZ, R48.H1_H1 ;  /* 0x30000030ff307230 */ /* 0x000fe40000004100 */
[----:B------:R-:W-:Y:S01]  /*ad00*/  FFMA.FTZ R66, R45, R50, -R66 ;  /* 0x000000322d427223 */ /* 0x000fe20000010842 */
[----:B------:R-:W-:-:S02]  /*ad10*/  HADD2.F32 R61, -RZ, R61.H1_H1 ;  /* 0x3000003dff3d7230 */ /* 0x000fc40000004100 */
[----:B------:R-:W-:Y:S01]  /*ad20*/  FFMA.FTZ R64, R47, R50, R64 ;  /* 0x000000322f407223 */ /* 0x000fe20000010040 */
[----:B------:R-:W-:Y:S02]  /*ad30*/  HADD2.F32 R60, -RZ, R60.H0_H0 ;  /* 0x2000003cff3c7230 */ /* 0x000fe40000004100 */
[-C--:B------:R-:W-:Y:S01]  /*ad40*/  FMUL.FTZ R68, R48, R49.reuse ;  /* 0x0000003130447220 */ /* 0x080fe20000410000 */
[----:B------:R-:W-:Y:S02]  /*ad50*/  HADD2.F32 R47, -RZ, R62.H0_H0 ;  /* 0x2000003eff2f7230 */ /* 0x000fe40000004100 */
[C---:B------:R-:W-:Y:S01]  /*ad60*/  FMUL.FTZ R49, R61.reuse, R49 ;  /* 0x000000313d317220 */ /* 0x040fe20000410000 */
[----:B------:R-:W-:Y:S02]  /*ad70*/  HADD2.F32 R168, -RZ, R168.H0_H0 ;  /* 0x200000a8ffa87230 */ /* 0x000fe40000004100 */
[----:B------:R-:W-:Y:S01]  /*ad80*/  FFMA.FTZ R61, R61, R60, -R68 ;  /* 0x0000003c3d3d7223 */ /* 0x000fe20000010844 */
[----:B------:R-:W-:-:S02]  /*ad90*/  HADD2.F32 R59, -RZ, R59.H0_H0 ;  /* 0x2000003bff3b7230 */ /* 0x000fc40000004100 */
[----:B------:R-:W-:Y:S01]  /*ada0*/  FFMA.FTZ R51, R48, R60, R49 ;  /* 0x0000003c30337223 */ /* 0x000fe20000010031 */
[----:B------:R-:W-:Y:S02]  /*adb0*/  HADD2.F32 R45, -RZ, R46.H0_H0 ;  /* 0x2000002eff2d7230 */ /* 0x000fe40000004100 */
[-C--:B------:R-:W-:Y:S01]  /*adc0*/  FMUL.FTZ R48, R47, R168.reuse ;  /* 0x000000a82f307220 */ /* 0x080fe20000410000 */
[----:B------:R-:W-:Y:S01]  /*add0*/  HADD2.F32 R62, -RZ, R62.H1_H1 ;  /* 0x3000003eff3e7230 */ /* 0x000fe20000004100 */
[----:B------:R-:W-:Y:S01]  /*ade0*/  F2FP.F16.F32.PACK_AB R69, R74, R69 ;  /* 0x000000454a45723e */ /* 0x000fe200000000ff */
[----:B------:R-:W-:Y:S02]  /*adf0*/  HADD2.F32 R46, -RZ, R46.H1_H1 ;  /* 0x3000002eff2e7230 */ /* 0x000fe40000004100 */
[----:B------:R-:W-:Y:S01]  /*ae00*/  FMUL.FTZ R168, R45, R168 ;  /* 0x000000a82da87220 */ /* 0x000fe20000410000 */
[----:B------:R-:W-:Y:S02]  /*ae10*/  HADD2.F32 R166, -RZ, R166.H0_H0 ;  /* 0x200000a6ffa67230 */ /* 0x000fe40000004100 */
[----:B------:R-:W-:Y:S01]  /*ae20*/  FMUL.FTZ R67, R62, R59 ;  /* 0x0000003b3e437220 */ /* 0x000fe20000410000 */
[----:B------:R-:W-:-:S02]  /*ae30*/  HADD2.F32 R49, -RZ, R58.H0_H0 ;  /* 0x2000003aff317230 */ /* 0x000fc40000004100 */
[C---:B------:R-:W-:Y:S01]  /*ae40*/  FMUL.FTZ R59, R46.reuse, R59 ;  /* 0x0000003b2e3b7220 */ /* 0x040fe20000410000 */
[----:B------:R-:W-:Y:S01]  /*ae50*/  F2FP.F16.F32.PACK_AB R64, R51, R64 ;  /* 0x000000403340723e */ /* 0x000fe200000000ff */
[-C--:B------:R-:W-:Y:S01]  /*ae60*/  FFMA.FTZ R48, R45, R166.reuse, -R48 ;  /* 0x000000a62d307223 */ /* 0x080fe20000010830 */
[----:B------:R-:W-:Y:S01]  /*ae70*/  FFMA.FTZ R168, R47, R166, R168 ;  /* 0x000000a62fa87223 */ /* 0x000fe200000100a8 */
[-C--:B------:R-:W-:Y:S01]  /*ae80*/  FFMA.FTZ R67, R46, R49.reuse, -R67 ;  /* 0x000000312e437223 */ /* 0x080fe20000010843 */
[----:B------:R-:W-:Y:S01]  /*ae90*/  FFMA.FTZ R59, R62, R49, R59 ;  /* 0x000000313e3b7223 */ /* 0x000fe2000001003b */
[----:B------:R-:W-:Y:S01]  /*aea0*/  F2FP.F16.F32.PACK_AB R45, R63, R44 ;  /* 0x0000002c3f2d723e */ /* 0x000fe200000000ff */
[----:B------:R-:W-:Y:S01]  /*aeb0*/  IMAD.MOV.U32 R51, RZ, RZ, R69 ;  /* 0x000000ffff337224 */ /* 0x000fe200078e0045 */
[----:B------:R-:W-:Y:S02]  /*aec0*/  F2FP.F16.F32.PACK_AB R47, R71, R72 ;  /* 0x00000048472f723e */ /* 0x000fe400000000ff */
[----:B------:R-:W-:Y:S01]  /*aed0*/  F2FP.F16.F32.PACK_AB R46, R67, R48 ;  /* 0x00000030432e723e */ /* 0x000fe200000000ff */
[----:B------:R-:W-:Y:S01]  /*aee0*/  IMAD.MOV.U32 R48, RZ, RZ, R64 ;  /* 0x000000ffff307224 */ /* 0x000fe200078e0040 */
[----:B------:R-:W-:-:S02]  /*aef0*/  F2FP.F16.F32.PACK_AB R49, R70, R65 ;  /* 0x000000414631723e */ /* 0x000fc400000000ff */
[----:B------:R-:W-:Y:S02]  /*af00*/  F2FP.F16.F32.PACK_AB R44, R61, R66 ;  /* 0x000000423d2c723e */ /* 0x000fe400000000ff */
[----:B------:R-:W-:-:S07]  /*af10*/  F2FP.F16.F32.PACK_AB R50, R59, R168 ;  /* 0x000000a83b32723e */ /* 0x000fce00000000ff */
.L_x_520:
[----:B------:R-:W-:Y:S05]  /*af20*/  BSYNC B1 ;  /* 0x0000000000017941 */ /* 0x000fea0003800000 */
.L_x_519:
[----:B------:R-:W-:Y:S01]  /*af30*/  ISETP.GE.AND P3, PT, R57, R153, PT ;  /* 0x000000993900720c */ /* 0x000fe20003f66270 */
[----:B------:R-:W-:Y:S02]  /*af40*/  ULDC.64 UR4, c[0x0][0x208] ;  /* 0x0000820000047ab9 */ /* 0x000fe40000000a00 */
[----:B0-----:R0:W-:Y:S10]  /*af50*/  STG.E.128 desc[UR4][R54.64], R44 ;  /* 0x0000002c36007986 */ /* 0x0011f4000c101d04 */
[----:B------:R-:W-:Y:S05]  /*af60*/  @P3 BRA `(.L_x_485) ;  /* 0x0000000800783947 */ /* 0x000fea0003800000 */
[--C-:B0-----:R-:W-:Y:S01]  /*af70*/  SHF.R.S32.HI R44, RZ, 0x1f, R57.reuse ;  /* 0x0000001fff2c7819 */ /* 0x101fe20000011439 */
[----:B------:R-:W-:Y:S01]  /*af80*/  ULDC.64 UR4, c[0x0][0x208] ;  /* 0x0000820000047ab9 */ /* 0x000fe20000000a00 */
[----:B------:R-:W-:-:S04]  /*af90*/  IADD3 R57, P3, P4, R100, R136, R57 ;  /* 0x0000008864397210 */ /* 0x000fc80007c7e039 */
[----:B------:R-:W-:Y:S02]  /*afa0*/  IADD3.X R56, R15, R56, R44, P3, P4 ;  /* 0x000000380f387210 */ /* 0x000fe40001fe842c */
[----:B------:R-:W-:-:S04]  /*afb0*/  LEA R52, P3, R57, R52, 0x1 ;  /* 0x0000003439347211 */ /* 0x000fc800078608ff */
[----:B------:R-:W-:-:S05]  /*afc0*/  LEA.HI.X R53, R57, R53, R56, 0x1, P3 ;  /* 0x0000003539357211 */ /* 0x000fca00018f0c38 */
[----:B--2---:R0:W-:Y:S01]  /*afd0*/  STG.E.128 desc[UR4][R52.64], R48 ;  /* 0x0000003034007986 */ /* 0x0041e2000c101d04 */
[----:B------:R-:W-:Y:S05]  /*afe0*/  BRA `(.L_x_485) ;  /* 0x0000000800587947 */ /* 0x000fea0003800000 */
.L_x_428:
[----:B------:R-:W-:-:S13]  /*aff0*/  ISETP.NE.AND P2, PT, R224, 0x3, PT ;  /* 0x00000003e000780c */ /* 0x000fda0003f45270 */
[----:B------:R-:W-:Y:S05]  /*b000*/  @!P2 BRA `(.L_x_521) ;  /* 0x000000000004a947 */ /* 0x000fea0003800000 */
[----:B------:R-:W-:Y:S01]  /*b010*/  BPT.TRAP 0x1 ;  /* 0x000000040000795c */ /* 0x000fe20000300000 */
.L_x_521:
[----:B------:R-:W-:Y:S01]  /*b020*/  SHF.R.S32.HI R3, RZ, 0x1f, R24 ;  /* 0x0000001fff037819 */ /* 0x000fe20000011418 */
[----:B------:R-:W-:Y:S01]  /*b030*/  IMAD R0, R41, R24, RZ ;  /* 0x0000001829007224 */ /* 0x000fe200078e02ff */
[----:B------:R-:W-:Y:S01]  /*b040*/  BSSY B1, `(.L_x_522) ;  /* 0x000000a000017945 */ /* 0x000fe20003800000 */
[----:B------:R-:W-:Y:S02]  /*b050*/  IMAD R4, R24, -0xb0, R25 ;  /* 0xffffff5018047824 */ /* 0x000fe400078e0219 */
[----:B------:R-:W-:Y:S01]  /*b060*/  IMAD R45, R3, R156, R0 ;  /* 0x0000009c032d7224 */ /* 0x000fe200078e0200 */
[----:B------:R-:W-:Y:S01]  /*b070*/  LEA R3, R23, R2, 0x3 ;  /* 0x0000000217037211 */ /* 0x000fe200078e18ff */
[----:B------:R-:W-:Y:S01]  /*b080*/  IMAD.WIDE.U32 R52, R156, R24, RZ ;  /* 0x000000189c347225 */ /* 0x000fe200078e00ff */
[----:B------:R-:W-:Y:S02]  /*b090*/  SHF.L.U32 R0, R223, 0x1f, RZ ;  /* 0x0000001fdf007819 */ /* 0x000fe400000006ff */
[----:B------:R-:W-:Y:S01]  /*b0a0*/  VIMNMX R4, R4, 0xb0, PT ;  /* 0x000000b004047848 */ /* 0x000fe20003fe0100 */
[----:B------:R-:W-:Y:S01]  /*b0b0*/  IMAD.IADD R58, R45, 0x1, R53 ;  /* 0x000000012d3a7824 */ /* 0x000fe200078e0235 */
[----:B------:R-:W1:Y:S02]  /*b0c0*/  SYNCS.PHASECHK.TRANS64.TRYWAIT P3, [R3+URZ+0x34890], R0 ;  /* 0x03489000030075a7 */ /* 0x000e64000806017f */
[----:B-1----:R-:W-:Y:S05]  /*b0d0*/  @!P3 BRA `(.L_x_523) ;  /* 0x000001e0003cb947 */ /* 0x002fea0003800000 */
.L_x_805:
[----:B------:R-:W-:Y:S05]  /*b0e0*/  BSYNC B1 ;  /* 0x0000000000017941 */ /* 0x000fea0003800000 */
.L_x_522:
[----:B------:R-:W-:Y:S01]  /*b0f0*/  ISETP.GE.AND P3, PT, R22, R4, PT ;  /* 0x000000041600720c */ /* 0x000fe20003f66270 */
[----:B------:R-:W-:-:S12]  /*b100*/  BSSY B1, `(.L_x_524) ;  /* 0x0000011000017945 */ /* 0x000fd80003800000 */
[----:B------:R-:W-:Y:S05]  /*b110*/  @P3 BRA `(.L_x_525) ;  /* 0x00000000003c3947 */ /* 0x000fea0003800000 */
[----:B------:R-:W2:Y:S01]  /*b120*/  @!P0 LDC.64 R54, c[0x0][0x2e8] ;  /* 0x0000ba00ff368b82 */ /* 0x000ea20000000a00 */
[----:B------:R-:W-:Y:S01]  /*b130*/  @!P0 IADD3 R46, P3, R20, R52, RZ ;  /* 0x00000034142e8210 */ /* 0x000fe20007f7e0ff */
[----:B0-----:R-:W-:Y:S01]  /*b140*/  @!P1 LDS.128 R48, [R5+0x23c00] ;  /* 0x023c000005309984 */ /* 0x001fe20000000c00 */
[----:B------:R-:W-:-:S03]  /*b150*/  ULDC.64 UR4, c[0x0][0x208] ;  /* 0x0000820000047ab9 */ /* 0x000fc60000000a00 */
[----:B------:R-:W-:Y:S01]  /*b160*/  @!P0 IMAD.X R47, R58, 0x1, R13, P3 ;  /* 0x000000013a2f8824 */ /* 0x000fe200018e060d */
[----:B------:R-:W-:Y:S01]  /*b170*/  @!P1 IADD3 R44, P3, R12, R52, RZ ;  /* 0x000000340c2c9210 */ /* 0x000fe20007f7e0ff */
[----:B------:R-:W0:Y:S04]  /*b180*/  @!P1 LDC.64 R56, c[0x0][0x2e8] ;  /* 0x0000ba00ff389b82 */ /* 0x000e280000000a00 */
[----:B------:R-:W-:Y:S01]  /*b190*/  @!P1 IMAD.X R45, R58, 0x1, R7, P3 ;  /* 0x000000013a2d9824 */ /* 0x000fe200018e0607 */
[----:B--2---:R-:W-:-:S04]  /*b1a0*/  @!P0 LEA R54, P3, R46, R54, 0x1 ;  /* 0x000000362e368211 */ /* 0x004fc800078608ff */
[----:B------:R-:W-:Y:S02]  /*b1b0*/  @!P0 LEA.HI.X R55, R46, R55, R47, 0x1, P3 ;  /* 0x000000372e378211 */ /* 0x000fe400018f0c2f */
[----:B0-----:R-:W-:-:S04]  /*b1c0*/  @!P1 LEA R56, P3, R44, R56, 0x1 ;  /* 0x000000382c389211 */ /* 0x001fc800078608ff */
[----:B------:R-:W-:Y:S02]  /*b1d0*/  @!P1 LEA.HI.X R57, R44, R57, R45, 0x1, P3 ;  /* 0x000000392c399211 */ /* 0x000fe400018f0c2d */
[----:B------:R-:W0:Y:S04]  /*b1e0*/  @!P0 LDS.128 R44, [R5+0x1e400] ;  /* 0x01e40000052c8984 */ /* 0x000e280000000c00 */
[----:B0-----:R2:W-:Y:S04]  /*b1f0*/  @!P0 STG.E.128 desc[UR4][R54.64], R44 ;  /* 0x0000002c36008986 */ /* 0x0015e8000c101d04 */
[----:B------:R2:W-:Y:S02]  /*b200*/  @!P1 STG.E.128 desc[UR4][R56.64], R48 ;  /* 0x0000003038009986 */ /* 0x0005e4000c101d04 */
.L_x_525:
[----:B------:R-:W-:Y:S05]  /*b210*/  BSYNC B1 ;  /* 0x0000000000017941 */ /* 0x000fea0003800000 */
.L_x_524:
[----:B--2---:R-:W-:Y:S01]  /*b220*/  VIADD R44, R22, 0x20 ;  /* 0x00000020162c7836 */ /* 0x004fe20000000000 */
[----:B------:R-:W-:Y:S04]  /*b230*/  BSSY B1, `(.L_x_526) ;  /* 0x0000014000017945 */ /* 0x000fe80003800000 */
[----:B------:R-:W-:-:S13]  /*b240*/  ISETP.GE.AND P3, PT, R44, R4, PT ;  /* 0x000000042c00720c */ /* 0x000fda0003f66270 */
[----:B------:R-:W-:Y:S05]  /*b250*/  @P3 BRA `(.L_x_527) ;  /* 0x0000000000443947 */ /* 0x000fea0003800000 */
[----:B------:R-:W2:Y:S01]  /*b260*/  @!P0 LDC.64 R54, c[0x0][0x2e8] ;  /* 0x0000ba00ff368b82 */ /* 0x000ea20000000a00 */
[----:B------:R-:W-:Y:S01]  /*b270*/  IADD3 R45, P3, R116, R52, RZ ;  /* 0x00000034742d7210 */ /* 0x000fe20007f7e0ff */
[----:B------:R-:W-:-:S03]  /*b280*/  ULDC.64 UR4, c[0x0][0x208] ;  /* 0x0000820000047ab9 */ /* 0x000fc60000000a00 */
[----:B------:R-:W-:Y:S02]  /*b290*/  IADD3.X R48, R58, R117, RZ, P3, !PT ;  /* 0x000000753a307210 */ /* 0x000fe40001ffe4ff */
[C---:B------:R-:W-:Y:S01]  /*b2a0*/  @!P0 IADD3 R46, P3, R45.reuse, R20, RZ ;  /* 0x000000142d2e8210 */ /* 0x040fe20007f7e0ff */
[----:B------:R-:W3:Y:S04]  /*b2b0*/  @!P1 LDC.64 R56, c[0x0][0x2e8] ;  /* 0x0000ba00ff389b82 */ /* 0x000ee80000000a00 */
[----:B------:R-:W-:Y:S01]  /*b2c0*/  @!P0 IMAD.X R47, R48, 0x1, R13, P3 ;  /* 0x00000001302f8824 */ /* 0x000fe200018e060d */
[----:B------:R-:W-:-:S05]  /*b2d0*/  @!P1 IADD3 R44, P3, R45, R12, RZ ;  /* 0x0000000c2d2c9210 */ /* 0x000fca0007f7e0ff */
[----:B------:R-:W-:Y:S02]  /*b2e0*/  @!P1 IMAD.X R45, R48, 0x1, R7, P3 ;  /* 0x00000001302d9824 */ /* 0x000fe400018e0607 */
[----:B0-----:R-:W-:Y:S01]  /*b2f0*/  @!P1 LDS.128 R48, [R5+0x24c00] ;  /* 0x024c000005309984 */ /* 0x001fe20000000c00 */
[----:B--2---:R-:W-:-:S04]  /*b300*/  @!P0 LEA R54, P3, R46, R54, 0x1 ;  /* 0x000000362e368211 */ /* 0x004fc800078608ff */
[----:B------:R-:W-:Y:S02]  /*b310*/  @!P0 LEA.HI.X R55, R46, R55, R47, 0x1, P3 ;  /* 0x000000372e378211 */ /* 0x000fe400018f0c2f */
[----:B---3--:R-:W-:-:S04]  /*b320*/  @!P1 LEA R56, P3, R44, R56, 0x1 ;  /* 0x000000382c389211 */ /* 0x008fc800078608ff */
[----:B------:R-:W-:Y:S02]  /*b330*/  @!P1 LEA.HI.X R57, R44, R57, R45, 0x1, P3 ;  /* 0x000000392c399211 */ /* 0x000fe400018f0c2d */
[----:B------:R-:W0:Y:S04]  /*b340*/  @!P0 LDS.128 R44, [R5+0x1f400] ;  /* 0x01f40000052c8984 */ /* 0x000e280000000c00 */
[----:B0-----:R2:W-:Y:S04]  /*b350*/  @!P0 STG.E.128 desc[UR4][R54.64], R44 ;  /* 0x0000002c36008986 */ /* 0x0015e8000c101d04 */
[----:B------:R2:W-:Y:S02]  /*b360*/  @!P1 STG.E.128 desc[UR4][R56.64], R48 ;  /* 0x0000003038009986 */ /* 0x0005e4000c101d04 */
.L_x_527:
[----:B------:R-:W-:Y:S05]  /*b370*/  BSYNC B1 ;  /* 0x0000000000017941 */ /* 0x000fea0003800000 */
.L_x_526:
[----:B--2---:R-:W-:Y:S01]  /*b380*/  VIADD R44, R22, 0x40 ;  /* 0x00000040162c7836 */ /* 0x004fe20000000000 */
[----:B------:R-:W-:Y:S04]  /*b390*/  BSSY B1, `(.L_x_528) ;  /* 0x0000014000017945 */ /* 0x000fe80003800000 */
[----:B------:R-:W-:-:S13]  /*b3a0*/  ISETP.GE.AND P3, PT, R44, R4, PT ;  /* 0x000000042c00720c */ /* 0x000fda0003f66270 */
[----:B------:R-:W-:Y:S05]  /*b3b0*/  @P3 BRA `(.L_x_529) ;  /* 0x0000000000443947 */ /* 0x000fea0003800000 */
[----:B------:R-:W2:Y:S01]  /*b3c0*/  @!P0 LDC.64 R54, c[0x0][0x2e8] ;  /* 0x0000ba00ff368b82 */ /* 0x000ea20000000a00 */
[----:B------:R-:W-:Y:S01]  /*b3d0*/  LEA R45, P3, R42, R52, 0x6 ;  /* 0x000000342a2d7211 */ /* 0x000fe200078630ff */
[----:B------:R-:W-:-:S04]  /*b3e0*/  ULDC.64 UR4, c[0x0][0x208] ;  /* 0x0000820000047ab9 */ /* 0x000fc80000000a00 */
[----:B------:R-:W-:Y:S01]  /*b3f0*/  IMAD.X R48, R58, 0x1, R140, P3 ;  /* 0x000000013a307824 */ /* 0x000fe200018e068c */
[C---:B------:R-:W-:Y:S01]  /*b400*/  @!P0 IADD3 R46, P3, R45.reuse, R20, RZ ;  /* 0x000000142d2e8210 */ /* 0x040fe20007f7e0ff */
[----:B------:R-:W3:Y:S03]  /*b410*/  @!P1 LDC.64 R56, c[0x0][0x2e8] ;  /* 0x0000ba00ff389b82 */ /* 0x000ee60000000a00 */
[----:B------:R-:W-:Y:S02]  /*b420*/  @!P0 IADD3.X R47, R48, R13, RZ, P3, !PT ;  /* 0x0000000d302f8210 */ /* 0x000fe40001ffe4ff */
        /* <DEDUP_REMOVED lines=10> */
.L_x_529:
[----:B------:R-:W-:Y:S05]  /*b4d0*/  BSYNC B1 ;  /* 0x0000000000017941 */ /* 0x000fea0003800000 */
.L_x_528:
[----:B--2---:R-:W-:Y:S01]  /*b4e0*/  VIADD R44, R22, 0x60 ;  /* 0x00000060162c7836 */ /* 0x004fe20000000000 */
[----:B------:R-:W-:Y:S04]  /*b4f0*/  BSSY B1, `(.L_x_530) ;  /* 0x0000018000017945 */ /* 0x000fe80003800000 */
[----:B------:R-:W-:-:S13]  /*b500*/  ISETP.GE.AND P3, PT, R44, R4, PT ;  /* 0x000000042c00720c */ /* 0x000fda0003f66270 */
[----:B------:R-:W-:Y:S05]  /*b510*/  @P3 BRA `(.L_x_531) ;  /* 0x0000000000543947 */ /* 0x000fea0003800000 */
[----:B------:R-:W2:Y:S01]  /*b520*/  LDC.64 R44, c[0x0][0x300] ;  /* 0x0000c000ff2c7b82 */ /* 0x000ea20000000a00 */
[----:B------:R-:W-:Y:S01]  /*b530*/  IMAD.MOV.U32 R46, RZ, RZ, R52 ;  /* 0x000000ffff2e7224 */ /* 0x000fe200078e0034 */
[----:B------:R-:W-:Y:S01]  /*b540*/  ULDC.64 UR4, c[0x0][0x208] ;  /* 0x0000820000047ab9 */ /* 0x000fe20000000a00 */
[----:B------:R-:W-:-:S05]  /*b550*/  IMAD.MOV.U32 R47, RZ, RZ, R58 ;  /* 0x000000ffff2f7224 */ /* 0x000fca00078e003a */
[----:B------:R-:W3:Y:S08]  /*b560*/  @!P0 LDC.64 R54, c[0x0][0x2e8] ;  /* 0x0000ba00ff368b82 */ /* 0x000ef00000000a00 */
[----:B------:R-:W4:Y:S01]  /*b570*/  @!P1 LDC.64 R56, c[0x0][0x2e8] ;  /* 0x0000ba00ff389b82 */ /* 0x000f220000000a00 */
[----:B--2---:R-:W-:-:S04]  /*b580*/  IMAD.WIDE.U32 R46, R44, 0x60, R46 ;  /* 0x000000602c2e7825 */ /* 0x004fc800078e002e */
[----:B------:R-:W-:-:S05]  /*b590*/  IMAD R45, R45, 0x60, RZ ;  /* 0x000000602d2d7824 */ /* 0x000fca00078e02ff */
[----:B------:R-:W-:Y:S02]  /*b5a0*/  IADD3 R44, R47, R45, RZ ;  /* 0x0000002d2f2c7210 */ /* 0x000fe40007ffe0ff */
[----:B------:R-:W-:-:S05]  /*b5b0*/  @!P0 IADD3 R45, P3, R20, R46, RZ ;  /* 0x0000002e142d8210 */ /* 0x000fca0007f7e0ff */
[----:B------:R-:W-:Y:S01]  /*b5c0*/  @!P0 IMAD.X R48, R44, 0x1, R13, P3 ;  /* 0x000000012c308824 */ /* 0x000fe200018e060d */
[----:B------:R-:W-:-:S05]  /*b5d0*/  @!P1 IADD3 R46, P3, R12, R46, RZ ;  /* 0x0000002e0c2e9210 */ /* 0x000fca0007f7e0ff */
[----:B------:R-:W-:Y:S01]  /*b5e0*/  @!P1 IMAD.X R44, R44, 0x1, R7, P3 ;  /* 0x000000012c2c9824 */ /* 0x000fe200018e0607 */
[----:B---3--:R-:W-:-:S04]  /*b5f0*/  @!P0 LEA R54, P3, R45, R54, 0x1 ;  /* 0x000000362d368211 */ /* 0x008fc800078608ff */
[----:B------:R-:W-:Y:S02]  /*b600*/  @!P0 LEA.HI.X R55, R45, R55, R48, 0x1, P3 ;  /* 0x000000372d378211 */ /* 0x000fe400018f0c30 */
[C---:B----4-:R-:W-:Y:S01]  /*b610*/  @!P1 LEA R56, P3, R46.reuse, R56, 0x1 ;  /* 0x000000382e389211 */ /* 0x050fe200078608ff */
[----:B0-----:R-:W-:Y:S03]  /*b620*/  @!P1 LDS.128 R48, [R5+0x26c00] ;  /* 0x026c000005309984 */ /* 0x001fe60000000c00 */
[----:B------:R-:W-:Y:S02]  /*b630*/  @!P1 LEA.HI.X R57, R46, R57, R44, 0x1, P3 ;  /* 0x000000392e399211 */ /* 0x000fe400018f0c2c */
[----:B------:R-:W0:Y:S04]  /*b640*/  @!P0 LDS.128 R44, [R5+0x21400] ;  /* 0x02140000052c8984 */ /* 0x000e280000000c00 */
[----:B0-----:R2:W-:Y:S04]  /*b650*/  @!P0 STG.E.128 desc[UR4][R54.64], R44 ;  /* 0x0000002c36008986 */ /* 0x0015e8000c101d04 */
[----:B------:R2:W-:Y:S02]  /*b660*/  @!P1 STG.E.128 desc[UR4][R56.64], R48 ;  /* 0x0000003038009986 */ /* 0x0005e4000c101d04 */
.L_x_531:
[----:B------:R-:W-:Y:S05]  /*b670*/  BSYNC B1 ;  /* 0x0000000000017941 */ /* 0x000fea0003800000 */
.L_x_530:
        /* <DEDUP_REMOVED lines=21> */
.L_x_533:
[----:B------:R-:W-:Y:S05]  /*b7d0*/  BSYNC B1 ;  /* 0x0000000000017941 */ /* 0x000fea0003800000 */
.L_x_532:
[----:B--2---:R-:W-:-:S05]  /*b7e0*/  VIADD R44, R22, 0xa0 ;  /* 0x000000a0162c7836 */ /* 0x004fca0000000000 */
[----:B------:R-:W-:-:S13]  /*b7f0*/  ISETP.GE.AND P3, PT, R44, R4, PT ;  /* 0x000000042c00720c */ /* 0x000fda0003f66270 */
[----:B------:R-:W-:Y:S05]  /*b800*/  @P3 BRA `(.L_x_485) ;  /* 0x0000000000503947 */ /* 0x000fea0003800000 */
[----:B------:R-:W2:Y:S01]  /*b810*/  LDC.64 R44, c[0x0][0x300] ;  /* 0x0000c000ff2c7b82 */ /* 0x000ea20000000a00 */
[----:B------:R-:W-:Y:S01]  /*b820*/  IMAD.MOV.U32 R53, RZ, RZ, R58 ;  /* 0x000000ffff357224 */ /* 0x000fe200078e003a */
[----:B------:R-:W-:-:S06]  /*b830*/  ULDC.64 UR4, c[0x0][0x208] ;  /* 0x0000820000047ab9 */ /* 0x000fcc0000000a00 */
[----:B------:R-:W3:Y:S01]  /*b840*/  @!P1 LDC.64 R54, c[0x0][0x2e8] ;  /* 0x0000ba00ff369b82 */ /* 0x000ee20000000a00 */
[----:B--2---:R-:W-:-:S04]  /*b850*/  IMAD.WIDE.U32 R52, R44, 0xa0, R52 ;  /* 0x000000a02c347825 */ /* 0x004fc800078e0034 */
[----:B------:R-:W-:Y:S01]  /*b860*/  IMAD R45, R45, 0xa0, RZ ;  /* 0x000000a02d2d7824 */ /* 0x000fe200078e02ff */
[----:B------:R-:W-:-:S03]  /*b870*/  @!P0 IADD3 R46, P3, R20, R52, RZ ;  /* 0x00000034142e8210 */ /* 0x000fc60007f7e0ff */
[----:B------:R-:W-:-:S05]  /*b880*/  IMAD.IADD R48, R53, 0x1, R45 ;  /* 0x0000000135307824 */ /* 0x000fca00078e022d */
[----:B------:R-:W-:Y:S02]  /*b890*/  @!P0 IADD3.X R47, R48, R13, RZ, P3, !PT ;  /* 0x0000000d302f8210 */ /* 0x000fe40001ffe4ff */
[----:B------:R-:W-:Y:S02]  /*b8a0*/  @!P1 IADD3 R44, P3, R12, R52, RZ ;  /* 0x000000340c2c9210 */ /* 0x000fe40007f7e0ff */
[----:B------:R-:W2:Y:S03]  /*b8b0*/  @!P0 LDC.64 R52, c[0x0][0x2e8] ;  /* 0x0000ba00ff348b82 */ /* 0x000ea60000000a00 */
        /* <DEDUP_REMOVED lines=9> */
.L_x_485:
[----:B------:R-:W-:Y:S05]  /*b950*/  BSYNC B0 ;  /* 0x0000000000007941 */ /* 0x000fea0003800000 */
.L_x_427:
[----:B0-234-:R-:W0:Y:S01]  /*b960*/  S2R R44, SR_TID.X ;  /* 0x00000000002c7919 */ /* 0x01de220000002100 */
[----:B------:R-:W-:Y:S01]  /*b970*/  @!PT LDS RZ, [RZ] ;  /* 0x00000000fffff984 */ /* 0x000fe20000000800 */
[----:B------:R-:W-:Y:S01]  /*b980*/  @!PT LDS RZ, [RZ] ;  /* 0x00000000fffff984 */ /* 0x000fe20000000800 */
[----:B------:R-:W-:Y:S01]  /*b990*/  @!PT LDS RZ, [RZ] ;  /* 0x00000000fffff984 */ /* 0x000fe20000000800 */
[----:B------:R-:W-:Y:S01]  /*b9a0*/  @!PT LDS RZ, [RZ] ;  /* 0x00000000fffff984 */ /* 0x000fe20000000800 */
[----:B------:R2:W-:Y:S06]  /*b9b0*/  MEMBAR.ALL.CTA ;  /* 0x0000000000007992 */ /* 0x0005ec0000008000 */
[----:B--2---:R-:W2:Y:S01]  /*b9c0*/  FENCE.VIEW.ASYNC.S ;  /* 0x00000000000073c6 */ /* 0x004ea20000000000 */
[----:B------:R-:W-:Y:S05]  /*b9d0*/  WARPSYNC.ALL ;  /* 0x0000000000007948 */ /* 0x000fea0003800000 */
[----:B------:R-:W-:Y:S01]  /*b9e0*/  BSSY B0, `(.L_x_534) ;  /* 0x0000009000007945 */ /* 0x000fe20003800000 */
[----:B0-----:R-:W-:Y:S01]  /*b9f0*/  LOP3.LUT R44, R44, 0x7f, RZ, 0xc0, !PT ;  /* 0x0000007f2c2c7812 */ /* 0x001fe200078ec0ff */
[----:B--2---:R0:W-:Y:S03]  /*ba00*/  BAR.SYNC.DEFER_BLOCKING R163, 0x80 ;  /* 0x000200a30000751d */ /* 0x0041e60000010000 */
[----:B------:R-:W-:-:S13]  /*ba10*/  ISETP.NE.AND P3, PT, R44, RZ, PT ;  /* 0x000000ff2c00720c */ /* 0x000fda0003f65270 */
[----:B------:R-:W-:-:S05]  /*ba20*/  @!P3 VIADD R44, R3, 0x348a0 ;  /* 0x000348a0032cb836 */ /* 0x000fca0000000000 */
[----:B------:R-:W-:-:S04]  /*ba30*/  @!P3 PRMT R44, RZ, 0x654, R44 ;  /* 0x00000654ff2cb816 */ /* 0x000fc8000000002c */
[----:B------:R0:W-:Y:S01]  /*ba40*/  @!P3 SYNCS.ARRIVE.TRANS64.RED.A1T0 RZ, [R44+URZ], RZ ;  /* 0x000000ff2cffb9a7 */ /* 0x0001e2000810043f */
[----:B------:R-:W-:Y:S05]  /*ba50*/  @!P2 BRA `(.L_x_535) ;  /* 0x000000000004a947 */ /* 0x000fea0003800000 */
[----:B------:R-:W-:Y:S01]  /*ba60*/  BPT.TRAP 0x1 ;  /* 0x000000040000795c */ /* 0x000fe20000300000 */
.L_x_535:
[----:B------:R-:W-:Y:S05]  /*ba70*/  BSYNC B0 ;  /* 0x0000000000007941 */ /* 0x000fea0003800000 */
.L_x_534:
[----:B------:R-:W2:Y:S01]  /*ba80*/  SYNCS.PHASECHK.TRANS64.TRYWAIT P2, [R3+URZ+0x348b0], R0 ;  /* 0x0348b000030075a7 */ /* 0x000ea2000804017f */
[----:B------:R-:W-:Y:S01]  /*ba90*/  ULDC UR60, c[0x0][0x2f4] ;  /* 0x0000bd00003c7ab9 */ /* 0x000fe20000000800 */
[----:B------:R-:W-:Y:S01]  /*baa0*/  ULDC.64 UR38, c[0x0][0x328] ;  /* 0x0000ca0000267ab9 */ /* 0x000fe20000000a00 */
[----:B------:R-:W-:Y:S01]  /*bab0*/  ULDC.64 UR36, c[0x0][0x318] ;  /* 0x0000c60000247ab9 */ /* 0x000fe20000000a00 */
[----:B------:R-:W-:Y:S01]  /*bac0*/  BSSY B0, `(.L_x_536) ;  /* 0x0000003000007945 */ /* 0x000fe20003800000 */
[----:B------:R-:W-:-:S03]  /*bad0*/  IMAD.WIDE R48, R24, 0xb0, R118 ;  /* 0x000000b018307825 */ /* 0x000fc600078e0276 */
[----:B--2---:R-:W-:Y:S05]  /*bae0*/  @!P2 BRA `(.L_x_537) ;  /* 0x000001d400cca947 */ /* 0x004fea0003800000 */
.L_x_806:
[----:B------:R-:W-:Y:S05]  /*baf0*/  BSYNC B0 ;  /* 0x0000000000007941 */ /* 0x000fea0003800000 */
.L_x_536:
[----:B------:R-:W-:Y:S01]  /*bb00*/  ISETP.GE.AND P2, PT, R22, R4, PT ;  /* 0x000000041600720c */ /* 0x000fe20003f46270 */
[----:B------:R-:W-:-:S12]  /*bb10*/  BSSY B0, `(.L_x_538) ;  /* 0x0000011000007945 */ /* 0x000fd80003800000 */
[----:B------:R-:W-:Y:S05]  /*bb20*/  @P2 BRA `(.L_x_539) ;  /* 0x00000000003c2947 */ /* 0x000fea0003800000 */
[----:B------:R-:W-:Y:S01]  /*bb30*/  IMAD R47, R49, UR38, RZ ;  /* 0x00000026312f7c24 */ /* 0x000fe2000f8e02ff */
[----:B------:R-:W-:Y:S01]  /*bb40*/  ULDC.64 UR4, c[0x0][0x208] ;  /* 0x0000820000047ab9 */ /* 0x000fe20000000a00 */
[----:B0-----:R-:W-:Y:S02]  /*bb50*/  IMAD.MOV.U32 R44, RZ, RZ, R102 ;  /* 0x000000ffff2c7224 */ /* 0x001fe400078e0066 */
[----:B------:R-:W-:Y:S02]  /*bb60*/  IMAD.MOV.U32 R45, RZ, RZ, R6 ;  /* 0x000000ffff2d7224 */ /* 0x000fe400078e0006 */
[C---:B------:R-:W-:Y:S02]  /*bb70*/  IMAD R47, R48.reuse, UR39, R47 ;  /* 0x00000027302f7c24 */ /* 0x040fe4000f8e022f */
[----:B------:R-:W-:-:S05]  /*bb80*/  IMAD.WIDE.U32 R44, R48, UR38, R44 ;  /* 0x00000026302c7c25 */ /* 0x000fca000f8e002c */
[----:B------:R-:W-:Y:S02]  /*bb90*/  IADD3 R45, R45, R47, RZ ;  /* 0x0000002f2d2d7210 */ /* 0x000fe40007ffe0ff */
[----:B------:R-:W-:-:S04]  /*bba0*/  LEA R50, P2, R44, UR36, 0x1 ;  /* 0x000000242c327c11 */ /* 0x000fc8000f8408ff */
[----:B------:R-:W-:Y:S02]  /*bbb0*/  LEA.HI.X R51, R44, UR37, R45, 0x1, P2 ;  /* 0x000000252c337c11 */ /* 0x000fe400090f0c2d */
[----:B------:R-:W-:-:S13]  /*bbc0*/  ISETP.GE.AND P2, PT, R16, UR60, PT ;  /* 0x0000003c10007c0c */ /* 0x000fda000bf46270 */
[----:B------:R-:W0:Y:S04]  /*bbd0*/  @!P2 LDS.128 R44, [R5+0x400] ;  /* 0x00040000052ca984 */ /* 0x000e280000000c00 */
[----:B0-----:R-:W-:Y:S01]  /*bbe0*/  @!P2 STG.E.128 desc[UR4][R50.64], R44 ;  /* 0x0000002c3200a986 */ /* 0x001fe2000c101d04 */
[----:B------:R-:W-:-:S13]  /*bbf0*/  ISETP.GE.AND P2, PT, R221, UR60, PT ;  /* 0x0000003cdd007c0c */ /* 0x000fda000bf46270 */
[----:B------:R-:W0:Y:S04]  /*bc00*/  @!P2 LDS.128 R44, [R5+0x5c00] ;  /* 0x005c0000052ca984 */ /* 0x000e280000000c00 */
[----:B0-----:R3:W-:Y:S02]  /*bc10*/  @!P2 STG.E.128 desc[UR4][R50.64+0x80], R44 ;  /* 0x0000802c3200a986 */ /* 0x0017e4000c101d04 */
.L_x_539:
[----:B------:R-:W-:Y:S05]  /*bc20*/  BSYNC B0 ;  /* 0x0000000000007941 */ /* 0x000fea0003800000 */
.L_x_538:
[----:B-12---:R-:W-:Y:S01]  /*bc30*/  VIADD R0, R22, 0x20 ;  /* 0x0000002016007836 */ /* 0x006fe20000000000 */
[----:B------:R-:W-:Y:S04]  /*bc40*/  BSSY B0, `(.L_x_540) ;  /* 0x0000014000007945 */ /* 0x000fe80003800000 */
[----:B------:R-:W-:-:S13]  /*bc50*/  ISETP.GE.AND P2, PT, R0, R4, PT ;  /* 0x000000040000720c */ /* 0x000fda0003f46270 */
[----:B------:R-:W-:Y:S05]  /*bc60*/  @P2 BRA `(.L_x_541) ;  /* 0x0000000000442947 */ /* 0x000fea0003800000 */
[----:B---3--:R-:W-:Y:S01]  /*bc70*/  IADD3 R47, P2, R48, 0x20, RZ ;  /* 0x00000020302f7810 */ /* 0x008fe20007f5e0ff */
[----:B0-----:R-:W-:Y:S01]  /*bc80*/  IMAD.MOV.U32 R44, RZ, RZ, R102 ;  /* 0x000000ffff2c7224 */ /* 0x001fe200078e0066 */
[----:B------:R-:W-:Y:S01]  /*bc90*/  ULDC.64 UR4, c[0x0][0x208] ;  /* 0x0000820000047ab9 */ /* 0x000fe20000000a00 */
[----:B------:R-:W-:Y:S02]  /*bca0*/  IMAD.MOV.U32 R45, RZ, RZ, R6 ;  /* 0x000000ffff2d7224 */ /* 0x000fe400078e0006 */
[----:B------:R-:W-:Y:S02]  /*bcb0*/  IMAD.X R0, RZ, RZ, R49, P2 ;  /* 0x000000ffff007224 */ /* 0x000fe400010e0631 */
[----:B------:R-:W-:-:S04]  /*bcc0*/  IMAD.WIDE.U32 R44, R47, UR38, R44 ;  /* 0x000000262f2c7c25 */ /* 0x000fc8000f8e002c */
[----:B------:R-:W-:Y:S01]  /*bcd0*/  IMAD R0, R0, UR38, RZ ;  /* 0x0000002600007c24 */ /* 0x000fe2000f8e02ff */
[----:B------:R-:W-:-:S03]  /*bce0*/  LEA R50, P2, R44, UR36, 0x1 ;  /* 0x000000242c327c11 */ /* 0x000fc6000f8408ff */
[----:B------:R-:W-:-:S05]  /*bcf0*/  IMAD R47, R47, UR39, R0 ;  /* 0x000000272f2f7c24 */ /* 0x000fca000f8e0200 */
[----:B------:R-:W-:-:S04]  /*bd00*/  IADD3 R45, R45, R47, RZ ;  /* 0x0000002f2d2d7210 */ /* 0x000fc80007ffe0ff */
[----:B------:R-:W-:Y:S02]  /*bd10*/  LEA.HI.X R51, R44, UR37, R45, 0x1, P2 ;  /* 0x000000252c337c11 */ /* 0x000fe400090f0c2d */
[----:B------:R-:W-:-:S13]  /*bd20*/  ISETP.GE.AND P2, PT, R16, UR60, PT ;  /* 0x0000003c10007c0c */ /* 0x000fda000bf46270 */
[----:B------:R-:W0:Y:S04]  /*bd30*/  @!P2 LDS.128 R44, [R5+0x1400] ;  /* 0x00140000052ca984 */ /* 0x000e280000000c00 */
[----:B0-----:R-:W-:Y:S01]  /*bd40*/  @!P2 STG.E.128 desc[UR4][R50.64], R44 ;  /* 0x0000002c3200a986 */ /* 0x001fe2000c101d04 */
[----:B------:R-:W-:-:S13]  /*bd50*/  ISETP.GE.AND P2, PT, R221, UR60, PT ;  /* 0x0000003cdd007c0c */ /* 0x000fda000bf46270 */
[----:B------:R-:W0:Y:S04]  /*bd60*/  @!P2 LDS.128 R44, [R5+0x6c00] ;  /* 0x006c0000052ca984 */ /* 0x000e280000000c00 */
[----:B0-----:R1:W-:Y:S02]  /*bd70*/  @!P2 STG.E.128 desc[UR4][R50.64+0x80], R44 ;  /* 0x0000802c3200a986 */ /* 0x0013e4000c101d04 */
.L_x_541:
[----:B------:R-:W-:Y:S05]  /*bd80*/  BSYNC B0 ;  /* 0x0000000000007941 */ /* 0x000fea0003800000 */
.L_x_540:
[----:B------:R-:W-:Y:S01]  /*bd90*/  VIADD R0, R22, 0x40 ;  /* 0x0000004016007836 */ /* 0x000fe20000000000 */
[----:B------:R-:W-:Y:S04]  /*bda0*/  BSSY B0, `(.L_x_542) ;  /* 0x0000014000007945 */ /* 0x000fe80003800000 */
[----:B------:R-:W-:-:S13]  /*bdb0*/  ISETP.GE.AND P2, PT, R0, R4, PT ;  /* 0x000000040000720c */ /* 0x000fda0003f46270 */
[----:B------:R-:W-:Y:S05]  /*bdc0*/  @P2 BRA `(.L_x_543) ;  /* 0x0000000000442947 */ /* 0x000fea0003800000 */
[----:B-1-3--:R-:W-:Y:S01]  /*bdd0*/  IADD3 R47, P2, R48, 0x40, RZ ;  /* 0x00000040302f7810 */ /* 0x00afe20007f5e0ff */
        /* <DEDUP_REMOVED lines=16> */
.L_x_543:
[----:B------:R-:W-:Y:S05]  /*bee0*/  BSYNC B0 ;  /* 0x0000000000007941 */ /* 0x000fea0003800000 */
.L_x_542:
[----:B------:R-:W-:Y:S01]  /*bef0*/  VIADD R0, R22, 0x60 ;  /* 0x0000006016007836 */ /* 0x000fe20000000000 */
[----:B------:R-:W-:Y:S04]  /*bf00*/  BSSY B0, `(.L_x_544) ;  /* 0x0000014000007945 */ /* 0x000fe80003800000 */
[----:B------:R-:W-:-:S13]  /*bf10*/  ISETP.GE.AND P2, PT, R0, R4, PT ;  /* 0x000000040000720c */ /* 0x000fda0003f46270 */
[----:B------:R-:W-:Y:S05]  /*bf20*/  @P2 BRA `(.L_x_545) ;  /* 0x0000000000442947 */ /* 0x000fea0003800000 */
[----:B-123--:R-:W-:Y:S01]  /*bf30*/  IADD3 R47, P2, R48, 0x60, RZ ;  /* 0x00000060302f7810 */ /* 0x00efe20007f5e0ff */
        /* <DEDUP_REMOVED lines=16> */
.L_x_545:
[----:B------:R-:W-:Y:S05]  /*c040*/  BSYNC B0 ;  /* 0x0000000000007941 */ /* 0x000fea0003800000 */
.L_x_544:
[----:B------:R-:W-:Y:S01]  /*c050*/  VIADD R0, R22, 0x80 ;  /* 0x0000008016007836 */ /* 0x000fe20000000000 */
[----:B------:R-:W-:Y:S04]  /*c060*/  BSSY B0, `(.L_x_546) ;  /* 0x0000014000007945 */ /* 0x000fe80003800000 */
[----:B------:R-:W-:-:S13]  /*c070*/  ISETP.GE.AND P2, PT, R0, R4, PT ;  /* 0x000000040000720c */ /* 0x000fda0003f46270 */
[----:B------:R-:W-:Y:S05]  /*c080*/  @P2 BRA `(.L_x_547) ;  /* 0x0000000000442947 */ /* 0x000fea0003800000 */
[----:B-1234-:R-:W-:Y:S01]  /*c090*/  IADD3 R47, P2, R48, 0x80, RZ ;  /* 0x00000080302f7810 */ /* 0x01efe20007f5e0ff */
        /* <DEDUP_REMOVED lines=16> */
.L_x_547:
[----:B------:R-:W-:Y:S05]  /*c1a0*/  BSYNC B0 ;  /* 0x0000000000007941 */ /* 0x000fea0003800000 */
.L_x_546:
[----:B------:R-:W-:Y:S01]  /*c1b0*/  VIADD R0, R22, 0xa0 ;  /* 0x000000a016007836 */ /* 0x000fe20000000000 */
[----:B------:R-:W-:Y:S04]  /*c1c0*/  BSSY B0, `(.L_x_548) ;  /* 0x0000014000007945 */ /* 0x000fe80003800000 */
[----:B------:R-:W-:-:S13]  /*c1d0*/  ISETP.GE.AND P2, PT, R0, R4, PT ;  /* 0x000000040000720c */ /* 0x000fda0003f46270 */
[----:B------:R-:W-:Y:S05]  /*c1e0*/  @P2 BRA `(.L_x_549) ;  /* 0x0000000000442947 */ /* 0x000fea0003800000 */
[----:B01234-:R-:W-:Y:S01]  /*c1f0*/  IADD3 R47, P2, R48, 0xa0, RZ ;  /* 0x000000a0302f7810 */ /* 0x01ffe20007f5e0ff */
[----:B------:R-:W-:Y:S01]  /*c200*/  IMAD.MOV.U32 R44, RZ, RZ, R102 ;  /* 0x000000ffff2c7224 */ /* 0x000fe200078e0066 */
[----:B------:R-:W-:Y:S01]  /*c210*/  ULDC.64 UR4, c[0x0][0x208] ;  /* 0x0000820000047ab9 */ /* 0x000fe20000000a00 */
[----:B------:R-:W-:Y:S02]  /*c220*/  IMAD.MOV.U32 R45, RZ, RZ, R6 ;  /* 0x000000ffff2d7224 */ /* 0x000fe400078e0006 */
[----:B------:R-:W-:Y:S02]  /*c230*/  IMAD.X R48, RZ, RZ, R49, P2 ;  /* 0x000000ffff307224 */ /* 0x000fe400010e0631 */
[----:B------:R-:W-:-:S04]  /*c240*/  IMAD.WIDE.U32 R44, R47, UR38, R44 ;  /* 0x000000262f2c7c25 */ /* 0x000fc8000f8e002c */
[----:B------:R-:W-:-:S04]  /*c250*/  IMAD R48, R48, UR38, RZ ;  /* 0x0000002630307c24 */ /* 0x000fc8000f8e02ff */
[----:B------:R-:W-:Y:S01]  /*c260*/  IMAD R47, R47, UR39, R48 ;  /* 0x000000272f2f7c24 */ /* 0x000fe2000f8e0230 */
[----:B------:R-:W-:-:S04]  /*c270*/  LEA R48, P2, R44, UR36, 0x1 ;  /* 0x000000242c307c11 */ /* 0x000fc8000f8408ff */
        /* <DEDUP_REMOVED lines=8> */
.L_x_549:
[----:B------:R-:W-:Y:S05]  /*c300*/  BSYNC B0 ;  /* 0x0000000000007941 */ /* 0x000fea0003800000 */
.L_x_548:
[----:B------:R-:W5:Y:S01]  /*c310*/  LDL R0, [R1] ;  /* 0x0000000001007983 */ /* 0x000f620000100800 */
[----:B------:R-:W-:Y:S02]  /*c320*/  VIADD R23, R23, 0x1 ;  /* 0x0000000117177836 */ /* 0x000fe40000000000 */
[----:B------:R-:W-:Y:S01]  /*c330*/  @!P3 VIADD R3, R3, 0x348c0 ;  /* 0x000348c00303b836 */ /* 0x000fe20000000000 */
[----:B------:R-:W-:Y:S01]  /*c340*/  @!PT LDS RZ, [RZ] ;  /* 0x00000000fffff984 */ /* 0x000fe20000000800 */
[----:B------:R-:W-:Y:S01]  /*c350*/  @!PT LDS RZ, [RZ] ;  /* 0x00000000fffff984 */ /* 0x000fe20000000800 */
[----:B------:R-:W-:Y:S01]  /*c360*/  @!PT LDS RZ, [RZ] ;  /* 0x00000000fffff984 */ /* 0x000fe20000000800 */
[----:B------:R-:W-:Y:S01]  /*c370*/  @!PT LDS RZ, [RZ] ;  /* 0x00000000fffff984 */ /* 0x000fe20000000800 */
[----:B------:R1:W-:Y:S06]  /*c380*/  MEMBAR.ALL.CTA ;  /* 0x0000000000007992 */ /* 0x0003ec0000008000 */
[----:B-1----:R-:W1:Y:S02]  /*c390*/  FENCE.VIEW.ASYNC.S ;  /* 0x00000000000073c6 */ /* 0x002e640000000000 */
[----:B-1----:R1:W-:Y:S01]  /*c3a0*/  BAR.SYNC.DEFER_BLOCKING R163, 0x80 ;  /* 0x000200a30000751d */ /* 0x0023e20000010000 */
[----:B------:R-:W-:-:S02]  /*c3b0*/  ISETP.NE.AND P2, PT, R23, 0x2, PT ;  /* 0x000000021700780c */ /* 0x000fc40003f45270 */
[----:B------:R-:W-:Y:S02]  /*c3c0*/  @!P3 PRMT R3, RZ, 0x654, R3 ;  /* 0x00000654ff03b816 */ /* 0x000fe40000000003 */
[----:B------:R-:W-:Y:S02]  /*c3d0*/  SEL R23, R23, RZ, P2 ;  /* 0x000000ff17177207 */ /* 0x000fe40001000000 */
[----:B------:R1:W-:Y:S01]  /*c3e0*/  @!P3 SYNCS.ARRIVE.TRANS64.RED.A1T0 RZ, [R3+URZ], RZ ;  /* 0x000000ff03ffb9a7 */ /* 0x0003e2000810043f */
[----:B-----5:R-:W-:Y:S02]  /*c3f0*/  LOP3.LUT P4, RZ, R0, 0x10, RZ, 0xc0, !PT ;  /* 0x0000001000ff7812 */ /* 0x020fe4000788c0ff */
[----:B------:R-:W-:-:S04]  /*c400*/  SEL R0, RZ, 0x1, P2 ;  /* 0x00000001ff007807 */ /* 0x000fc80001000000 */
[----:B------:R-:W-:-:S07]  /*c410*/  LOP3.LUT R223, R223, R0, RZ, 0x3c, !PT ;  /* 0x00000000dfdf7212 */ /* 0x000fce00078e3cff */
[----:B-1----:R-:W-:Y:S05]  /*c420*/  @P4 BRA `(.L_x_550) ;  /* 0xffffff6800204947 */ /* 0x002fea000383ffff */
[----:B------:R-:W1:Y:S01]  /*c430*/  S2R R4, SR_TID.X ;  /* 0x0000000000047919 */ /* 0x000e620000002100 */
[----:B------:R-:W-:Y:S02]  /*c440*/  PLOP3.LUT P0, PT, PT, PT, PT, 0x8, 0x0 ;  /* 0x000000000000781c */ /* 0x000fe40003f0e170 */
[----:B-1----:R-:W-:-:S04]  /*c450*/  SHF.R.U32.HI R4, RZ, 0x7, R4 ;  /* 0x00000007ff047819 */ /* 0x002fc80000011604 */
[----:B------:R-:W-:-:S13]  /*c460*/  ISETP.NE.AND P4, PT, R4, 0x1, PT ;  /* 0x000000010400780c */ /* 0x000fda0003f85270 */
[----:B------:R-:W-:Y:S06]  /*c470*/  @!P4 BAR.ARV 0x9, 0x100 ;  /* 0x024400000000cb1d */ /* 0x000fec0000002000 */
.L_x_422:
[----:B------:R-:W-:Y:S01]  /*c480*/  IMAD.MOV.U32 R3, RZ, RZ, RZ ;  /* 0x000000ffff037224 */ /* 0x000fe200078e00ff */
[----:B------:R-:W-:Y:S06]  /*c490*/  @P0 BRA `(.L_x_551) ;  /* 0x00000000000c0947 */ /* 0x000fec0003800000 */
[----:B------:R-:W1:Y:S01]  /*c4a0*/  FENCE.VIEW.ASYNC.G ;  /* 0x00000000000073c6 */ /* 0x000e620000000100 */
[----:B------:R-:W-:Y:S05]  /*c4b0*/  WARPSYNC.ALL ;  /* 0x0000000000007948 */ /* 0x000fea0003800000 */
[----:B-1----:R-:W-:Y:S06]  /*c4c0*/  BAR.ARV 0xc, 0x180 ;  /* 0x0306000000007b1d */ /* 0x002fec0000002000 */
.L_x_551:
[----:B------:R-:W2:Y:S01]  /*c4d0*/  LDL R0, [R1] ;  /* 0x0000000001007983 */ /* 0x000ea20000100800 */
[----:B------:R-:W-:Y:S01]  /*c4e0*/  BSSY B0, `(.L_x_552) ;  /* 0x0000021000007945 */ /* 0x000fe20003800000 */
[----:B--2---:R-:W-:-:S13]  /*c4f0*/  LOP3.LUT P0, RZ, R0, 0x40, RZ, 0xc0, !PT ;  /* 0x0000004000ff7812 */ /* 0x004fda000780c0ff */
[----:B------:R-:W-:Y:S05]  /*c500*/  @!P0 BRA `(.L_x_553) ;  /* 0x0000000000788947 */ /* 0x000fea0003800000 */
[----:B------:R-:W2:Y:S01]  /*c510*/  LDL R0, [R1+0x64] ;  /* 0x0000640001007983 */ /* 0x000ea20000100800 */
[----:B------:R-:W-:Y:S01]  /*c520*/  ULDC UR4, c[0x0][0x9f0] ;  /* 0x00027c0000047ab9 */ /* 0x000fe20000000800 */
[----:B--2---:R-:W-:-:S04]  /*c530*/  ISETP.NE.AND P0, PT, R0, RZ, PT ;  /* 0x000000ff0000720c */ /* 0x004fc80003f05270 */
        /* <DEDUP_REMOVED lines=9> */
[----:B0-----:R-:W-:Y:S02]  /*c5d0*/  VIADD R4, R3, 0xffffffe ;  /* 0x0ffffffe03047836 */ /* 0x001fe40000000000 */
[----:B------:R-:W-:-:S04]  /*c5e0*/  IMAD.MOV R3, RZ, RZ, -R10 ;  /* 0x000000ffff037224 */ /* 0x000fc800078e0a0a */
[----:B------:R0:W1:Y:S02]  /*c5f0*/  F2I.FTZ.U32.TRUNC.NTZ R5, R4 ;  /* 0x0000000400057305 */ /* 0x000064000021f000 */
[----:B0-----:R-:W-:Y:S01]  /*c600*/  IMAD.MOV.U32 R4, RZ, RZ, RZ ;  /* 0x000000ffff047224 */ /* 0x001fe200078e00ff */
[----:B-1----:R-:W-:-:S05]  /*c610*/  IADD3 R7, RZ, -R5, RZ ;  /* 0x80000005ff077210 */ /* 0x002fca0007ffe0ff */
[----:B------:R-:W-:-:S04]  /*c620*/  IMAD R7, R7, R6, RZ ;  /* 0x0000000607077224 */ /* 0x000fc800078e02ff */
[----:B------:R-:W-:-:S06]  /*c630*/  IMAD.HI.U32 R5, R5, R7, R4 ;  /* 0x0000000705057227 */ /* 0x000fcc00078e0004 */
[----:B------:R-:W-:-:S04]  /*c640*/  IMAD.HI.U32 R5, R5, R8, RZ ;  /* 0x0000000805057227 */ /* 0x000fc800078e00ff */
[----:B------:R-:W-:-:S05]  /*c650*/  IMAD R3, R5, R3, R8 ;  /* 0x0000000305037224 */ /* 0x000fca00078e0208 */
[----:B------:R-:W-:-:S13]  /*c660*/  ISETP.GT.U32.AND P1, PT, R6, R3, PT ;  /* 0x000000030600720c */ /* 0x000fda0003f24070 */
[----:B------:R-:W-:Y:S02]  /*c670*/  @!P1 IMAD.IADD R3, R3, 0x1, -R6 ;  /* 0x0000000103039824 */ /* 0x000fe400078e0a06 */
[----:B------:R-:W-:Y:S01]  /*c680*/  @!P1 VIADD R5, R5, 0x1 ;  /* 0x0000000105059836 */ /* 0x000fe20000000000 */
[----:B------:R-:W-:Y:S02]  /*c690*/  ISETP.NE.AND P1, PT, R9, RZ, PT ;  /* 0x000000ff0900720c */ /* 0x000fe40003f25270 */
[----:B------:R-:W-:-:S13]  /*c6a0*/  ISETP.GE.U32.AND P0, PT, R3, R6, PT ;  /* 0x000000060300720c */ /* 0x000fda0003f06070 */
[----:B------:R-:W-:-:S05]  /*c6b0*/  @P0 IADD3 R5, R5, 0x1, RZ ;  /* 0x0000000105050810 */ /* 0x000fca0007ffe0ff */
[----:B------:R-:W-:-:S04]  /*c6c0*/  IMAD.MOV.U32 R3, RZ, RZ, R5 ;  /* 0x000000ffff037224 */ /* 0x000fc800078e0005 */
[----:B------:R-:W-:Y:S01]  /*c6d0*/  @!P2 IMAD.MOV R3, RZ, RZ, -R3 ;  /* 0x000000ffff03a224 */ /* 0x000fe200078e0a03 */
[----:B------:R-:W-:-:S07]  /*c6e0*/  @!P1 LOP3.LUT R3, RZ, R9, RZ, 0x33, !PT ;  /* 0x00000009ff039212 */ /* 0x000fce00078e33ff */
.L_x_553:
[----:B------:R-:W-:Y:S05]  /*c6f0*/  BSYNC B0 ;  /* 0x0000000000007941 */ /* 0x000fea0003800000 */
.L_x_552:
[----:B------:R-:W2:Y:S01]  /*c700*/  LDL R0, [R1+0x74] ;  /* 0x0000740001007983 */ /* 0x000ea20000100800 */
[----:B------:R-:W-:Y:S02]  /*c710*/  PLOP3.LUT P0, PT, PT, PT, PT, 0x80, 0x0 ;  /* 0x000000000000781c */ /* 0x000fe40003f0f070 */
        /* <DEDUP_REMOVED lines=18> */
[----:B0--34-:R-:W-:Y:S02]  /*c840*/  CS2R R50, SRZ ;  /* 0x0000000000327805 */ /* 0x019fe4000001ff00 */
        /* <DEDUP_REMOVED lines=13> */
[----:B--2---:R-:W-:Y:S02]  /*c920*/  IMAD R4, R0, R3, RZ ;  /* 0x0000000300047224 */ /* 0x004fe400078e02ff */
[----:B------:R-:W-:-:S03]  /*c930*/  IMAD.MOV.U32 R0, RZ, RZ, RZ ;  /* 0x000000ffff007224 */ /* 0x000fc600078e00ff */
[----:B------:R0:W-:Y:S01]  /*c940*/  STL [R1+0x18], R4 ;  /* 0x0000180401007387 */ /* 0x0001e20000100800 */
[----:B------:R-:W-:Y:S01]  /*c950*/  VIADDMNMX R160, R4, R3, R160, PT ;  /* 0x0000000304a07246 */ /* 0x000fe200038001a0 */
[----:B------:R-:W-:-:S03]  /*c960*/  IMAD.MOV.U32 R3, RZ, RZ, RZ ;  /* 0x000000ffff037224 */ /* 0x000fc600078e00ff */
[----:B------:R-:W-:-:S13]  /*c970*/  ISETP.GT.AND P1, PT, R160, R4, PT ;  /* 0x00000004a000720c */ /* 0x000fda0003f24270 */
[----:B0-----:R-:W-:Y:S05]  /*c980*/  @!P1 BRA `(.L_x_554) ;  /* 0x0000011800549947 */ /* 0x001fea0003800000 */
[----:B------:R-:W0:Y:S01]  /*c990*/  S2R R4, SR_TID.X ;  /* 0x0000000000047919 */ /* 0x000e220000002100 */
[----:B------:R-:W-:Y:S01]  /*c9a0*/  UMOV UR4, 0xffffffff ;  /* 0xffffffff00047882 */ /* 0x000fe20000000000 */
[----:B0-----:R-:W-:-:S04]  /*c9b0*/  IADD3 R4, R4, -0x80, RZ ;  /* 0xffffff8004047810 */ /* 0x001fc80007ffe0ff */
[----:B------:R-:W-:-:S04]  /*c9c0*/  SHF.R.S32.HI R0, RZ, 0x1f, R4 ;  /* 0x0000001fff007819 */ /* 0x000fc80000011404 */
[----:B------:R-:W-:-:S04]  /*c9d0*/  LEA.HI R0, R0, R4, RZ, 0x7 ;  /* 0x0000000400007211 */ /* 0x000fc800078f38ff */
[----:B------:R-:W-:Y:S01]  /*c9e0*/  SHF.R.S32.HI R13, RZ, 0x7, R0 ;  /* 0x00000007ff0d7819 */ /* 0x000fe20000011400 */
[----:B------:R-:W-:Y:S06]  /*c9f0*/  BRA.DIV UR4, `(.L_x_555) ;  /* 0x000001ca041c7947 */ /* 0x000fec000b800000 */
[----:B------:R-:W0:Y:S04]  /*ca00*/  SHFL.IDX PT, R0, R13, RZ, 0x1f ;  /* 0x00001fff0d007589 */ /* 0x000e2800000e0000 */
[----:B0-----:R0:W-:Y:S02]  /*ca10*/  STL [R1+0x1c], R0 ;  /* 0x00001c0001007387 */ /* 0x0011e40000100800 */
.L_x_809:
[----:B------:R-:W0:Y:S04]  /*ca20*/  LDL R4, [R1+0x1c] ;  /* 0x00001c0001047983 */ /* 0x000e280000100800 */
[----:B------:R-:W2:Y:S01]  /*ca30*/  LDL R3, [R1+0x78] ;  /* 0x0000780001037983 */ /* 0x000ea20000100800 */
[----:B0-----:R-:W-:-:S04]  /*ca40*/  LEA.HI R0, R4, R4, RZ, 0x1 ;  /* 0x0000000404007211 */ /* 0x001fc800078f08ff */
[----:B------:R-:W-:Y:S02]  /*ca50*/  LOP3.LUT R0, R0, 0x1e, RZ, 0xc0, !PT ;  /* 0x0000001e00007812 */ /* 0x000fe400078ec0ff */
[----:B--2---:R-:W-:-:S03]  /*ca60*/  LOP3.LUT P0, RZ, R3, 0x9f, RZ, 0xc0, !PT ;  /* 0x0000009f03ff7812 */ /* 0x004fc6000780c0ff */
[----:B------:R-:W-:-:S04]  /*ca70*/  IMAD.IADD R0, R4, 0x1, -R0 ;  /* 0x0000000104007824 */ /* 0x000fc800078e0a00 */
[----:B------:R-:W-:-:S05]  /*ca80*/  IMAD R0, R0, 0x2000, R3 ;  /* 0x0000200000007824 */ /* 0x000fca00078e0203 */
[----:B------:R-:W-:-:S04]  /*ca90*/  SHF.R.U32.HI R0, RZ, 0x4, R0 ;  /* 0x00000004ff007819 */ /* 0x000fc80000011600 */
[----:B------:R-:W-:Y:S01]  /*caa0*/  LOP3.LUT R28, R0, 0x3fff, RZ, 0xc0, !PT ;  /* 0x00003fff001c7812 */ /* 0x000fe200078ec0ff */
[----:B------:R-:W-:Y:S06]  /*cab0*/  @!P0 BRA `(.L_x_556) ;  /* 0x0000000000408947 */ /* 0x000fec0003800000 */
[----:B------:R-:W-:Y:S01]  /*cac0*/  MOV R0, 0x0 ;  /* 0x0000000000007802 */ /* 0x000fe20000000f00 */
[----:B------:R-:W-:Y:S01]  /*cad0*/  ULDC.64 UR4, c[0x4][0xa0] ;  /* 0x0100280000047ab9 */ /* 0x000fe20000000a00 */
[----:B------:R-:W-:Y:S01]  /*cae0*/  ULDC.64 UR6, c[0x4][0xa8] ;  /* 0x01002a0000067ab9 */ /* 0x000fe20000000a00 */
[----:B------:R-:W-:Y:S01]  /*caf0*/  IMAD.U32 R4, RZ, RZ, UR4 ;  /* 0x00000004ff047e24 */ /* 0x000fe2000f8e00ff */
[----:B-1----:R0:W1:Y:S01]  /*cb00*/  LDC.64 R14, c[0x4][R0] ;  /* 0x01000000000e7b82 */ /* 0x0020620000000a00 */
[----:B------:R-:W-:Y:S01]  /*cb10*/  IMAD.U32 R5, RZ, RZ, UR5 ;  /* 0x00000005ff057e24 */ /* 0x000fe2000f8e00ff */
[----:B------:R-:W-:Y:S01]  /*cb20*/  ULDC.64 UR4, c[0x4][0x40] ;  /* 0x0100100000047ab9 */ /* 0x000fe20000000a00 */
[----:B------:R-:W-:Y:S01]  /*cb30*/  MOV R6, UR6 ;  /* 0x0000000600067c02 */ /* 0x000fe20008000f00 */
[----:B------:R-:W-:Y:S01]  /*cb40*/  IMAD.U32 R7, RZ, RZ, UR7 ;  /* 0x00000007ff077e24 */ /* 0x000fe2000f8e00ff */
[----:B------:R-:W-:Y:S01]  /*cb50*/  MOV R12, 0x1 ;  /* 0x00000001000c7802 */ /* 0x000fe20000000f00 */
[----:B------:R-:W-:-:S02]  /*cb60*/  IMAD.U32 R10, RZ, RZ, UR4 ;  /* 0x00000004ff0a7e24 */ /* 0x000fc4000f8e00ff */
[----:B------:R-:W-:Y:S02]  /*cb70*/  IMAD.U32 R11, RZ, RZ, UR5 ;  /* 0x00000005ff0b7e24 */ /* 0x000fe4000f8e00ff */
[----:B------:R-:W-:Y:S02]  /*cb80*/  IMAD.MOV.U32 R8, RZ, RZ, 0x70 ;  /* 0x00000070ff087424 */ /* 0x000fe400078e00ff */
[----:B0-----:R-:W-:-:S07]  /*cb90*/  IMAD.MOV.U32 R13, RZ, RZ, RZ ;  /* 0x000000ffff0d7224 */ /* 0x001fce00078e00ff */
[----:B------:R-:W-:-:S07]  /*cba0*/  LEPC R20, `(.L_x_556) ;  /* 0x000000001014794e */ /* 0x000fce0000000000 */
[----:B-1---5:R-:W-:Y:S05]  /*cbb0*/  CALL.ABS.NOINC R14 ;  /* 0x000000000e007343 */ /* 0x022fea0003c00000 */
.L_x_556:
[----:B------:R-:W-:Y:S02]  /*cbc0*/  ULDC UR4, c[0x0][0x3f4] ;  /* 0x0000fd0000047ab9 */ /* 0x000fe40000000800 */
[----:B------:R-:W-:-:S13]  /*cbd0*/  ISETP.LT.AND P0, PT, RZ, UR4, PT ;  /* 0x00000004ff007c0c */ /* 0x000fda000bf01270 */
[----:B------:R-:W-:Y:S05]  /*cbe0*/  @P0 BRA `(.L_x_557) ;  /* 0x0000000000400947 */ /* 0x000fea0003800000 */
[----:B------:R-:W2:Y:S02]  /*cbf0*/  LDL R20, [R1+0x6c] ;  /* 0x00006c0001147983 */ /* 0x000ea40000100800 */
[----:B--2---:R-:W-:-:S04]  /*cc00*/  LEA.HI R0, R20, R20, RZ, 0x1 ;  /* 0x0000001414007211 */ /* 0x004fc800078f08ff */
[----:B------:R-:W-:-:S05]  /*cc10*/  LOP3.LUT R0, R0, 0xfffffffe, RZ, 0xc0, !PT ;  /* 0xfffffffe00007812 */ /* 0x000fca00078ec0ff */
[----:B------:R-:W-:-:S05]  /*cc20*/  IMAD.IADD R0, R20, 0x1, -R0 ;  /* 0x0000000114007824 */ /* 0x000fca00078e0a00 */
[----:B------:R-:W-:-:S04]  /*cc30*/  SHF.L.U32 R3, R0, 0x1f, RZ ;  /* 0x0000001f00037819 */ /* 0x000fc800000006ff */
[----:B------:R0:W2:Y:S03]  /*cc40*/  SYNCS.PHASECHK.TRANS64.TRYWAIT P0, [R2+URZ+0x34800], R3 ;  /* 0x03480003020075a7 */ /* 0x0000a6000800017f */
[----:B--2---:R-:W-:Y:S05]  /*cc50*/  @!P0 NANOSLEEP.SYNCS 0x989680 ;  /* 0x009896800000895d */ /* 0x004fea0003900000 */
[----:B------:R-:W2:Y:S01]  /*cc60*/  @!P0 SYNCS.PHASECHK.TRANS64 P0, [R2+URZ+0x34800], R3 ;  /* 0x03480003020085a7 */ /* 0x000ea2000800007f */
[----:B------:R-:W-:Y:S04]  /*cc70*/  BSSY B0, `(.L_x_558) ;  /* 0x0000006000007945 */ /* 0x000fe80003800000 */
[----:B--2---:R-:W-:Y:S05]  /*cc80*/  @P0 BRA `(.L_x_559) ;  /* 0x0000000000100947 */ /* 0x004fea0003800000 */
.L_x_560:
[----:B--2---:R2:W3:Y:S02]  /*cc90*/  SYNCS.PHASECHK.TRANS64.TRYWAIT P0, [R2+URZ+0x34800], R3 ;  /* 0x03480003020075a7 */ /* 0x0044e4000800017f */
[----:B---3--:R-:W-:Y:S05]  /*cca0*/  @!P0 NANOSLEEP.SYNCS 0x989680 ;  /* 0x009896800000895d */ /* 0x008fea0003900000 */
[----:B------:R-:W3:Y:S02]  /*ccb0*/  @!P0 SYNCS.PHASECHK.TRANS64 P0, [R2+URZ+0x34800], R3 ;  /* 0x03480003020085a7 */ /* 0x000ee4000800007f */
[----:B---3--:R-:W-:Y:S05]  /*ccc0*/  @!P0 BRA `(.L_x_560) ;  /* 0xfffffffc00f08947 */ /* 0x008fea000383ffff */
.L_x_559:
[----:B------:R-:W-:Y:S05]  /*ccd0*/  BSYNC B0 ;  /* 0x0000000000007941 */ /* 0x000fea0003800000 */
.L_x_558:
[----:B------:R-:W-:Y:S05]  /*cce0*/  BRA `(.L_x_561) ;  /* 0x0000003c00287947 */ /* 0x000fea0003800000 */
.L_x_557:
[----:B------:R-:W2:Y:S01]  /*ccf0*/  LDL R29, [R1+0x78] ;  /* 0x00007800011d7983 */ /* 0x000ea20000100800 */
[----:B-----5:R-:W-:Y:S01]  /*cd00*/  SHF.R.S32.HI R0, RZ, 0x1f, R147 ;  /* 0x0000001fff007819 */ /* 0x020fe20000011493 */
[----:B------:R-:W-:Y:S01]  /*cd10*/  ULDC.64 UR4, c[0x0][0x3f8] ;  /* 0x0000fe0000047ab9 */ /* 0x000fe20000000a00 */
[----:B------:R-:W-:Y:S01]  /*cd20*/  ULDC.64 UR6, c[0x0][0x408] ;  /* 0x0001020000067ab9 */ /* 0x000fe20000000a00 */
[----:B------:R-:W-:-:S04]  /*cd30*/  IMAD.WIDE.U32 R4, R147, UR4, RZ ;  /* 0x0000000493047c25 */ /* 0x000fc8000f8e00ff */
[C---:B------:R-:W-:Y:S02]  /*cd40*/  IMAD R6, R0.reuse, UR4, RZ ;  /* 0x0000000400067c24 */ /* 0x040fe4000f8e02ff */
[----:B------:R-:W-:Y:S02]  /*cd50*/  IMAD R0, R0, UR6, RZ ;  /* 0x0000000600007c24 */ /* 0x000fe4000f8e02ff */
[C---:B------:R-:W-:Y:S01]  /*cd60*/  IMAD R25, R147.reuse, UR5, R6 ;  /* 0x0000000593197c24 */ /* 0x040fe2000f8e0206 */
[----:B------:R-:W-:Y:S01]  /*cd70*/  ULDC.64 UR4, c[0x0][0x3e8] ;  /* 0x0000fa0000047ab9 */ /* 0x000fe20000000a00 */
[C---:B------:R-:W-:Y:S01]  /*cd80*/  IMAD R27, R147.reuse, UR7, R0 ;  /* 0x00000007931b7c24 */ /* 0x040fe2000f8e0200 */
[----:B------:R-:W-:Y:S01]  /*cd90*/  LEA R24, P1, R4, UR4, 0x1 ;  /* 0x0000000404187c11 */ /* 0x000fe2000f8208ff */
[----:B------:R-:W-:Y:S01]  /*cda0*/  IMAD.WIDE.U32 R6, R147, UR6, RZ ;  /* 0x0000000693067c25 */ /* 0x000fe2000f8e00ff */
[----:B------:R-:W-:-:S03]  /*cdb0*/  ULDC.64 UR6, c[0x0][0x400] ;  /* 0x0001000000067ab9 */ /* 0x000fc60000000a00 */
[----:B------:R-:W-:Y:S01]  /*cdc0*/  IMAD.IADD R25, R25, 0x1, R5 ;  /* 0x0000000119197824 */ /* 0x000fe200078e0205 */
[----:B------:R-:W-:Y:S01]  /*cdd0*/  LEA R26, P2, R6, UR6, 0x1 ;  /* 0x00000006061a7c11 */ /* 0x000fe2000f8408ff */
[----:B------:R-:W-:-:S03]  /*cde0*/  IMAD.IADD R27, R27, 0x1, R7 ;  /* 0x000000011b1b7824 */ /* 0x000fc600078e0207 */
[----:B------:R-:W-:Y:S02]  /*cdf0*/  LEA.HI.X R25, R4, UR5, R25, 0x1, P1 ;  /* 0x0000000504197c11 */ /* 0x000fe400088f0c19 */
[----:B------:R-:W-:Y:S02]  /*ce00*/  LEA.HI.X R27, R6, UR7, R27, 0x1, P2 ;  /* 0x00000007061b7c11 */ /* 0x000fe400090f0c1b */
[----:B--2---:R-:W-:-:S13]  /*ce10*/  LOP3.LUT P0, RZ, R29, 0x3ff, RZ, 0xc0, !PT ;  /* 0x000003ff1dff7812 */ /* 0x004fda000780c0ff */
[----:B------:R-:W-:Y:S05]  /*ce20*/  @!P0 BRA `(.L_x_562) ;  /* 0x0000000000408947 */ /* 0x000fea0003800000 */
[----:B------:R-:W-:Y:S01]  /*ce30*/  MOV R0, 0x0 ;  /* 0x0000000000007802 */ /* 0x000fe20000000f00 */
[----:B------:R-:W-:Y:S01]  /*ce40*/  ULDC.64 UR4, c[0x4][0xa0] ;  /* 0x0100280000047ab9 */ /* 0x000fe20000000a00 */
[----:B------:R-:W-:Y:S01]  /*ce50*/  ULDC.64 UR6, c[0x4][0xa8] ;  /* 0x01002a0000067ab9 */ /* 0x000fe20000000a00 */
[----:B------:R-:W-:Y:S01]  /*ce60*/  MOV R4, UR4 ;  /* 0x0000000400047c02 */ /* 0x000fe20008000f00 */
[----:B-1----:R0:W1:Y:S01]  /*ce70*/  LDC.64 R14, c[0x4][R0] ;  /* 0x01000000000e7b82 */ /* 0x0020620000000a00 */
[----:B------:R-:W-:Y:S01]  /*ce80*/  IMAD.U32 R5, RZ, RZ, UR5 ;  /* 0x00000005ff057e24 */ /* 0x000fe2000f8e00ff */
[----:B------:R-:W-:Y:S01]  /*ce90*/  ULDC.64 UR4, c[0x4][0x20] ;  /* 0x0100080000047ab9 */ /* 0x000fe20000000a00 */
[----:B------:R-:W-:Y:S01]  /*cea0*/  IMAD.U32 R6, RZ, RZ, UR6 ;  /* 0x00000006ff067e24 */ /* 0x000fe2000f8e00ff */
[----:B------:R-:W-:Y:S01]  /*ceb0*/  MOV R11, UR5 ;  /* 0x00000005000b7c02 */ /* 0x000fe20008000f00 */
[----:B------:R-:W-:Y:S02]  /*cec0*/  IMAD.U32 R7, RZ, RZ, UR7 ;  /* 0x00000007ff077e24 */ /* 0x000fe4000f8e00ff */
[----:B------:R-:W-:-:S02]  /*ced0*/  IMAD.U32 R10, RZ, RZ, UR4 ;  /* 0x00000004ff0a7e24 */ /* 0x000fc4000f8e00ff */
[----:B------:R-:W-:Y:S02]  /*cee0*/  IMAD.MOV.U32 R8, RZ, RZ, 0x70 ;  /* 0x00000070ff087424 */ /* 0x000fe400078e00ff */
[----:B------:R-:W-:Y:S02]  /*cef0*/  IMAD.MOV.U32 R12, RZ, RZ, 0x1 ;  /* 0x00000001ff0c7424 */ /* 0x000fe400078e00ff */
[----:B0-----:R-:W-:-:S07]  /*cf00*/  IMAD.MOV.U32 R13, RZ, RZ, RZ ;  /* 0x000000ffff0d7224 */ /* 0x001fce00078e00ff */
[----:B------:R-:W-:-:S07]  /*cf10*/  LEPC R20, `(.L_x_562) ;  /* 0x000000001014794e */ /* 0x000fce0000000000 */
[----:B-1----:R-:W-:Y:S05]  /*cf20*/  CALL.ABS.NOINC R14 ;  /* 0x000000000e007343 */ /* 0x002fea0003c00000 */
.L_x_562:
[----:B------:R-:W2:Y:S01]  /*cf30*/  LDL R20, [R1+0x40] ;  /* 0x0000400001147983 */ /* 0x000ea20000100800 */
[----:B------:R-:W-:Y:S01]  /*cf40*/  ULDC.U8 UR4, c[0x0][0x410] ;  /* 0x0001040000047ab9 */ /* 0x000fe20000000000 */
[----:B------:R-:W-:Y:S01]  /*cf50*/  BSSY B0, `(.L_x_563) ;  /* 0x000039b000007945 */ /* 0x000fe20003800000 */
[----:B------:R-:W-:Y:S02]  /*cf60*/  ISETP.NE.AND P0, PT, RZ, UR4, PT ;  /* 0x00000004ff007c0c */ /* 0x000fe4000bf05270 */
[----:B------:R-:W-:Y:S01]  /*cf70*/  LEA R5, R149, R22, 0x7 ;  /* 0x0000001695057211 */ /* 0x000fe200078e38ff */
[----:B--2---:R-:W-:-:S10]  /*cf80*/  IMAD R21, R20, 0x2, R29 ;  /* 0x0000000214157824 */ /* 0x004fd400078e021d */
[----:B------:R-:W-:Y:S05]  /*cf90*/  @!P0 BRA `(.L_x_564) ;  /* 0x0000001800ac8947 */ /* 0x000fea0003800000 */
[----:B------:R-:W-:-:S03]  /*cfa0*/  UMOV UR4, 0xffffffff ;  /* 0xffffffff00047882 */ /* 0x000fc60000000000 */
[----:B------:R-:W-:Y:S05]  /*cfb0*/  BRA.DIV UR4, `(.L_x_565) ;  /* 0x000001c204d47947 */ /* 0x000fea000b800000 */
[----:B------:R0:W2:Y:S04]  /*cfc0*/  SHFL.IDX PT, R0, R25, RZ, 0x181f ;  /* 0x00181fff19007589 */ /* 0x0000a800000e0000 */
[----:B------:R0:W3:Y:S04]  /*cfd0*/  SHFL.IDX PT, R3, R24, RZ, 0x181f ;  /* 0x00181fff18037589 */ /* 0x0000e800000e0000 */
[----:B------:R0:W4:Y:S04]  /*cfe0*/  SHFL.IDX PT, R4, R27, RZ, 0x181f ;  /* 0x00181fff1b047589 */ /* 0x00012800000e0000 */
[----:B-1----:R0:W1:Y:S02]  /*cff0*/  SHFL.IDX PT, R14, R26, RZ, 0x181f ;  /* 0x00181fff1a0e7589 */ /* 0x00206400000e0000 */
.L_x_815:
[----:B------:R-:W5:Y:S01]  /*d000*/  LDL R7, [R1+0x6c] ;  /* 0x00006c0001077983 */ /* 0x000f620000100800 */
[----:B------:R-:W-:Y:S01]  /*d010*/  ULDC UR4, c[0x0][0x448] ;  /* 0x0001120000047ab9 */ /* 0x000fe20000000800 */
[----:B------:R-:W-:Y:S01]  /*d020*/  BSSY B1, `(.L_x_566) ;  /* 0x0000026000017945 */ /* 0x000fe20003800000 */
[----:B------:R-:W-:Y:S01]  /*d030*/  IMAD R20, R161, UR4, RZ ;  /* 0x00000004a1147c24 */ /* 0x000fe2000f8e02ff */
[----:B------:R-:W-:Y:S02]  /*d040*/  CS2R R8, SRZ ;  /* 0x0000000000087805 */ /* 0x000fe4000001ff00 */
[----:B------:R-:W-:Y:S02]  /*d050*/  CS2R R10, SRZ ;  /* 0x00000000000a7805 */ /* 0x000fe4000001ff00 */
[----:B------:R-:W-:Y:S02]  /*d060*/  CS2R R12, SRZ ;  /* 0x00000000000c7805 */ /* 0x000fe4000001ff00 */
[----:B------:R-:W-:-:S02]  /*d070*/  ISETP.GE.AND P0, PT, R5, R20, PT ;  /* 0x000000140500720c */ /* 0x000fc40003f06270 */
[----:B-----5:R-:W-:-:S04]  /*d080*/  LEA.HI R6, R7, R7, RZ, 0x1 ;  /* 0x0000000707067211 */ /* 0x020fc800078f08ff */
[----:B------:R-:W-:-:S05]  /*d090*/  LOP3.LUT R6, R6, 0xfffffffe, RZ, 0xc0, !PT ;  /* 0xfffffffe06067812 */ /* 0x000fca00078ec0ff */
[----:B------:R-:W-:Y:S01]  /*d0a0*/  IMAD.IADD R5, R7, 0x1, -R6 ;  /* 0x0000000107057824 */ /* 0x000fe200078e0a06 */
[----:B------:R-:W-:-:S04]  /*d0b0*/  CS2R R6, SRZ ;  /* 0x0000000000067805 */ /* 0x000fc8000001ff00 */
[----:B------:R-:W-:Y:S01]  /*d0c0*/  SHF.L.U32 R5, R5, 0x1f, RZ ;  /* 0x0000001f05057819 */ /* 0x000fe200000006ff */
[----:B------:R-:W-:Y:S06]  /*d0d0*/  @P0 BRA `(.L_x_567) ;  /* 0x0000000000680947 */ /* 0x000fec0003800000 */
[----:B------:R-:W-:Y:S01]  /*d0e0*/  ULDC UR4, c[0x0][0x3f4] ;  /* 0x0000fd0000047ab9 */ /* 0x000fe20000000800 */
[----:B------:R-:W-:Y:S01]  /*d0f0*/  IMAD.SHL.U32 R30, R220, 0x2, RZ ;  /* 0x00000002dc1e7824 */ /* 0x000fe200078e00ff */
[----:B------:R-:W-:Y:S02]  /*d100*/  ISETP.GE.AND P4, PT, R18, UR4, PT ;  /* 0x0000000412007c0c */ /* 0x000fe4000bf86270 */
[----:B------:R-:W-:Y:S02]  /*d110*/  CS2R R12, SRZ ;  /* 0x00000000000c7805 */ /* 0x000fe4000001ff00 */
[----:B------:R-:W-:Y:S02]  /*d120*/  ISETP.GE.AND P5, PT, R220, UR4, PT ;  /* 0x00000004dc007c0c */ /* 0x000fe4000bfa6270 */
[----:B------:R-:W-:Y:S01]  /*d130*/  SHF.R.S32.HI R9, RZ, 0x1f, R220 ;  /* 0x0000001fff097819 */ /* 0x000fe200000114dc */
[----:B------:R-:W-:Y:S01]  /*d140*/  ULDC.64 UR6, c[0x0][0x208] ;  /* 0x0000820000067ab9 */ /* 0x000fe20000000a00 */
[----:B------:R-:W-:-:S02]  /*d150*/  SHF.R.S32.HI R7, RZ, 0x1f, R18 ;  /* 0x0000001fff077819 */ /* 0x000fc40000011412 */
[----:B------:R-:W-:-:S03]  /*d160*/  SHF.L.U64.HI R9, R220, 0x1, R9 ;  /* 0x00000001dc097819 */ /* 0x000fc60000010209 */
[----:B------:R-:W-:-:S04]  /*d170*/  @!P4 IMAD.SHL.U32 R15, R18, 0x2, RZ ;  /* 0x00000002120fc824 */ /* 0x000fc800078e00ff */
[CC--:B0--3--:R-:W-:Y:S02]  /*d180*/  @!P5 IADD3 R26, P2, R3.reuse, R30.reuse, RZ ;  /* 0x0000001e031ad210 */ /* 0x0c9fe40007f5e0ff */
[----:B-1----:R-:W-:Y:S02]  /*d190*/  @!P5 IADD3 R30, P3, R14, R30, RZ ;  /* 0x0000001e0e1ed210 */ /* 0x002fe40007f7e0ff */
[-C--:B------:R-:W-:Y:S01]  /*d1a0*/  @!P4 IADD3 R24, P0, R3, R15.reuse, RZ ;  /* 0x0000000f0318c210 */ /* 0x080fe20007f1e0ff */
[----:B--2---:R-:W-:Y:S01]  /*d1b0*/  @!P5 IMAD.X R27, R0, 0x1, R9, P2 ;  /* 0x00000001001bd824 */ /* 0x004fe200010e0609 */
[----:B------:R-:W-:Y:S02]  /*d1c0*/  @!P4 IADD3 R14, P1, R14, R15, RZ ;  /* 0x0000000f0e0ec210 */ /* 0x000fe40007f3e0ff */
[----:B------:R-:W-:Y:S02]  /*d1d0*/  @!P4 SHF.L.U64.HI R3, R18, 0x1, R7 ;  /* 0x000000011203c819 */ /* 0x000fe40000010207 */
[----:B------:R-:W-:-:S02]  /*d1e0*/  CS2R R10, SRZ ;  /* 0x00000000000a7805 */ /* 0x000fc4000001ff00 */
[----:B----4-:R-:W-:Y:S02]  /*d1f0*/  @!P5 IADD3.X R31, R4, R9, RZ, P3, !PT ;  /* 0x00000009041fd210 */ /* 0x010fe40001ffe4ff */
[----:B------:R-:W-:Y:S02]  /*d200*/  CS2R R8, SRZ ;  /* 0x0000000000087805 */ /* 0x000fe4000001ff00 */
[----:B------:R-:W-:Y:S01]  /*d210*/  CS2R R6, SRZ ;  /* 0x0000000000067805 */ /* 0x000fe2000001ff00 */
[--C-:B------:R-:W-:Y:S01]  /*d220*/  @!P4 IMAD.X R25, R0, 0x1, R3.reuse, P0 ;  /* 0x000000010019c824 */ /* 0x100fe200000e0603 */
[----:B------:R0:W5:Y:S01]  /*d230*/  @!P5 LD.E.64 R12, desc[UR6][R26.64] ;  /* 0x000000061a0cd980 */ /* 0x000162000c101b00 */
[----:B------:R-:W-:-:S03]  /*d240*/  @!P4 IMAD.X R15, R4, 0x1, R3, P1 ;  /* 0x00000001040fc824 */ /* 0x000fc600008e0603 */
[----:B------:R0:W5:Y:S04]  /*d250*/  @!P5 LD.E.64 R8, desc[UR6][R30.64] ;  /* 0x000000061e08d980 */ /* 0x000168000c101b00 */
[----:B------:R0:W5:Y:S04]  /*d260*/  @!P4 LD.E.64 R10, desc[UR6][R24.64] ;  /* 0x00000006180ac980 */ /* 0x000168000c101b00 */
[----:B------:R0:W5:Y:S02]  /*d270*/  @!P4 LD.E.64 R6, desc[UR6][R14.64] ;  /* 0x000000060e06c980 */ /* 0x000164000c101b00 */
.L_x_567:
[----:B------:R-:W-:Y:S05]  /*d280*/  BSYNC B1 ;  /* 0x0000000000017941 */ /* 0x000fea0003800000 */
.L_x_566:
[----:B------:R-:W4:Y:S01]  /*d290*/  SYNCS.PHASECHK.TRANS64.TRYWAIT P0, [R2+URZ+0x34800], R5 ;  /* 0x03480005020075a7 */ /* 0x000f22000800017f */
[----:B---3--:R-:W-:Y:S01]  /*d2a0*/  IMAD R3, R149, -0x80, R20 ;  /* 0xffffff8095037824 */ /* 0x008fe200078e0214 */
[--C-:B0----5:R-:W-:Y:S01]  /*d2b0*/  SHF.R.U64 R25, R12, 0x10, R13.reuse ;  /* 0x000000100c197819 */ /* 0x121fe2000000120d */
[--C-:B------:R-:W-:Y:S01]  /*d2c0*/  IMAD.MOV.U32 R15, RZ, RZ, R13.reuse ;  /* 0x000000ffff0f7224 */ /* 0x100fe200078e000d */
[----:B------:R-:W-:Y:S01]  /*d2d0*/  SHF.R.U32.HI R26, RZ, 0x10, R13 ;  /* 0x00000010ff1a7819 */ /* 0x000fe2000001160d */
[----:B--2---:R-:W-:Y:S01]  /*d2e0*/  IMAD.MOV.U32 R0, RZ, RZ, R10 ;  /* 0x000000ffff007224 */ /* 0x004fe200078e000a */
[----:B------:R-:W-:Y:S01]  /*d2f0*/  SHF.R.U64 R27, R6, 0x10, R7 ;  /* 0x00000010061b7819 */ /* 0x000fe20000001207 */
[--C-:B-1----:R-:W-:Y:S01]  /*d300*/  IMAD.MOV.U32 R14, RZ, RZ, R11.reuse ;  /* 0x000000ffff0e7224 */ /* 0x102fe200078e000b */
[----:B------:R-:W-:Y:S01]  /*d310*/  SHF.R.U64 R20, R10, 0x10, R11 ;  /* 0x000000100a147819 */ /* 0x000fe2000000120b */
[----:B------:R-:W-:Y:S01]  /*d320*/  IMAD.MOV.U32 R13, RZ, RZ, R6 ;  /* 0x000000ffff0d7224 */ /* 0x000fe200078e0006 */
[--C-:B------:R-:W-:Y:S01]  /*d330*/  SHF.R.U32.HI R29, RZ, 0x10, R7.reuse ;  /* 0x00000010ff1d7819 */ /* 0x100fe20000011607 */
[----:B----4-:R-:W-:Y:S01]  /*d340*/  IMAD.MOV.U32 R4, RZ, RZ, R7 ;  /* 0x000000ffff047224 */ /* 0x010fe200078e0007 */
[----:B------:R-:W-:Y:S01]  /*d350*/  SHF.R.U32.HI R24, RZ, 0x10, R11 ;  /* 0x00000010ff187819 */ /* 0x000fe2000001160b */
[----:B------:R-:W-:Y:S01]  /*d360*/  IMAD.MOV.U32 R6, RZ, RZ, R8 ;  /* 0x000000ffff067224 */ /* 0x000fe200078e0008 */
[----:B------:R-:W-:Y:S01]  /*d370*/  MOV R10, R12 ;  /* 0x0000000c000a7202 */ /* 0x000fe20000000f00 */
[----:B------:R-:W-:Y:S01]  /*d380*/  BSSY B1, `(.L_x_568) ;  /* 0x000000e000017945 */ /* 0x000fe20003800000 */
[----:B------:R-:W-:-:S02]  /*d390*/  MOV R7, R9 ;  /* 0x0000000900077202 */ /* 0x000fc40000000f00 */
[----:B------:R-:W-:Y:S02]  /*d3a0*/  VIMNMX R3, R3, 0x80, PT ;  /* 0x0000008003037848 */ /* 0x000fe40003fe0100 */
[--C-:B------:R-:W-:Y:S02]  /*d3b0*/  SHF.R.U64 R30, R8, 0x10, R9.reuse ;  /* 0x00000010081e7819 */ /* 0x100fe40000001209 */
[----:B------:R-:W-:Y:S02]  /*d3c0*/  SHF.R.U32.HI R31, RZ, 0x10, R9 ;  /* 0x00000010ff1f7819 */ /* 0x000fe40000011609 */
[----:B------:R-:W-:Y:S02]  /*d3d0*/  PRMT R11, R0, 0x5410, R14 ;  /* 0x00005410000b7816 */ /* 0x000fe4000000000e */
[----:B------:R-:W-:Y:S02]  /*d3e0*/  PRMT R12, R20, 0x5410, R24 ;  /* 0x00005410140c7816 */ /* 0x000fe40000000018 */
[----:B------:R-:W-:-:S02]  /*d3f0*/  PRMT R0, R10, 0x5410, R15 ;  /* 0x000054100a007816 */ /* 0x000fc4000000000f */
[----:B------:R-:W-:Y:S02]  /*d400*/  PRMT R8, R25, 0x5410, R26 ;  /* 0x0000541019087816 */ /* 0x000fe4000000001a */
[----:B------:R-:W-:Y:S02]  /*d410*/  ISETP.GE.AND P1, PT, R22, R3, PT ;  /* 0x000000031600720c */ /* 0x000fe40003f26270 */
[----:B------:R-:W-:Y:S02]  /*d420*/  PRMT R13, R13, 0x5410, R4 ;  /* 0x000054100d0d7816 */ /* 0x000fe40000000004 */
[----:B------:R-:W-:Y:S02]  /*d430*/  PRMT R14, R27, 0x5410, R29 ;  /* 0x000054101b0e7816 */ /* 0x000fe4000000001d */
[----:B------:R-:W-:Y:S01]  /*d440*/  PRMT R9, R6, 0x5410, R7 ;  /* 0x0000541006097816 */ /* 0x000fe20000000007 */
[----:B------:R-:W-:Y:S06]  /*d450*/  @!P0 BRA `(.L_x_569) ;  /* 0x000001c0001c8947 */ /* 0x000fec0003800000 */
.L_x_816:
[----:B------:R-:W-:Y:S05]  /*d460*/  BSYNC B1 ;  /* 0x0000000000017941 */ /* 0x000fea0003800000 */
.L_x_568:
[----:B------:R-:W-:Y:S01]  /*d470*/  BSSY B1, `(.L_x_570) ;  /* 0x0000056000017945 */ /* 0x000fe20003800000 */
[----:B------:R-:W-:-:S03]  /*d480*/  PRMT R10, R30, 0x5410, R31 ;  /* 0x000054101e0a7816 */ /* 0x000fc6000000001f */
[----:B------:R-:W-:Y:S05]  /*d490*/  @P1 BRA `(.L_x_571) ;  /* 0x00000004004c1947 */ /* 0x000fea0003800000 */
[----:B0-----:R-:W0:Y:S01]  /*d4a0*/  LDC R5, c[0x0][0x3f4] ;  /* 0x0000fd00ff057b82 */ /* 0x001e220000000800 */
[----:B------:R-:W-:Y:S01]  /*d4b0*/  BSSY B2, `(.L_x_572) ;  /* 0x000002a000027945 */ /* 0x000fe20003800000 */
[-C--:B0-----:R-:W-:Y:S02]  /*d4c0*/  ISETP.GE.AND P0, PT, R18, R5.reuse, PT ;  /* 0x000000051200720c */ /* 0x081fe40003f06270 */
[----:B------:R-:W-:-:S11]  /*d4d0*/  ISETP.GE.AND P1, PT, R220, R5, PT ;  /* 0x00000005dc00720c */ /* 0x000fd60003f26270 */
[----:B------:R-:W-:Y:S05]  /*d4e0*/  @P0 BRA `(.L_x_573) ;  /* 0x0000000000980947 */ /* 0x000fea0003800000 */
[----:B------:R-:W0:Y:S01]  /*d4f0*/  LDS.128 R4, [R21] ;  /* 0x0000000015047984 */ /* 0x000e220000000c00 */
[----:B------:R-:W-:Y:S02]  /*d500*/  HADD2.F32 R29, -RZ, R13.H0_H0 ;  /* 0x2000000dff1d7230 */ /* 0x000fe40000004100 */
[----:B------:R-:W-:Y:S02]  /*d510*/  HADD2.F32 R26, -RZ, R11.H0_H0 ;  /* 0x2000000bff1a7230 */ /* 0x000fe40000004100 */
[----:B------:R-:W-:Y:S02]  /*d520*/  HADD2.F32 R27, -RZ, R12.H0_H0 ;  /* 0x2000000cff1b7230 */ /* 0x000fe40000004100 */
[----:B------:R-:W-:Y:S02]  /*d530*/  HADD2.F32 R30, -RZ, R14.H0_H0 ;  /* 0x2000000eff1e7230 */ /* 0x000fe40000004100 */
[--C-:B0-----:R-:W-:Y:S02]  /*d540*/  HADD2.F32 R15, -RZ, R4.reuse.H0_H0 ;  /* 0x20000004ff0f7230 */ /* 0x101fe40000004100 */
[----:B------:R-:W-:-:S02]  /*d550*/  HADD2.F32 R4, -RZ, R4.H1_H1 ;  /* 0x30000004ff047230 */ /* 0x000fc40000004100 */
[--C-:B------:R-:W-:Y:S02]  /*d560*/  HADD2.F32 R20, -RZ, R5.reuse.H0_H0 ;  /* 0x20000005ff147230 */ /* 0x100fe40000004100 */
[----:B------:R-:W-:Y:S02]  /*d570*/  HADD2.F32 R5, -RZ, R5.H1_H1 ;  /* 0x30000005ff057230 */ /* 0x000fe40000004100 */
[CC--:B------:R-:W-:Y:S01]  /*d580*/  FMUL.FTZ R32, R4.reuse, R29.reuse ;  /* 0x0000001d04207220 */ /* 0x0c0fe20000410000 */
[----:B------:R-:W-:Y:S01]  /*d590*/  FMUL.FTZ R4, R4, R26 ;  /* 0x0000001a04047220 */ /* 0x000fe20000410000 */
[--C-:B------:R-:W-:Y:S02]  /*d5a0*/  HADD2.F32 R24, -RZ, R6.reuse.H0_H0 ;  /* 0x20000006ff187230 */ /* 0x100fe40000004100 */
[----:B------:R-:W-:Y:S02]  /*d5b0*/  HADD2.F32 R25, -RZ, R7.H0_H0 ;  /* 0x20000007ff197230 */ /* 0x000fe40000004100 */
[----:B------:R-:W-:Y:S01]  /*d5c0*/  FMUL.FTZ R31, R5, R30 ;  /* 0x0000001e051f7220 */ /* 0x000fe20000410000 */
[C---:B------:R-:W-:Y:S01]  /*d5d0*/  FFMA.FTZ R32, R15.reuse, R26, -R32 ;  /* 0x0000001a0f207223 */ /* 0x040fe20000010820 */
[----:B------:R-:W-:Y:S01]  /*d5e0*/  FFMA.FTZ R29, R15, R29, R4 ;  /* 0x0000001d0f1d7223 */ /* 0x000fe20000010004 */
[----:B------:R-:W-:Y:S01]  /*d5f0*/  FMUL.FTZ R33, R5, R27 ;  /* 0x0000001b05217220 */ /* 0x000fe20000410000 */
[----:B------:R-:W-:-:S02]  /*d600*/  HADD2.F32 R6, -RZ, R6.H1_H1 ;  /* 0x30000006ff067230 */ /* 0x000fc40000004100 */
[C---:B------:R-:W-:Y:S01]  /*d610*/  FFMA.FTZ R31, R20.reuse, R27, -R31 ;  /* 0x0000001b141f7223 */ /* 0x040fe2000001081f */
[----:B------:R-:W-:Y:S02]  /*d620*/  HADD2.F32 R7, -RZ, R7.H1_H1 ;  /* 0x30000007ff077230 */ /* 0x000fe40000004100 */
[----:B------:R-:W-:Y:S01]  /*d630*/  FFMA.FTZ R20, R20, R30, R33 ;  /* 0x0000001e14147223 */ /* 0x000fe20000010021 */
[----:B------:R-:W-:Y:S02]  /*d640*/  HADD2.F32 R15, -RZ, R13.H1_H1 ;  /* 0x3000000dff0f7230 */ /* 0x000fe40000004100 */
[----:B------:R-:W-:Y:S02]  /*d650*/  HADD2.F32 R5, -RZ, R11.H1_H1 ;  /* 0x3000000bff057230 */ /* 0x000fe40000004100 */
[----:B------:R-:W-:Y:S02]  /*d660*/  HADD2.F32 R26, -RZ, R14.H1_H1 ;  /* 0x3000000eff1a7230 */ /* 0x000fe40000004100 */
[----:B------:R-:W-:Y:S01]  /*d670*/  FMUL.FTZ R27, R6, R15 ;  /* 0x0000000f061b7220 */ /* 0x000fe20000410000 */
[----:B------:R-:W-:-:S02]  /*d680*/  HADD2.F32 R4, -RZ, R12.H1_H1 ;  /* 0x3000000cff047230 */ /* 0x000fc40000004100 */
[-C--:B------:R-:W-:Y:S01]  /*d690*/  FMUL.FTZ R30, R6, R5.reuse ;  /* 0x00000005061e7220 */ /* 0x080fe20000410000 */
[C---:B------:R-:W-:Y:S01]  /*d6a0*/  FMUL.FTZ R34, R7.reuse, R26 ;  /* 0x0000001a07227220 */ /* 0x040fe20000410000 */
[C---:B------:R-:W-:Y:S01]  /*d6b0*/  FFMA.FTZ R6, R24.reuse, R5, -R27 ;  /* 0x0000000518067223 */ /* 0x040fe2000001081b */
[-C--:B------:R-:W-:Y:S01]  /*d6c0*/  FMUL.FTZ R33, R7, R4.reuse ;  /* 0x0000000407217220 */ /* 0x080fe20000410000 */
[----:B------:R-:W-:Y:S01]  /*d6d0*/  FFMA.FTZ R15, R24, R15, R30 ;  /* 0x0000000f180f7223 */ /* 0x000fe2000001001e */
[----:B------:R-:W-:Y:S01]  /*d6e0*/  FFMA.FTZ R7, R25, R4, -R34 ;  /* 0x0000000419077223 */ /* 0x000fe20000010822 */
[----:B------:R-:W-:Y:S01]  /*d6f0*/  F2FP.F16.F32.PACK_AB R4, R29, R32 ;  /* 0x000000201d04723e */ /* 0x000fe200000000ff */
[----:B------:R-:W-:Y:S01]  /*d700*/  FFMA.FTZ R26, R25, R26, R33 ;  /* 0x0000001a191a7223 */ /* 0x000fe20000010021 */
[----:B------:R-:W-:Y:S02]  /*d710*/  F2FP.F16.F32.PACK_AB R5, R20, R31 ;  /* 0x0000001f1405723e */ /* 0x000fe400000000ff */
[----:B------:R-:W-:-:S02]  /*d720*/  F2FP.F16.F32.PACK_AB R6, R15, R6 ;  /* 0x000000060f06723e */ /* 0x000fc400000000ff */
[----:B------:R-:W-:-:S05]  /*d730*/  F2FP.F16.F32.PACK_AB R7, R26, R7 ;  /* 0x000000071a07723e */ /* 0x000fca00000000ff */
[----:B------:R0:W-:Y:S02]  /*d740*/  STS.128 [R21], R4 ;  /* 0x0000000415007388 */ /* 0x0001e40000000c00 */
.L_x_573:
[----:B------:R-:W-:Y:S05]  /*d750*/  BSYNC B2 ;  /* 0x0000000000027941 */ /* 0x000fea0003800000 */
.L_x_572:
[----:B------:R-:W-:Y:S05]  /*d760*/  @P1 BRA `(.L_x_571) ;  /* 0x0000000000981947 */ /* 0x000fea0003800000 */
[----:B0-----:R-:W0:Y:S01]  /*d770*/  LDS.128 R4, [R21+0x4000] ;  /* 0x0040000015047984 */ /* 0x001e220000000c00 */
        /* <DEDUP_REMOVED lines=36> */
[----:B------:R1:W-:Y:S02]  /*d9c0*/  STS.128 [R21+0x4000], R4 ;  /* 0x0040000415007388 */ /* 0x0003e40000000c00 */
.L_x_571:
[----:B------:R-:W-:Y:S05]  /*d9d0*/  BSYNC B1 ;  /* 0x0000000000017941 */ /* 0x000fea0003800000 */
.L_x_570:
[----:B01----:R-:W-:Y:S01]  /*d9e0*/  VIADD R4, R22, 0x20 ;  /* 0x0000002016047836 */ /* 0x003fe20000000000 */
[----:B------:R-:W-:Y:S04]  /*d9f0*/  BSSY B1, `(.L_x_574) ;  /* 0x0000056000017945 */ /* 0x000fe80003800000 */
[----:B------:R-:W-:-:S13]  /*da00*/  ISETP.GE.AND P0, PT, R4, R3, PT ;  /* 0x000000030400720c */ /* 0x000fda0003f06270 */
[----:B------:R-:W-:Y:S05]  /*da10*/  @P0 BRA `(.L_x_575) ;  /* 0x00000004004c0947 */ /* 0x000fea0003800000 */
[----:B------:R-:W0:Y:S01]  /*da20*/  LDC R5, c[0x0][0x3f4] ;  /* 0x0000fd00ff057b82 */ /* 0x000e220000000800 */
[----:B------:R-:W-:Y:S01]  /*da30*/  BSSY B2, `(.L_x_576) ;  /* 0x000002a000027945 */ /* 0x000fe20003800000 */
[-C--:B0-----:R-:W-:Y:S02]  /*da40*/  ISETP.GE.AND P0, PT, R18, R5.reuse, PT ;  /* 0x000000051200720c */ /* 0x081fe40003f06270 */
[----:B------:R-:W-:-:S11]  /*da50*/  ISETP.GE.AND P1, PT, R220, R5, PT ;  /* 0x00000005dc00720c */ /* 0x000fd60003f26270 */
[----:B------:R-:W-:Y:S05]  /*da60*/  @P0 BRA `(.L_x_577) ;  /* 0x0000000000980947 */ /* 0x000fea0003800000 */
[----:B------:R-:W0:Y:S01]  /*da70*/  LDS.128 R4, [R21+0x1000] ;  /* 0x0010000015047984 */ /* 0x000e220000000c00 */
[----:B------:R-:W-:Y:S02]  /*da80*/  HADD2.F32 R31, -RZ, R13.H0_H0 ;  /* 0x2000000dff1f7230 */ /* 0x000fe40000004100 */
[----:B------:R-:W-:Y:S02]  /*da90*/  HADD2.F32 R29, -RZ, R11.H0_H0 ;  /* 0x2000000bff1d7230 */ /* 0x000fe40000004100 */
[----:B------:R-:W-:Y:S02]  /*daa0*/  HADD2.F32 R34, -RZ, R14.H0_H0 ;  /* 0x2000000eff227230 */ /* 0x000fe40000004100 */
[----:B------:R-:W-:Y:S02]  /*dab0*/  HADD2.F32 R32, -RZ, R12.H0_H0 ;  /* 0x2000000cff207230 */ /* 0x000fe40000004100 */
[----:B------:R-:W-:Y:S02]  /*dac0*/  HADD2.F32 R36, -RZ, R13.H1_H1 ;  /* 0x3000000dff247230 */ /* 0x000fe40000004100 */
[----:B------:R-:W-:-:S02]  /*dad0*/  HADD2.F32 R33, -RZ, R14.H1_H1 ;  /* 0x3000000eff217230 */ /* 0x000fc40000004100 */
[--C-:B0-----:R-:W-:Y:S02]  /*dae0*/  HADD2.F32 R15, -RZ, R4.reuse.H0_H0 ;  /* 0x20000004ff0f7230 */ /* 0x101fe40000004100 */
[----:B------:R-:W-:Y:S02]  /*daf0*/  HADD2.F32 R4, -RZ, R4.H1_H1 ;  /* 0x30000004ff047230 */ /* 0x000fe40000004100 */
[--C-:B------:R-:W-:Y:S02]  /*db00*/  HADD2.F32 R20, -RZ, R5.reuse.H0_H0 ;  /* 0x20000005ff147230 */ /* 0x100fe40000004100 */
[----:B------:R-:W-:Y:S02]  /*db10*/  HADD2.F32 R5, -RZ, R5.H1_H1 ;  /* 0x30000005ff057230 */ /* 0x000fe40000004100 */
[-C--:B------:R-:W-:Y:S01]  /*db20*/  FMUL.FTZ R26, R31, R4.reuse ;  /* 0x000000041f1a7220 */ /* 0x080fe20000410000 */
[----:B------:R-:W-:Y:S01]  /*db30*/  FMUL.FTZ R30, R29, R4 ;  /* 0x000000041d1e7220 */ /* 0x000fe20000410000 */
[----:B------:R-:W-:-:S02]  /*db40*/  HADD2.F32 R24, -RZ, R6.H0_H0 ;  /* 0x20000006ff187230 */ /* 0x000fc40000004100 */
[----:B------:R-:W-:Y:S01]  /*db50*/  FMUL.FTZ R27, R34, R5 ;  /* 0x00000005221b7220 */ /* 0x000fe20000410000 */
[----:B------:R-:W-:Y:S01]  /*db60*/  FFMA.FTZ R4, R29, R15, -R26 ;  /* 0x0000000f1d047223 */ /* 0x000fe2000001081a */
[C---:B------:R-:W-:Y:S01]  /*db70*/  FMUL.FTZ R29, R32.reuse, R5 ;  /* 0x00000005201d7220 */ /* 0x040fe20000410000 */
[--C-:B------:R-:W-:Y:S02]  /*db80*/  HADD2.F32 R25, -RZ, R7.reuse.H0_H0 ;  /* 0x20000007ff197230 */ /* 0x100fe40000004100 */
[----:B------:R-:W-:Y:S01]  /*db90*/  FFMA.FTZ R15, R31, R15, R30 ;  /* 0x0000000f1f0f7223 */ /* 0x000fe2000001001e */
[-C--:B------:R-:W-:Y:S01]  /*dba0*/  FFMA.FTZ R5, R32, R20.reuse, -R27 ;  /* 0x0000001420057223 */ /* 0x080fe2000001081b */
[----:B------:R-:W-:Y:S02]  /*dbb0*/  HADD2.F32 R6, -RZ, R6.H1_H1 ;  /* 0x30000006ff067230 */ /* 0x000fe40000004100 */
[----:B------:R-:W-:Y:S01]  /*dbc0*/  FFMA.FTZ R20, R34, R20, R29 ;  /* 0x0000001422147223 */ /* 0x000fe2000001001d */
[----:B------:R-:W-:Y:S01]  /*dbd0*/  HADD2.F32 R7, -RZ, R7.H1_H1 ;  /* 0x30000007ff077230 */ /* 0x000fe20000004100 */
[----:B------:R-:W-:Y:S01]  /*dbe0*/  F2FP.F16.F32.PACK_AB R4, R15, R4 ;  /* 0x000000040f04723e */ /* 0x000fe200000000ff */
[----:B------:R-:W-:-:S02]  /*dbf0*/  HADD2.F32 R32, -RZ, R11.H1_H1 ;  /* 0x3000000bff207230 */ /* 0x000fc40000004100 */
[-C--:B------:R-:W-:Y:S01]  /*dc00*/  FMUL.FTZ R27, R36, R6.reuse ;  /* 0x00000006241b7220 */ /* 0x080fe20000410000 */
[----:B------:R-:W-:Y:S02]  /*dc10*/  HADD2.F32 R31, -RZ, R12.H1_H1 ;  /* 0x3000000cff1f7230 */ /* 0x000fe40000004100 */
[----:B------:R-:W-:Y:S01]  /*dc20*/  FMUL.FTZ R26, R33, R7 ;  /* 0x00000007211a7220 */ /* 0x000fe20000410000 */
[----:B------:R-:W-:Y:S01]  /*dc30*/  F2FP.F16.F32.PACK_AB R5, R20, R5 ;  /* 0x000000051405723e */ /* 0x000fe200000000ff */
[C---:B------:R-:W-:Y:S01]  /*dc40*/  FMUL.FTZ R29, R32.reuse, R6 ;  /* 0x00000006201d7220 */ /* 0x040fe20000410000 */
[-C--:B------:R-:W-:Y:S01]  /*dc50*/  FFMA.FTZ R6, R32, R24.reuse, -R27 ;  /* 0x0000001820067223 */ /* 0x080fe2000001081b */
[C---:B------:R-:W-:Y:S01]  /*dc60*/  FMUL.FTZ R30, R31.reuse, R7 ;  /* 0x000000071f1e7220 */ /* 0x040fe20000410000 */
[-C--:B------:R-:W-:Y:S01]  /*dc70*/  FFMA.FTZ R7, R31, R25.reuse, -R26 ;  /* 0x000000191f077223 */ /* 0x080fe2000001081a */
[----:B------:R-:W-:Y:S02]  /*dc80*/  FFMA.FTZ R29, R36, R24, R29 ;  /* 0x00000018241d7223 */ /* 0x000fe4000001001d */
[----:B------:R-:W-:-:S03]  /*dc90*/  FFMA.FTZ R30, R33, R25, R30 ;  /* 0x00000019211e7223 */ /* 0x000fc6000001001e */
[----:B------:R-:W-:Y:S02]  /*dca0*/  F2FP.F16.F32.PACK_AB R6, R29, R6 ;  /* 0x000000061d06723e */ /* 0x000fe400000000ff */
[----:B------:R-:W-:-:S05]  /*dcb0*/  F2FP.F16.F32.PACK_AB R7, R30, R7 ;  /* 0x000000071e07723e */ /* 0x000fca00000000ff */
[----:B------:R0:W-:Y:S02]  /*dcc0*/  STS.128 [R21+0x1000], R4 ;  /* 0x0010000415007388 */ /* 0x0001e40000000c00 */
.L_x_577:
[----:B------:R-:W-:Y:S05]  /*dcd0*/  BSYNC B2 ;  /* 0x0000000000027941 */ /* 0x000fea0003800000 */
.L_x_576:
[----:B------:R-:W-:Y:S05]  /*dce0*/  @P1 BRA `(.L_x_575) ;  /* 0x0000000000981947 */ /* 0x000fea0003800000 */
[----:B0-----:R-:W0:Y:S01]  /*dcf0*/  LDS.128 R4, [R21+0x5000] ;  /* 0x0050000015047984 */ /* 0x001e220000000c00 */
[--C-:B------:R-:W-:Y:S02]  /*dd00*/  HADD2.F32 R31, -RZ, R9.reuse.H0_H0 ;  /* 0x20000009ff1f7230 */ /* 0x100fe40000004100 */
        /* <DEDUP_REMOVED lines=36> */
.L_x_575:
[----:B------:R-:W-:Y:S05]  /*df50*/  BSYNC B1 ;  /* 0x0000000000017941 */ /* 0x000fea0003800000 */
.L_x_574:
        /* <DEDUP_REMOVED lines=47> */
.L_x_581:
[----:B------:R-:W-:Y:S05]  /*e250*/  BSYNC B2 ;  /* 0x0000000000027941 */ /* 0x000fea0003800000 */
.L_x_580:
        /* <DEDUP_REMOVED lines=39> */
.L_x_579:
[----:B------:R-:W-:Y:S05]  /*e4d0*/  BSYNC B1 ;  /* 0x0000000000017941 */ /* 0x000fea0003800000 */
.L_x_578:
[----:B01----:R-:W-:-:S05]  /*e4e0*/  VIADD R4, R22, 0x60 ;  /* 0x0000006016047836 */ /* 0x003fca0000000000 */
        /* <DEDUP_REMOVED lines=23> */
[----:B------:R-:W-:Y:S01]  /*e660*/  FMUL.FTZ R26, R27, R5 ;  /* 0x000000051b1a7220 */ /* 0x000fe20000410000 */
[--C-:B------:R-:W-:Y:S02]  /*e670*/  HADD2.F32 R20, -RZ, R6.reuse.H0_H0 ;  /* 0x20000006ff147230 */ /* 0x100fe40000004100 */
[----:B------:R-:W-:Y:S01]  /*e680*/  FFMA.FTZ R3, R29, R3, R30 ;  /* 0x000000031d037223 */ /* 0x000fe2000001001e */
[----:B------:R-:W-:Y:S02]  /*e690*/  HADD2.F32 R7, -RZ, R7.H1_H1 ;  /* 0x30000007ff077230 */ /* 0x000fe40000004100 */
[-C--:B------:R-:W-:Y:S01]  /*e6a0*/  FFMA.FTZ R5, R27, R15.reuse, -R32 ;  /* 0x0000000f1b057223 */ /* 0x080fe20000010820 */
[----:B------:R-:W-:Y:S02]  /*e6b0*/  HADD2.F32 R6, -RZ, R6.H1_H1 ;  /* 0x30000006ff067230 */ /* 0x000fe40000004100 */
[----:B------:R-:W-:Y:S01]  /*e6c0*/  FFMA.FTZ R26, R31, R15, R26 ;  /* 0x0000000f1f1a7223 */ /* 0x000fe2000001001a */
[----:B------:R-:W-:-:S02]  /*e6d0*/  HADD2.F32 R32, -RZ, R13.H1_H1 ;  /* 0x3000000dff207230 */ /* 0x000fc40000004100 */
[-C--:B------:R-:W-:Y:S01]  /*e6e0*/  FMUL.FTZ R15, R14, R7.reuse ;  /* 0x000000070e0f7220 */ /* 0x080fe20000410000 */
[----:B------:R-:W-:Y:S02]  /*e6f0*/  HADD2.F32 R30, -RZ, R11.H1_H1 ;  /* 0x3000000bff1e7230 */ /* 0x000fe40000004100 */
[----:B------:R-:W-:Y:S01]  /*e700*/  FMUL.FTZ R25, R12, R7 ;  /* 0x000000070c197220 */ /* 0x000fe20000410000 */
[----:B------:R-:W-:Y:S01]  /*e710*/  F2FP.F16.F32.PACK_AB R4, R3, R4 ;  /* 0x000000040304723e */ /* 0x000fe200000000ff */
[----:B------:R-:W-:Y:S01]  /*e720*/  FMUL.FTZ R11, R32, R6 ;  /* 0x00000006200b7220 */ /* 0x000fe20000410000 */
[----:B------:R-:W-:Y:S01]  /*e730*/  FFMA.FTZ R7, R12, R24, -R15 ;  /* 0x000000180c077223 */ /* 0x000fe2000001080f */
[----:B------:R-:W-:Y:S01]  /*e740*/  FMUL.FTZ R13, R30, R6 ;  /* 0x000000061e0d7220 */ /* 0x000fe20000410000 */
[----:B------:R-:W-:Y:S01]  /*e750*/  FFMA.FTZ R24, R14, R24, R25 ;  /* 0x000000180e187223 */ /* 0x000fe20000010019 */
[-C--:B------:R-:W-:Y:S01]  /*e760*/  FFMA.FTZ R6, R30, R20.reuse, -R11 ;  /* 0x000000141e067223 */ /* 0x080fe2000001080b */
[----:B------:R-:W-:Y:S01]  /*e770*/  F2FP.F16.F32.PACK_AB R5, R26, R5 ;  /* 0x000000051a05723e */ /* 0x000fe200000000ff */
[----:B------:R-:W-:-:S02]  /*e780*/  FFMA.FTZ R13, R32, R20, R13 ;  /* 0x00000014200d7223 */ /* 0x000fc4000001000d */
[----:B------:R-:W-:-:S03]  /*e790*/  F2FP.F16.F32.PACK_AB R7, R24, R7 ;  /* 0x000000071807723e */ /* 0x000fc600000000ff */
[----:B------:R-:W-:-:S05]  /*e7a0*/  F2FP.F16.F32.PACK_AB R6, R13, R6 ;  /* 0x000000060d06723e */ /* 0x000fca00000000ff */
[----:B------:R0:W-:Y:S02]  /*e7b0*/  STS.128 [R21+0x3000], R4 ;  /* 0x0030000415007388 */ /* 0x0001e40000000c00 */
.L_x_584:
[----:B------:R-:W-:Y:S05]  /*e7c0*/  BSYNC B1 ;  /* 0x0000000000017941 */ /* 0x000fea0003800000 */
.L_x_583:
        /* <DEDUP_REMOVED lines=10> */
[-C--:B------:R-:W-:Y:S01]  /*e870*/  FMUL.FTZ R14, R27, R4.reuse ;  /* 0x000000041b0e7220 */ /* 0x080fe20000410000 */
[----:B------:R-:W-:Y:S01]  /*e880*/  FMUL.FTZ R20, R15, R4 ;  /* 0x000000040f147220 */ /* 0x000fe20000410000 */
[----:B------:R-:W-:Y:S02]  /*e890*/  HADD2.F32 R12, -RZ, R6.H0_H0 ;  /* 0x20000006ff0c7230 */ /* 0x000fe40000004100 */
[----:B------:R-:W-:Y:S01]  /*e8a0*/  FMUL.FTZ R24, R29, R5 ;  /* 0x000000051d187220 */ /* 0x000fe20000410000 */
[----:B------:R-:W-:Y:S01]  /*e8b0*/  FFMA.FTZ R4, R15, R3, -R14 ;  /* 0x000000030f047223 */ /* 0x000fe2000001080e */
[----:B------:R-:W-:Y:S01]  /*e8c0*/  FMUL.FTZ R14, R25, R5 ;  /* 0x00000005190e7220 */ /* 0x000fe20000410000 */
[----:B------:R-:W-:-:S02]  /*e8d0*/  HADD2.F32 R13, -RZ, R7.H0_H0 ;  /* 0x20000007ff0d7230 */ /* 0x000fc40000004100 */
[----:B------:R-:W-:Y:S01]  /*e8e0*/  FFMA.FTZ R3, R27, R3, R20 ;  /* 0x000000031b037223 */ /* 0x000fe20000010014 */
[-C--:B------:R-:W-:Y:S01]  /*e8f0*/  FFMA.FTZ R5, R25, R11.reuse, -R24 ;  /* 0x0000000b19057223 */ /* 0x080fe20000010818 */
[----:B------:R-:W-:Y:S02]  /*e900*/  HADD2.F32 R6, -RZ, R6.H1_H1 ;  /* 0x30000006ff067230 */ /* 0x000fe40000004100 */
[----:B------:R-:W-:Y:S01]  /*e910*/  FFMA.FTZ R14, R29, R11, R14 ;  /* 0x0000000b1d0e7223 */ /* 0x000fe2000001000e */
[----:B------:R-:W-:Y:S01]  /*e920*/  HADD2.F32 R7, -RZ, R7.H1_H1 ;  /* 0x30000007ff077230 */ /* 0x000fe20000004100 */
[----:B------:R-:W-:Y:S01]  /*e930*/  F2FP.F16.F32.PACK_AB R4, R3, R4 ;  /* 0x000000040304723e */ /* 0x000fe200000000ff */
[----:B------:R-:W-:Y:S02]  /*e940*/  HADD2.F32 R24, -RZ, R9.H1_H1 ;  /* 0x30000009ff187230 */ /* 0x000fe40000004100 */
[----:B------:R-:W-:Y:S01]  /*e950*/  HADD2.F32 R20, -RZ, R0.H1_H1 ;  /* 0x30000000ff147230 */ /* 0x000fe20000004100 */
[----:B------:R-:W-:Y:S01]  /*e960*/  F2FP.F16.F32.PACK_AB R5, R14, R5 ;  /* 0x000000050e05723e */ /* 0x000fe200000000ff */
[----:B------:R-:W-:-:S02]  /*e970*/  HADD2.F32 R25, -RZ, R10.H1_H1 ;  /* 0x3000000aff197230 */ /* 0x000fc40000004100 */
[-C--:B------:R-:W-:Y:S01]  /*e980*/  FMUL.FTZ R9, R24, R6.reuse ;  /* 0x0000000618097220 */ /* 0x080fe20000410000 */
[----:B------:R-:W-:Y:S02]  /*e990*/  HADD2.F32 R15, -RZ, R8.H1_H1 ;  /* 0x30000008ff0f7230 */ /* 0x000fe40000004100 */
[C---:B------:R-:W-:Y:S01]  /*e9a0*/  FMUL.FTZ R11, R20.reuse, R6 ;  /* 0x00000006140b7220 */ /* 0x040fe20000410000 */
[-C--:B------:R-:W-:Y:S01]  /*e9b0*/  FMUL.FTZ R0, R25, R7.reuse ;  /* 0x0000000719007220 */ /* 0x080fe20000410000 */
[-C--:B------:R-:W-:Y:S01]  /*e9c0*/  FFMA.FTZ R6, R20, R12.reuse, -R9 ;  /* 0x0000000c14067223 */ /* 0x080fe20000010809 */
[C---:B------:R-:W-:Y:S01]  /*e9d0*/  FMUL.FTZ R8, R15.reuse, R7 ;  /* 0x000000070f087220 */ /* 0x040fe20000410000 */
[----:B------:R-:W-:Y:S01]  /*e9e0*/  FFMA.FTZ R11, R24, R12, R11 ;  /* 0x0000000c180b7223 */ /* 0x000fe2000001000b */
[-C--:B------:R-:W-:Y:S02]  /*e9f0*/  FFMA.FTZ R0, R15, R13.reuse, -R0 ;  /* 0x0000000d0f007223 */ /* 0x080fe40000010800 */
[----:B------:R-:W-:-:S02]  /*ea00*/  FFMA.FTZ R7, R25, R13, R8 ;  /* 0x0000000d19077223 */ /* 0x000fc40000010008 */
[----:B------:R-:W-:-:S03]  /*ea10*/  F2FP.F16.F32.PACK_AB R6, R11, R6 ;  /* 0x000000060b06723e */ /* 0x000fc600000000ff */
[----:B------:R-:W-:-:S05]  /*ea20*/  F2FP.F16.F32.PACK_AB R7, R7, R0 ;  /* 0x000000000707723e */ /* 0x000fca00000000ff */
[----:B------:R1:W-:Y:S01]  /*ea30*/  STS.128 [R21+0x7000], R4 ;  /* 0x0070000415007388 */ /* 0x0003e20000000c00 */
[----:B------:R-:W-:Y:S05]  /*ea40*/  BRA `(.L_x_582) ;  /* 0x0000001c00ac7947 */ /* 0x000fea0003800000 */
.L_x_564:
[----:B------:R-:W-:-:S03]  /*ea50*/  UMOV UR4, 0xffffffff ;  /* 0xffffffff00047882 */ /* 0x000fc60000000000 */
[----:B------:R-:W-:Y:S05]  /*ea60*/  BRA.DIV UR4, `(.L_x_585) ;  /* 0x000001aa04ac7947 */ /* 0x000fea000b800000 */
[----:B------:R0:W2:Y:S04]  /*ea70*/  SHFL.IDX PT, R0, R25, RZ, 0x181f ;  /* 0x00181fff19007589 */ /* 0x0000a800000e0000 */
[----:B------:R0:W3:Y:S04]  /*ea80*/  SHFL.IDX PT, R3, R24, RZ, 0x181f ;  /* 0x00181fff18037589 */ /* 0x0000e800000e0000 */
[----:B------:R0:W4:Y:S04]  /*ea90*/  SHFL.IDX PT, R20, R27, RZ, 0x181f ;  /* 0x00181fff1b147589 */ /* 0x00012800000e0000 */
[----:B-1----:R0:W1:Y:S02]  /*eaa0*/  SHFL.IDX PT, R14, R26, RZ, 0x181f ;  /* 0x00181fff1a0e7589 */ /* 0x00206400000e0000 */
.L_x_822:
[----:B------:R-:W5:Y:S01]  /*eab0*/  LDL R11, [R1+0x6c] ;  /* 0x00006c00010b7983 */ /* 0x000f620000100800 */
[----:B------:R-:W-:Y:S01]  /*eac0*/  ULDC UR4, c[0x0][0x448] ;  /* 0x0001120000047ab9 */ /* 0x000fe20000000800 */
[----:B------:R-:W-:Y:S01]  /*ead0*/  BSSY B1, `(.L_x_586) ;  /* 0x0000019000017945 */ /* 0x000fe20003800000 */
[----:B0-----:R-:W-:Y:S01]  /*eae0*/  IMAD R24, R161, UR4, RZ ;  /* 0x00000004a1187c24 */ /* 0x001fe2000f8e02ff */
[----:B------:R-:W-:Y:S02]  /*eaf0*/  CS2R R8, SRZ ;  /* 0x0000000000087805 */ /* 0x000fe4000001ff00 */
[----:B------:R-:W-:Y:S02]  /*eb00*/  CS2R R6, SRZ ;  /* 0x0000000000067805 */ /* 0x000fe4000001ff00 */
[----:B------:R-:W-:Y:S01]  /*eb10*/  ISETP.GE.AND P0, PT, R5, R24, PT ;  /* 0x000000180500720c */ /* 0x000fe20003f06270 */
[----:B------:R-:W-:Y:S01]  /*eb20*/  IMAD R24, R149, -0x80, R24 ;  /* 0xffffff8095187824 */ /* 0x000fe200078e0218 */
[----:B-----5:R-:W-:-:S04]  /*eb30*/  LEA.HI R4, R11, R11, RZ, 0x1 ;  /* 0x0000000b0b047211 */ /* 0x020fc800078f08ff */
[----:B------:R-:W-:Y:S02]  /*eb40*/  LOP3.LUT R10, R4, 0xfffffffe, RZ, 0xc0, !PT ;  /* 0xfffffffe040a7812 */ /* 0x000fe400078ec0ff */
[----:B------:R-:W-:-:S03]  /*eb50*/  CS2R R4, SRZ ;  /* 0x0000000000047805 */ /* 0x000fc6000001ff00 */
[----:B------:R-:W-:Y:S01]  /*eb60*/  IMAD.IADD R27, R11, 0x1, -R10 ;  /* 0x000000010b1b7824 */ /* 0x000fe200078e0a0a */
[----:B------:R-:W-:Y:S01]  /*eb70*/  CS2R R10, SRZ ;  /* 0x00000000000a7805 */ /* 0x000fe2000001ff00 */
[----:B------:R-:W-:Y:S06]  /*eb80*/  @P0 BRA `(.L_x_587) ;  /* 0x0000000000340947 */ /* 0x000fec0003800000 */
[----:B------:R-:W-:Y:S01]  /*eb90*/  ULDC UR4, c[0x0][0x3f4] ;  /* 0x0000fd0000047ab9 */ /* 0x000fe20000000800 */
[C---:B------:R-:W-:Y:S02]  /*eba0*/  SHF.L.U32 R15, R16.reuse, 0x1, RZ ;  /* 0x00000001100f7819 */ /* 0x040fe400000006ff */
[C---:B------:R-:W-:Y:S02]  /*ebb0*/  ISETP.GE.AND P2, PT, R16.reuse, UR4, PT ;  /* 0x0000000410007c0c */ /* 0x040fe4000bf46270 */
[----:B------:R-:W-:Y:S02]  /*ebc0*/  SHF.L.U64.HI R9, R16, 0x1, R17 ;  /* 0x0000000110097819 */ /* 0x000fe40000010211 */
[-C--:B---3--:R-:W-:Y:S02]  /*ebd0*/  IADD3 R12, P0, R3, R15.reuse, RZ ;  /* 0x0000000f030c7210 */ /* 0x088fe40007f1e0ff */
[----:B-1----:R-:W-:-:S03]  /*ebe0*/  IADD3 R14, P1, R14, R15, RZ ;  /* 0x0000000f0e0e7210 */ /* 0x002fc60007f3e0ff */
[--C-:B--2---:R-:W-:Y:S02]  /*ebf0*/  IMAD.X R13, R0, 0x1, R9.reuse, P0 ;  /* 0x00000001000d7824 */ /* 0x104fe400000e0609 */
[----:B----4-:R-:W-:Y:S01]  /*ec00*/  IMAD.X R15, R20, 0x1, R9, P1 ;  /* 0x00000001140f7824 */ /* 0x010fe200008e0609 */
[----:B------:R-:W-:Y:S01]  /*ec10*/  CS2R R8, SRZ ;  /* 0x0000000000087805 */ /* 0x000fe2000001ff00 */
[----:B------:R-:W-:Y:S06]  /*ec20*/  @P2 BRA `(.L_x_587) ;  /* 0x00000000000c2947 */ /* 0x000fec0003800000 */
[----:B------:R-:W-:Y:S02]  /*ec30*/  ULDC.64 UR4, c[0x0][0x208] ;  /* 0x0000820000047ab9 */ /* 0x000fe40000000a00 */
[----:B------:R0:W5:Y:S04]  /*ec40*/  LD.E.128 R4, desc[UR4][R12.64] ;  /* 0x000000040c047980 */ /* 0x000168000c101d00 */
[----:B------:R0:W5:Y:S02]  /*ec50*/  LD.E.128 R8, desc[UR4][R14.64] ;  /* 0x000000040e087980 */ /* 0x000164000c101d00 */
.L_x_587:
[----:B------:R-:W-:Y:S05]  /*ec60*/  BSYNC B1 ;  /* 0x0000000000017941 */ /* 0x000fea0003800000 */
.L_x_586:
[----:B------:R-:W-:Y:S01]  /*ec70*/  SHF.L.U32 R27, R27, 0x1f, RZ ;  /* 0x0000001f1b1b7819 */ /* 0x000fe200000006ff */
[----:B---3--:R-:W3:Y:S01]  /*ec80*/  LDC R3, c[0x0][0x3f4] ;  /* 0x0000fd00ff037b82 */ /* 0x008ee20000000800 */
[--C-:B0----5:R-:W-:Y:S01]  /*ec90*/  IMAD.MOV.U32 R12, RZ, RZ, R5.reuse ;  /* 0x000000ffff0c7224 */ /* 0x121fe200078e0005 */
[--C-:B-1----:R-:W-:Y:S01]  /*eca0*/  SHF.R.U64 R14, R4, 0x10, R5.reuse ;  /* 0x00000010040e7819 */ /* 0x102fe20000001205 */
[----:B--2---:R-:W-:Y:S01]  /*ecb0*/  IMAD.MOV.U32 R0, RZ, RZ, R4 ;  /* 0x000000ffff007224 */ /* 0x004fe200078e0004 */
[----:B----4-:R-:W-:Y:S01]  /*ecc0*/  SHF.R.U32.HI R20, RZ, 0x10, R5 ;  /* 0x00000010ff147819 */ /* 0x010fe20000011605 */
[--C-:B------:R-:W-:Y:S01]  /*ecd0*/  IMAD.MOV.U32 R5, RZ, RZ, R7.reuse ;  /* 0x000000ffff057224 */ /* 0x100fe200078e0007 */
[----:B------:R-:W-:Y:S01]  /*ece0*/  MOV R13, R6 ;  /* 0x00000006000d7202 */ /* 0x000fe20000000f00 */
[----:B------:R-:W-:Y:S01]  /*ecf0*/  IMAD.MOV.U32 R15, RZ, RZ, R8 ;  /* 0x000000ffff0f7224 */ /* 0x000fe200078e0008 */
[----:B------:R-:W0:Y:S01]  /*ed00*/  SYNCS.PHASECHK.TRANS64.TRYWAIT P4, [R2+URZ+0x34800], R27 ;  /* 0x0348001b020075a7 */ /* 0x000e22000808017f */
[--C-:B------:R-:W-:Y:S01]  /*ed10*/  SHF.R.U64 R25, R6, 0x10, R7.reuse ;  /* 0x0000001006197819 */ /* 0x100fe20000001207 */
[----:B------:R-:W-:Y:S01]  /*ed20*/  IMAD.MOV.U32 R6, RZ, RZ, R10 ;  /* 0x000000ffff067224 */ /* 0x000fe200078e000a */
[----:B------:R-:W-:Y:S01]  /*ed30*/  SHF.R.U32.HI R26, RZ, 0x10, R7 ;  /* 0x00000010ff1a7819 */ /* 0x000fe20000011607 */
[C---:B------:R-:W-:Y:S01]  /*ed40*/  VIADD R31, R22.reuse, 0x20 ;  /* 0x00000020161f7836 */ /* 0x040fe20000000000 */
[----:B------:R-:W-:Y:S01]  /*ed50*/  PRMT R13, R13, 0x5410, R5 ;  /* 0x000054100d0d7816 */ /* 0x000fe20000000005 */
[----:B------:R-:W-:Y:S01]  /*ed60*/  VIADD R30, R22, 0x40 ;  /* 0x00000040161e7836 */ /* 0x000fe20000000000 */
[--C-:B------:R-:W-:Y:S01]  /*ed70*/  SHF.R.U64 R8, R8, 0x10, R9.reuse ;  /* 0x0000001008087819 */ /* 0x100fe20000001209 */
[----:B------:R-:W-:Y:S01]  /*ed80*/  IMAD.MOV.U32 R4, RZ, RZ, R9 ;  /* 0x000000ffff047224 */ /* 0x000fe200078e0009 */
[----:B------:R-:W-:Y:S01]  /*ed90*/  MOV R7, R11 ;  /* 0x0000000b00077202 */ /* 0x000fe20000000f00 */
[----:B------:R-:W-:Y:S01]  /*eda0*/  VIADD R29, R22, 0x60 ;  /* 0x00000060161d7836 */ /* 0x000fe20000000000 */
[----:B------:R-:W-:Y:S01]  /*edb0*/  SHF.R.U64 R10, R10, 0x10, R11 ;  /* 0x000000100a0a7819 */ /* 0x000fe2000000120b */
[----:B------:R-:W-:Y:S01]  /*edc0*/  BSSY B1, `(.L_x_588) ;  /* 0x0000011000017945 */ /* 0x000fe20003800000 */
[----:B------:R-:W-:-:S02]  /*edd0*/  VIMNMX R5, R24, 0x80, PT ;  /* 0x0000008018057848 */ /* 0x000fc40003fe0100 */
[----:B------:R-:W-:Y:S02]  /*ede0*/  SHF.R.U32.HI R9, RZ, 0x10, R9 ;  /* 0x00000010ff097819 */ /* 0x000fe40000011609 */
[----:B---3--:R-:W-:Y:S02]  /*edf0*/  ISETP.GE.AND P0, PT, R16, R3, PT ;  /* 0x000000031000720c */ /* 0x008fe40003f06270 */
[----:B------:R-:W-:Y:S02]  /*ee00*/  SHF.R.U32.HI R11, RZ, 0x10, R11 ;  /* 0x00000010ff0b7819 */ /* 0x000fe4000001160b */
[----:B------:R-:W-:Y:S02]  /*ee10*/  PRMT R0, R0, 0x5410, R12 ;  /* 0x0000541000007816 */ /* 0x000fe4000000000c */
[----:B------:R-:W-:Y:S02]  /*ee20*/  PRMT R12, R14, 0x5410, R20 ;  /* 0x000054100e0c7816 */ /* 0x000fe40000000014 */
[----:B------:R-:W-:-:S02]  /*ee30*/  PRMT R14, R25, 0x5410, R26 ;  /* 0x00005410190e7816 */ /* 0x000fc4000000001a */
[-C--:B------:R-:W-:Y:S02]  /*ee40*/  ISETP.GE.OR P3, PT, R22, R5.reuse, P0 ;  /* 0x000000051600720c */ /* 0x080fe40000766670 */
[-C--:B------:R-:W-:Y:S02]  /*ee50*/  ISETP.GE.OR P2, PT, R31, R5.reuse, P0 ;  /* 0x000000051f00720c */ /* 0x080fe40000746670 */
[-C--:B------:R-:W-:Y:S02]  /*ee60*/  ISETP.GE.OR P1, PT, R30, R5.reuse, P0 ;  /* 0x000000051e00720c */ /* 0x080fe40000726670 */
[----:B------:R-:W-:Y:S02]  /*ee70*/  PRMT R15, R15, 0x5410, R4 ;  /* 0x000054100f0f7816 */ /* 0x000fe40000000004 */
[----:B------:R-:W-:Y:S02]  /*ee80*/  ISETP.GE.OR P0, PT, R29, R5, P0 ;  /* 0x000000051d00720c */ /* 0x000fe40000706670 */
[----:B------:R-:W-:-:S02]  /*ee90*/  PRMT R20, R8, 0x5410, R9 ;  /* 0x0000541008147816 */ /* 0x000fc40000000009 */
[----:B------:R-:W-:Y:S02]  /*eea0*/  PRMT R24, R6, 0x5410, R7 ;  /* 0x0000541006187816 */ /* 0x000fe40000000007 */
[----:B------:R-:W-:Y:S01]  /*eeb0*/  PRMT R25, R10, 0x5410, R11 ;  /* 0x000054100a197816 */ /* 0x000fe2000000000b */
[----:B0-----:R-:W-:Y:S06]  /*eec0*/  @!P4 BRA `(.L_x_589) ;  /* 0x000001a80004c947 */ /* 0x001fec0003800000 */
.L_x_823:
[----:B------:R-:W-:Y:S05]  /*eed0*/  BSYNC B1 ;  /* 0x0000000000017941 */ /* 0x000fea0003800000 */
.L_x_588:
[----:B------:R-:W-:Y:S04]  /*eee0*/  BSSY B1, `(.L_x_590) ;  /* 0x0000068000017945 */ /* 0x000fe80003800000 */
[----:B------:R-:W-:Y:S05]  /*eef0*/  @P3 BRA `(.L_x_591) ;  /* 0x0000000400983947 */ /* 0x000fea0003800000 */
[----:B------:R-:W1:Y:S01]  /*ef00*/  S2R R5, SR_TID.X ;  /* 0x0000000000057919 */ /* 0x000e620000002100 */
[----:B------:R-:W-:Y:S02]  /*ef10*/  IMAD.SHL.U32 R6, R22, 0x40, RZ ;  /* 0x0000004016067824 */ /* 0x000fe400078e00ff */
[----:B------:R-:W-:Y:S01]  /*ef20*/  HADD2.F32 R38, -RZ, R15.H0_H0 ;  /* 0x2000000fff267230 */ /* 0x000fe20000004100 */
[----:B------:R-:W2:Y:S01]  /*ef30*/  S2R R8, SR_TID.X ;  /* 0x0000000000087919 */ /* 0x000ea20000002100 */
[----:B------:R-:W-:Y:S02]  /*ef40*/  HADD2.F32 R36, -RZ, R0.H0_H0 ;  /* 0x20000000ff247230 */ /* 0x000fe40000004100 */
[----:B------:R-:W-:Y:S02]  /*ef50*/  HADD2.F32 R39, -RZ, R20.H0_H0 ;  /* 0x20000014ff277230 */ /* 0x000fe40000004100 */
[----:B------:R-:W-:Y:S02]  /*ef60*/  HADD2.F32 R37, -RZ, R12.H0_H0 ;  /* 0x2000000cff257230 */ /* 0x000fe40000004100 */
[----:B-1----:R-:W-:-:S02]  /*ef70*/  VIADD R5, R5, 0xffffff80 ;  /* 0xffffff8005057836 */ /* 0x002fc40000000000 */
[----:B--2---:R-:W-:-:S03]  /*ef80*/  VIADD R8, R8, 0xffffff80 ;  /* 0xffffff8008087836 */ /* 0x004fc60000000000 */
[----:B------:R-:W-:-:S04]  /*ef90*/  SHF.R.S32.HI R4, RZ, 0x1f, R5 ;  /* 0x0000001fff047819 */ /* 0x000fc80000011405 */
[----:B------:R-:W-:Y:S02]  /*efa0*/  LEA.HI R4, R4, R5, RZ, 0x3 ;  /* 0x0000000504047211 */ /* 0x000fe400078f18ff */
[----:B------:R-:W-:Y:S02]  /*efb0*/  SHF.R.S32.HI R10, RZ, 0x1f, R8 ;  /* 0x0000001fff0a7819 */ /* 0x000fe40000011408 */
[----:B------:R-:W-:Y:S02]  /*efc0*/  LOP3.LUT R4, R4, 0xfffffff8, RZ, 0xc0, !PT ;  /* 0xfffffff804047812 */ /* 0x000fe400078ec0ff */
[----:B------:R-:W-:Y:S02]  /*efd0*/  LEA.HI R10, R10, R8, RZ, 0x6 ;  /* 0x000000080a0a7211 */ /* 0x000fe400078f30ff */
[----:B------:R-:W-:Y:S02]  /*efe0*/  IADD3 R4, R5, -R4, RZ ;  /* 0x8000000405047210 */ /* 0x000fe40007ffe0ff */
[----:B------:R-:W-:-:S02]  /*eff0*/  SHF.L.U32 R10, R10, 0x3, RZ ;  /* 0x000000030a0a7819 */ /* 0x000fc400000006ff */
[----:B------:R-:W-:Y:S02]  /*f000*/  LEA.HI R4, R3, R4, RZ, 0x1d ;  /* 0x0000000403047211 */ /* 0x000fe400078fe8ff */
[----:B------:R-:W-:Y:S02]  /*f010*/  LOP3.LUT R10, R10, 0xfffffe00, RZ, 0xc0, !PT ;  /* 0xfffffe000a0a7812 */ /* 0x000fe400078ec0ff */
[----:B------:R-:W-:Y:S01]  /*f020*/  SHF.R.S32.HI R7, RZ, 0x1f, R4 ;  /* 0x0000001fff077819 */ /* 0x000fe20000011404 */
[----:B------:R-:W-:-:S03]  /*f030*/  IMAD.SHL.U32 R5, R4, 0x8, RZ ;  /* 0x0000000804057824 */ /* 0x000fc600078e00ff */
[----:B------:R-:W-:Y:S02]  /*f040*/  LEA.HI R7, R7, R4, RZ, 0x3 ;  /* 0x0000000407077211 */ /* 0x000fe400078f18ff */
[----:B------:R-:W-:-:S03]  /*f050*/  LOP3.LUT R5, R5, 0x38, RZ, 0xc0, !PT ;  /* 0x0000003805057812 */ /* 0x000fc600078ec0ff */
[----:B------:R-:W-:Y:S01]  /*f060*/  IMAD.SHL.U32 R7, R7, 0x400, RZ ;  /* 0x0000040007077824 */ /* 0x000fe200078e00ff */
[----:B------:R-:W-:Y:S02]  /*f070*/  LOP3.LUT R5, R5, 0x1c0, R6, 0xf8, !PT ;  /* 0x000001c005057812 */ /* 0x000fe400078ef806 */
[----:B------:R-:W-:Y:S02]  /*f080*/  LOP3.LUT R6, R6, 0x1c0, RZ, 0xc0, !PT ;  /* 0x000001c006067812 */ /* 0x000fe400078ec0ff */
[----:B------:R-:W-:Y:S02]  /*f090*/  LOP3.LUT R8, R7, 0x7fffe000, RZ, 0xc0, !PT ;  /* 0x7fffe00007087812 */ /* 0x000fe400078ec0ff */
[----:B------:R-:W-:-:S04]  /*f0a0*/  SHF.R.U32.HI R6, RZ, 0x3, R6 ;  /* 0x00000003ff067819 */ /* 0x000fc80000011606 */
[----:B------:R-:W-:Y:S02]  /*f0b0*/  LOP3.LUT R9, R5, R6, RZ, 0x3c, !PT ;  /* 0x0000000605097212 */ /* 0x000fe400078e3cff */
[----:B------:R-:W0:Y:S02]  /*f0c0*/  LDS.128 R4, [R21] ;  /* 0x0000000015047984 */ /* 0x000e240000000c00 */
[----:B------:R-:W-:-:S05]  /*f0d0*/  IADD3 R9, R9, R8, R10 ;  /* 0x0000000809097210 */ /* 0x000fca0007ffe00a */
[----:B------:R-:W-:-:S05]  /*f0e0*/  IMAD R26, R9, 0x2, R2 ;  /* 0x00000002091a7824 */ /* 0x000fca00078e0202 */
[----:B------:R-:W1:Y:S01]  /*f0f0*/  LDS.128 R8, [R26+0x16400] ;  /* 0x016400001a087984 */ /* 0x000e620000000c00 */
[--C-:B0-----:R-:W-:Y:S02]  /*f100*/  HADD2.F32 R27, -RZ, R4.reuse.H0_H0 ;  /* 0x20000004ff1b7230 */ /* 0x101fe40000004100 */
[----:B------:R-:W-:Y:S02]  /*f110*/  HADD2.F32 R4, -RZ, R4.H1_H1 ;  /* 0x30000004ff047230 */ /* 0x000fe40000004100 */
[--C-:B------:R-:W-:Y:S02]  /*f120*/  HADD2.F32 R29, -RZ, R5.reuse.H0_H0 ;  /* 0x20000005ff1d7230 */ /* 0x100fe40000004100 */
[----:B------:R-:W-:Y:S02]  /*f130*/  HADD2.F32 R5, -RZ, R5.H1_H1 ;  /* 0x30000005ff057230 */ /* 0x000fe40000004100 */
[--C-:B------:R-:W-:Y:S02]  /*f140*/  HADD2.F32 R30, -RZ, R6.reuse.H0_H0 ;  /* 0x20000006ff1e7230 */ /* 0x100fe40000004100 */
[----:B------:R-:W-:-:S02]  /*f150*/  HADD2.F32 R6, -RZ, R6.H1_H1 ;  /* 0x30000006ff067230 */ /* 0x000fc40000004100 */
[--C-:B-1----:R-:W-:Y:S02]  /*f160*/  HADD2.F32 R32, -RZ, R8.reuse.H0_H0 ;  /* 0x20000008ff207230 */ /* 0x102fe40000004100 */
[----:B------:R-:W-:Y:S02]  /*f170*/  HADD2.F32 R8, -RZ, R8.H1_H1 ;  /* 0x30000008ff087230 */ /* 0x000fe40000004100 */
[--C-:B------:R-:W-:Y:S02]  /*f180*/  HADD2.F32 R33, -RZ, R9.reuse.H0_H0 ;  /* 0x20000009ff217230 */ /* 0x100fe40000004100 */
[C---:B------:R-:W-:Y:S01]  /*f190*/  FMUL.FTZ R40, R32.reuse, R38 ;  /* 0x0000002620287220 */ /* 0x040fe20000410000 */
[-C--:B------:R-:W-:Y:S01]  /*f1a0*/  FMUL.FTZ R32, R32, R36.reuse ;  /* 0x0000002420207220 */ /* 0x080fe20000410000 */
[----:B------:R-:W-:Y:S01]  /*f1b0*/  FMUL.FTZ R41, R8, R39 ;  /* 0x0000002708297220 */ /* 0x000fe20000410000 */
[----:B------:R-:W-:Y:S02]  /*f1c0*/  HADD2.F32 R9, -RZ, R9.H1_H1 ;  /* 0x30000009ff097230 */ /* 0x000fe40000004100 */
[----:B------:R-:W-:Y:S01]  /*f1d0*/  FFMA.FTZ R40, R27, R36, -R40 ;  /* 0x000000241b287223 */ /* 0x000fe20000010828 */
[----:B------:R-:W-:-:S02]  /*f1e0*/  HADD2.F32 R36, -RZ, R15.H1_H1 ;  /* 0x3000000fff247230 */ /* 0x000fc40000004100 */
[----:B------:R-:W-:Y:S01]  /*f1f0*/  FFMA.FTZ R38, R27, R38, R32 ;  /* 0x000000261b267223 */ /* 0x000fe20000010020 */
[----:B------:R-:W-:Y:S02]  /*f200*/  HADD2.F32 R32, -RZ, R0.H1_H1 ;  /* 0x30000000ff207230 */ /* 0x000fe40000004100 */
[-C--:B------:R-:W-:Y:S01]  /*f210*/  FMUL.FTZ R27, R8, R37.reuse ;  /* 0x00000025081b7220 */ /* 0x080fe20000410000 */
[C---:B------:R-:W-:Y:S01]  /*f220*/  FFMA.FTZ R41, R4.reuse, R37, -R41 ;  /* 0x0000002504297223 */ /* 0x040fe20000010829 */
[C---:B------:R-:W-:Y:S01]  /*f230*/  FMUL.FTZ R42, R33.reuse, R36 ;  /* 0x00000024212a7220 */ /* 0x040fe20000410000 */
[----:B------:R-:W-:Y:S02]  /*f240*/  HADD2.F32 R8, -RZ, R20.H1_H1 ;  /* 0x30000014ff087230 */ /* 0x000fe40000004100 */
[-C--:B------:R-:W-:Y:S01]  /*f250*/  FMUL.FTZ R33, R33, R32.reuse ;  /* 0x0000002021217220 */ /* 0x080fe20000410000 */
[----:B------:R-:W-:Y:S01]  /*f260*/  FFMA.FTZ R39, R4, R39, R27 ;  /* 0x0000002704277223 */ /* 0x000fe2000001001b */
[----:B------:R-:W-:Y:S01]  /*f270*/  FFMA.FTZ R42, R29, R32, -R42 ;  /* 0x000000201d2a7223 */ /* 0x000fe2000001082a */
[----:B------:R-:W-:-:S02]  /*f280*/  HADD2.F32 R4, -RZ, R12.H1_H1 ;  /* 0x3000000cff047230 */ /* 0x000fc40000004100 */
[----:B------:R-:W-:Y:S01]  /*f290*/  FFMA.FTZ R36, R29, R36, R33 ;  /* 0x000000241d247223 */ /* 0x000fe20000010021 */
[----:B------:R-:W-:Y:S02]  /*f2a0*/  HADD2.F32 R34, -RZ, R10.H0_H0 ;  /* 0x2000000aff227230 */ /* 0x000fe40000004100 */
[C---:B------:R-:W-:Y:S01]  /*f2b0*/  FMUL.FTZ R32, R9.reuse, R8 ;  /* 0x0000000809207220 */ /* 0x040fe20000410000 */
[----:B------:R-:W-:Y:S02]  /*f2c0*/  HADD2.F32 R29, -RZ, R24.H0_H0 ;  /* 0x20000018ff1d7230 */ /* 0x000fe40000004100 */
[-C--:B------:R-:W-:Y:S01]  /*f2d0*/  FMUL.FTZ R44, R9, R4.reuse ;  /* 0x00000004092c7220 */ /* 0x080fe20000410000 */
[----:B------:R-:W-:Y:S02]  /*f2e0*/  HADD2.F32 R27, -RZ, R13.H0_H0 ;  /* 0x2000000dff1b7230 */ /* 0x000fe40000004100 */
[----:B------:R-:W-:Y:S01]  /*f2f0*/  FFMA.FTZ R37, R5, R4, -R32 ;  /* 0x0000000405257223 */ /* 0x000fe20000010820 */
[----:B------:R-:W-:-:S02]  /*f300*/  HADD2.F32 R10, -RZ, R10.H1_H1 ;  /* 0x3000000aff0a7230 */ /* 0x000fc40000004100 */
[C---:B------:R-:W-:Y:S01]  /*f310*/  FMUL.FTZ R45, R34.reuse, R29 ;  /* 0x0000001d222d7220 */ /* 0x040fe20000410000 */
[----:B------:R-:W-:Y:S02]  /*f320*/  HADD2.F32 R33, -RZ, R25.H0_H0 ;  /* 0x20000019ff217230 */ /* 0x000fe40000004100 */
[-C--:B------:R-:W-:Y:S01]  /*f330*/  FMUL.FTZ R34, R34, R27.reuse ;  /* 0x0000001b22227220 */ /* 0x080fe20000410000 */
[----:B------:R-:W-:Y:S02]  /*f340*/  HADD2.F32 R9, -RZ, R14.H0_H0 ;  /* 0x2000000eff097230 */ /* 0x000fe40000004100 */
[----:B------:R-:W-:Y:S01]  /*f350*/  FFMA.FTZ R43, R5, R8, R44 ;  /* 0x00000008052b7223 */ /* 0x000fe2000001002c */
[----:B------:R-:W-:Y:S01]  /*f360*/  FFMA.FTZ R45, R30, R27, -R45 ;  /* 0x0000001b1e2d7223 */ /* 0x000fe2000001082d */
[--C-:B------:R-:W-:Y:S02]  /*f370*/  HADD2.F32 R35, -RZ, R11.reuse.H0_H0 ;  /* 0x2000000bff237230 */ /* 0x100fe40000004100 */
[----:B------:R-:W-:Y:S01]  /*f380*/  FMUL.FTZ R5, R10, R33 ;  /* 0x000000210a057220 */ /* 0x000fe20000410000 */
[----:B------:R-:W-:Y:S01]  /*f390*/  FFMA.FTZ R34, R30, R29, R34 ;  /* 0x0000001d1e227223 */ /* 0x000fe20000010022 */
[----:B------:R-:W-:Y:S01]  /*f3a0*/  FMUL.FTZ R27, R10, R9 ;  /* 0x000000090a1b7220 */ /* 0x000fe20000410000 */
[----:B------:R-:W-:-:S02]  /*f3b0*/  HADD2.F32 R11, -RZ, R11.H1_H1 ;  /* 0x3000000bff0b7230 */ /* 0x000fc40000004100 */
[C---:B------:R-:W-:Y:S01]  /*f3c0*/  FFMA.FTZ R32, R6.reuse, R9, -R5 ;  /* 0x0000000906207223 */ /* 0x040fe20000010805 */
[----:B------:R-:W-:Y:S02]  /*f3d0*/  HADD2.F32 R10, -RZ, R24.H1_H1 ;  /* 0x30000018ff0a7230 */ /* 0x000fe40000004100 */
[----:B------:R-:W-:Y:S01]  /*f3e0*/  FFMA.FTZ R27, R6, R33, R27 ;  /* 0x00000021061b7223 */ /* 0x000fe2000001001b */
[----:B------:R-:W-:Y:S01]  /*f3f0*/  HADD2.F32 R30, -RZ, R25.H1_H1 ;  /* 0x30000019ff1e7230 */ /* 0x000fe20000004100 */
[----:B------:R-:W-:Y:S01]  /*f400*/  F2FP.F16.F32.PACK_AB R9, R43, R36 ;  /* 0x000000242b09723e */ /* 0x000fe200000000ff */
[----:B------:R-:W-:Y:S02]  /*f410*/  HADD2.F32 R4, -RZ, R13.H1_H1 ;  /* 0x3000000dff047230 */ /* 0x000fe40000004100 */
[----:B------:R-:W-:Y:S01]  /*f420*/  FMUL.FTZ R6, R35, R10 ;  /* 0x0000000a23067220 */ /* 0x000fe20000410000 */
[----:B------:R-:W-:Y:S02]  /*f430*/  HADD2.F32 R8, -RZ, R14.H1_H1 ;  /* 0x3000000eff087230 */ /* 0x000fe40000004100 */
[----:B------:R-:W-:Y:S01]  /*f440*/  FMUL.FTZ R44, R11, R30 ;  /* 0x0000001e0b2c7220 */ /* 0x000fe20000410000 */
[----:B------:R-:W-:-:S02]  /*f450*/  HADD2.F32 R31, -RZ, R7.H0_H0 ;  /* 0x20000007ff1f7230 */ /* 0x000fc40000004100 */
[----:B------:R-:W-:Y:S01]  /*f460*/  FMUL.FTZ R35, R35, R4 ;  /* 0x0000000423237220 */ /* 0x000fe20000410000 */
[----:B------:R-:W-:Y:S02]  /*f470*/  HADD2.F32 R7, -RZ, R7.H1_H1 ;  /* 0x30000007ff077230 */ /* 0x000fe40000004100 */
[----:B------:R-:W-:Y:S01]  /*f480*/  FMUL.FTZ R5, R11, R8 ;  /* 0x000000080b057220 */ /* 0x000fe20000410000 */
[C---:B------:R-:W-:Y:S01]  /*f490*/  FFMA.FTZ R11, R31.reuse, R4, -R6 ;  /* 0x000000041f0b7223 */ /* 0x040fe20000010806 */
[----:B------:R-:W-:Y:S01]  /*f4a0*/  FFMA.FTZ R35, R31, R10, R35 ;  /* 0x0000000a1f237223 */ /* 0x000fe20000010023 */
[C---:B------:R-:W-:Y:S01]  /*f4b0*/  FFMA.FTZ R44, R7.reuse, R8, -R44 ;  /* 0x00000008072c7223 */ /* 0x040fe2000001082c */
[----:B------:R-:W-:Y:S01]  /*f4c0*/  FFMA.FTZ R30, R7, R30, R5 ;  /* 0x0000001e071e7223 */ /* 0x000fe20000010005 */
[----:B------:R-:W-:Y:S02]  /*f4d0*/  F2FP.F16.F32.PACK_AB R4, R41, R40 ;  /* 0x000000282904723e */ /* 0x000fe400000000ff */
[----:B------:R-:W-:-:S02]  /*f4e0*/  F2FP.F16.F32.PACK_AB R5, R37, R42 ;  /* 0x0000002a2505723e */ /* 0x000fc400000000ff */
[----:B------:R-:W-:Y:S02]  /*f4f0*/  F2FP.F16.F32.PACK_AB R6, R32, R45 ;  /* 0x0000002d2006723e */ /* 0x000fe400000000ff */
[----:B------:R-:W-:Y:S02]  /*f500*/  F2FP.F16.F32.PACK_AB R7, R44, R11 ;  /* 0x0000000b2c07723e */ /* 0x000fe400000000ff */
[----:B------:R-:W-:Y:S02]  /*f510*/  F2FP.F16.F32.PACK_AB R8, R39, R38 ;  /* 0x000000262708723e */ /* 0x000fe400000000ff */
[----:B------:R-:W-:Y:S01]  /*f520*/  F2FP.F16.F32.PACK_AB R10, R27, R34 ;  /* 0x000000221b0a723e */ /* 0x000fe200000000ff */
[----:B------:R1:W-:Y:S01]  /*f530*/  STS.128 [R21], R4 ;  /* 0x0000000415007388 */ /* 0x0003e20000000c00 */
[----:B------:R-:W-:-:S05]  /*f540*/  F2FP.F16.F32.PACK_AB R11, R30, R35 ;  /* 0x000000231e0b723e */ /* 0x000fca00000000ff */
[----:B------:R1:W-:Y:S02]  /*f550*/  STS.128 [R26+0x16400], R8 ;  /* 0x016400081a007388 */ /* 0x0003e40000000c00 */
.L_x_591:
[----:B------:R-:W-:Y:S05]  /*f560*/  BSYNC B1 ;  /* 0x0000000000017941 */ /* 0x000fea0003800000 */
.L_x_590:
[----:B------:R-:W-:Y:S04]  /*f570*/  BSSY B1, `(.L_x_592) ;  /* 0x000006a000017945 */ /* 0x000fe80003800000 */
[----:B------:R-:W-:Y:S05]  /*f580*/  @P2 BRA `(.L_x_593) ;  /* 0x0000000400a02947 */ /* 0x000fea0003800000 */
[----:B-1----:R-:W2:Y:S04]  /*f590*/  LDL R10, [R1+0x3c] ;  /* 0x00003c00010a7983 */ /* 0x002ea80000100800 */
[----:B------:R-:W3:Y:S01]  /*f5a0*/  LDL R9, [R1+0x78] ;  /* 0x0000780001097983 */ /* 0x000ee20000100800 */
[----:B------:R-:W1:Y:S01]  /*f5b0*/  S2R R5, SR_TID.X ;  /* 0x0000000000057919 */ /* 0x000e620000002100 */
[C---:B------:R-:W-:Y:S01]  /*f5c0*/  IADD3 R11, R22.reuse, 0x20, RZ ;  /* 0x00000020160b7810 */ /* 0x040fe20007ffe0ff */
[----:B------:R-:W-:-:S04]  /*f5d0*/  VIADD R8, R22, 0x20 ;  /* 0x0000002016087836 */ /* 0x000fc80000000000 */
[----:B------:R-:W-:Y:S02]  /*f5e0*/  IMAD.SHL.U32 R11, R11, 0x40, RZ ;  /* 0x000000400b0b7824 */ /* 0x000fe400078e00ff */
[----:B------:R-:W-:Y:S02]  /*f5f0*/  IMAD.SHL.U32 R8, R8, 0x40, RZ ;  /* 0x0000004008087824 */ /* 0x000fe400078e00ff */
[----:B-1----:R-:W-:-:S05]  /*f600*/  VIADD R5, R5, 0xffffff80 ;  /* 0xffffff8005057836 */ /* 0x002fca0000000000 */
[----:B------:R-:W-:-:S04]  /*f610*/  SHF.R.S32.HI R4, RZ, 0x1f, R5 ;  /* 0x0000001fff047819 */ /* 0x000fc80000011405 */
[----:B------:R-:W-:-:S04]  /*f620*/  LEA.HI R4, R4, R5, RZ, 0x3 ;  /* 0x0000000504047211 */ /* 0x000fc800078f18ff */
[----:B------:R-:W-:-:S05]  /*f630*/  LOP3.LUT R4, R4, 0xfffffff8, RZ, 0xc0, !PT ;  /* 0xfffffff804047812 */ /* 0x000fca00078ec0ff */
[----:B------:R-:W-:-:S05]  /*f640*/  IMAD.IADD R4, R5, 0x1, -R4 ;  /* 0x0000000105047824 */ /* 0x000fca00078e0a04 */
[----:B------:R-:W-:Y:S02]  /*f650*/  LEA.HI R4, R3, R4, RZ, 0x1d ;  /* 0x0000000403047211 */ /* 0x000fe400078fe8ff */
[----:B------:R-:W-:Y:S02]  /*f660*/  LOP3.LUT R11, R11, 0x1c0, RZ, 0xc0, !PT ;  /* 0x000001c00b0b7812 */ /* 0x000fe400078ec0ff */
[----:B------:R-:W-:Y:S02]  /*f670*/  SHF.R.S32.HI R7, RZ, 0x1f, R4 ;  /* 0x0000001fff077819 */ /* 0x000fe40000011404 */
[----:B------:R-:W-:Y:S01]  /*f680*/  LOP3.LUT R8, R8, 0x1c0, RZ, 0xc0, !PT ;  /* 0x000001c008087812 */ /* 0x000fe200078ec0ff */
[----:B------:R-:W-:Y:S01]  /*f690*/  IMAD.SHL.U32 R5, R4, 0x8, RZ ;  /* 0x0000000804057824 */ /* 0x000fe200078e00ff */
[----:B------:R-:W-:Y:S02]  /*f6a0*/  LEA.HI R7, R7, R4, RZ, 0x3 ;  /* 0x0000000407077211 */ /* 0x000fe400078f18ff */
[----:B------:R-:W-:-:S02]  /*f6b0*/  SHF.R.U32.HI R8, RZ, 0x3, R8 ;  /* 0x00000003ff087819 */ /* 0x000fc40000011608 */
[----:B------:R-:W-:Y:S01]  /*f6c0*/  LOP3.LUT R6, R11, 0x38, R16, 0xf8, !PT ;  /* 0x000000380b067812 */ /* 0x000fe200078ef810 */
[----:B------:R-:W-:Y:S01]  /*f6d0*/  IMAD.SHL.U32 R7, R7, 0x400, RZ ;  /* 0x0000040007077824 */ /* 0x000fe200078e00ff */
[----:B------:R-:W-:Y:S01]  /*f6e0*/  LOP3.LUT R4, R11, 0x38, R5, 0xf8, !PT ;  /* 0x000000380b047812 */ /* 0x000fe200078ef805 */
[--C-:B------:R-:W-:Y:S02]  /*f6f0*/  HADD2.F32 R38, -RZ, R15.reuse.H0_H0 ;  /* 0x2000000fff267230 */ /* 0x100fe40000004100 */
[----:B------:R-:W-:Y:S02]  /*f700*/  HADD2.F32 R36, -RZ, R0.H0_H0 ;  /* 0x20000000ff247230 */ /* 0x000fe40000004100 */
[----:B------:R-:W-:Y:S02]  /*f710*/  HADD2.F32 R40, -RZ, R20.H0_H0 ;  /* 0x20000014ff287230 */ /* 0x000fe40000004100 */
[----:B------:R-:W-:Y:S02]  /*f720*/  HADD2.F32 R43, -RZ, R15.H1_H1 ;  /* 0x3000000fff2b7230 */ /* 0x000fe40000004100 */
[----:B------:R-:W-:-:S02]  /*f730*/  HADD2.F32 R41, -RZ, R0.H1_H1 ;  /* 0x30000000ff297230 */ /* 0x000fc40000004100 */
[----:B------:R-:W-:Y:S02]  /*f740*/  HADD2.F32 R45, -RZ, R20.H1_H1 ;  /* 0x30000014ff2d7230 */ /* 0x000fe40000004100 */
[----:B------:R-:W-:Y:S02]  /*f750*/  HADD2.F32 R44, -RZ, R25.H0_H0 ;  /* 0x20000019ff2c7230 */ /* 0x000fe40000004100 */
[----:B------:R-:W-:Y:S01]  /*f760*/  HADD2.F32 R42, -RZ, R14.H0_H0 ;  /* 0x2000000eff2a7230 */ /* 0x000fe20000004100 */
[----:B--2---:R-:W-:Y:S02]  /*f770*/  LOP3.LUT R6, R10, R6, R8, 0xf6, !PT ;  /* 0x000000060a067212 */ /* 0x004fe400078ef608 */
[----:B------:R-:W-:Y:S02]  /*f780*/  LOP3.LUT R8, R4, R8, RZ, 0x3c, !PT ;  /* 0x0000000804087212 */ /* 0x000fe400078e3cff */
[----:B---3--:R-:W-:Y:S02]  /*f790*/  LEA R46, R6, R9, 0x1 ;  /* 0x00000009062e7211 */ /* 0x008fe400078e08ff */
[----:B------:R-:W-:-:S03]  /*f7a0*/  LOP3.LUT R9, R7, 0x7fffe000, RZ, 0xc0, !PT ;  /* 0x7fffe00007097812 */ /* 0x000fc600078ec0ff */
[----:B------:R-:W1:Y:S01]  /*f7b0*/  LDS.128 R4, [R46] ;  /* 0x000000002e047984 */ /* 0x000e620000000c00 */
[----:B------:R-:W-:-:S05]  /*f7c0*/  IADD3 R9, R8, R9, R10 ;  /* 0x0000000908097210 */ /* 0x000fca0007ffe00a */
[----:B------:R-:W-:-:S05]  /*f7d0*/  IMAD R21, R9, 0x2, R2 ;  /* 0x0000000209157824 */ /* 0x000fca00078e0202 */
[----:B------:R-:W2:Y:S01]  /*f7e0*/  LDS.128 R8, [R21+0x16400] ;  /* 0x0164000015087984 */ /* 0x000ea20000000c00 */
[----:B-1----:R-:W-:Y:S02]  /*f7f0*/  HADD2.F32 R26, -RZ, R4.H0_H0 ;  /* 0x20000004ff1a7230 */ /* 0x002fe40000004100 */
[--C-:B--2---:R-:W-:Y:S02]  /*f800*/  HADD2.F32 R31, -RZ, R8.reuse.H0_H0 ;  /* 0x20000008ff1f7230 */ /* 0x104fe40000004100 */
[----:B------:R-:W-:-:S03]  /*f810*/  HADD2.F32 R8, -RZ, R8.H1_H1 ;  /* 0x30000008ff087230 */ /* 0x000fc60000004100 */
[-C--:B------:R-:W-:Y:S01]  /*f820*/  FMUL.FTZ R35, R38, R31.reuse ;  /* 0x0000001f26237220 */ /* 0x080fe20000410000 */
[C---:B------:R-:W-:Y:S01]  /*f830*/  FMUL.FTZ R31, R36.reuse, R31 ;  /* 0x0000001f241f7220 */ /* 0x040fe20000410000 */
[----:B------:R-:W-:Y:S02]  /*f840*/  HADD2.F32 R4, -RZ, R4.H1_H1 ;  /* 0x30000004ff047230 */ /* 0x000fe40000004100 */
[----:B------:R-:W-:Y:S01]  /*f850*/  FFMA.FTZ R35, R36, R26, -R35 ;  /* 0x0000001a24237223 */ /* 0x000fe20000010823 */
[----:B------:R-:W-:Y:S02]  /*f860*/  HADD2.F32 R36, -RZ, R12.H0_H0 ;  /* 0x2000000cff247230 */ /* 0x000fe40000004100 */
[----:B------:R-:W-:Y:S01]  /*f870*/  FMUL.FTZ R37, R40, R8 ;  /* 0x0000000828257220 */ /* 0x000fe20000410000 */
[----:B------:R-:W-:Y:S02]  /*f880*/  HADD2.F32 R32, -RZ, R9.H0_H0 ;  /* 0x20000009ff207230 */ /* 0x000fe40000004100 */
[----:B0-----:R-:W-:-:S02]  /*f890*/  HADD2.F32 R27, -RZ, R5.H0_H0 ;  /* 0x20000005ff1b7230 */ /* 0x001fc40000004100 */
[C---:B------:R-:W-:Y:S01]  /*f8a0*/  FMUL.FTZ R39, R36.reuse, R8 ;  /* 0x0000000824277220 */ /* 0x040fe20000410000 */
[----:B------:R-:W-:Y:S01]  /*f8b0*/  FFMA.FTZ R8, R36, R4, -R37 ;  /* 0x0000000424087223 */ /* 0x000fe20000010825 */
[----:B------:R-:W-:Y:S02]  /*f8c0*/  HADD2.F32 R9, -RZ, R9.H1_H1 ;  /* 0x30000009ff097230 */ /* 0x000fe40000004100 */
[----:B------:R-:W-:Y:S01]  /*f8d0*/  FMUL.FTZ R36, R43, R32 ;  /* 0x000000202b247220 */ /* 0x000fe20000410000 */
[----:B------:R-:W-:Y:S02]  /*f8e0*/  HADD2.F32 R37, -RZ, R12.H1_H1 ;  /* 0x3000000cff257230 */ /* 0x000fe40000004100 */
[----:B------:R-:W-:Y:S01]  /*f8f0*/  FFMA.FTZ R31, R38, R26, R31 ;  /* 0x0000001a261f7223 */ /* 0x000fe2000001001f */
[----:B------:R-:W-:Y:S02]  /*f900*/  HADD2.F32 R5, -RZ, R5.H1_H1 ;  /* 0x30000005ff057230 */ /* 0x000fe40000004100 */
[C---:B------:R-:W-:Y:S01]  /*f910*/  FMUL.FTZ R32, R41.reuse, R32 ;  /* 0x0000002029207220 */ /* 0x040fe20000410000 */
[----:B------:R-:W-:Y:S01]  /*f920*/  FFMA.FTZ R26, R40, R4, R39 ;  /* 0x00000004281a7223 */ /* 0x000fe20000010027 */
[----:B------:R-:W-:Y:S01]  /*f930*/  FFMA.FTZ R36, R41, R27, -R36 ;  /* 0x0000001b29247223 */ /* 0x000fe20000010824 */
[----:B------:R-:W-:-:S02]  /*f940*/  HADD2.F32 R33, -RZ, R10.H0_H0 ;  /* 0x2000000aff217230 */ /* 0x000fc40000004100 */
[-C--:B------:R-:W-:Y:S01]  /*f950*/  FMUL.FTZ R4, R45, R9.reuse ;  /* 0x000000092d047220 */ /* 0x080fe20000410000 */
[----:B------:R-:W-:Y:S02]  /*f960*/  HADD2.F32 R39, -RZ, R13.H0_H0 ;  /* 0x2000000dff277230 */ /* 0x000fe40000004100 */
[----:B------:R-:W-:Y:S02]  /*f970*/  HADD2.F32 R41, -RZ, R24.H0_H0 ;  /* 0x20000018ff297230 */ /* 0x000fe40000004100 */
[C---:B------:R-:W-:Y:S01]  /*f980*/  FMUL.FTZ R38, R37.reuse, R9 ;  /* 0x0000000925267220 */ /* 0x040fe20000410000 */
[----:B------:R-:W-:Y:S02]  /*f990*/  HADD2.F32 R10, -RZ, R10.H1_H1 ;  /* 0x3000000aff0a7230 */ /* 0x000fe40000004100 */
[----:B------:R-:W-:Y:S01]  /*f9a0*/  FFMA.FTZ R9, R37, R5, -R4 ;  /* 0x0000000525097223 */ /* 0x000fe20000010804 */
[--C-:B------:R-:W-:Y:S02]  /*f9b0*/  HADD2.F32 R29, -RZ, R6.reuse.H0_H0 ;  /* 0x20000006ff1d7230 */ /* 0x100fe40000004100 */
[----:B------:R-:W-:Y:S01]  /*f9c0*/  FFMA.FTZ R32, R43, R27, R32 ;  /* 0x0000001b2b207223 */ /* 0x000fe20000010020 */
[-C--:B------:R-:W-:Y:S01]  /*f9d0*/  FMUL.FTZ R4, R41, R33.reuse ;  /* 0x0000002129047220 */ /* 0x080fe20000410000 */
[----:B------:R-:W-:Y:S01]  /*f9e0*/  FMUL.FTZ R40, R39, R33 ;  /* 0x0000002127287220 */ /* 0x000fe20000410000 */
[----:B------:R-:W-:-:S02]  /*f9f0*/  HADD2.F32 R6, -RZ, R6.H1_H1 ;  /* 0x30000006ff067230 */ /* 0x000fc40000004100 */
[----:B------:R-:W-:Y:S01]  /*fa00*/  FFMA.FTZ R27, R45, R5, R38 ;  /* 0x000000052d1b7223 */ /* 0x000fe20000010026 */
[-C--:B------:R-:W-:Y:S01]  /*fa10*/  FMUL.FTZ R5, R44, R10.reuse ;  /* 0x0000000a2c057220 */ /* 0x080fe20000410000 */
[-C--:B------:R-:W-:Y:S01]  /*fa20*/  FFMA.FTZ R33, R39, R29.reuse, -R4 ;  /* 0x0000001d27217223 */ /* 0x080fe20000010804 */
[----:B------:R-:W-:Y:S01]  /*fa30*/  FFMA.FTZ R40, R41, R29, R40 ;  /* 0x0000001d29287223 */ /* 0x000fe20000010028 */
[C---:B------:R-:W-:Y:S01]  /*fa40*/  FMUL.FTZ R29, R42.reuse, R10 ;  /* 0x0000000a2a1d7220 */ /* 0x040fe20000410000 */
[----:B------:R-:W-:Y:S01]  /*fa50*/  FFMA.FTZ R10, R42, R6, -R5 ;  /* 0x000000062a0a7223 */ /* 0x000fe20000010805 */
[----:B------:R-:W-:Y:S02]  /*fa60*/  HADD2.F32 R34, -RZ, R11.H0_H0 ;  /* 0x2000000bff227230 */ /* 0x000fe40000004100 */
[----:B------:R-:W-:Y:S02]  /*fa70*/  HADD2.F32 R42, -RZ, R24.H1_H1 ;  /* 0x30000018ff2a7230 */ /* 0x000fe40000004100 */
[----:B------:R-:W-:-:S02]  /*fa80*/  HADD2.F32 R38, -RZ, R13.H1_H1 ;  /* 0x3000000dff267230 */ /* 0x000fc40000004100 */
[----:B------:R-:W-:Y:S02]  /*fa90*/  HADD2.F32 R11, -RZ, R11.H1_H1 ;  /* 0x3000000bff0b7230 */ /* 0x000fe40000004100 */
[----:B------:R-:W-:Y:S02]  /*faa0*/  HADD2.F32 R41, -RZ, R25.H1_H1 ;  /* 0x30000019ff297230 */ /* 0x000fe40000004100 */
[----:B------:R-:W-:Y:S02]  /*fab0*/  HADD2.F32 R39, -RZ, R14.H1_H1 ;  /* 0x3000000eff277230 */ /* 0x000fe40000004100 */
[-C--:B------:R-:W-:Y:S01]  /*fac0*/  FMUL.FTZ R5, R42, R34.reuse ;  /* 0x000000222a057220 */ /* 0x080fe20000410000 */
[--C-:B------:R-:W-:Y:S02]  /*fad0*/  HADD2.F32 R30, -RZ, R7.reuse.H0_H0 ;  /* 0x20000007ff1e7230 */ /* 0x100fe40000004100 */
[----:B------:R-:W-:Y:S01]  /*fae0*/  FMUL.FTZ R37, R38, R34 ;  /* 0x0000002226257220 */ /* 0x000fe20000410000 */
[----:B------:R-:W-:-:S02]  /*faf0*/  HADD2.F32 R7, -RZ, R7.H1_H1 ;  /* 0x30000007ff077230 */ /* 0x000fc40000004100 */
[----:B------:R-:W-:Y:S01]  /*fb00*/  FFMA.FTZ R29, R44, R6, R29 ;  /* 0x000000062c1d7223 */ /* 0x000fe2000001001d */
[-C--:B------:R-:W-:Y:S01]  /*fb10*/  FMUL.FTZ R4, R41, R11.reuse ;  /* 0x0000000b29047220 */ /* 0x080fe20000410000 */
[C---:B------:R-:W-:Y:S01]  /*fb20*/  FMUL.FTZ R6, R39.reuse, R11 ;  /* 0x0000000b27067220 */ /* 0x040fe20000410000 */
[-C--:B------:R-:W-:Y:S01]  /*fb30*/  FFMA.FTZ R11, R38, R30.reuse, -R5 ;  /* 0x0000001e260b7223 */ /* 0x080fe20000010805 */
[----:B------:R-:W-:Y:S01]  /*fb40*/  FFMA.FTZ R37, R42, R30, R37 ;  /* 0x0000001e2a257223 */ /* 0x000fe20000010025 */
[-C--:B------:R-:W-:Y:S01]  /*fb50*/  FFMA.FTZ R30, R39, R7.reuse, -R4 ;  /* 0x00000007271e7223 */ /* 0x080fe20000010804 */
[----:B------:R-:W-:Y:S01]  /*fb60*/  FFMA.FTZ R34, R41, R7, R6 ;  /* 0x0000000729227223 */ /* 0x000fe20000010006 */
[----:B------:R-:W-:Y:S02]  /*fb70*/  F2FP.F16.F32.PACK_AB R4, R8, R35 ;  /* 0x000000230804723e */ /* 0x000fe400000000ff */
[----:B------:R-:W-:Y:S02]  /*fb80*/  F2FP.F16.F32.PACK_AB R5, R9, R36 ;  /* 0x000000240905723e */ /* 0x000fe400000000ff */
[----:B------:R-:W-:-:S02]  /*fb90*/  F2FP.F16.F32.PACK_AB R6, R10, R33 ;  /* 0x000000210a06723e */ /* 0x000fc400000000ff */
[----:B------:R-:W-:Y:S02]  /*fba0*/  F2FP.F16.F32.PACK_AB R7, R30, R11 ;  /* 0x0000000b1e07723e */ /* 0x000fe400000000ff */
[----:B------:R-:W-:Y:S02]  /*fbb0*/  F2FP.F16.F32.PACK_AB R8, R26, R31 ;  /* 0x0000001f1a08723e */ /* 0x000fe400000000ff */
[----:B------:R-:W-:Y:S02]  /*fbc0*/  F2FP.F16.F32.PACK_AB R9, R27, R32 ;  /* 0x000000201b09723e */ /* 0x000fe400000000ff */
[----:B------:R-:W-:Y:S02]  /*fbd0*/  F2FP.F16.F32.PACK_AB R10, R29, R40 ;  /* 0x000000281d0a723e */ /* 0x000fe400000000ff */
[----:B------:R-:W-:Y:S01]  /*fbe0*/  F2FP.F16.F32.PACK_AB R11, R34, R37 ;  /* 0x00000025220b723e */ /* 0x000fe200000000ff */
[----:B------:R2:W-:Y:S04]  /*fbf0*/  STS.128 [R46], R4 ;  /* 0x000000042e007388 */ /* 0x0005e80000000c00 */
[----:B------:R2:W-:Y:S02]  /*fc00*/  STS.128 [R21+0x16400], R8 ;  /* 0x0164000815007388 */ /* 0x0005e40000000c00 */
.L_x_593:
[----:B------:R-:W-:Y:S05]  /*fc10*/  BSYNC B1 ;  /* 0x0000000000017941 */ /* 0x000fea0003800000 */
.L_x_592:
[----:B------:R-:W-:Y:S04]  /*fc20*/  BSSY B1, `(.L_x_594) ;  /* 0x0000067000017945 */ /* 0x000fe80003800000 */
[----:B------:R-:W-:Y:S05]  /*fc30*/  @P1 BRA `(.L_x_595) ;  /* 0x0000000400941947 */ /* 0x000fea0003800000 */
[----:B-12---:R-:W2:Y:S04]  /*fc40*/  LDL R10, [R1+0x48] ;  /* 0x00004800010a7983 */ /* 0x006ea80000100800 */
[----:B------:R-:W3:Y:S01]  /*fc50*/  LDL R46, [R1+0x80] ;  /* 0x00008000012e7983 */ /* 0x000ee20000100800 */
[----:B------:R-:W1:Y:S01]  /*fc60*/  S2R R5, SR_TID.X ;  /* 0x0000000000057919 */ /* 0x000e620000002100 */
[C---:B------:R-:W-:Y:S01]  /*fc70*/  IADD3 R6, R22.reuse, 0x40, RZ ;  /* 0x0000004016067810 */ /* 0x040fe20007ffe0ff */
[----:B------:R-:W-:Y:S02]  /*fc80*/  VIADD R8, R22, 0x40 ;  /* 0x0000004016087836 */ /* 0x000fe40000000000 */
[----:B-1----:R-:W-:-:S05]  /*fc90*/  VIADD R5, R5, 0xffffff80 ;  /* 0xffffff8005057836 */ /* 0x002fca0000000000 */
[----:B------:R-:W-:-:S04]  /*fca0*/  SHF.R.S32.HI R4, RZ, 0x1f, R5 ;  /* 0x0000001fff047819 */ /* 0x000fc80000011405 */
[----:B------:R-:W-:-:S04]  /*fcb0*/  LEA.HI R4, R4, R5, RZ, 0x3 ;  /* 0x0000000504047211 */ /* 0x000fc800078f18ff */
[----:B------:R-:W-:-:S05]  /*fcc0*/  LOP3.LUT R4, R4, 0xfffffff8, RZ, 0xc0, !PT ;  /* 0xfffffff804047812 */ /* 0x000fca00078ec0ff */
[----:B------:R-:W-:-:S05]  /*fcd0*/  IMAD.IADD R4, R5, 0x1, -R4 ;  /* 0x0000000105047824 */ /* 0x000fca00078e0a04 */
[----:B------:R-:W-:Y:S01]  /*fce0*/  LEA.HI R4, R3, R4, RZ, 0x1d ;  /* 0x0000000403047211 */ /* 0x000fe200078fe8ff */
[----:B------:R-:W-:Y:S02]  /*fcf0*/  IMAD.SHL.U32 R6, R6, 0x40, RZ ;  /* 0x0000004006067824 */ /* 0x000fe400078e00ff */
[----:B------:R-:W-:Y:S01]  /*fd00*/  IMAD.SHL.U32 R8, R8, 0x40, RZ ;  /* 0x0000004008087824 */ /* 0x000fe200078e00ff */
[----:B------:R-:W-:Y:S01]  /*fd10*/  SHF.R.S32.HI R7, RZ, 0x1f, R4 ;  /* 0x0000001fff077819 */ /* 0x000fe20000011404 */
[----:B------:R-:W-:Y:S01]  /*fd20*/  IMAD.SHL.U32 R5, R4, 0x8, RZ ;  /* 0x0000000804057824 */ /* 0x000fe200078e00ff */
[----:B------:R-:W-:Y:S02]  /*fd30*/  LOP3.LUT R6, R6, 0x1c0, RZ, 0xc0, !PT ;  /* 0x000001c006067812 */ /* 0x000fe400078ec0ff */
[----:B------:R-:W-:Y:S02]  /*fd40*/  LEA.HI R7, R7, R4, RZ, 0x3 ;  /* 0x0000000407077211 */ /* 0x000fe400078f18ff */
[----:B------:R-:W-:-:S02]  /*fd50*/  LOP3.LUT R8, R8, 0x1c0, RZ, 0xc0, !PT ;  /* 0x000001c008087812 */ /* 0x000fc400078ec0ff */
[----:B------:R-:W-:Y:S01]  /*fd60*/  SHF.R.U32.HI R6, RZ, 0x3, R6 ;  /* 0x00000003ff067819 */ /* 0x000fe20000011606 */
[----:B------:R-:W-:Y:S01]  /*fd70*/  IMAD.SHL.U32 R7, R7, 0x400, RZ ;  /* 0x0000040007077824 */ /* 0x000fe200078e00ff */
[----:B------:R-:W-:-:S04]  /*fd80*/  LOP3.LUT R4, R8, 0x38, R5, 0xf8, !PT ;  /* 0x0000003808047812 */ /* 0x000fc800078ef805 */
[----:B------:R-:W-:Y:S02]  /*fd90*/  LOP3.LUT R8, R4, R6, RZ, 0x3c, !PT ;  /* 0x0000000604087212 */ /* 0x000fe400078e3cff */
[----:B------:R-:W-:Y:S01]  /*fda0*/  LOP3.LUT R9, R7, 0x7fffe000, RZ, 0xc0, !PT ;  /* 0x7fffe00007097812 */ /* 0x000fe200078ec0ff */
        /* <DEDUP_REMOVED lines=8> */
[----:B--2---:R-:W-:-:S04]  /*fe30*/  IADD3 R9, R8, R9, R10 ;  /* 0x0000000908097210 */ /* 0x004fc80007ffe00a */
[----:B------:R-:W-:Y:S01]  /*fe40*/  LEA R21, R9, R2, 0x1 ;  /* 0x0000000209157211 */ /* 0x000fe200078e08ff */
[----:B---3--:R-:W1:Y:S04]  /*fe50*/  LDS.128 R4, [R46] ;  /* 0x000000002e047984 */ /* 0x008e680000000c00 */
        /* <DEDUP_REMOVED lines=67> */
.L_x_595:
[----:B------:R-:W-:Y:S05]  /*10290*/  BSYNC B1 ;  /* 0x0000000000017941 */ /* 0x000fea0003800000 */
.L_x_594:
[----:B------:R-:W-:Y:S05]  /*102a0*/  @P0 BRA `(.L_x_582) ;  /* 0x0000000400940947 */ /* 0x000fea0003800000 */
[----:B-123--:R-:W2:Y:S04]  /*102b0*/  LDL R9, [R1+0x44] ;  /* 0x0000440001097983 */ /* 0x00eea80000100800 */
[----:B------:R-:W3:Y:S01]  /*102c0*/  LDL R42, [R1+0x7c] ;  /* 0x00007c00012a7983 */ /* 0x000ee20000100800 */
[----:B------:R-:W1:Y:S01]  /*102d0*/  S2R R5, SR_TID.X ;  /* 0x0000000000057919 */ /* 0x000e620000002100 */
[----:B------:R-:W-:Y:S02]  /*102e0*/  VIADD R7, R22, 0x60 ;  /* 0x0000006016077836 */ /* 0x000fe40000000000 */
[----:B-1----:R-:W-:-:S05]  /*102f0*/  VIADD R5, R5, 0xffffff80 ;  /* 0xffffff8005057836 */ /* 0x002fca0000000000 */
[----:B------:R-:W-:-:S04]  /*10300*/  SHF.R.S32.HI R4, RZ, 0x1f, R5 ;  /* 0x0000001fff047819 */ /* 0x000fc80000011405 */
[----:B------:R-:W-:-:S04]  /*10310*/  LEA.HI R4, R4, R5, RZ, 0x3 ;  /* 0x0000000504047211 */ /* 0x000fc800078f18ff */
[----:B------:R-:W-:-:S05]  /*10320*/  LOP3.LUT R4, R4, 0xfffffff8, RZ, 0xc0, !PT ;  /* 0xfffffff804047812 */ /* 0x000fca00078ec0ff */
[----:B------:R-:W-:Y:S02]  /*10330*/  IMAD.IADD R4, R5, 0x1, -R4 ;  /* 0x0000000105047824 */ /* 0x000fe400078e0a04 */
[----:B------:R-:W-:-:S03]  /*10340*/  VIADD R5, R22, 0x60 ;  /* 0x0000006016057836 */ /* 0x000fc60000000000 */
[----:B------:R-:W-:Y:S01]  /*10350*/  LEA.HI R3, R3, R4, RZ, 0x1d ;  /* 0x0000000403037211 */ /* 0x000fe200078fe8ff */
[----:B------:R-:W-:Y:S01]  /*10360*/  IMAD.SHL.U32 R7, R7, 0x40, RZ ;  /* 0x0000004007077824 */ /* 0x000fe200078e00ff */
[----:B------:R-:W-:Y:S02]  /*10370*/  SHF.L.U32 R5, R5, 0x6, RZ ;  /* 0x0000000605057819 */ /* 0x000fe400000006ff */
[----:B------:R-:W-:Y:S01]  /*10380*/  SHF.R.S32.HI R6, RZ, 0x1f, R3 ;  /* 0x0000001fff067819 */ /* 0x000fe20000011403 */
[----:B------:R-:W-:Y:S01]  /*10390*/  IMAD.SHL.U32 R4, R3, 0x8, RZ ;  /* 0x0000000803047824 */ /* 0x000fe200078e00ff */
[----:B------:R-:W-:Y:S02]  /*103a0*/  LOP3.LUT R7, R7, 0x1c0, RZ, 0xc0, !PT ;  /* 0x000001c007077812 */ /* 0x000fe400078ec0ff */
[----:B------:R-:W-:Y:S02]  /*103b0*/  LEA.HI R6, R6, R3, RZ, 0x3 ;  /* 0x0000000306067211 */ /* 0x000fe400078f18ff */
[----:B------:R-:W-:-:S02]  /*103c0*/  LOP3.LUT R5, R5, 0x1c0, RZ, 0xc0, !PT ;  /* 0x000001c005057812 */ /* 0x000fc400078ec0ff */
[----:B------:R-:W-:Y:S01]  /*103d0*/  LOP3.LUT R3, R7, 0x38, R4, 0xf8, !PT ;  /* 0x0000003807037812 */ /* 0x000fe200078ef804 */
[----:B------:R-:W-:Y:S01]  /*103e0*/  IMAD.SHL.U32 R6, R6, 0x400, RZ ;  /* 0x0000040006067824 */ /* 0x000fe200078e00ff */
[----:B------:R-:W-:-:S04]  /*103f0*/  SHF.R.U32.HI R5, RZ, 0x3, R5 ;  /* 0x00000003ff057819 */ /* 0x000fc80000011605 */
[----:B------:R-:W-:Y:S02]  /*10400*/  LOP3.LUT R3, R3, R5, RZ, 0x3c, !PT ;  /* 0x0000000503037212 */ /* 0x000fe400078e3cff */
[----:B------:R-:W-:Y:S01]  /*10410*/  LOP3.LUT R8, R6, 0x7fffe000, RZ, 0xc0, !PT ;  /* 0x7fffe00006087812 */ /* 0x000fe200078ec0ff */
[--C-:B------:R-:W-:Y:S02]  /*10420*/  HADD2.F32 R37, -RZ, R15.reuse.H0_H0 ;  /* 0x2000000fff257230 */ /* 0x100fe40000004100 */
[----:B------:R-:W-:Y:S02]  /*10430*/  HADD2.F32 R35, -RZ, R0.H0_H0 ;  /* 0x20000000ff237230 */ /* 0x000fe40000004100 */
[----:B------:R-:W-:Y:S02]  /*10440*/  HADD2.F32 R38, -RZ, R20.H0_H0 ;  /* 0x20000014ff267230 */ /* 0x000fe40000004100 */
[----:B------:R-:W-:Y:S02]  /*10450*/  HADD2.F32 R36, -RZ, R12.H0_H0 ;  /* 0x2000000cff247230 */ /* 0x000fe40000004100 */
[----:B------:R-:W-:-:S02]  /*10460*/  HADD2.F32 R40, -RZ, R15.H1_H1 ;  /* 0x3000000fff287230 */ /* 0x000fc40000004100 */
[----:B------:R-:W-:Y:S02]  /*10470*/  HADD2.F32 R0, -RZ, R0.H1_H1 ;  /* 0x30000000ff007230 */ /* 0x000fe40000004100 */
[----:B------:R-:W-:Y:S02]  /*10480*/  HADD2.F32 R41, -RZ, R20.H1_H1 ;  /* 0x30000014ff297230 */ /* 0x000fe40000004100 */
[----:B------:R-:W-:Y:S02]  /*10490*/  HADD2.F32 R43, -RZ, R24.H0_H0 ;  /* 0x20000018ff2b7230 */ /* 0x000fe40000004100 */
[----:B------:R-:W-:Y:S01]  /*104a0*/  HADD2.F32 R39, -RZ, R13.H0_H0 ;  /* 0x2000000dff277230 */ /* 0x000fe20000004100 */
[----:B--2---:R-:W-:Y:S01]  /*104b0*/  IADD3 R3, R3, R8, R9 ;  /* 0x0000000803037210 */ /* 0x004fe20007ffe009 */
[----:B---3--:R-:W1:Y:S04]  /*104c0*/  LDS.128 R4, [R42] ;  /* 0x000000002a047984 */ /* 0x008e680000000c00 */
[----:B------:R-:W-:-:S05]  /*104d0*/  IMAD R3, R3, 0x2, R2 ;  /* 0x0000000203037824 */ /* 0x000fca00078e0202 */
[----:B------:R-:W2:Y:S01]  /*104e0*/  LDS.128 R8, [R3+0x16400] ;  /* 0x0164000003087984 */ /* 0x000ea20000000c00 */
[----:B-1----:R-:W-:Y:S02]  /*104f0*/  HADD2.F32 R21, -RZ, R4.H0_H0 ;  /* 0x20000004ff157230 */ /* 0x002fe40000004100 */
[--C-:B--2---:R-:W-:Y:S02]  /*10500*/  HADD2.F32 R30, -RZ, R8.reuse.H0_H0 ;  /* 0x20000008ff1e7230 */ /* 0x104fe40000004100 */
[----:B------:R-:W-:Y:S02]  /*10510*/  HADD2.F32 R8, -RZ, R8.H1_H1 ;  /* 0x30000008ff087230 */ /* 0x000fe40000004100 */
[----:B------:R-:W-:Y:S02]  /*10520*/  HADD2.F32 R31, -RZ, R9.H0_H0 ;  /* 0x20000009ff1f7230 */ /* 0x000fe40000004100 */
[-C--:B------:R-:W-:Y:S01]  /*10530*/  FMUL.FTZ R34, R37, R30.reuse ;  /* 0x0000001e25227220 */ /* 0x080fe20000410000 */
[----:B------:R-:W-:Y:S01]  /*10540*/  FMUL.FTZ R30, R35, R30 ;  /* 0x0000001e231e7220 */ /* 0x000fe20000410000 */
[----:B------:R-:W-:-:S02]  /*10550*/  HADD2.F32 R4, -RZ, R4.H1_H1 ;  /* 0x30000004ff047230 */ /* 0x000fc40000004100 */
[-C--:B------:R-:W-:Y:S01]  /*10560*/  FMUL.FTZ R15, R38, R8.reuse ;  /* 0x00000008260f7220 */ /* 0x080fe20000410000 */
[----:B------:R-:W-:Y:S02]  /*10570*/  HADD2.F32 R26, -RZ, R5.H0_H0 ;  /* 0x20000005ff1a7230 */ /* 0x000fe40000004100 */
[-C--:B------:R-:W-:Y:S01]  /*10580*/  FFMA.FTZ R34, R35, R21.reuse, -R34 ;  /* 0x0000001523227223 */ /* 0x080fe20000010822 */
[----:B------:R-:W-:Y:S01]  /*10590*/  FFMA.FTZ R30, R37, R21, R30 ;  /* 0x00000015251e7223 */ /* 0x000fe2000001001e */
[----:B------:R-:W-:Y:S02]  /*105a0*/  HADD2.F32 R9, -RZ, R9.H1_H1 ;  /* 0x30000009ff097230 */ /* 0x000fe40000004100 */
[----:B------:R-:W-:Y:S01]  /*105b0*/  FMUL.FTZ R21, R36, R8 ;  /* 0x0000000824157220 */ /* 0x000fe20000410000 */
[----:B------:R-:W-:Y:S01]  /*105c0*/  FMUL.FTZ R35, R40, R31 ;  /* 0x0000001f28237220 */ /* 0x000fe20000410000 */
[----:B------:R-:W-:Y:S02]  /*105d0*/  HADD2.F32 R37, -RZ, R12.H1_H1 ;  /* 0x3000000cff257230 */ /* 0x000fe40000004100 */
[----:B------:R-:W-:Y:S01]  /*105e0*/  FFMA.FTZ R15, R36, R4, -R15 ;  /* 0x00000004240f7223 */ /* 0x000fe2000001080f */
[----:B------:R-:W-:-:S02]  /*105f0*/  HADD2.F32 R32, -RZ, R10.H0_H0 ;  /* 0x2000000aff207230 */ /* 0x000fc40000004100 */
[----:B------:R-:W-:Y:S01]  /*10600*/  FMUL.FTZ R31, R0, R31 ;  /* 0x0000001f001f7220 */ /* 0x000fe20000410000 */
[----:B------:R-:W-:Y:S02]  /*10610*/  HADD2.F32 R5, -RZ, R5.H1_H1 ;  /* 0x30000005ff057230 */ /* 0x000fe40000004100 */
[----:B------:R-:W-:Y:S01]  /*10620*/  FFMA.FTZ R21, R38, R4, R21 ;  /* 0x0000000426157223 */ /* 0x000fe20000010015 */
[-C--:B------:R-:W-:Y:S01]  /*10630*/  FFMA.FTZ R35, R0, R26.reuse, -R35 ;  /* 0x0000001a00237223 */ /* 0x080fe20000010823 */
[----:B------:R-:W-:Y:S02]  /*10640*/  HADD2.F32 R10, -RZ, R10.H1_H1 ;  /* 0x3000000aff0a7230 */ /* 0x000fe40000004100 */
[-C--:B------:R-:W-:Y:S01]  /*10650*/  FMUL.FTZ R0, R41, R9.reuse ;  /* 0x0000000929007220 */ /* 0x080fe20000410000 */
[----:B------:R-:W-:Y:S01]  /*10660*/  FMUL.FTZ R4, R37, R9 ;  /* 0x0000000925047220 */ /* 0x000fe20000410000 */
[----:B------:R-:W-:Y:S02]  /*10670*/  HADD2.F32 R36, -RZ, R25.H0_H0 ;  /* 0x20000019ff247230 */ /* 0x000fe40000004100 */
[----:B------:R-:W-:Y:S01]  /*10680*/  FFMA.FTZ R31, R40, R26, R31 ;  /* 0x0000001a281f7223 */ /* 0x000fe2000001001f */
[----:B0-----:R-:W-:-:S02]  /*10690*/  HADD2.F32 R27, -RZ, R6.H0_H0 ;  /* 0x20000006ff1b7230 */ /* 0x001fc40000004100 */
[-C--:B------:R-:W-:Y:S01]  /*106a0*/  FMUL.FTZ R8, R43, R32.reuse ;  /* 0x000000202b087220 */ /* 0x080fe20000410000 */
[----:B------:R-:W-:Y:S02]  /*106b0*/  HADD2.F32 R6, -RZ, R6.H1_H1 ;  /* 0x30000006ff067230 */ /* 0x000fe40000004100 */
[-C--:B------:R-:W-:Y:S01]  /*106c0*/  FFMA.FTZ R0, R37, R5.reuse, -R0 ;  /* 0x0000000525007223 */ /* 0x080fe20000010800 */
[----:B------:R-:W-:Y:S02]  /*106d0*/  HADD2.F32 R26, -RZ, R14.H0_H0 ;  /* 0x2000000eff1a7230 */ /* 0x000fe40000004100 */
[----:B------:R-:W-:Y:S01]  /*106e0*/  FMUL.FTZ R32, R39, R32 ;  /* 0x0000002027207220 */ /* 0x000fe20000410000 */
[----:B------:R-:W-:Y:S01]  /*106f0*/  FFMA.FTZ R12, R41, R5, R4 ;  /* 0x00000005290c7223 */ /* 0x000fe20000010004 */
[----:B------:R-:W-:Y:S01]  /*10700*/  FMUL.FTZ R5, R36, R10 ;  /* 0x0000000a24057220 */ /* 0x000fe20000410000 */
[--C-:B------:R-:W-:Y:S02]  /*10710*/  HADD2.F32 R33, -RZ, R11.reuse.H0_H0 ;  /* 0x2000000bff217230 */ /* 0x100fe40000004100 */
[-C--:B------:R-:W-:Y:S01]  /*10720*/  FFMA.FTZ R20, R39, R27.reuse, -R8 ;  /* 0x0000001b27147223 */ /* 0x080fe20000010808 */
[----:B------:R-:W-:Y:S01]  /*10730*/  FFMA.FTZ R32, R43, R27, R32 ;  /* 0x0000001b2b207223 */ /* 0x000fe20000010020 */
[----:B------:R-:W-:-:S02]  /*10740*/  HADD2.F32 R11, -RZ, R11.H1_H1 ;  /* 0x3000000bff0b7230 */ /* 0x000fc40000004100 */
[C---:B------:R-:W-:Y:S01]  /*10750*/  FFMA.FTZ R27, R26.reuse, R6, -R5 ;  /* 0x000000061a1b7223 */ /* 0x040fe20000010805 */
[----:B------:R-:W-:Y:S02]  /*10760*/  HADD2.F32 R37, -RZ, R24.H1_H1 ;  /* 0x30000018ff257230 */ /* 0x000fe40000004100 */
[----:B------:R-:W-:Y:S01]  /*10770*/  FMUL.FTZ R9, R26, R10 ;  /* 0x0000000a1a097220 */ /* 0x000fe20000410000 */
[----:B------:R-:W-:Y:S02]  /*10780*/  HADD2.F32 R39, -RZ, R25.H1_H1 ;  /* 0x30000019ff277230 */ /* 0x000fe40000004100 */
[----:B------:R-:W-:Y:S02]  /*10790*/  HADD2.F32 R5, -RZ, R13.H1_H1 ;  /* 0x3000000dff057230 */ /* 0x000fe40000004100 */
[----:B------:R-:W-:Y:S02]  /*107a0*/  HADD2.F32 R25, -RZ, R14.H1_H1 ;  /* 0x3000000eff197230 */ /* 0x000fe40000004100 */
[----:B------:R-:W-:-:S02]  /*107b0*/  HADD2.F32 R29, -RZ, R7.H0_H0 ;  /* 0x20000007ff1d7230 */ /* 0x000fc40000004100 */
[----:B------:R-:W-:Y:S01]  /*107c0*/  FFMA.FTZ R13, R36, R6, R9 ;  /* 0x00000006240d7223 */ /* 0x000fe20000010009 */
[----:B------:R-:W-:Y:S02]  /*107d0*/  HADD2.F32 R7, -RZ, R7.H1_H1 ;  /* 0x30000007ff077230 */ /* 0x000fe40000004100 */
[----:B------:R-:W-:Y:S01]  /*107e0*/  FMUL.FTZ R4, R37, R33 ;  /* 0x0000002125047220 */ /* 0x000fe20000410000 */
[----:B------:R-:W-:Y:S01]  /*107f0*/  FMUL.FTZ R8, R39, R11 ;  /* 0x0000000b27087220 */ /* 0x000fe20000410000 */
[----:B------:R-:W-:Y:S01]  /*10800*/  FMUL.FTZ R6, R5, R33 ;  /* 0x0000002105067220 */ /* 0x000fe20000410000 */
[----:B------:R-:W-:Y:S01]  /*10810*/  FMUL.FTZ R10, R25, R11 ;  /* 0x0000000b190a7220 */ /* 0x000fe20000410000 */
[----:B------:R-:W-:Y:S01]  /*10820*/  FFMA.FTZ R11, R5, R29, -R4 ;  /* 0x0000001d050b7223 */ /* 0x000fe20000010804 */
[----:B------:R-:W-:Y:S01]  /*10830*/  FFMA.FTZ R14, R25, R7, -R8 ;  /* 0x00000007190e7223 */ /* 0x000fe20000010808 */
[----:B------:R-:W-:Y:S01]  /*10840*/  FFMA.FTZ R29, R37, R29, R6 ;  /* 0x0000001d251d7223 */ /* 0x000fe20000010006 */
[----:B------:R-:W-:Y:S01]  /*10850*/  FFMA.FTZ R24, R39, R7, R10 ;  /* 0x0000000727187223 */ /* 0x000fe2000001000a */
        /* <DEDUP_REMOVED lines=8> */
[----:B------:R4:W-:Y:S04]  /*108e0*/  STS.128 [R42], R4 ;  /* 0x000000042a007388 */ /* 0x0009e80000000c00 */
[----:B------:R4:W-:Y:S02]  /*108f0*/  STS.128 [R3+0x16400], R8 ;  /* 0x0164000803007388 */ /* 0x0009e40000000c00 */
.L_x_582:
[----:B------:R-:W-:Y:S05]  /*10900*/  BSYNC B0 ;  /* 0x0000000000007941 */ /* 0x000fea0003800000 */
.L_x_563:
[----:B------:R-:W-:Y:S01]  /*10910*/  @!PT LDS RZ, [RZ] ;  /* 0x00000000fffff984 */ /* 0x000fe20000000800 */
[----:B------:R-:W-:Y:S01]  /*10920*/  @!PT LDS RZ, [RZ] ;  /* 0x00000000fffff984 */ /* 0x000fe20000000800 */
[----:B------:R-:W-:Y:S01]  /*10930*/  @!PT LDS RZ, [RZ] ;  /* 0x00000000fffff984 */ /* 0x000fe20000000800 */
[----:B------:R-:W-:Y:S01]  /*10940*/  @!PT LDS RZ, [RZ] ;  /* 0x00000000fffff984 */ /* 0x000fe20000000800 */
[----:B------:R5:W-:Y:S06]  /*10950*/  MEMBAR.ALL.CTA ;  /* 0x0000000000007992 */ /* 0x000bec0000008000 */
[----:B-----5:R-:W5:Y:S01]  /*10960*/  FENCE.VIEW.ASYNC.S ;  /* 0x00000000000073c6 */ /* 0x020f620000000000 */
[----:B------:R-:W-:Y:S05]  /*10970*/  WARPSYNC.ALL ;  /* 0x0000000000007948 */ /* 0x000fea0003800000 */
[----:B-----5:R-:W-:Y:S06]  /*10980*/  BAR.SYNC.DEFER_BLOCKING 0xd, 0x100 ;  /* 0x0344000000007b1d */ /* 0x020fec0000010000 */
.L_x_561:
[----:B------:R-:W-:-:S13]  /*10990*/  ISETP.NE.AND P0, PT, R224, 0x3, PT ;  /* 0x00000003e000780c */ /* 0x000fda0003f05270 */
[----:B------:R-:W-:Y:S05]  /*109a0*/  @!P0 BRA `(.L_x_596) ;  /* 0x0000000000048947 */ /* 0x000fea0003800000 */
[----:B------:R-:W-:Y:S01]  /*109b0*/  BPT.TRAP 0x1 ;  /* 0x000000040000795c */ /* 0x000fe20000300000 */
.L_x_596:
[----:B0-2-4-:R-:W2:Y:S01]  /*109c0*/  LDL R3, [R1+0x4] ;  /* 0x0000040001037983 */ /* 0x015ea20000100800 */
[----:B------:R-:W-:Y:S02]  /*109d0*/  LEA R0, R222, R2, 0x3 ;  /* 0x00000002de007211 */ /* 0x000fe400078e18ff */
[----:B--2---:R-:W-:-:S04]  /*109e0*/  SHF.L.U32 R3, R3, 0x1f, RZ ;  /* 0x0000001f03037819 */ /* 0x004fc800000006ff */
[----:B------:R0:W2:Y:S01]  /*109f0*/  SYNCS.PHASECHK.TRANS64.TRYWAIT P2, [R0+URZ+0x34830], R3 ;  /* 0x03483003000075a7 */ /* 0x0000a2000804017f */
[----:B------:R-:W-:Y:S05]  /*10a00*/  @!P0 BRA `(.L_x_597) ;  /* 0x0000000000048947 */ /* 0x000fea0003800000 */
[----:B------:R-:W-:Y:S01]  /*10a10*/  BPT.TRAP 0x1 ;  /* 0x000000040000795c */ /* 0x000fe20000300000 */
.L_x_597:
[----:B-1-3--:R-:W1:Y:S01]  /*10a20*/  S2R R4, SR_TID.X ;  /* 0x0000000000047919 */ /* 0x00ae620000002100 */
[----:B------:R-:W-:Y:S01]  /*10a30*/  IMAD.MOV.U32 R87, RZ, RZ, RZ ;  /* 0x000000ffff577224 */ /* 0x000fe200078e00ff */
[----:B-1----:R-:W-:-:S04]  /*10a40*/  LOP3.LUT R4, R4, 0x7f, RZ, 0xc0, !PT ;  /* 0x0000007f04047812 */ /* 0x002fc800078ec0ff */
[----:B------:R-:W-:Y:S01]  /*10a50*/  ISETP.NE.AND P1, PT, R4, RZ, PT ;  /* 0x000000ff0400720c */ /* 0x000fe20003f25270 */
[----:B--2---:R-:W-:-:S12]  /*10a60*/  @P2 BRA `(.L_x_598) ;  /* 0x0000000000082947 */ /* 0x004fd80003800000 */
[----:B------:R-:W1:Y:S02]  /*10a70*/  SYNCS.PHASECHK.TRANS64.TRYWAIT P2, [R0+URZ+0x34830], R3 ;  /* 0x03483003000075a7 */ /* 0x000e64000804017f */
[----:B-1----:R-:W-:Y:S05]  /*10a80*/  @!P2 BRA `(.L_x_599) ;  /* 0x0000018c0028a947 */ /* 0x002fea0003800000 */
.L_x_598:
[----:B------:R-:W-:Y:S05]  /*10a90*/  WARPSYNC.ALL ;  /* 0x0000000000007948 */ /* 0x000fea0003800000 */
[----:B01----:R-:W-:Y:S01]  /*10aa0*/  VIADD R3, R2, 0x1e400 ;  /* 0x0001e40002037836 */ /* 0x003fe20000000000 */
[----:B------:R-:W-:Y:S01]  /*10ab0*/  R2UR UR56, R28 ;  /* 0x000000001c3872ca */ /* 0x000fe200000e0000 */
[----:B------:R-:W-:Y:S01]  /*10ac0*/  WARPGROUP.ARRIVE ;  /* 0x00000000000079c5 */ /* 0x000fe20000000000 */
[----:B------:R-:W-:Y:S01]  /*10ad0*/  MOV R5, 0x40000040 ;  /* 0x4000004000057802 */ /* 0x000fe20000000f00 */
[----:B------:R-:W-:Y:S01]  /*10ae0*/  UMOV UR9, 0x40000040 ;  /* 0x4000004000097882 */ /* 0x000fe20000000000 */
[----:B------:R-:W-:Y:S01]  /*10af0*/  SHF.R.U32.HI R3, RZ, 0x4, R3 ;  /* 0x00000004ff037819 */ /* 0x000fe20000011603 */
[----:B------:R-:W-:Y:S01]  /*10b00*/  IMAD.MOV.U32 R11, RZ, RZ, 0x40000040 ;  /* 0x40000040ff0b7424 */ /* 0x000fe200078e00ff */
[----:B------:R-:W-:Y:S01]  /*10b10*/  R2UR UR11, R5 ;  /* 0x00000000050b72ca */ /* 0x000fe200000e0000 */
[----:B------:R-:W-:Y:S01]  /*10b20*/  IMAD.MOV.U32 R13, RZ, RZ, 0x40000040 ;  /* 0x40000040ff0d7424 */ /* 0x000fe200078e00ff */
[----:B------:R-:W-:-:S02]  /*10b30*/  LOP3.LUT R3, R3, 0x3fff, RZ, 0xc0, !PT ;  /* 0x00003fff03037812 */ /* 0x000fc400078ec0ff */
[----:B------:R-:W-:Y:S01]  /*10b40*/  MOV R8, UR37 ;  /* 0x0000002500087c02 */ /* 0x000fe20008000f00 */
[----:B------:R-:W-:Y:S01]  /*10b50*/  UMOV UR37, UR9 ;  /* 0x0000000900257c82 */ /* 0x000fe20008000000 */
[----:B------:R-:W-:Y:S01]  /*10b60*/  LOP3.LUT R4, R3, 0x10000, RZ, 0xfc, !PT ;  /* 0x0001000003047812 */ /* 0x000fe200078efcff */
[----:B------:R-:W-:Y:S01]  /*10b70*/  ULOP3.LUT UR56, UR56, 0x10000, URZ, 0xfc, !UPT ;  /* 0x0001000038387892 */ /* 0x000fe2000f8efc3f */
[----:B------:R-:W-:Y:S01]  /*10b80*/  R2UR UR15, R11 ;  /* 0x000000000b0f72ca */ /* 0x000fe200000e0000 */
[----:B------:R-:W-:Y:S01]  /*10b90*/  UMOV UR13, UR37 ;  /* 0x00000025000d7c82 */ /* 0x000fe20008000000 */
[----:B------:R-:W-:Y:S01]  /*10ba0*/  MOV R9, UR36 ;  /* 0x0000002400097c02 */ /* 0x000fe20008000f00 */
[----:B------:R0:W-:Y:S01]  /*10bb0*/  STL [R1+0x20], R4 ;  /* 0x0000200401007387 */ /* 0x0001e20000100800 */
[----:B------:R-:W-:Y:S01]  /*10bc0*/  R2UR UR23, R13 ;  /* 0x000000000d1772ca */ /* 0x000fe200000e0000 */
[----:B------:R-:W-:Y:S01]  /*10bd0*/  UMOV UR21, UR37 ;  /* 0x0000002500157c82 */ /* 0x000fe20008000000 */
[----:B------:R-:W-:Y:S01]  /*10be0*/  UMOV UR8, UR56 ;  /* 0x0000003800087c82 */ /* 0x000fe20008000000 */
[----:B------:R-:W-:Y:S01]  /*10bf0*/  MOV R15, 0x40000040 ;  /* 0x40000040000f7802 */ /* 0x000fe20000000f00 */
[----:B------:R-:W-:Y:S01]  /*10c00*/  UMOV UR36, UR8 ;  /* 0x0000000800247c82 */ /* 0x000fe20008000000 */
[----:B------:R-:W-:Y:S01]  /*10c10*/  UMOV UR53, UR37 ;  /* 0x0000002500357c82 */ /* 0x000fe20008000000 */
[----:B------:R-:W-:Y:S01]  /*10c20*/  UMOV UR12, UR36 ;  /* 0x00000024000c7c82 */ /* 0x000fe20008000000 */
[----:B------:R-:W-:Y:S01]  /*10c30*/  UMOV UR20, UR36 ;  /* 0x0000002400147c82 */ /* 0x000fe20008000000 */
[----:B------:R-:W-:Y:S01]  /*10c40*/  R2UR UR55, R15 ;  /* 0x000000000f3772ca */ /* 0x000fe200000e0000 */
[----:B0-----:R-:W-:Y:S01]  /*10c50*/  IMAD R4, R222, 0xb00, R4 ;  /* 0x00000b00de047824 */ /* 0x001fe200078e0204 */
[----:B------:R-:W-:Y:S01]  /*10c60*/  UMOV UR52, UR36 ;  /* 0x0000002400347c82 */ /* 0x000fe20008000000 */
[----:B------:R-:W-:Y:S01]  /*10c70*/  R2UR UR35, R11 ;  /* 0x000000000b2372ca */ /* 0x000fe200000e0000 */
[----:B------:R-:W-:Y:S01]  /*10c80*/  UMOV UR32, UR36 ;  /* 0x0000002400207c82 */ /* 0x000fe20008000000 */
[C---:B------:R-:W-:Y:S01]  /*10c90*/  VIADD R10, R4.reuse, 0x80 ;  /* 0x00000080040a7836 */ /* 0x040fe20000000000 */
[C---:B------:R-:W-:Y:S01]  /*10ca0*/  R2UR UR10, R4.reuse ;  /* 0x00000000040a72ca */ /* 0x040fe200000e0000 */
[C---:B------:R-:W-:Y:S01]  /*10cb0*/  VIADD R12, R4.reuse, 0x100 ;  /* 0x00000100040c7836 */ /* 0x040fe20000000000 */
[----:B------:R-:W-:Y:S01]  /*10cc0*/  UMOV UR33, UR37 ;  /* 0x0000002500217c82 */ /* 0x000fe20008000000 */
[----:B------:R-:W-:Y:S01]  /*10cd0*/  VIADD R14, R4, 0x180 ;  /* 0x00000180040e7836 */ /* 0x000fe20000000000 */
[----:B------:R-:W-:Y:S01]  /*10ce0*/  R2UR UR14, R10 ;  /* 0x000000000a0e72ca */ /* 0x000fe200000e0000 */
[----:B------:R-:W-:Y:S01]  /*10cf0*/  VIADD R10, R4, 0x200 ;  /* 0x00000200040a7836 */ /* 0x000fe20000000000 */
[----:B------:R-:W-:Y:S01]  /*10d00*/  R2UR UR22, R12 ;  /* 0x000000000c1672ca */ /* 0x000fe200000e0000 */
[----:B------:R-:W-:Y:S01]  /*10d10*/  VIADD R12, R4, 0x280 ;  /* 0x00000280040c7836 */ /* 0x000fe20000000000 */
[----:B------:R-:W-:Y:S01]  /*10d20*/  R2UR UR54, R14 ;  /* 0x000000000e3672ca */ /* 0x000fe200000e0000 */
[----:B------:R-:W-:Y:S01]  /*10d30*/  UMOV UR28, UR36 ;  /* 0x00000024001c7c82 */ /* 0x000fe20008000000 */
[----:B------:R-:W-:Y:S01]  /*10d40*/  R2UR UR34, R10 ;  /* 0x000000000a2272ca */ /* 0x000fe200000e0000 */
[----:B------:R-:W-:Y:S01]  /*10d50*/  UMOV UR29, UR37 ;  /* 0x00000025001d7c82 */ /* 0x000fe20008000000 */
[----:B------:R-:W-:Y:S01]  /*10d60*/  R2UR UR30, R12 ;  /* 0x000000000c1e72ca */ /* 0x000fe200000e0000 */
[----:B------:R-:W-:Y:S01]  /*10d70*/  HGMMA.64x16x16.F32 R112, gdesc[UR8], RZ, !UPT, gsb0 ;  /* 0x00200000087079f0 */ /* 0x000fe2000c0008ff */
[----:B------:R-:W-:Y:S01]  /*10d80*/  R2UR UR31, R13 ;  /* 0x000000000d1f72ca */ /* 0x000fe200000e0000 */
[C---:B------:R-:W-:Y:S01]  /*10d90*/  VIADD R14, R4.reuse, 0x300 ;  /* 0x00000300040e7836 */ /* 0x040fe20000000000 */
[----:B------:R-:W-:Y:S01]  /*10da0*/  R2UR UR47, R15 ;  /* 0x000000000f2f72ca */ /* 0x000fe200000e0000 */
[----:B------:R-:W-:Y:S01]  /*10db0*/  UMOV UR44, UR36 ;  /* 0x00000024002c7c82 */ /* 0x000fe20008000000 */
[----:B------:R-:W-:Y:S01]  /*10dc0*/  UMOV UR45, UR37 ;  /* 0x00000025002d7c82 */ /* 0x000fe20008000000 */
[----:B------:R-:W-:Y:S01]  /*10dd0*/  VIADD R10, R4, 0x380 ;  /* 0x00000380040a7836 */ /* 0x000fe20000000000 */
[----:B------:R-:W-:Y:S01]  /*10de0*/  R2UR UR46, R14 ;  /* 0x000000000e2e72ca */ /* 0x000fe200000e0000 */
[----:B------:R-:W-:Y:S01]  /*10df0*/  UMOV UR24, UR36 ;  /* 0x0000002400187c82 */ /* 0x000fe20008000000 */
[----:B------:R-:W-:Y:S01]  /*10e00*/  R2UR UR27, R11 ;  /* 0x000000000b1b72ca */ /* 0x000fe200000e0000 */
[----:B------:R-:W-:Y:S01]  /*10e10*/  UMOV UR25, UR37 ;  /* 0x0000002500197c82 */ /* 0x000fe20008000000 */
[----:B------:R-:W-:Y:S01]  /*10e20*/  R2UR UR26, R10 ;  /* 0x000000000a1a72ca */ /* 0x000fe200000e0000 */
[C---:B------:R-:W-:Y:S01]  /*10e30*/  VIADD R12, R4.reuse, 0x400 ;  /* 0x00000400040c7836 */ /* 0x040fe20000000000 */
[----:B------:R-:W-:Y:S01]  /*10e40*/  R2UR UR19, R13 ;  /* 0x000000000d1372ca */ /* 0x000fe200000e0000 */
[----:B------:R-:W-:Y:S01]  /*10e50*/  UMOV UR16, UR36 ;  /* 0x0000002400107c82 */ /* 0x000fe20008000000 */
[----:B------:R-:W-:Y:S01]  /*10e60*/  UMOV UR17, UR37 ;  /* 0x0000002500117c82 */ /* 0x000fe20008000000 */
[----:B------:R-:W-:Y:S01]  /*10e70*/  IADD3 R10, R4, 0x480, RZ ;  /* 0x00000480040a7810 */ /* 0x000fe20007ffe0ff */
[----:B------:R-:W-:Y:S01]  /*10e80*/  UMOV UR4, UR36 ;  /* 0x0000002400047c82 */ /* 0x000fe20008000000 */
[----:B------:R-:W-:Y:S01]  /*10e90*/  R2UR UR18, R12 ;  /* 0x000000000c1272ca */ /* 0x000fe200000e0000 */
[----:B------:R-:W-:Y:S01]  /*10ea0*/  UMOV UR5, UR37 ;  /* 0x0000002500057c82 */ /* 0x000fe20008000000 */
[----:B------:R-:W-:Y:S01]  /*10eb0*/  R2UR UR6, R10 ;  /* 0x000000000a0672ca */ /* 0x000fe200000e0000 */
[----:B------:R-:W-:Y:S01]  /*10ec0*/  VIADD R12, R4, 0x500 ;  /* 0x00000500040c7836 */ /* 0x000fe20000000000 */
[----:B------:R-:W-:Y:S01]  /*10ed0*/  R2UR UR7, R11 ;  /* 0x000000000b0772ca */ /* 0x000fe200000e0000 */
[----:B------:R-:W-:Y:S01]  /*10ee0*/  UMOV UR40, UR36 ;  /* 0x0000002400287c82 */ /* 0x000fe20008000000 */
[----:B------:R-:W-:Y:S01]  /*10ef0*/  R2UR UR43, R13 ;  /* 0x000000000d2b72ca */ /* 0x000fe200000e0000 */
[----:B------:R-:W-:Y:S01]  /*10f00*/  UMOV UR41, UR37 ;  /* 0x0000002500297c82 */ /* 0x000fe20008000000 */
[----:B------:R-:W-:Y:S01]  /*10f10*/  R2UR UR42, R12 ;  /* 0x000000000c2a72ca */ /* 0x000fe200000e0000 */
[----:B------:R-:W-:Y:S01]  /*10f20*/  VIADD R10, R4, 0x2 ;  /* 0x00000002040a7836 */ /* 0x000fe20000000000 */
[----:B------:R-:W-:Y:S01]  /*10f30*/  MOV R6, UR39 ;  /* 0x0000002700067c02 */ /* 0x000fe20008000f00 */
[----:B------:R-:W-:Y:S01]  /*10f40*/  IMAD.MOV.U32 R11, RZ, RZ, 0x40000040 ;  /* 0x40000040ff0b7424 */ /* 0x000fe200078e00ff */
[----:B------:R-:W-:Y:S01]  /*10f50*/  MOV R7, UR38 ;  /* 0x0000002600077c02 */ /* 0x000fe20008000f00 */
[----:B------:R-:W-:Y:S01]  /*10f60*/  IMAD.U32 R20, RZ, RZ, UR8 ;  /* 0x00000008ff147e24 */ /* 0x000fe2000f8e00ff */
[----:B------:R-:W-:Y:S01]  /*10f70*/  R2UR UR38, R10 ;  /* 0x000000000a2672ca */ /* 0x000fe200000e0000 */
[----:B------:R-:W-:Y:S01]  /*10f80*/  UIADD3 UR8, UR56, 0x2, URZ ;  /* 0x0000000238087890 */ /* 0x000fe2000fffe03f */
[----:B------:R-:W-:Y:S01]  /*10f90*/  R2UR UR39, R11 ;  /* 0x000000000b2772ca */ /* 0x000fe200000e0000 */
[----:B------:R-:W-:Y:S01]  /*10fa0*/  UMOV UR37, 0x40000040 ;  /* 0x4000004000257882 */ /* 0x000fe20000000000 */
[C---:B------:R-:W-:Y:S01]  /*10fb0*/  VIADD R14, R4.reuse, 0x82 ;  /* 0x00000082040e7836 */ /* 0x040fe20000000000 */
[----:B------:R-:W-:Y:S01]  /*10fc0*/  MOV R21, UR9 ;  /* 0x0000000900157c02 */ /* 0x000fe20008000f00 */
[----:B------:R-:W-:Y:S01]  /*10fd0*/  IMAD.MOV.U32 R15, RZ, RZ, 0x40000040 ;  /* 0x40000040ff0f7424 */ /* 0x000fe200078e00ff */
[----:B------:R-:W-:Y:S01]  /*10fe0*/  IADD3 R10, R4, 0x182, RZ ;  /* 0x00000182040a7810 */ /* 0x000fe20007ffe0ff */
[----:B------:R-:W-:Y:S01]  /*10ff0*/  UMOV UR36, UR8 ;  /* 0x0000000800247c82 */ /* 0x000fe20008000000 */
[----:B------:R-:W-:Y:S01]  /*11000*/  R2UR UR10, R14 ;  /* 0x000000000e0a72ca */ /* 0x000fe200000e0000 */
[----:B------:R-:W-:Y:S01]  /*11010*/  VIADD R12, R4, 0x102 ;  /* 0x00000102040c7836 */ /* 0x000fe20000000000 */
[----:B------:R-:W-:Y:S01]  /*11020*/  R2UR UR11, R15 ;  /* 0x000000000f0b72ca */ /* 0x000fe200000e0000 */
[----:B------:R-:W-:Y:S01]  /*11030*/  IMAD.MOV.U32 R13, RZ, RZ, 0x40000040 ;  /* 0x40000040ff0d7424 */ /* 0x000fe200078e00ff */
[----:B------:R0:W-:Y:S01]  /*11040*/  STL.64 [R1+0x10], R20 ;  /* 0x0000101401007387 */ /* 0x0001e20000100a00 */
[----:B------:R-:W-:Y:S01]  /*11050*/  IMAD.MOV.U32 R11, RZ, RZ, 0x40000040 ;  /* 0x40000040ff0b7424 */ /* 0x000fe200078e00ff */
[----:B------:R-:W-:Y:S01]  /*11060*/  R2UR UR50, R12 ;  /* 0x000000000c3272ca */ /* 0x000fe200000e0000 */
[----:B------:R-:W-:Y:S01]  /*11070*/  VIADD R12, R4, 0x202 ;  /* 0x00000202040c7836 */ /* 0x000fe20000000000 */
[----:B------:R-:W-:Y:S01]  /*11080*/  R2UR UR51, R13 ;  /* 0x000000000d3372ca */ /* 0x000fe200000e0000 */
[----:B------:R-:W-:Y:S01]  /*11090*/  IMAD.MOV.U32 R13, RZ, RZ, 0x40000040 ;  /* 0x40000040ff0d7424 */ /* 0x000fe200078e00ff */
[----:B------:R-:W-:Y:S01]  /*110a0*/  ULDC UR61, c[0x0][0x988] ;  /* 0x00026200003d7ab9 */ /* 0x000fe20000000800 */
[----:B------:R-:W-:-:S02]  /*110b0*/  WARPGROUP.DEPBAR.LE gsb0, 0x0 ;  /* 0x00008000000079c5 */ /* 0x000fc40000010000 */
[----:B------:R-:W-:Y:S01]  /*110c0*/  WARPGROUP.ARRIVE ;  /* 0x00000000000079c5 */ /* 0x000fe20000000000 */
[----:B------:R-:W-:Y:S01]  /*110d0*/  VIADD R14, R4, 0x4 ;  /* 0x00000004040e7836 */ /* 0x000fe20000000000 */
[----:B------:R-:W-:Y:S01]  /*110e0*/  MOV R15, 0x40000040 ;  /* 0x40000040000f7802 */ /* 0x000fe20000000f00 */
[----:B0-----:R-:W-:Y:S01]  /*110f0*/  IMAD.U32 R21, RZ, RZ, UR37 ;  /* 0x00000025ff157e24 */ /* 0x001fe2000f8e00ff */
[----:B------:R-:W-:Y:S01]  /*11100*/  MOV R20, UR36 ;  /* 0x0000002400147c02 */ /* 0x000fe20008000f00 */
[----:B------:R-:W2:Y:S01]  /*11110*/  LDL R120, [R1+0x38] ;  /* 0x0000380001787983 */ /* 0x000ea20000100800 */
[----:B------:R-:W-:Y:S01]  /*11120*/  HGMMA.64x16x16.F32 R104, gdesc[UR12], RZ, !UPT, gsb0 ;  /* 0x002000000c6879f0 */ /* 0x000fe2000c0008ff */
[----:B------:R-:W-:Y:S01]  /*11130*/  R2UR UR14, R10 ;  /* 0x000000000a0e72ca */ /* 0x000fe200000e0000 */
[----:B------:R-:W-:Y:S01]  /*11140*/  VIADD R10, R4, 0x282 ;  /* 0x00000282040a7836 */ /* 0x000fe20000000000 */
[----:B------:R-:W-:Y:S01]  /*11150*/  R2UR UR15, R11 ;  /* 0x000000000b0f72ca */ /* 0x000fe200000e0000 */
[----:B------:R-:W-:Y:S01]  /*11160*/  IMAD.MOV.U32 R11, RZ, RZ, 0x40000040 ;  /* 0x40000040ff0b7424 */ /* 0x000fe200078e00ff */
[----:B------:R-:W-:-:S02]  /*11170*/  WARPGROUP.DEPBAR.LE gsb0, 0x0 ;  /* 0x00008000000079c5 */ /* 0x000fc40000010000 */
[----:B------:R-:W-:-:S06]  /*11180*/  WARPGROUP.ARRIVE ;  /* 0x00000000000079c5 */ /* 0x000fcc0000000000 */
[----:B------:R-:W-:Y:S01]  /*11190*/  HGMMA.64x16x16.F32 R96, gdesc[UR20], RZ, !UPT, gsb0 ;  /* 0x00200000146079f0 */ /* 0x000fe2000c0008ff */
[----:B------:R-:W-:Y:S02]  /*111a0*/  R2UR UR22, R12 ;  /* 0x000000000c1672ca */ /* 0x000fe400000e0000 */
[----:B------:R-:W-:Y:S01]  /*111b0*/  R2UR UR23, R13 ;  /* 0x000000000d1772ca */ /* 0x000fe200000e0000 */
[----:B------:R-:W-:Y:S01]  /*111c0*/  IMAD.MOV.U32 R13, RZ, RZ, 0x40000040 ;  /* 0x40000040ff0d7424 */ /* 0x000fe200078e00ff */
[----:B------:R-:W-:Y:S01]  /*111d0*/  IADD3 R12, R4, 0x302, RZ ;  /* 0x00000302040c7810 */ /* 0x000fe20007ffe0ff */
[----:B------:R-:W-:Y:S02]  /*111e0*/  WARPGROUP.DEPBAR.LE gsb0, 0x0 ;  /* 0x00008000000079c5 */ /* 0x000fe40000010000 */
[----:B------:R-:W-:-:S06]  /*111f0*/  WARPGROUP.ARRIVE ;  /* 0x00000000000079c5 */ /* 0x000fcc0000000000 */
[----:B------:R-:W-:Y:S03]  /*11200*/  HGMMA.64x16x16.F32 R88, gdesc[UR52], RZ, !UPT, gsb0 ;  /* 0x00200000345879f0 */ /* 0x000fe6000c0008ff */
[----:B------:R-:W-:Y:S02]  /*11210*/  WARPGROUP.DEPBAR.LE gsb0, 0x0 ;  /* 0x00008000000079c5 */ /* 0x000fe40000010000 */
[----:B------:R-:W-:-:S06]  /*11220*/  WARPGROUP.ARRIVE ;  /* 0x00000000000079c5 */ /* 0x000fcc0000000000 */
[----:B------:R-:W-:Y:S01]  /*11230*/  HGMMA.64x16x16.F32 R72, gdesc[UR32], RZ, !UPT, gsb0 ;  /* 0x00200000204879f0 */ /* 0x000fe2000c0008ff */
[----:B------:R-:W-:Y:S01]  /*11240*/  R2UR UR34, R10 ;  /* 0x000000000a2272ca */ /* 0x000fe200000e0000 */
[----:B------:R-:W-:Y:S01]  /*11250*/  VIADD R10, R4, 0x382 ;  /* 0x00000382040a7836 */ /* 0x000fe20000000000 */
[----:B------:R-:W-:Y:S02]  /*11260*/  R2UR UR35, R11 ;  /* 0x000000000b2372ca */ /* 0x000fe400000e0000 */
[----:B------:R-:W-:Y:S01]  /*11270*/  MOV R11, 0x40000040 ;  /* 0x40000040000b7802 */ /* 0x000fe20000000f00 */
[----:B------:R-:W-:Y:S02]  /*11280*/  WARPGROUP.DEPBAR.LE gsb0, 0x0 ;  /* 0x00008000000079c5 */ /* 0x000fe40000010000 */
[----:B------:R-:W-:-:S06]  /*11290*/  WARPGROUP.ARRIVE ;  /* 0x00000000000079c5 */ /* 0x000fcc0000000000 */
[----:B------:R-:W-:Y:S01]  /*112a0*/  HGMMA.64x16x16.F32 R64, gdesc[UR28], RZ, !UPT, gsb0 ;  /* 0x002000001c4079f0 */ /* 0x000fe2000c0008ff */
[----:B------:R-:W-:Y:S01]  /*112b0*/  R2UR UR30, R12 ;  /* 0x000000000c1e72ca */ /* 0x000fe200000e0000 */
[----:B------:R-:W-:Y:S01]  /*112c0*/  VIADD R12, R4, 0x402 ;  /* 0x00000402040c7836 */ /* 0x000fe20000000000 */
[----:B------:R-:W-:Y:S01]  /*112d0*/  R2UR UR31, R13 ;  /* 0x000000000d1f72ca */ /* 0x000fe200000e0000 */
[----:B------:R-:W-:Y:S01]  /*112e0*/  IMAD.MOV.U32 R13, RZ, RZ, 0x40000040 ;  /* 0x40000040ff0d7424 */ /* 0x000fe200078e00ff */
[----:B------:R-:W-:Y:S02]  /*112f0*/  WARPGROUP.DEPBAR.LE gsb0, 0x0 ;  /* 0x00008000000079c5 */ /* 0x000fe40000010000 */
[----:B------:R-:W-:-:S06]  /*11300*/  WARPGROUP.ARRIVE ;  /* 0x00000000000079c5 */ /* 0x000fcc0000000000 */
[----:B------:R-:W-:Y:S03]  /*11310*/  HGMMA.64x16x16.F32 R56, gdesc[UR44], RZ, !UPT, gsb0 ;  /* 0x002000002c3879f0 */ /* 0x000fe6000c0008ff */
[----:B------:R-:W-:Y:S02]  /*11320*/  WARPGROUP.DEPBAR.LE gsb0, 0x0 ;  /* 0x00008000000079c5 */ /* 0x000fe40000010000 */
[----:B------:R-:W-:-:S06]  /*11330*/  WARPGROUP.ARRIVE ;  /* 0x00000000000079c5 */ /* 0x000fcc0000000000 */
[----:B------:R-:W-:Y:S01]  /*11340*/  HGMMA.64x16x16.F32 R48, gdesc[UR24], RZ, !UPT, gsb0 ;  /* 0x00200000183079f0 */ /* 0x000fe2000c0008ff */
[----:B------:R-:W-:Y:S01]  /*11350*/  UMOV UR44, UR36 ;  /* 0x00000024002c7c82 */ /* 0x000fe20008000000 */
[----:B------:R-:W-:Y:S01]  /*11360*/  UMOV UR45, UR37 ;  /* 0x00000025002d7c82 */ /* 0x000fe20008000000 */
[----:B------:R-:W-:Y:S02]  /*11370*/  R2UR UR26, R10 ;  /* 0x000000000a1a72ca */ /* 0x000fe400000e0000 */
[----:B------:R-:W-:Y:S01]  /*11380*/  R2UR UR27, R11 ;  /* 0x000000000b1b72ca */ /* 0x000fe200000e0000 */
[----:B------:R-:W-:Y:S02]  /*11390*/  WARPGROUP.DEPBAR.LE gsb0, 0x0 ;  /* 0x00008000000079c5 */ /* 0x000fe40000010000 */
[----:B------:R-:W-:Y:S01]  /*113a0*/  WARPGROUP.ARRIVE ;  /* 0x00000000000079c5 */ /* 0x000fe20000000000 */
[----:B------:R-:W-:Y:S01]  /*113b0*/  UMOV UR8, UR44 ;  /* 0x0000002c00087c82 */ /* 0x000fe20008000000 */
[----:B------:R-:W-:Y:S01]  /*113c0*/  UMOV UR9, UR45 ;  /* 0x0000002d00097c82 */ /* 0x000fe20008000000 */
[----:B------:R-:W-:Y:S01]  /*113d0*/  UMOV UR48, UR44 ;  /* 0x0000002c00307c82 */ /* 0x000fe20008000000 */
[----:B------:R-:W-:Y:S01]  /*113e0*/  UMOV UR49, UR45 ;  /* 0x0000002d00317c82 */ /* 0x000fe20008000000 */
[----:B------:R-:W-:Y:S01]  /*113f0*/  UMOV UR12, UR44 ;  /* 0x0000002c000c7c82 */ /* 0x000fe20008000000 */
[----:B------:R-:W-:Y:S01]  /*11400*/  HGMMA.64x16x16.F32 R40, gdesc[UR16], RZ, !UPT, gsb0 ;  /* 0x00200000102879f0 */ /* 0x000fe2000c0008ff */
        /* <DEDUP_REMOVED lines=9> */
[----:B------:R-:W-:Y:S01]  /*114a0*/  R2UR UR18, R12 ;  /* 0x000000000c1272ca */ /* 0x000fe200000e0000 */
[----:B------:R-:W-:Y:S01]  /*114b0*/  UMOV UR16, UR44 ;  /* 0x0000002c00107c82 */ /* 0x000fe20008000000 */
[----:B------:R-:W-:Y:S01]  /*114c0*/  R2UR UR19, R13 ;  /* 0x000000000d1372ca */ /* 0x000fe200000e0000 */
[----:B------:R-:W-:Y:S01]  /*114d0*/  UMOV UR17, UR45 ;  /* 0x0000002d00117c82 */ /* 0x000fe20008000000 */
[----:B------:R-:W-:-:S02]  /*114e0*/  VIADD R10, R4, 0x482 ;  /* 0x00000482040a7836 */ /* 0x000fc40000000000 */
[----:B------:R-:W-:Y:S02]  /*114f0*/  IMAD.MOV.U32 R11, RZ, RZ, 0x40000040 ;  /* 0x40000040ff0b7424 */ /* 0x000fe400078e00ff */
[----:B------:R-:W-:Y:S01]  /*11500*/  VIADD R12, R4, 0x502 ;  /* 0x00000502040c7836 */ /* 0x000fe20000000000 */
[----:B------:R-:W-:Y:S02]  /*11510*/  WARPGROUP.DEPBAR.LE gsb0, 0x0 ;  /* 0x00008000000079c5 */ /* 0x000fe40000010000 */
[----:B------:R-:W-:-:S06]  /*11520*/  WARPGROUP.ARRIVE ;  /* 0x00000000000079c5 */ /* 0x000fcc0000000000 */
[----:B------:R-:W-:Y:S03]  /*11530*/  HGMMA.64x16x16.F32 R32, gdesc[UR4], RZ, !UPT, gsb0 ;  /* 0x00200000042079f0 */ /* 0x000fe6000c0008ff */
[----:B------:R-:W-:Y:S02]  /*11540*/  WARPGROUP.DEPBAR.LE gsb0, 0x0 ;  /* 0x00008000000079c5 */ /* 0x000fe40000010000 */
[----:B------:R-:W-:-:S06]  /*11550*/  WARPGROUP.ARRIVE ;  /* 0x00000000000079c5 */ /* 0x000fcc0000000000 */
[----:B------:R-:W-:Y:S03]  /*11560*/  HGMMA.64x16x16.F32 R24, gdesc[UR40], RZ, !UPT, gsb0 ;  /* 0x00200000281879f0 */ /* 0x000fe6000c0008ff */
        /* <DEDUP_REMOVED lines=27> */
[----:B------:R-:W-:Y:S02]  /*11720*/  R2UR UR42, R10 ;  /* 0x000000000a2a72ca */ /* 0x000fe400000e0000 */
[----:B------:R-:W-:Y:S01]  /*11730*/  R2UR UR43, R11 ;  /* 0x000000000b2b72ca */ /* 0x000fe200000e0000 */
[----:B------:R-:W-:Y:S01]  /*11740*/  UMOV UR40, UR44 ;  /* 0x0000002c00287c82 */ /* 0x000fe20008000000 */
[----:B------:R-:W-:Y:S01]  /*11750*/  UMOV UR41, UR45 ;  /* 0x0000002d00297c82 */ /* 0x000fe20008000000 */
[----:B------:R-:W-:Y:S02]  /*11760*/  WARPGROUP.DEPBAR.LE gsb0, 0x0 ;  /* 0x00008000000079c5 */ /* 0x000fe40000010000 */
[----:B------:R-:W-:-:S08]  /*11770*/  WARPGROUP.ARRIVE ;  /* 0x00000000000079c5 */ /* 0x000fd00000000000 */
[----:B------:R-:W-:Y:S01]  /*11780*/  HGMMA.64x16x16.F32 R32, gdesc[UR40], R32, gsb0 ;  /* 0x00200000282079f0 */ /* 0x000fe20008000820 */
[----:B------:R-:W-:Y:S01]  /*11790*/  IMAD.MOV.U32 R13, RZ, RZ, 0x40000040 ;  /* 0x40000040ff0d7424 */ /* 0x000fe200078e00ff */
[----:B------:R-:W-:-:S04]  /*117a0*/  R2UR UR46, R12 ;  /* 0x000000000c2e72ca */ /* 0x000fc800000e0000 */
[----:B------:R-:W-:Y:S01]  /*117b0*/  R2UR UR47, R13 ;  /* 0x000000000d2f72ca */ /* 0x000fe200000e0000 */
[----:B------:R-:W-:Y:S02]  /*117c0*/  WARPGROUP.DEPBAR.LE gsb0, 0x0 ;  /* 0x00008000000079c5 */ /* 0x000fe40000010000 */
[----:B------:R-:W-:-:S10]  /*117d0*/  WARPGROUP.ARRIVE ;  /* 0x00000000000079c5 */ /* 0x000fd40000000000 */
[----:B------:R-:W-:Y:S01]  /*117e0*/  HGMMA.64x16x16.F32 R24, gdesc[UR44], R24, gsb0 ;  /* 0x002000002c1879f0 */ /* 0x000fe20008000818 */
[----:B------:R-:W-:Y:S02]  /*117f0*/  R2UR UR54, R14 ;  /* 0x000000000e3672ca */ /* 0x000fe400000e0000 */
[----:B------:R-:W-:Y:S01]  /*11800*/  R2UR UR55, R15 ;  /* 0x000000000f3772ca */ /* 0x000fe200000e0000 */
[----:B------:R-:W-:Y:S01]  /*11810*/  UIADD3 UR4, UR56, 0x4, URZ ;  /* 0x0000000438047890 */ /* 0x000fe2000fffe03f */
[----:B------:R-:W-:-:S06]  /*11820*/  UMOV UR53, 0x40000040 ;  /* 0x4000004000357882 */ /* 0x000fcc0000000000 */
[----:B------:R-:W-:Y:S01]  /*11830*/  UMOV UR52, UR4 ;  /* 0x0000000400347c82 */ /* 0x000fe20008000000 */
[----:B------:R-:W-:Y:S02]  /*11840*/  WARPGROUP.DEPBAR.LE gsb0, 0x0 ;  /* 0x00008000000079c5 */ /* 0x000fe40000010000 */
[----:B------:R-:W-:-:S06]  /*11850*/  WARPGROUP.ARRIVE ;  /* 0x00000000000079c5 */ /* 0x000fcc0000000000 */
[----:B------:R-:W-:Y:S01]  /*11860*/  HGMMA.64x16x16.F32 R112, gdesc[UR52], R112, gsb0 ;  /* 0x00200000347079f0 */ /* 0x000fe20008000870 */
[----:B------:R-:W-:Y:S01]  /*11870*/  R2UR UR39, R6 ;  /* 0x00000000062772ca */ /* 0x000fe200000e0000 */
[----:B------:R-:W-:Y:S01]  /*11880*/  VIADD R6, R4, 0x84 ;  /* 0x0000008404067836 */ /* 0x000fe20000000000 */
[----:B------:R-:W-:Y:S01]  /*11890*/  R2UR UR38, R7 ;  /* 0x00000000072672ca */ /* 0x000fe200000e0000 */
[----:B------:R-:W-:-:S03]  /*118a0*/  IMAD.MOV.U32 R7, RZ, RZ, 0x40000040 ;  /* 0x40000040ff077424 */ /* 0x000fc600078e00ff */
[----:B------:R-:W-:Y:S02]  /*118b0*/  R2UR UR6, R6 ;  /* 0x00000000060672ca */ /* 0x000fe400000e0000 */
[----:B------:R-:W-:Y:S01]  /*118c0*/  R2UR UR7, R7 ;  /* 0x00000000070772ca */ /* 0x000fe200000e0000 */
[----:B------:R-:W-:Y:S01]  /*118d0*/  UMOV UR40, UR52 ;  /* 0x0000003400287c82 */ /* 0x000fe20008000000 */
[----:B------:R-:W-:Y:S01]  /*118e0*/  UMOV UR41, UR53 ;  /* 0x0000003500297c82 */ /* 0x000fe20008000000 */
[----:B------:R-:W-:Y:S01]  /*118f0*/  UMOV UR4, UR40 ;  /* 0x0000002800047c82 */ /* 0x000fe20008000000 */
        /* <DEDUP_REMOVED lines=12> */
[----:B------:R-:W-:Y:S02]  /*119c0*/  WARPGROUP.DEPBAR.LE gsb0, 0x0 ;  /* 0x00008000000079c5 */ /* 0x000fe40000010000 */
[----:B------:R-:W-:-:S08]  /*119d0*/  WARPGROUP.ARRIVE ;  /* 0x00000000000079c5 */ /* 0x000fd00000000000 */
[----:B------:R-:W-:Y:S01]  /*119e0*/  HGMMA.64x16x16.F32 R96, gdesc[UR8], R96, gsb0 ;  /* 0x00200000086079f0 */ /* 0x000fe20008000860 */
[----:B------:R-:W-:Y:S02]  /*119f0*/  VIADD R6, R4, 0x184 ;  /* 0x0000018404067836 */ /* 0x000fe40000000000 */
        /* <DEDUP_REMOVED lines=9> */
[----:B------:R-:W-:-:S04]  /*11a90*/  IADD3 R8, R4, 0x204, RZ ;  /* 0x0000020404087810 */ /* 0x000fc80007ffe0ff */
        /* <DEDUP_REMOVED lines=56> */
[----:B------:R-:W-:Y:S02]  /*11e20*/  WARPGROUP.DEPBAR.LE gsb0, 0x0 ;  /* 0x00008000000079c5 */ /* 0x000fe40000010000 */
[----:B------:R-:W-:-:S10]  /*11e30*/  WARPGROUP.ARRIVE ;  /* 0x00000000000079c5 */ /* 0x000fd40000000000 */
[----:B------:R-:W-:Y:S01]  /*11e40*/  HGMMA.64x16x16.F32 R24, gdesc[UR40], R24, gsb0 ;  /* 0x00200000281879f0 */ /* 0x000fe20008000818 */
[----:B------:R-:W-:Y:S01]  /*11e50*/  IMAD.MOV.U32 R7, RZ, RZ, 0x40000040 ;  /* 0x40000040ff077424 */ /* 0x000fe200078e00ff */
[----:B------:R-:W-:-:S04]  /*11e60*/  IADD3 R6, R4, 0x6, RZ ;  /* 0x0000000604067810 */ /* 0x000fc80007ffe0ff */
        /* <DEDUP_REMOVED lines=8> */
[----:B------:R-:W-:Y:S01]  /*11ef0*/  IMAD.MOV.U32 R7, RZ, RZ, 0x40000040 ;  /* 0x40000040ff077424 */ /* 0x000fe200078e00ff */
[----:B------:R-:W-:-:S04]  /*11f00*/  IADD3 R6, R4, 0x86, RZ ;  /* 0x0000008604067810 */ /* 0x000fc80007ffe0ff */
        /* <DEDUP_REMOVED lines=9> */
[----:B------:R-:W-:Y:S01]  /*11fa0*/  VIADD R8, R4, 0x106 ;  /* 0x0000010604087836 */ /* 0x000fe20000000000 */
[----:B------:R-:W-:-:S04]  /*11fb0*/  MOV R9, 0x40000040 ;  /* 0x4000004000097802 */ /* 0x000fc80000000f00 */
        /* <DEDUP_REMOVED lines=286> */
[----:B------:R-:W-:Y:S01]  /*131a0*/  UMOV UR5, 0x40000040 ;  /* 0x4000004000057882 */ /* 0x000fe20000000000 */
        /* <DEDUP_REMOVED lines=48> */
[----:B------:R-:W-:Y:S02]  /*134b0*/  IADD3 R10, R4, 0x884, RZ ;  /* 0x00000884040a7810 */ /* 0x000fe40007ffe0ff */
[----:B------:R-:W-:Y:S02]  /*134c0*/  MOV R11, 0x40000040 ;  /* 0x40000040000b7802 */ /* 0x000fe40000000f00 */
[----:B------:R-:W-:Y:S02]  /*134d0*/  R2UR UR26, R10 ;  /* 0x000000000a1a72ca */ /* 0x000fe400000e0000 */
[----:B------:R-:W-:Y:S01]  /*134e0*/  R2UR UR27, R11 ;  /* 0x000000000b1b72ca */ /* 0x000fe200000e0000 */
[----:B------:R-:W-:Y:S01]  /*134f0*/  UMOV UR24, UR4 ;  /* 0x0000000400187c82 */ /* 0x000fe20008000000 */
[----:B------:R-:W-:Y:S01]  /*13500*/  UMOV UR25, UR5 ;  /* 0x0000000500197c82 */ /* 0x000fe20008000000 */
[----:B------:R-:W-:-:S02]  /*13510*/  WARPGROUP.DEPBAR.LE gsb0, 0x0 ;  /* 0x00008000000079c5 */ /* 0x000fc40000010000 */
        /* <DEDUP_REMOVED lines=9> */
[C---:B------:R-:W-:Y:S01]  /*135b0*/  VIADD R6, R4.reuse, 0x984 ;  /* 0x0000098404067836 */ /* 0x040fe20000000000 */
[----:B------:R-:W-:Y:S01]  /*135c0*/  MOV R7, 0x40000040 ;  /* 0x4000004000077802 */ /* 0x000fe20000000f00 */
[----:B------:R-:W-:Y:S01]  /*135d0*/  UMOV UR8, UR4 ;  /* 0x0000000400087c82 */ /* 0x000fe20008000000 */
[----:B------:R-:W-:Y:S01]  /*135e0*/  UMOV UR9, UR5 ;  /* 0x0000000500097c82 */ /* 0x000fe20008000000 */
[----:B------:R-:W-:Y:S01]  /*135f0*/  VIADD R8, R4, 0xa04 ;  /* 0x00000a0404087836 */ /* 0x000fe20000000000 */
[----:B------:R-:W-:Y:S01]  /*13600*/  R2UR UR10, R6 ;  /* 0x00000000060a72ca */ /* 0x000fe200000e0000 */
[----:B------:R-:W-:Y:S01]  /*13610*/  IMAD.MOV.U32 R9, RZ, RZ, 0x40000040 ;  /* 0x40000040ff097424 */ /* 0x000fe200078e00ff */
[----:B------:R-:W-:Y:S01]  /*13620*/  R2UR UR11, R7 ;  /* 0x00000000070b72ca */ /* 0x000fe200000e0000 */
[----:B------:R-:W-:Y:S01]  /*13630*/  UMOV UR12, UR4 ;  /* 0x00000004000c7c82 */ /* 0x000fe20008000000 */
[----:B------:R-:W-:Y:S01]  /*13640*/  UMOV UR13, UR5 ;  /* 0x00000005000d7c82 */ /* 0x000fe20008000000 */
[----:B------:R-:W-:Y:S01]  /*13650*/  UMOV UR16, UR4 ;  /* 0x0000000400107c82 */ /* 0x000fe20008000000 */
[----:B------:R-:W-:Y:S01]  /*13660*/  UMOV UR17, UR5 ;  /* 0x0000000500117c82 */ /* 0x000fe20008000000 */
[----:B------:R-:W-:Y:S01]  /*13670*/  UIADD3 UR20, UR56, 0x406, URZ ;  /* 0x0000040638147890 */ /* 0x000fe2000fffe03f */
[----:B------:R-:W-:Y:S01]  /*13680*/  UMOV UR21, 0x40000040 ;  /* 0x4000004000157882 */ /* 0x000fe20000000000 */
[----:B------:R-:W-:Y:S01]  /*13690*/  ULDC UR6, c[0x0][0x9d8] ;  /* 0x0002760000067ab9 */ /* 0x000fe20000000800 */
[----:B------:R0:W-:Y:S01]  /*136a0*/  STL.64 [R1+0x8], R20 ;  /* 0x0000081401007387 */ /* 0x0001e20000100a00 */
[----:B--2---:R-:W-:Y:S01]  /*136b0*/  IADD3 R5, R162, 0xb0, -R120 ;  /* 0x000000b0a2057810 */ /* 0x004fe20007ffe878 */
[----:B------:R-:W-:Y:S01]  /*136c0*/  ULDC UR7, c[0x0][0x988] ;  /* 0x0002620000077ab9 */ /* 0x000fe20000000800 */
[----:B------:R-:W-:-:S02]  /*136d0*/  WARPGROUP.DEPBAR.LE gsb0, 0x0 ;  /* 0x00008000000079c5 */ /* 0x000fc40000010000 */
[----:B------:R-:W-:-:S06]  /*136e0*/  WARPGROUP.ARRIVE ;  /* 0x00000000000079c5 */ /* 0x000fcc0000000000 */
[----:B------:R-:W-:Y:S01]  /*136f0*/  HGMMA.64x16x16.F32 R40, gdesc[UR8], R40, gsb0 ;  /* 0x00200000082879f0 */ /* 0x000fe20008000828 */
[----:B------:R-:W-:Y:S02]  /*13700*/  R2UR UR14, R8 ;  /* 0x00000000080e72ca */ /* 0x000fe400000e0000 */
[----:B------:R-:W-:Y:S01]  /*13710*/  R2UR UR15, R9 ;  /* 0x00000000090f72ca */ /* 0x000fe200000e0000 */
[----:B------:R-:W-:Y:S01]  /*13720*/  VIADD R6, R4, 0xa84 ;  /* 0x00000a8404067836 */ /* 0x000fe20000000000 */
[----:B------:R-:W-:Y:S02]  /*13730*/  WARPGROUP.DEPBAR.LE gsb0, 0x0 ;  /* 0x00008000000079c5 */ /* 0x000fe40000010000 */
[----:B------:R-:W-:-:S09]  /*13740*/  WARPGROUP.ARRIVE ;  /* 0x00000000000079c5 */ /* 0x000fd20000000000 */
[----:B------:R-:W-:Y:S01]  /*13750*/  HGMMA.64x16x16.F32 R32, gdesc[UR12], R32, gsb0 ;  /* 0x002000000c2079f0 */ /* 0x000fe20008000820 */
[----:B------:R-:W-:Y:S02]  /*13760*/  MOV R7, 0x40000040 ;  /* 0x4000004000077802 */ /* 0x000fe40000000f00 */
[----:B------:R-:W-:Y:S02]  /*13770*/  R2UR UR18, R6 ;  /* 0x00000000061272ca */ /* 0x000fe400000e0000 */
[----:B------:R-:W-:Y:S01]  /*13780*/  R2UR UR19, R7 ;  /* 0x00000000071372ca */ /* 0x000fe200000e0000 */
[----:B------:R-:W-:Y:S02]  /*13790*/  WARPGROUP.DEPBAR.LE gsb0, 0x0 ;  /* 0x00008000000079c5 */ /* 0x000fe40000010000 */
[----:B------:R-:W-:-:S10]  /*137a0*/  WARPGROUP.ARRIVE ;  /* 0x00000000000079c5 */ /* 0x000fd40000000000 */
        /* <DEDUP_REMOVED lines=68> */
[----:B------:R-:W-:Y:S01]  /*13bf0*/  UMOV UR8, UR20 ;  /* 0x0000001400087c82 */ /* 0x000fe20008000000 */
[----:B------:R-:W-:Y:S01]  /*13c00*/  UMOV UR9, UR21 ;  /* 0x0000001500097c82 */ /* 0x000fe20008000000 */
[----:B------:R-:W-:Y:S01]  /*13c10*/  FMUL.FTZ R8, R113, UR6 ;  /* 0x0000000671087c20 */ /* 0x000fe20008410000 */
[----:B0-----:R-:W-:Y:S01]  /*13c20*/  FMUL.FTZ R20, R115, UR6 ;  /* 0x0000000673147c20 */ /* 0x001fe20008410000 */
[----:B------:R-:W-:Y:S01]  /*13c30*/  FMUL.FTZ R3, R112, UR6 ;  /* 0x0000000670037c20 */ /* 0x000fe20008410000 */
[----:B------:R-:W-:Y:S02]  /*13c40*/  WARPGROUP.DEPBAR.LE gsb0, 0x0 ;  /* 0x00008000000079c5 */ /* 0x000fe40000010000 */
[----:B------:R-:W-:-:S06]  /*13c50*/  WARPGROUP.ARRIVE ;  /* 0x00000000000079c5 */ /* 0x000fcc0000000000 */
[----:B------:R-:W-:Y:S01]  /*13c60*/  HGMMA.64x16x16.F32 R32, gdesc[UR8], R32, gsb0 ;  /* 0x00200000082079f0 */ /* 0x000fe20008000820 */
[----:B------:R-:W-:Y:S01]  /*13c70*/  FMUL.FTZ R12, R105, UR6 ;  /* 0x00000006690c7c20 */ /* 0x000fe20008410000 */
[----:B------:R-:W-:Y:S01]  /*13c80*/  MUFU.TANH R8, R8 ;  /* 0x0000000800087308 */ /* 0x000fe20000002400 */
[----:B------:R-:W-:Y:S01]  /*13c90*/  FMUL.FTZ R9, R116, UR6 ;  /* 0x0000000674097c20 */ /* 0x000fe20008410000 */
[----:B------:R-:W-:Y:S01]  /*13ca0*/  FMUL.FTZ R112, R114, UR6 ;  /* 0x0000000672707c20 */ /* 0x000fe20008410000 */
[----:B------:R-:W-:-:S05]  /*13cb0*/  FMUL.FTZ R10, R117, UR6 ;  /* 0x00000006750a7c20 */ /* 0x000fca0008410000 */
[----:B------:R-:W0:Y:S01]  /*13cc0*/  MUFU.TANH R20, R20 ;  /* 0x0000001400147308 */ /* 0x000e220000002400 */
[----:B------:R-:W-:Y:S01]  /*13cd0*/  FMUL.FTZ R81, R100, UR6 ;  /* 0x0000000664517c20 */ /* 0x000fe20008410000 */
[----:B------:R-:W-:Y:S01]  /*13ce0*/  FMUL.FTZ R100, R90, UR6 ;  /* 0x000000065a647c20 */ /* 0x000fe20008410000 */
[----:B------:R-:W-:-:S05]  /*13cf0*/  FMUL.FTZ R90, R72, UR6 ;  /* 0x00000006485a7c20 */ /* 0x000fca0008410000 */
[----:B------:R-:W1:Y:S01]  /*13d00*/  MUFU.TANH R3, R3 ;  /* 0x0000000300037308 */ /* 0x000e620000002400 */
[----:B------:R-:W-:Y:S01]  /*13d10*/  FMUL.FTZ R11, R104, UR6 ;  /* 0x00000006680b7c20 */ /* 0x000fe20008410000 */
[----:B------:R-:W-:Y:S01]  /*13d20*/  FMUL.FTZ R72, R73, UR6 ;  /* 0x0000000649487c20 */ /* 0x000fe20008410000 */
[----:B------:R-:W-:Y:S02]  /*13d30*/  IMAD R6, R160, -0xb0, R5 ;  /* 0xffffff50a0067824 */ /* 0x000fe400078e0205 */
[----:B------:R-:W-:-:S03]  /*13d40*/  FMUL.FTZ R73, R76, UR6 ;  /* 0x000000064c497c20 */ /* 0x000fc60008410000 */
[----:B------:R-:W2:Y:S01]  /*13d50*/  MUFU.TANH R12, R12 ;  /* 0x0000000c000c7308 */ /* 0x000ea20000002400 */
[----:B------:R-:W-:Y:S01]  /*13d60*/  FMUL.FTZ R76, R64, UR6 ;  /* 0x00000006404c7c20 */ /* 0x000fe20008410000 */
[----:B------:R-:W-:Y:S01]  /*13d70*/  FMUL.FTZ R84, R118, UR6 ;  /* 0x0000000676547c20 */ /* 0x000fe20008410000 */
[----:B------:R-:W-:-:S05]  /*13d80*/  FMUL.FTZ R64, R65, UR6 ;  /* 0x0000000641407c20 */ /* 0x000fca0008410000 */
[----:B------:R-:W3:Y:S01]  /*13d90*/  MUFU.TANH R9, R9 ;  /* 0x0000000900097308 */ /* 0x000ee20000002400 */
[----:B------:R-:W-:Y:S01]  /*13da0*/  FMUL.FTZ R65, R68, UR6 ;  /* 0x0000000644417c20 */ /* 0x000fe20008410000 */
[----:B------:R-:W-:Y:S01]  /*13db0*/  FMUL.FTZ R68, R70, UR6 ;  /* 0x0000000646447c20 */ /* 0x000fe20008410000 */
[----:B------:R-:W-:-:S05]  /*13dc0*/  ISETP.GT.AND P3, PT, R6, 0x1, PT ;  /* 0x000000010600780c */ /* 0x000fca0003f64270 */
[----:B------:R-:W4:Y:S01]  /*13dd0*/  MUFU.TANH R112, R112 ;  /* 0x0000007000707308 */ /* 0x000f220000002400 */
[----:B------:R-:W-:Y:S01]  /*13de0*/  FMUL.FTZ R70, R59, UR6 ;  /* 0x000000063b467c20 */ /* 0x000fe20008410000 */
[----:B------:R-:W-:Y:S01]  /*13df0*/  FMUL.FTZ R21, R119, UR6 ;  /* 0x0000000677157c20 */ /* 0x000fe20008410000 */
[----:B------:R-:W-:-:S05]  /*13e00*/  FMUL.FTZ R59, R60, UR6 ;  /* 0x000000063c3b7c20 */ /* 0x000fca0008410000 */
[----:B------:R-:W4:Y:S01]  /*13e10*/  MUFU.TANH R10, R10 ;  /* 0x0000000a000a7308 */ /* 0x000f220000002400 */
[----:B------:R-:W-:Y:S01]  /*13e20*/  ISETP.GT.AND P2, PT, R6, RZ, PT ;  /* 0x000000ff0600720c */ /* 0x000fe20003f44270 */
[----:B------:R-:W-:Y:S01]  /*13e30*/  FMUL.FTZ R13, R108, UR6 ;  /* 0x000000066c0d7c20 */ /* 0x000fe20008410000 */
[----:B------:R-:W-:Y:S01]  /*13e40*/  FMUL.FTZ R60, R63, UR6 ;  /* 0x000000063f3c7c20 */ /* 0x000fe20008410000 */
[----:B------:R-:W-:Y:S01]  /*13e50*/  FMUL.FTZ R63, R54, UR6 ;  /* 0x00000006363f7c20 */ /* 0x000fe20008410000 */
[----:B0-----:R-:W-:-:S03]  /*13e60*/  FSEL R20, R20, -INF , P3 ;  /* 0xff80000014147808 */ /* 0x001fc60001800000 */
[----:B------:R-:W0:Y:S01]  /*13e70*/  MUFU.TANH R11, R11 ;  /* 0x0000000b000b7308 */ /* 0x000e220000002400 */
[----:B------:R-:W-:Y:S01]  /*13e80*/  FSEL R8, R8, -INF , P3 ;  /* 0xff80000008087808 */ /* 0x000fe20001800000 */
[----:B------:R-:W-:Y:S02]  /*13e90*/  WARPGROUP.DEPBAR.LE gsb0, 0x0 ;  /* 0x00008000000079c5 */ /* 0x000fe40000010000 */
[----:B------:R-:W-:Y:S01]  /*13ea0*/  FMUL.FTZ R54, R33, UR6 ;  /* 0x0000000621367c20 */ /* 0x000fe20008410000 */
[----:B------:R-:W-:Y:S01]  /*13eb0*/  ISETP.GT.AND P3, PT, R6, 0x11, PT ;  /* 0x000000110600780c */ /* 0x000fe20003f64270 */
[----:B------:R-:W-:Y:S02]  /*13ec0*/  FMUL.FTZ R83, R106, UR6 ;  /* 0x000000066a537c20 */ /* 0x000fe40008410000 */
[----:B------:R-:W0:Y:S01]  /*13ed0*/  MUFU.TANH R84, R84 ;  /* 0x0000005400547308 */ /* 0x000e220000002400 */
[----:B------:R-:W-:Y:S01]  /*13ee0*/  ISETP.GT.AND P4, PT, R6, 0x8, PT ;  /* 0x000000080600780c */ /* 0x000fe20003f84270 */
[----:B------:R-:W-:Y:S01]  /*13ef0*/  FMUL.FTZ R14, R109, UR6 ;  /* 0x000000066d0e7c20 */ /* 0x000fe20008410000 */
[----:B-1----:R-:W-:Y:S01]  /*13f00*/  FSEL R33, R3, -INF , P2 ;  /* 0xff80000003217808 */ /* 0x002fe20001000000 */
[----:B------:R-:W-:Y:S01]  /*13f10*/  FMUL.FTZ R7, R52, UR6 ;  /* 0x0000000634077c20 */ /* 0x000fe20008410000 */
[----:B------:R-:W-:-:S02]  /*13f20*/  IMAD.MOV.U32 R5, RZ, RZ, 0x40000040 ;  /* 0x40000040ff057424 */ /* 0x000fc400078e00ff */
[----:B------:R-:W-:Y:S01]  /*13f30*/  FMUL.FTZ R163, R45, UR6 ;  /* 0x000000062da37c20 */ /* 0x000fe20008410000 */
[----:B------:R-:W-:Y:S01]  /*13f40*/  FMUL.FTZ R52, R34, UR6 ;  /* 0x0000000622347c20 */ /* 0x000fe20008410000 */
[----:B------:R-:W1:Y:S01]  /*13f50*/  MUFU.TANH R21, R21 ;  /* 0x0000001500157308 */ /* 0x000e620000002400 */
[----:B------:R-:W-:Y:S01]  /*13f60*/  FMUL.FTZ R34, R37, UR6 ;  /* 0x0000000625227c20 */ /* 0x000fe20008410000 */
[----:B--2---:R-:W-:Y:S01]  /*13f70*/  FSEL R45, R12, -INF , P3 ;  /* 0xff8000000c2d7808 */ /* 0x004fe20001800000 */
[----:B------:R-:W-:Y:S01]  /*13f80*/  FMUL.FTZ R82, R107, UR6 ;  /* 0x000000066b527c20 */ /* 0x000fe20008410000 */
[----:B------:R-:W-:Y:S01]  /*13f90*/  FMUL.FTZ R86, R101, UR6 ;  /* 0x0000000665567c20 */ /* 0x000fe20008410000 */
[----:B------:R-:W-:Y:S01]  /*13fa0*/  ISETP.GT.AND P5, PT, R6, 0x9, PT ;  /* 0x000000090600780c */ /* 0x000fe20003fa4270 */
[----:B------:R-:W-:Y:S01]  /*13fb0*/  FMUL.FTZ R80, R96, UR6 ;  /* 0x0000000660507c20 */ /* 0x000fe20008410000 */
[----:B---3--:R-:W-:Y:S01]  /*13fc0*/  FSEL R37, R9, -INF , P4 ;  /* 0xff80000009257808 */ /* 0x008fe20002000000 */
[----:B------:R-:W2:Y:S01]  /*13fd0*/  MUFU.TANH R13, R13 ;  /* 0x0000000d000d7308 */ /* 0x000ea20000002400 */
[----:B------:R-:W-:Y:S01]  /*13fe0*/  FMNMX.FTZ R12, R33, R8, !PT ;  /* 0x00000008210c7209 */ /* 0x000fe20007810000 */
[----:B------:R-:W-:Y:S01]  /*13ff0*/  FMUL.FTZ R101, R102, UR6 ;  /* 0x0000000666657c20 */ /* 0x000fe20008410000 */
[----:B------:R-:W-:Y:S01]  /*14000*/  FMUL.FTZ R102, R32, UR6 ;  /* 0x0000000620667c20 */ /* 0x000fe20008410000 */
[----:B------:R-:W-:Y:S01]  /*14010*/  R2UR UR23, R5 ;  /* 0x00000000051772ca */ /* 0x000fe200000e0000 */
[----:B------:R-:W-:Y:S01]  /*14020*/  FMUL.FTZ R85, R89, UR6 ;  /* 0x0000000659557c20 */ /* 0x000fe20008410000 */
[----:B------:R-:W-:Y:S01]  /*14030*/  FMUL.FTZ R32, R39, UR6 ;  /* 0x0000000627207c20 */ /* 0x000fe20008410000 */
[----:B----4-:R-:W-:Y:S01]  /*14040*/  FSEL R5, R112, -INF , P2 ;  /* 0xff80000070057808 */ /* 0x010fe20001000000 */
[----:B------:R-:W3:Y:S01]  /*14050*/  MUFU.TANH R83, R83 ;  /* 0x0000005300537308 */ /* 0x000ee20000002400 */
[----:B------:R-:W-:Y:S01]  /*14060*/  FMUL.FTZ R105, R110, UR6 ;  /* 0x000000066e697c20 */ /* 0x000fe20008410000 */
[----:B------:R-:W-:Y:S01]  /*14070*/  FMUL.FTZ R89, R93, UR6 ;  /* 0x000000065d597c20 */ /* 0x000fe20008410000 */
[----:B------:R-:W-:Y:S01]  /*14080*/  ISETP.GT.AND P2, PT, R6, 0x10, PT ;  /* 0x000000100600780c */ /* 0x000fe20003f44270 */
[----:B------:R-:W-:Y:S01]  /*14090*/  FMUL.FTZ R15, R97, UR6 ;  /* 0x00000006610f7c20 */ /* 0x000fe20008410000 */
[----:B------:R-:W-:Y:S01]  /*140a0*/  FSEL R39, R10, -INF , P5 ;  /* 0xff8000000a277808 */ /* 0x000fe20002800000 */
[----:B------:R-:W-:Y:S01]  /*140b0*/  FMUL.FTZ R93, R74, UR6 ;  /* 0x000000064a5d7c20 */ /* 0x000fe20008410000 */
[----:B------:R-:W-:Y:S01]  /*140c0*/  FMNMX.FTZ R12, R37, R12, !PT ;  /* 0x0000000c250c7209 */ /* 0x000fe20007810000 */
[----:B------:R-:W-:Y:S01]  /*140d0*/  MUFU.TANH R14, R14 ;  /* 0x0000000e000e7308 */ /* 0x000fe20000002400 */
[----:B------:R-:W-:Y:S01]  /*140e0*/  FMUL.FTZ R74, R75, UR6 ;  /* 0x000000064b4a7c20 */ /* 0x000fe20008410000 */
[----:B------:R-:W-:Y:S01]  /*140f0*/  FMUL.FTZ R75, R77, UR6 ;  /* 0x000000064d4b7c20 */ /* 0x000fe20008410000 */
[----:B------:R-:W-:Y:S01]  /*14100*/  FMUL.FTZ R159, R41, UR6 ;  /* 0x00000006299f7c20 */ /* 0x000fe20008410000 */
[----:B------:R-:W-:Y:S01]  /*14110*/  FMUL.FTZ R104, R111, UR6 ;  /* 0x000000066f687c20 */ /* 0x000fe20008410000 */
[----:B------:R-:W-:Y:S01]  /*14120*/  FMUL.FTZ R77, R79, UR6 ;  /* 0x000000064f4d7c20 */ /* 0x000fe20008410000 */
[----:B0-----:R-:W-:Y:S01]  /*14130*/  FSEL R41, R11, -INF , P2 ;  /* 0xff8000000b297808 */ /* 0x001fe20001000000 */
[----:B------:R-:W-:Y:S01]  /*14140*/  FMUL.FTZ R98, R98, UR6 ;  /* 0x0000000662627c20 */ /* 0x000fe20008410000 */
[----:B------:R-:W-:Y:S01]  /*14150*/  MUFU.TANH R82, R82 ;  /* 0x0000005200527308 */ /* 0x000fe20000002400 */
[----:B------:R-:W-:Y:S01]  /*14160*/  FMNMX.FTZ R12, R39, R12, !PT ;  /* 0x0000000c270c7209 */ /* 0x000fe20007810000 */
[----:B------:R-:W-:Y:S01]  /*14170*/  FMUL.FTZ R79, R66, UR6 ;  /* 0x00000006424f7c20 */ /* 0x000fe20008410000 */
[----:B------:R-:W-:Y:S01]  /*14180*/  FMUL.FTZ R66, R69, UR6 ;  /* 0x0000000645427c20 */ /* 0x000fe20008410000 */
[----:B------:R-:W-:Y:S01]  /*14190*/  FMUL.FTZ R69, R71, UR6 ;  /* 0x0000000647457c20 */ /* 0x000fe20008410000 */
[----:B------:R-:W-:Y:S01]  /*141a0*/  IADD3 R4, R4, 0xa86, RZ ;  /* 0x00000a8604047810 */ /* 0x000fe20007ffe0ff */
[----:B------:R-:W-:Y:S01]  /*141b0*/  FMUL.FTZ R53, R53, UR6 ;  /* 0x0000000635357c20 */ /* 0x000fe20008410000 */
[----:B------:R-:W-:Y:S01]  /*141c0*/  FMUL.FTZ R55, R55, UR6 ;  /* 0x0000000637377c20 */ /* 0x000fe20008410000 */
[----:B------:R-:W-:Y:S01]  /*141d0*/  MUFU.TANH R80, R80 ;  /* 0x0000005000507308 */ /* 0x000fe20000002400 */
[----:B------:R-:W-:Y:S01]  /*141e0*/  FSEL R3, R84, -INF , P4 ;  /* 0xff80000054037808 */ /* 0x000fe20002000000 */
[----:B------:R-:W-:Y:S01]  /*141f0*/  FMUL.FTZ R71, R58, UR6 ;  /* 0x000000063a477c20 */ /* 0x000fe20008410000 */
[----:B------:R-:W-:Y:S01]  /*14200*/  ISETP.GT.AND P4, PT, R6, 0x18, PT ;  /* 0x000000180600780c */ /* 0x000fe20003f84270 */
[----:B------:R-:W-:Y:S01]  /*14210*/  FMUL.FTZ R58, R61, UR6 ;  /* 0x000000063d3a7c20 */ /* 0x000fe20008410000 */
[----:B------:R-:W-:Y:S01]  /*14220*/  FMNMX.FTZ R12, R41, R12, !PT ;  /* 0x0000000c290c7209 */ /* 0x000fe20007810000 */
[----:B------:R-:W-:Y:S01]  /*14230*/  FMUL.FTZ R161, R44, UR6 ;  /* 0x000000062ca17c20 */ /* 0x000fe20008410000 */
[----:B------:R-:W-:Y:S01]  /*14240*/  FMUL.FTZ R50, R50, UR6 ;  /* 0x0000000632327c20 */ /* 0x000fe20008410000 */
[----:B------:R-:W0:Y:S01]  /*14250*/  MUFU.TANH R105, R105 ;  /* 0x0000006900697308 */ /* 0x000e220000002400 */
[----:B------:R-:W-:Y:S01]  /*14260*/  FMUL.FTZ R61, R62, UR6 ;  /* 0x000000063e3d7c20 */ /* 0x000fe20008410000 */
[----:B------:R-:W-:Y:S01]  /*14270*/  FMUL.FTZ R62, R47, UR6 ;  /* 0x000000062f3e7c20 */ /* 0x000fe20008410000 */
[----:B-1----:R-:W-:Y:S01]  /*14280*/  FSEL R21, R21, -INF , P5 ;  /* 0xff80000015157808 */ /* 0x002fe20002800000 */
[----:B------:R-:W-:Y:S01]  /*14290*/  FMUL.FTZ R157, R40, UR6 ;  /* 0x00000006289d7c20 */ /* 0x000fe20008410000 */
[----:B------:R-:W-:Y:S01]  /*142a0*/  FMUL.FTZ R91, R91, UR6 ;  /* 0x000000065b5b7c20 */ /* 0x000fe20008410000 */
[----:B------:R-:W-:Y:S01]  /*142b0*/  FMUL.FTZ R94, R94, UR6 ;  /* 0x000000065e5e7c20 */ /* 0x000fe20008410000 */
[----:B------:R-:W-:Y:S01]  /*142c0*/  FMUL.FTZ R78, R78, UR6 ;  /* 0x000000064e4e7c20 */ /* 0x000fe20008410000 */
[----:B------:R-:W-:Y:S01]  /*142d0*/  MUFU.TANH R15, R15 ;  /* 0x0000000f000f7308 */ /* 0x000fe20000002400 */
[----:B------:R-:W-:Y:S01]  /*142e0*/  FMUL.FTZ R97, R99, UR6 ;  /* 0x0000000663617c20 */ /* 0x000fe20008410000 */
[----:B------:R-:W-:Y:S01]  /*142f0*/  ISETP.GT.AND P5, PT, R6, 0x19, PT ;  /* 0x000000190600780c */ /* 0x000fe20003fa4270 */
[----:B------:R-:W-:Y:S01]  /*14300*/  FMUL.FTZ R96, R88, UR6 ;  /* 0x0000000658607c20 */ /* 0x000fe20008410000 */
[----:B--2---:R-:W-:Y:S01]  /*14310*/  FSEL R47, R13, -INF , P4 ;  /* 0xff8000000d2f7808 */ /* 0x004fe20002000000 */
[----:B------:R-:W-:Y:S01]  /*14320*/  FMUL.FTZ R67, R67, UR6 ;  /* 0x0000000643437c20 */ /* 0x000fe20008410000 */
[----:B------:R-:W-:Y:S01]  /*14330*/  FMNMX.FTZ R12, R45, R12, !PT ;  /* 0x0000000c2d0c7209 */ /* 0x000fe20007810000 */
[----:B------:R-:W-:Y:S01]  /*14340*/  FMUL.FTZ R56, R56, UR6 ;  /* 0x0000000638387c20 */ /* 0x000fe20008410000 */
[----:B------:R-:W1:Y:S01]  /*14350*/  MUFU.TANH R104, R104 ;  /* 0x0000006800687308 */ /* 0x000e620000002400 */
[----:B------:R-:W-:Y:S01]  /*14360*/  R2UR UR22, R4 ;  /* 0x00000000041672ca */ /* 0x000fe200000e0000 */
[----:B------:R-:W-:Y:S01]  /*14370*/  FMUL.FTZ R57, R57, UR6 ;  /* 0x0000000639397c20 */ /* 0x000fe20008410000 */
[----:B---3--:R-:W-:-:S05]  /*14380*/  FSEL R83, R83, -INF , P2 ;  /* 0xff80000053537808 */ /* 0x008fca0001000000 */
[----:B------:R-:W2:Y:S01]  /*14390*/  MUFU.TANH R81, R81 ;  /* 0x0000005100517308 */ /* 0x000ea20000002400 */
[----:B------:R-:W-:Y:S01]  /*143a0*/  ISETP.GT.AND P2, PT, R6, 0x20, PT ;  /* 0x000000200600780c */ /* 0x000fe20003f44270 */
[----:B------:R-:W-:Y:S01]  /*143b0*/  FMUL.FTZ R44, R36, UR6 ;  /* 0x00000006242c7c20 */ /* 0x000fe20008410000 */
[----:B------:R-:W-:Y:S01]  /*143c0*/  FMNMX.FTZ R12, R47, R12, !PT ;  /* 0x0000000c2f0c7209 */ /* 0x000fe20007810000 */
[----:B------:R-:W-:Y:S01]  /*143d0*/  FMUL.FTZ R51, R51, UR6 ;  /* 0x0000000633337c20 */ /* 0x000fe20008410000 */
[----:B------:R-:W-:Y:S01]  /*143e0*/  FMUL.FTZ R48, R48, UR6 ;  /* 0x0000000630307c20 */ /* 0x000fe20008410000 */
[----:B------:R-:W-:Y:S01]  /*143f0*/  FMUL.FTZ R49, R49, UR6 ;  /* 0x0000000631317c20 */ /* 0x000fe20008410000 */
[----:B------:R-:W3:Y:S01]  /*14400*/  LDL R108, [R1+0x18] ;  /* 0x00001800016c7983 */ /* 0x000ee20000100800 */
[----:B------:R-:W4:Y:S01]  /*14410*/  MUFU.TANH R98, R98 ;  /* 0x0000006200627308 */ /* 0x000f220000002400 */
[----:B------:R-:W-:Y:S01]  /*14420*/  FMUL.FTZ R99, R103, UR6 ;  /* 0x0000000667637c20 */ /* 0x000fe20008410000 */
[----:B------:R-:W-:-:S06]  /*14430*/  FMUL.FTZ R88, R92, UR6 ;  /* 0x000000065c587c20 */ /* 0x000fcc0008410000 */
[----:B------:R-:W4:Y:S08]  /*14440*/  MUFU.TANH R86, R86 ;  /* 0x0000005600567308 */ /* 0x000f300000002400 */
[----:B------:R1:W-:Y:S01]  /*14450*/  MUFU.TANH R4, R53 ;  /* 0x0000003500047308 */ /* 0x0003e20000002400 */
[----:B0-----:R-:W-:Y:S02]  /*14460*/  FSEL R105, R105, -INF , P4 ;  /* 0xff80000069697808 */ /* 0x001fe40002000000 */
[----:B-1----:R-:W-:-:S05]  /*14470*/  FSEL R53, R14, -INF , P5 ;  /* 0xff8000000e357808 */ /* 0x002fca0002800000 */
[----:B------:R-:W0:Y:S01]  /*14480*/  MUFU.TANH R97, R97 ;  /* 0x0000006100617308 */ /* 0x000e220000002400 */
[----:B------:R-:W-:-:S07]  /*14490*/  FMNMX.FTZ R12, R53, R12, !PT ;  /* 0x0000000c350c7209 */ /* 0x000fce0007810000 */
[----:B------:R1:W-:Y:S01]  /*144a0*/  MUFU.TANH R36, R7 ;  /* 0x0000000700247308 */ /* 0x0003e20000002400 */
[----:B------:R-:W-:-:S07]  /*144b0*/  ISETP.GT.AND P4, PT, R6, 0x28, PT ;  /* 0x000000280600780c */ /* 0x000fce0003f84270 */
[----:B------:R-:W0:Y:S01]  /*144c0*/  MUFU.TANH R96, R96 ;  /* 0x0000006000607308 */ /* 0x000e220000002400 */
[----:B-1----:R-:W-:Y:S02]  /*144d0*/  FSEL R7, R82, -INF , P3 ;  /* 0xff80000052077808 */ /* 0x002fe40001800000 */
[----:B------:R-:W-:-:S05]  /*144e0*/  ISETP.GT.AND P3, PT, R6, 0x21, PT ;  /* 0x000000210600780c */ /* 0x000fca0003f64270 */
[----:B------:R1:W-:Y:S01]  /*144f0*/  MUFU.TANH R10, R55 ;  /* 0x00000037000a7308 */ /* 0x0003e20000002400 */
[----:B------:R-:W-:Y:S02]  /*14500*/  FSEL R9, R104, -INF , P5 ;  /* 0xff80000068097808 */ /* 0x000fe40002800000 */
[----:B-1----:R-:W-:-:S05]  /*14510*/  FSEL R55, R80, -INF , P2 ;  /* 0xff80000050377808 */ /* 0x002fca0001000000 */
[----:B------:R-:W1:Y:S01]  /*14520*/  MUFU.TANH R101, R101 ;  /* 0x0000006500657308 */ /* 0x000e620000002400 */
[----:B------:R-:W-:-:S07]  /*14530*/  FMNMX.FTZ R12, R55, R12, !PT ;  /* 0x0000000c370c7209 */ /* 0x000fce0007810000 */
[----:B------:R-:W-:Y:S01]  /*14540*/  MUFU.TANH R40, R50 ;  /* 0x0000003200287308 */ /* 0x000fe20000002400 */
[----:B------:R-:W-:Y:S02]  /*14550*/  ISETP.GT.AND P5, PT, R6, 0x29, PT ;  /* 0x000000290600780c */ /* 0x000fe40003fa4270 */
[----:B--2---:R-:W-:-:S05]  /*14560*/  FSEL R81, R81, -INF , P4 ;  /* 0xff80000051517808 */ /* 0x004fca0002000000 */
[----:B------:R-:W2:Y:S08]  /*14570*/  MUFU.TANH R85, R85 ;  /* 0x0000005500557308 */ /* 0x000eb00000002400 */
[----:B------:R0:W-:Y:S01]  /*14580*/  MUFU.TANH R50, R63 ;  /* 0x0000003f00327308 */ /* 0x0001e20000002400 */
[----:B------:R-:W-:Y:S01]  /*14590*/  FMUL.FTZ R92, R95, UR6 ;  /* 0x000000065f5c7c20 */ /* 0x000fe20008410000 */
[----:B----4-:R-:W-:-:S02]  /*145a0*/  FSEL R11, R98, -INF , P2 ;  /* 0xff800000620b7808 */ /* 0x010fc40001000000 */
[----:B0-----:R-:W-:-:S04]  /*145b0*/  FSEL R63, R15, -INF , P3 ;  /* 0xff8000000f3f7808 */ /* 0x001fc80001800000 */
[----:B------:R-:W0:Y:S01]  /*145c0*/  MUFU.TANH R99, R99 ;  /* 0x0000006300637308 */ /* 0x000e220000002400 */
[----:B------:R-:W-:-:S07]  /*145d0*/  FMNMX.FTZ R12, R63, R12, !PT ;  /* 0x0000000c3f0c7209 */ /* 0x000fce0007810000 */
[----:B------:R-:W4:Y:S01]  /*145e0*/  MUFU.TANH R88, R88 ;  /* 0x0000005800587308 */ /* 0x000f220000002400 */
[----:B------:R-:W-:Y:S02]  /*145f0*/  ISETP.GT.AND P2, PT, R6, 0x30, PT ;  /* 0x000000300600780c */ /* 0x000fe40003f44270 */
[----:B------:R-:W-:Y:S02]  /*14600*/  FSEL R95, R86, -INF , P5 ;  /* 0xff800000565f7808 */ /* 0x000fe40002800000 */
[----:B------:R-:W-:-:S03]  /*14610*/  FMNMX.FTZ R12, R81, R12, !PT ;  /* 0x0000000c510c7209 */ /* 0x000fc60007810000 */
[----:B------:R-:W4:Y:S01]  /*14620*/  MUFU.TANH R100, R100 ;  /* 0x0000006400647308 */ /* 0x000f220000002400 */
[----:B------:R-:W-:Y:S02]  /*14630*/  FSEL R97, R97, -INF , P3 ;  /* 0xff80000061617808 */ /* 0x000fe40001800000 */
[----:B------:R-:W-:-:S05]  /*14640*/  ISETP.GT.AND P3, PT, R6, 0x31, PT ;  /* 0x000000310600780c */ /* 0x000fca0003f64270 */
[----:B------:R-:W4:Y:S01]  /*14650*/  MUFU.TANH R89, R89 ;  /* 0x0000005900597308 */ /* 0x000f220000002400 */
[----:B------:R-:W-:Y:S02]  /*14660*/  FSEL R103, R96, -INF , P2 ;  /* 0xff80000060677808 */ /* 0x000fe40001000000 */
[----:B------:R-:W-:-:S05]  /*14670*/  FMNMX.FTZ R12, R95, R12, !PT ;  /* 0x0000000c5f0c7209 */ /* 0x000fca0007810000 */
[----:B------:R-:W4:Y:S01]  /*14680*/  MUFU.TANH R91, R91 ;  /* 0x0000005b005b7308 */ /* 0x000f220000002400 */
[----:B-1----:R-:W-:Y:S02]  /*14690*/  FSEL R101, R101, -INF , P4 ;  /* 0xff80000065657808 */ /* 0x002fe40002000000 */
[----:B------:R-:W-:-:S05]  /*146a0*/  ISETP.GT.AND P4, PT, R6, 0x38, PT ;  /* 0x000000380600780c */ /* 0x000fca0003f84270 */
[----:B------:R-:W1:Y:S01]  /*146b0*/  MUFU.TANH R90, R90 ;  /* 0x0000005a005a7308 */ /* 0x000e620000002400 */
[----:B--2---:R-:W-:Y:S02]  /*146c0*/  FSEL R119, R85, -INF , P3 ;  /* 0xff80000055777808 */ /* 0x004fe40001800000 */
[----:B------:R-:W-:-:S05]  /*146d0*/  FMNMX.FTZ R12, R103, R12, !PT ;  /* 0x0000000c670c7209 */ /* 0x000fca0007810000 */
[----:B------:R-:W2:Y:S01]  /*146e0*/  MUFU.TANH R94, R94 ;  /* 0x0000005e005e7308 */ /* 0x000ea20000002400 */
[----:B0-----:R-:W-:Y:S02]  /*146f0*/  FSEL R99, R99, -INF , P5 ;  /* 0xff80000063637808 */ /* 0x001fe40002800000 */
[----:B------:R-:W-:-:S05]  /*14700*/  ISETP.GT.AND P5, PT, R6, 0x39, PT ;  /* 0x000000390600780c */ /* 0x000fca0003fa4270 */
[----:B------:R-:W0:Y:S01]  /*14710*/  MUFU.TANH R72, R72 ;  /* 0x0000004800487308 */ /* 0x000e220000002400 */
[----:B----4-:R-:W-:Y:S02]  /*14720*/  FSEL R121, R88, -INF , P4 ;  /* 0xff80000058797808 */ /* 0x010fe40002000000 */
[----:B------:R-:W-:-:S05]  /*14730*/  FMNMX.FTZ R12, R119, R12, !PT ;  /* 0x0000000c770c7209 */ /* 0x000fca0007810000 */
[----:B------:R-:W4:Y:S01]  /*14740*/  MUFU.TANH R92, R92 ;  /* 0x0000005c005c7308 */ /* 0x000f220000002400 */
[----:B------:R-:W-:Y:S02]  /*14750*/  FSEL R13, R100, -INF , P2 ;  /* 0xff800000640d7808 */ /* 0x000fe40001000000 */
[----:B------:R-:W-:-:S05]  /*14760*/  ISETP.GT.AND P2, PT, R6, 0x40, PT ;  /* 0x000000400600780c */ /* 0x000fca0003f44270 */
[----:B------:R-:W4:Y:S01]  /*14770*/  MUFU.TANH R73, R73 ;  /* 0x0000004900497308 */ /* 0x000f220000002400 */
[----:B------:R-:W-:Y:S02]  /*14780*/  FSEL R123, R89, -INF , P5 ;  /* 0xff800000597b7808 */ /* 0x000fe40002800000 */
[----:B------:R-:W-:-:S05]  /*14790*/  FMNMX.FTZ R12, R121, R12, !PT ;  /* 0x0000000c790c7209 */ /* 0x000fca0007810000 */
[----:B------:R-:W4:Y:S01]  /*147a0*/  MUFU.TANH R93, R93 ;  /* 0x0000005d005d7308 */ /* 0x000f220000002400 */
[----:B------:R-:W-:Y:S02]  /*147b0*/  FSEL R91, R91, -INF , P3 ;  /* 0xff8000005b5b7808 */ /* 0x000fe40001800000 */
[----:B------:R-:W-:-:S05]  /*147c0*/  ISETP.GT.AND P3, PT, R6, 0x41, PT ;  /* 0x000000410600780c */ /* 0x000fca0003f64270 */
[----:B------:R-:W4:Y:S01]  /*147d0*/  MUFU.TANH R75, R75 ;  /* 0x0000004b004b7308 */ /* 0x000f220000002400 */
[----:B-1----:R-:W-:Y:S02]  /*147e0*/  FSEL R125, R90, -INF , P2 ;  /* 0xff8000005a7d7808 */ /* 0x002fe40001000000 */
[----:B------:R-:W-:-:S05]  /*147f0*/  FMNMX.FTZ R12, R123, R12, !PT ;  /* 0x0000000c7b0c7209 */ /* 0x000fca0007810000 */
[----:B------:R-:W1:Y:S01]  /*14800*/  MUFU.TANH R74, R74 ;  /* 0x0000004a004a7308 */ /* 0x000e620000002400 */
[----:B--2---:R-:W-:Y:S01]  /*14810*/  FSEL R15, R94, -INF , P4 ;  /* 0xff8000005e0f7808 */ /* 0x004fe20002000000 */
[----:B------:R-:W-:Y:S01]  /*14820*/  FMUL.FTZ R106, R46, UR6 ;  /* 0x000000062e6a7c20 */ /* 0x000fe20008410000 */
[----:B------:R-:W-:-:S05]  /*14830*/  ISETP.GT.AND P4, PT, R6, 0x48, PT ;  /* 0x000000480600780c */ /* 0x000fca0003f84270 */
[----:B------:R-:W2:Y:S01]  /*14840*/  MUFU.TANH R76, R76 ;  /* 0x0000004c004c7308 */ /* 0x000ea20000002400 */
[----:B0-----:R-:W-:Y:S02]  /*14850*/  FSEL R127, R72, -INF , P3 ;  /* 0xff800000487f7808 */ /* 0x001fe40001800000 */
[----:B------:R-:W-:Y:S01]  /*14860*/  FMNMX.FTZ R12, R125, R12, !PT ;  /* 0x0000000c7d0c7209 */ /* 0x000fe20007810000 */
[----:B------:R-:W-:-:S04]  /*14870*/  FMUL.FTZ R46, R35, UR6 ;  /* 0x00000006232e7c20 */ /* 0x000fc80008410000 */
[----:B------:R-:W-:Y:S01]  /*14880*/  MUFU.TANH R78, R78 ;  /* 0x0000004e004e7308 */ /* 0x000fe20000002400 */
[----:B----4-:R-:W-:Y:S02]  /*14890*/  FSEL R35, R92, -INF , P5 ;  /* 0xff8000005c237808 */ /* 0x010fe40002800000 */
[----:B------:R-:W-:-:S05]  /*148a0*/  ISETP.GT.AND P5, PT, R6, 0x49, PT ;  /* 0x000000490600780c */ /* 0x000fca0003fa4270 */
[----:B------:R-:W0:Y:S01]  /*148b0*/  MUFU.TANH R64, R64 ;  /* 0x0000004000407308 */ /* 0x000e220000002400 */
[----:B------:R-:W-:Y:S02]  /*148c0*/  FSEL R129, R73, -INF , P4 ;  /* 0xff80000049817808 */ /* 0x000fe40002000000 */
[----:B------:R-:W-:-:S05]  /*148d0*/  FMNMX.FTZ R12, R127, R12, !PT ;  /* 0x0000000c7f0c7209 */ /* 0x000fca0007810000 */
[----:B------:R-:W4:Y:S01]  /*148e0*/  MUFU.TANH R77, R77 ;  /* 0x0000004d004d7308 */ /* 0x000f220000002400 */
[----:B------:R-:W-:Y:S02]  /*148f0*/  FSEL R93, R93, -INF , P2 ;  /* 0xff8000005d5d7808 */ /* 0x000fe40001000000 */
[----:B------:R-:W-:-:S05]  /*14900*/  ISETP.GT.AND P2, PT, R6, 0x50, PT ;  /* 0x000000500600780c */ /* 0x000fca0003f44270 */
[----:B------:R-:W4:Y:S01]  /*14910*/  MUFU.TANH R65, R65 ;  /* 0x0000004100417308 */ /* 0x000f220000002400 */
[----:B------:R-:W-:Y:S02]  /*14920*/  FSEL R131, R75, -INF , P5 ;  /* 0xff8000004b837808 */ /* 0x000fe40002800000 */
[----:B------:R-:W-:Y:S01]  /*14930*/  FMNMX.FTZ R12, R129, R12, !PT ;  /* 0x0000000c810c7209 */ /* 0x000fe20007810000 */
[----:B------:R-:W-:-:S04]  /*14940*/  FMUL.FTZ R109, R43, UR6 ;  /* 0x000000062b6d7c20 */ /* 0x000fc80008410000 */
[----:B------:R-:W3:Y:S01]  /*14950*/  MUFU.TANH R79, R79 ;  /* 0x0000004f004f7308 */ /* 0x000ee20000002400 */
[----:B------:R-:W-:Y:S01]  /*14960*/  WARPGROUP.ARRIVE ;  /* 0x00000000000079c5 */ /* 0x000fe20000000000 */
[----:B-1----:R-:W-:-:S06]  /*14970*/  FSEL R43, R74, -INF , P3 ;  /* 0xff8000004a2b7808 */ /* 0x002fcc0001800000 */
[----:B------:R-:W1:Y:S01]  /*14980*/  MUFU.TANH R66, R66 ;  /* 0x0000004200427308 */ /* 0x000e620000002400 */
[----:B------:R-:W-:Y:S01]  /*14990*/  ISETP.GT.AND P3, PT, R6, 0x51, PT ;  /* 0x000000510600780c */ /* 0x000fe20003f64270 */
[----:B------:R-:W-:Y:S01]  /*149a0*/  FMUL.FTZ R107, R42, UR6 ;  /* 0x000000062a6b7c20 */ /* 0x000fe20008410000 */
[----:B--2---:R-:W-:Y:S01]  /*149b0*/  FSEL R133, R76, -INF , P2 ;  /* 0xff8000004c857808 */ /* 0x004fe20001000000 */
[----:B------:R-:W-:Y:S01]  /*149c0*/  HGMMA.64x16x16.F32 R24, gdesc[UR20], R24, gsb0 ;  /* 0x00200000141879f0 */ /* 0x000fe20008000818 */
[----:B------:R-:W-:-:S03]  /*149d0*/  FMNMX.FTZ R12, R131, R12, !PT ;  /* 0x0000000c830c7209 */ /* 0x000fc60007810000 */
[----:B------:R-:W2:Y:S01]  /*149e0*/  MUFU.TANH R67, R67 ;  /* 0x0000004300437308 */ /* 0x000ea20000002400 */
[----:B0-----:R-:W-:Y:S02]  /*149f0*/  FSEL R135, R64, -INF , P3 ;  /* 0xff80000040877808 */ /* 0x001fe40001800000 */
[----:B------:R-:W-:-:S05]  /*14a00*/  FMNMX.FTZ R12, R133, R12, !PT ;  /* 0x0000000c850c7209 */ /* 0x000fca0007810000 */
[----:B------:R-:W0:Y:S01]  /*14a10*/  MUFU.TANH R56, R56 ;  /* 0x0000003800387308 */ /* 0x000e220000002400 */
[----:B----4-:R-:W-:-:S07]  /*14a20*/  FSEL R77, R77, -INF , P5 ;  /* 0xff8000004d4d7808 */ /* 0x010fce0002800000 */
[----:B------:R-:W4:Y:S01]  /*14a30*/  MUFU.TANH R68, R68 ;  /* 0x0000004400447308 */ /* 0x000f220000002400 */
[----:B------:R-:W-:-:S07]  /*14a40*/  ISETP.GT.AND P5, PT, R6, 0x59, PT ;  /* 0x000000590600780c */ /* 0x000fce0003fa4270 */
[----:B------:R1:W-:Y:S01]  /*14a50*/  MUFU.TANH R42, R51 ;  /* 0x00000033002a7308 */ /* 0x0003e20000002400 */
[----:B------:R-:W-:-:S07]  /*14a60*/  FMNMX.FTZ R12, R135, R12, !PT ;  /* 0x0000000c870c7209 */ /* 0x000fce0007810000 */
[----:B------:R-:W4:Y:S01]  /*14a70*/  MUFU.TANH R57, R57 ;  /* 0x0000003900397308 */ /* 0x000f220000002400 */
[----:B-1----:R-:W-:Y:S02]  /*14a80*/  FSEL R51, R78, -INF , P4 ;  /* 0xff8000004e337808 */ /* 0x002fe40002000000 */
[----:B------:R-:W-:-:S05]  /*14a90*/  ISETP.GT.AND P4, PT, R6, 0x58, PT ;  /* 0x000000580600780c */ /* 0x000fca0003f84270 */
[----:B------:R-:W1:Y:S01]  /*14aa0*/  MUFU.TANH R69, R69 ;  /* 0x0000004500457308 */ /* 0x000e620000002400 */
[----:B------:R-:W-:Y:S02]  /*14ab0*/  FSEL R137, R65, -INF , P4 ;  /* 0xff80000041897808 */ /* 0x000fe40002000000 */
[----:B---3--:R-:W-:-:S05]  /*14ac0*/  FSEL R79, R79, -INF , P2 ;  /* 0xff8000004f4f7808 */ /* 0x008fca0001000000 */
[----:B------:R-:W3:Y:S01]  /*14ad0*/  MUFU.TANH R59, R59 ;  /* 0x0000003b003b7308 */ /* 0x000ee20000002400 */
[----:B------:R-:W-:Y:S02]  /*14ae0*/  ISETP.GT.AND P2, PT, R6, 0x60, PT ;  /* 0x000000600600780c */ /* 0x000fe40003f44270 */
[----:B------:R-:W-:Y:S02]  /*14af0*/  FSEL R139, R66, -INF , P5 ;  /* 0xff800000428b7808 */ /* 0x000fe40002800000 */
[----:B------:R-:W-:-:S03]  /*14b00*/  FMNMX.FTZ R12, R137, R12, !PT ;  /* 0x0000000c890c7209 */ /* 0x000fc60007810000 */
[----:B------:R-:W3:Y:S01]  /*14b10*/  MUFU.TANH R71, R71 ;  /* 0x0000004700477308 */ /* 0x000ee20000002400 */
[----:B--2---:R-:W-:Y:S02]  /*14b20*/  FSEL R67, R67, -INF , P3 ;  /* 0xff80000043437808 */ /* 0x004fe40001800000 */
[----:B------:R-:W-:-:S05]  /*14b30*/  ISETP.GT.AND P3, PT, R6, 0x61, PT ;  /* 0x000000610600780c */ /* 0x000fca0003f64270 */
[----:B------:R-:W2:Y:S01]  /*14b40*/  MUFU.TANH R58, R58 ;  /* 0x0000003a003a7308 */ /* 0x000ea20000002400 */
[----:B0-----:R-:W-:Y:S02]  /*14b50*/  FSEL R141, R56, -INF , P2 ;  /* 0xff800000388d7808 */ /* 0x001fe40001000000 */
[----:B------:R-:W-:-:S05]  /*14b60*/  FMNMX.FTZ R12, R139, R12, !PT ;  /* 0x0000000c8b0c7209 */ /* 0x000fca0007810000 */
[----:B------:R-:W0:Y:S01]  /*14b70*/  MUFU.TANH R70, R70 ;  /* 0x0000004600467308 */ /* 0x000e220000002400 */
[----:B----4-:R-:W-:Y:S02]  /*14b80*/  FSEL R73, R68, -INF , P4 ;  /* 0xff80000044497808 */ /* 0x010fe40002000000 */
        /* <DEDUP_REMOVED lines=8> */
[----:B---3--:R-:W-:Y:S02]  /*14c10*/  FSEL R145, R59, -INF , P4 ;  /* 0xff8000003b917808 */ /* 0x008fe40002000000 */
[----:B------:R-:W-:-:S05]  /*14c20*/  FMNMX.FTZ R12, R143, R12, !PT ;  /* 0x0000000c8f0c7209 */ /* 0x000fca0007810000 */
[----:B------:R-:W3:Y:S01]  /*14c30*/  MUFU.TANH R60, R60 ;  /* 0x0000003c003c7308 */ /* 0x000ee20000002400 */
[----:B------:R-:W-:Y:S02]  /*14c40*/  FSEL R71, R71, -INF , P2 ;  /* 0xff80000047477808 */ /* 0x000fe40001000000 */
[----:B------:R-:W-:Y:S02]  /*14c50*/  ISETP.GT.AND P2, PT, R6, 0x70, PT ;  /* 0x000000700600780c */ /* 0x000fe40003f44270 */
[----:B--2--5:R-:W-:Y:S02]  /*14c60*/  FSEL R147, R58, -INF , P5 ;  /* 0xff8000003a937808 */ /* 0x024fe40002800000 */
[----:B------:R-:W-:Y:S01]  /*14c70*/  FMNMX.FTZ R12, R145, R12, !PT ;  /* 0x0000000c910c7209 */ /* 0x000fe20007810000 */
[----:B------:R-:W2:Y:S01]  /*14c80*/  MUFU.TANH R157, R157 ;  /* 0x0000009d009d7308 */ /* 0x000ea20000002400 */
[----:B0-----:R-:W-:Y:S02]  /*14c90*/  FSEL R65, R70, -INF , P3 ;  /* 0xff80000046417808 */ /* 0x001fe40001800000 */
[----:B------:R-:W-:-:S02]  /*14ca0*/  ISETP.GT.AND P3, PT, R6, 0x71, PT ;  /* 0x000000710600780c */ /* 0x000fc40003f64270 */
[----:B----4-:R-:W-:Y:S02]  /*14cb0*/  FSEL R151, R48, -INF , P2 ;  /* 0xff80000030977808 */ /* 0x010fe40001000000 */
[----:B------:R-:W-:Y:S01]  /*14cc0*/  FMNMX.FTZ R12, R147, R12, !PT ;  /* 0x0000000c930c7209 */ /* 0x000fe20007810000 */
[----:B------:R-:W0:Y:S01]  /*14cd0*/  MUFU.TANH R159, R159 ;  /* 0x0000009f009f7308 */ /* 0x000e220000002400 */
[----:B------:R-:W-:Y:S02]  /*14ce0*/  FSEL R61, R61, -INF , P4 ;  /* 0xff8000003d3d7808 */ /* 0x000fe40002000000 */
[----:B------:R-:W-:Y:S02]  /*14cf0*/  ISETP.GT.AND P4, PT, R6, 0x78, PT ;  /* 0x000000780600780c */ /* 0x000fe40003f84270 */
[----:B-1----:R-:W-:Y:S02]  /*14d00*/  FSEL R149, R49, -INF , P3 ;  /* 0xff80000031957808 */ /* 0x002fe40001800000 */
[----:B------:R-:W-:Y:S01]  /*14d10*/  FMNMX.FTZ R12, R151, R12, !PT ;  /* 0x0000000c970c7209 */ /* 0x000fe20007810000 */
[----:B------:R-:W1:Y:S01]  /*14d20*/  MUFU.TANH R161, R161 ;  /* 0x000000a100a17308 */ /* 0x000e620000002400 */
[----:B---3--:R-:W-:-:S02]  /*14d30*/  FSEL R57, R60, -INF , P5 ;  /* 0xff8000003c397808 */ /* 0x008fc40002800000 */
[----:B------:R-:W-:Y:S02]  /*14d40*/  ISETP.GT.AND P5, PT, R6, 0x79, PT ;  /* 0x000000790600780c */ /* 0x000fe40003fa4270 */
[----:B------:R-:W-:Y:S02]  /*14d50*/  FSEL R153, R36, -INF , P4 ;  /* 0xff80000024997808 */ /* 0x000fe40002000000 */
[----:B------:R-:W-:Y:S01]  /*14d60*/  FMNMX.FTZ R12, R149, R12, !PT ;  /* 0x0000000c950c7209 */ /* 0x000fe20007810000 */
[----:B------:R-:W3:Y:S01]  /*14d70*/  MUFU.TANH R107, R107 ;  /* 0x0000006b006b7308 */ /* 0x000ee20000002400 */
[----:B------:R-:W-:Y:S02]  /*14d80*/  FSEL R59, R40, -INF , P2 ;  /* 0xff800000283b7808 */ /* 0x000fe40001000000 */
[----:B------:R-:W-:Y:S02]  /*14d90*/  ISETP.GT.AND P2, PT, R6, 0x80, PT ;  /* 0x000000800600780c */ /* 0x000fe40003f44270 */
[----:B------:R-:W-:-:S02]  /*14da0*/  FSEL R155, R4, -INF , P5 ;  /* 0xff800000049b7808 */ /* 0x000fc40002800000 */
[----:B------:R-:W-:Y:S01]  /*14db0*/  FMNMX.FTZ R12, R153, R12, !PT ;  /* 0x0000000c990c7209 */ /* 0x000fe20007810000 */
[----:B------:R-:W4:Y:S01]  /*14dc0*/  MUFU.TANH R163, R163 ;  /* 0x000000a300a37308 */ /* 0x000f220000002400 */
[----:B------:R-:W-:Y:S02]  /*14dd0*/  FSEL R75, R42, -INF , P3 ;  /* 0xff8000002a4b7808 */ /* 0x000fe40001800000 */
[----:B------:R-:W-:Y:S02]  /*14de0*/  ISETP.GT.AND P3, PT, R6, 0x81, PT ;  /* 0x000000810600780c */ /* 0x000fe40003f64270 */
[----:B--2---:R-:W-:-:S03]  /*14df0*/  FSEL R157, R157, -INF , P2 ;  /* 0xff8000009d9d7808 */ /* 0x004fc60001000000 */
[----:B------:R-:W2:Y:S01]  /*14e00*/  MUFU.TANH R109, R109 ;  /* 0x0000006d006d7308 */ /* 0x000ea20000002400 */
[----:B------:R-:W-:Y:S02]  /*14e10*/  FMNMX.FTZ R12, R155, R12, !PT ;  /* 0x0000000c9b0c7209 */ /* 0x000fe40007810000 */
[----:B------:R-:W-:-:S05]  /*14e20*/  FSEL R49, R50, -INF , P4 ;  /* 0xff80000032317808 */ /* 0x000fca0002000000 */
[----:B------:R-:W2:Y:S01]  /*14e30*/  MUFU.TANH R102, R102 ;  /* 0x0000006600667308 */ /* 0x000ea20000002400 */
[----:B------:R-:W-:Y:S02]  /*14e40*/  ISETP.GT.AND P4, PT, R6, 0x88, PT ;  /* 0x000000880600780c */ /* 0x000fe40003f84270 */
[----:B0-----:R-:W-:Y:S02]  /*14e50*/  FSEL R159, R159, -INF , P3 ;  /* 0xff8000009f9f7808 */ /* 0x001fe40001800000 */
[----:B------:R-:W-:-:S03]  /*14e60*/  FMNMX.FTZ R12, R157, R12, !PT ;  /* 0x0000000c9d0c7209 */ /* 0x000fc60007810000 */
[----:B------:R-:W0:Y:S01]  /*14e70*/  MUFU.TANH R106, R106 ;  /* 0x0000006a006a7308 */ /* 0x000e220000002400 */
[----:B------:R-:W-:Y:S01]  /*14e80*/  FSEL R85, R10, -INF , P5 ;  /* 0xff8000000a557808 */ /* 0x000fe20002800000 */
[----:B------:R-:W-:-:S06]  /*14e90*/  WARPGROUP.DEPBAR.LE gsb0, 0x0 ;  /* 0x00008000000079c5 */ /* 0x000fcc0000010000 */
[----:B------:R-:W0:Y:S01]  /*14ea0*/  MUFU.TANH R54, R54 ;  /* 0x0000003600367308 */ /* 0x000e220000002400 */
[----:B------:R-:W-:Y:S01]  /*14eb0*/  ISETP.GT.AND P5, PT, R6, 0x89, PT ;  /* 0x000000890600780c */ /* 0x000fe20003fa4270 */
[----:B------:R-:W-:Y:S01]  /*14ec0*/  FMUL.FTZ R24, R24, UR6 ;  /* 0x0000000618187c20 */ /* 0x000fe20008410000 */
[----:B-1----:R-:W-:Y:S02]  /*14ed0*/  FSEL R161, R161, -INF , P4 ;  /* 0xff800000a1a17808 */ /* 0x002fe40002000000 */
[----:B------:R-:W-:-:S03]  /*14ee0*/  FMNMX.FTZ R12, R159, R12, !PT ;  /* 0x0000000c9f0c7209 */ /* 0x000fc60007810000 */
[----:B------:R-:W1:Y:S01]  /*14ef0*/  MUFU.TANH R62, R62 ;  /* 0x0000003e003e7308 */ /* 0x000e620000002400 */
[----:B---3--:R-:W-:Y:S01]  /*14f00*/  FSEL R107, R107, -INF , P2 ;  /* 0xff8000006b6b7808 */ /* 0x008fe20001000000 */
[----:B------:R-:W-:Y:S01]  /*14f10*/  FMUL.FTZ R38, R38, UR6 ;  /* 0x0000000626267c20 */ /* 0x000fe20008410000 */
[----:B------:R-:W-:-:S05]  /*14f20*/  ISETP.GT.AND P2, PT, R6, 0x90, PT ;  /* 0x000000900600780c */ /* 0x000fca0003f44270 */
[----:B------:R-:W3:Y:S01]  /*14f30*/  MUFU.TANH R44, R44 ;  /* 0x0000002c002c7308 */ /* 0x000ee20000002400 */
[----:B----4-:R-:W-:Y:S01]  /*14f40*/  FSEL R163, R163, -INF , P5 ;  /* 0xff800000a3a37808 */ /* 0x010fe20002800000 */
[----:B------:R-:W-:Y:S01]  /*14f50*/  FMUL.FTZ R4, R25, UR6 ;  /* 0x0000000619047c20 */ /* 0x000fe20008410000 */
[----:B------:R-:W-:-:S05]  /*14f60*/  FMNMX.FTZ R12, R161, R12, !PT ;  /* 0x0000000ca10c7209 */ /* 0x000fca0007810000 */
[----:B------:R-:W4:Y:S01]  /*14f70*/  MUFU.TANH R52, R52 ;  /* 0x0000003400347308 */ /* 0x000f220000002400 */
[----:B--2---:R-:W-:Y:S01]  /*14f80*/  FSEL R109, R109, -INF , P3 ;  /* 0xff8000006d6d7808 */ /* 0x004fe20001800000 */
[----:B------:R-:W-:Y:S01]  /*14f90*/  FMUL.FTZ R28, R28, UR6 ;  /* 0x000000061c1c7c20 */ /* 0x000fe20008410000 */
[----:B------:R-:W-:-:S05]  /*14fa0*/  ISETP.GT.AND P3, PT, R6, 0x91, PT ;  /* 0x000000910600780c */ /* 0x000fca0003f64270 */
[----:B------:R-:W2:Y:S01]  /*14fb0*/  MUFU.TANH R34, R34 ;  /* 0x0000002200227308 */ /* 0x000ea20000002400 */
[----:B------:R-:W-:Y:S02]  /*14fc0*/  FSEL R165, R102, -INF , P2 ;  /* 0xff80000066a57808 */ /* 0x000fe40001000000 */
[----:B------:R-:W-:-:S05]  /*14fd0*/  FMNMX.FTZ R12, R163, R12, !PT ;  /* 0x0000000ca30c7209 */ /* 0x000fca0007810000 */
[----:B------:R-:W2:Y:S01]  /*14fe0*/  MUFU.TANH R46, R46 ;  /* 0x0000002e002e7308 */ /* 0x000ea20000002400 */
[----:B0-----:R-:W-:Y:S01]  /*14ff0*/  FSEL R25, R106, -INF , P4 ;  /* 0xff8000006a197808 */ /* 0x001fe20002000000 */
[----:B------:R-:W-:Y:S01]  /*15000*/  FMUL.FTZ R10, R29, UR6 ;  /* 0x000000061d0a7c20 */ /* 0x000fe20008410000 */
[----:B------:R-:W-:-:S05]  /*15010*/  ISETP.GT.AND P4, PT, R6, 0x98, PT ;  /* 0x000000980600780c */ /* 0x000fca0003f84270 */
[----:B------:R-:W0:Y:S01]  /*15020*/  MUFU.TANH R24, R24 ;  /* 0x0000001800187308 */ /* 0x000e220000002400 */
[----:B------:R-:W-:Y:S02]  /*15030*/  FSEL R167, R54, -INF , P3 ;  /* 0xff80000036a77808 */ /* 0x000fe40001800000 */
[----:B------:R-:W-:-:S05]  /*15040*/  FMNMX.FTZ R12, R165, R12, !PT ;  /* 0x0000000ca50c7209 */ /* 0x000fca0007810000 */
[----:B------:R-:W0:Y:S01]  /*15050*/  MUFU.TANH R38, R38 ;  /* 0x0000002600267308 */ /* 0x000e220000002400 */
[----:B-1----:R-:W-:Y:S02]  /*15060*/  FSEL R111, R62, -INF , P5 ;  /* 0xff8000003e6f7808 */ /* 0x002fe40002800000 */
[----:B------:R-:W-:-:S05]  /*15070*/  ISETP.GT.AND P5, PT, R6, 0x99, PT ;  /* 0x000000990600780c */ /* 0x000fca0003fa4270 */
[----:B------:R-:W1:Y:S01]  /*15080*/  MUFU.TANH R4, R4 ;  /* 0x0000000400047308 */ /* 0x000e620000002400 */
[----:B---3--:R-:W-:Y:S02]  /*15090*/  FSEL R169, R44, -INF , P4 ;  /* 0xff8000002ca97808 */ /* 0x008fe40002000000 */
[----:B------:R-:W-:-:S05]  /*150a0*/  FMNMX.FTZ R12, R167, R12, !PT ;  /* 0x0000000ca70c7209 */ /* 0x000fca0007810000 */
[----:B------:R-:W3:Y:S01]  /*150b0*/  MUFU.TANH R32, R32 ;  /* 0x0000002000207308 */ /* 0x000ee20000002400 */
[----:B----4-:R-:W-:Y:S02]  /*150c0*/  FSEL R29, R52, -INF , P2 ;  /* 0xff800000341d7808 */ /* 0x010fe40001000000 */
[----:B------:R-:W-:-:S05]  /*150d0*/  ISETP.GT.AND P2, PT, R6, 0xa0, PT ;  /* 0x000000a00600780c */ /* 0x000fca0003f44270 */
[----:B------:R-:W4:Y:S01]  /*150e0*/  MUFU.TANH R28, R28 ;  /* 0x0000001c001c7308 */ /* 0x000f220000002400 */
[----:B--2---:R-:W-:Y:S02]  /*150f0*/  FSEL R171, R34, -INF , P5 ;  /* 0xff80000022ab7808 */ /* 0x004fe40002800000 */
[----:B------:R-:W-:-:S05]  /*15100*/  FMNMX.FTZ R12, R169, R12, !PT ;  /* 0x0000000ca90c7209 */ /* 0x000fca0007810000 */
[----:B------:R-:W2:Y:S01]  /*15110*/  MUFU.TANH R10, R10 ;  /* 0x0000000a000a7308 */ /* 0x000ea20000002400 */
[----:B------:R-:W-:Y:S02]  /*15120*/  FSEL R115, R46, -INF , P3 ;  /* 0xff8000002e737808 */ /* 0x000fe40001800000 */
[----:B------:R-:W-:Y:S02]  /*15130*/  ISETP.GT.AND P3, PT, R6, 0xa1, PT ;  /* 0x000000a10600780c */ /* 0x000fe40003f64270 */
[----:B0-----:R-:W-:Y:S02]  /*15140*/  FSEL R173, R24, -INF , P2 ;  /* 0xff80000018ad7808 */ /* 0x001fe40001000000 */
[----:B------:R-:W-:Y:S02]  /*15150*/  FMNMX.FTZ R12, R171, R12, !PT ;  /* 0x0000000cab0c7209 */ /* 0x000fe40007810000 */
[----:B------:R-:W-:Y:S02]  /*15160*/  FSEL R117, R38, -INF , P4 ;  /* 0xff80000026757808 */ /* 0x000fe40002000000 */
[----:B------:R-:W-:-:S02]  /*15170*/  ISETP.GT.AND P4, PT, R6, 0xa8, PT ;  /* 0x000000a80600780c */ /* 0x000fc40003f84270 */
[----:B-1----:R-:W-:Y:S02]  /*15180*/  FSEL R175, R4, -INF , P3 ;  /* 0xff80000004af7808 */ /* 0x002fe40001800000 */
[----:B------:R-:W-:Y:S02]  /*15190*/  FMNMX.FTZ R12, R173, R12, !PT ;  /* 0x0000000cad0c7209 */ /* 0x000fe40007810000 */
[----:B---3--:R-:W-:Y:S02]  /*151a0*/  FSEL R113, R32, -INF , P5 ;  /* 0xff80000020717808 */ /* 0x008fe40002800000 */
[----:B------:R-:W-:Y:S02]  /*151b0*/  ISETP.GT.AND P5, PT, R6, 0xa9, PT ;  /* 0x000000a90600780c */ /* 0x000fe40003fa4270 */
[----:B----4-:R-:W-:Y:S02]  /*151c0*/  FSEL R179, R28, -INF , P4 ;  /* 0xff8000001cb37808 */ /* 0x010fe40002000000 */
[----:B------:R-:W-:-:S02]  /*151d0*/  FMNMX.FTZ R12, R175, R12, !PT ;  /* 0x0000000caf0c7209 */ /* 0x000fc40007810000 */
[----:B--2---:R-:W-:Y:S02]  /*151e0*/  FSEL R177, R10, -INF , P5 ;  /* 0xff8000000ab17808 */ /* 0x004fe40002800000 */
[----:B------:R-:W-:-:S04]  /*151f0*/  FMNMX.FTZ R12, R179, R12, !PT ;  /* 0x0000000cb30c7209 */ /* 0x000fc80007810000 */
[----:B------:R-:W-:-:S05]  /*15200*/  FMNMX.FTZ R6, R177, R12, !PT ;  /* 0x0000000cb1067209 */ /* 0x000fca0007810000 */
[----:B------:R-:W0:Y:S02]  /*15210*/  SHFL.BFLY PT, R89, R6, 0x2, 0x1f ;  /* 0x0c401f0006597f89 */ /* 0x000e2400000e0000 */
[----:B0-----:R-:W-:-:S05]  /*15220*/  FMNMX.FTZ R10, R6, R89, !PT ;  /* 0x00000059060a7209 */ /* 0x001fca0007810000 */
[----:B------:R-:W0:Y:S01]  /*15230*/  SHFL.BFLY PT, R89, R10, 0x1, 0x1f ;  /* 0x0c201f000a597f89 */ /* 0x000e2200000e0000 */
[----:B------:R-:W-:Y:S02]  /*15240*/  IMAD.U32 R88, RZ, RZ, UR7 ;  /* 0x00000007ff587e24 */ /* 0x000fe4000f8e00ff */
[----:B------:R-:W-:Y:S01]  /*15250*/  FMUL.FTZ R14, R27, UR6 ;  /* 0x000000061b0e7c20 */ /* 0x000fe20008410000 */
[----:B0-----:R-:W-:-:S04]  /*15260*/  FMNMX.FTZ R89, R10, R89, !PT ;  /* 0x000000590a597209 */ /* 0x001fc80007810000 */
[C---:B------:R-:W-:Y:S01]  /*15270*/  FSETP.NEU.FTZ.AND P6, PT, R89.reuse, -INF , PT ;  /* 0xff8000005900780b */ /* 0x040fe20003fdd000 */
[----:B------:R-:W-:-:S05]  /*15280*/  FMUL.FTZ R4, R89, R88 ;  /* 0x0000005859047220 */ /* 0x000fca0000410000 */
[----:B------:R-:W-:-:S05]  /*15290*/  FSEL R4, R4, RZ, P6 ;  /* 0x000000ff04047208 */ /* 0x000fca0003000000 */
[----:B------:R-:W-:Y:S01]  /*152a0*/  FFMA.FTZ R27, R8, R88, -R4 ;  /* 0x00000058081b7223 */ /* 0x000fe20000010804 */
[----:B------:R-:W-:-:S04]  /*152b0*/  FMNMX.FTZ R8, R5, R20, !PT ;  /* 0x0000001405087209 */ /* 0x000fc80007810000 */
        /* <DEDUP_REMOVED lines=30> */
[----:B------:R-:W-:Y:S01]  /*154a0*/  FMNMX.FTZ R8, R107, R8, !PT ;  /* 0x000000086b087209 */ /* 0x000fe20007810000 */
[----:B------:R-:W-:-:S03]  /*154b0*/  FMUL.FTZ R12, R26, UR6 ;  /* 0x000000061a0c7c20 */ /* 0x000fc60008410000 */
[----:B------:R-:W-:-:S04]  /*154c0*/  FMNMX.FTZ R8, R109, R8, !PT ;  /* 0x000000086d087209 */ /* 0x000fc80007810000 */
[----:B------:R-:W-:Y:S01]  /*154d0*/  FMNMX.FTZ R8, R25, R8, !PT ;  /* 0x0000000819087209 */ /* 0x000fe20007810000 */
[----:B------:R-:W0:Y:S01]  /*154e0*/  MUFU.TANH R12, R12 ;  /* 0x0000000c000c7308 */ /* 0x000e220000002400 */
[----:B------:R-:W-:Y:S02]  /*154f0*/  FMUL.FTZ R10, R30, UR6 ;  /* 0x000000061e0a7c20 */ /* 0x000fe40008410000 */
[----:B------:R-:W-:Y:S01]  /*15500*/  FMNMX.FTZ R8, R111, R8, !PT ;  /* 0x000000086f087209 */ /* 0x000fe20007810000 */
[----:B------:R-:W-:-:S03]  /*15510*/  FMUL.FTZ R6, R31, UR6 ;  /* 0x000000061f067c20 */ /* 0x000fc60008410000 */
[----:B------:R-:W-:Y:S01]  /*15520*/  FMNMX.FTZ R8, R29, R8, !PT ;  /* 0x000000081d087209 */ /* 0x000fe20007810000 */
[----:B------:R-:W1:Y:S03]  /*15530*/  MUFU.TANH R14, R14 ;  /* 0x0000000e000e7308 */ /* 0x000e660000002400 */
[----:B------:R-:W-:-:S05]  /*15540*/  FMNMX.FTZ R8, R115, R8, !PT ;  /* 0x0000000873087209 */ /* 0x000fca0007810000 */
[----:B------:R-:W2:Y:S01]  /*15550*/  MUFU.TANH R10, R10 ;  /* 0x0000000a000a7308 */ /* 0x000ea20000002400 */
[----:B------:R-:W-:Y:S01]  /*15560*/  FMNMX.FTZ R8, R117, R8, !PT ;  /* 0x0000000875087209 */ /* 0x000fe20007810000 */
[----:B------:R-:W-:Y:S01]  /*15570*/  FFMA.FTZ R192, R125, R88, -R4 ;  /* 0x000000587dc07223 */ /* 0x000fe20000010804 */
[----:B0-----:R-:W-:-:S05]  /*15580*/  FSEL R125, R12, -INF , P2 ;  /* 0xff8000000c7d7808 */ /* 0x001fca0001000000 */
[----:B------:R-:W0:Y:S01]  /*15590*/  MUFU.TANH R6, R6 ;  /* 0x0000000600067308 */ /* 0x000e220000002400 */
[----:B------:R-:W-:Y:S01]  /*155a0*/  FMNMX.FTZ R8, R113, R8, !PT ;  /* 0x0000000871087209 */ /* 0x000fe20007810000 */
[-CC-:B------:R-:W-:Y:S01]  /*155b0*/  FFMA.FTZ R178, R37, R88.reuse, -R4.reuse ;  /* 0x0000005825b27223 */ /* 0x180fe20000010804 */
[-CC-:B------:R-:W-:Y:S01]  /*155c0*/  FFMA.FTZ R37, R53, R88.reuse, -R4.reuse ;  /* 0x0000005835257223 */ /* 0x180fe20000010804 */
[--C-:B------:R-:W-:Y:S01]  /*155d0*/  FFMA.FTZ R53, R127, R88, -R4.reuse ;  /* 0x000000587f357223 */ /* 0x100fe20000010804 */
[----:B-1----:R-:W-:Y:S02]  /*155e0*/  FSEL R127, R14, -INF , P3 ;  /* 0xff8000000e7f7808 */ /* 0x002fe40001800000 */
[----:B------:R-:W-:Y:S01]  /*155f0*/  FMNMX.FTZ R8, R125, R8, !PT ;  /* 0x000000087d087209 */ /* 0x000fe20007810000 */
[-CC-:B------:R-:W-:Y:S01]  /*15600*/  FFMA.FTZ R184, R55, R88.reuse, -R4.reuse ;  /* 0x0000005837b87223 */ /* 0x180fe20000010804 */
[-CC-:B------:R-:W-:Y:S01]  /*15610*/  FFMA.FTZ R55, R131, R88.reuse, -R4.reuse ;  /* 0x0000005883377223 */ /* 0x180fe20000010804 */
[----:B--2---:R-:W-:Y:S01]  /*15620*/  FSEL R131, R10, -INF , P4 ;  /* 0xff8000000a837808 */ /* 0x004fe20002000000 */
[--C-:B------:R-:W-:Y:S01]  /*15630*/  FFMA.FTZ R31, R39, R88, -R4.reuse ;  /* 0x00000058271f7223 */ /* 0x100fe20000010804 */
[----:B------:R-:W-:Y:S01]  /*15640*/  FMNMX.FTZ R8, R127, R8, !PT ;  /* 0x000000087f087209 */ /* 0x000fe20007810000 */
[-CC-:B------:R-:W-:Y:S01]  /*15650*/  FFMA.FTZ R39, R63, R88.reuse, -R4.reuse ;  /* 0x000000583f277223 */ /* 0x180fe20000010804 */
[----:B------:R-:W-:-:S02]  /*15660*/  FFMA.FTZ R63, R135, R88, -R4 ;  /* 0x00000058873f7223 */ /* 0x000fc40000010804 */
[----:B------:R-:W-:Y:S02]  /*15670*/  FMNMX.FTZ R8, R131, R8, !PT ;  /* 0x0000000883087209 */ /* 0x000fe40007810000 */
[----:B0-----:R-:W-:-:S04]  /*15680*/  FSEL R135, R6, -INF , P5 ;  /* 0xff80000006877808 */ /* 0x001fc80002800000 */
[----:B------:R-:W-:Y:S01]  /*15690*/  FMNMX.FTZ R8, R135, R8, !PT ;  /* 0x0000000887087209 */ /* 0x000fe20007810000 */
[----:B------:R-:W-:-:S04]  /*156a0*/  FFMA.FTZ R196, R133, R88, -R4 ;  /* 0x0000005885c47223 */ /* 0x000fc80000010804 */
[----:B------:R-:W0:Y:S01]  /*156b0*/  SHFL.BFLY PT, R133, R8, 0x2, 0x1f ;  /* 0x0c401f0008857f89 */ /* 0x000e2200000e0000 */
[-CC-:B------:R-:W-:Y:S01]  /*156c0*/  FFMA.FTZ R186, R81, R88.reuse, -R4.reuse ;  /* 0x0000005851ba7223 */ /* 0x180fe20000010804 */
[----:B------:R-:W-:Y:S01]  /*156d0*/  FFMA.FTZ R81, R139, R88, -R4 ;  /* 0x000000588b517223 */ /* 0x000fe20000010804 */
[----:B0-----:R-:W-:-:S05]  /*156e0*/  FMNMX.FTZ R6, R8, R133, !PT ;  /* 0x0000008508067209 */ /* 0x001fca0007810000 */
[----:B------:R-:W0:Y:S01]  /*156f0*/  SHFL.BFLY PT, R139, R6, 0x1, 0x1f ;  /* 0x0c201f00068b7f89 */ /* 0x000e2200000e0000 */
[-CC-:B------:R-:W-:Y:S01]  /*15700*/  FFMA.FTZ R176, R33, R88.reuse, -R4.reuse ;  /* 0x0000005821b07223 */ /* 0x180fe20000010804 */
[----:B------:R-:W-:Y:S01]  /*15710*/  MUFU.EX2 R27, R27 ;  /* 0x0000001b001b7308 */ /* 0x000fe20000000800 */
[----:B------:R-:W-:-:S07]  /*15720*/  FFMA.FTZ R180, R41, R88, -R4 ;  /* 0x0000005829b47223 */ /* 0x000fce0000010804 */
[----:B------:R-:W1:Y:S01]  /*15730*/  MUFU.EX2 R176, R176 ;  /* 0x000000b000b07308 */ /* 0x000e620000000800 */
[----:B------:R-:W-:-:S07]  /*15740*/  FFMA.FTZ R33, R45, R88, -R4 ;  /* 0x000000582d217223 */ /* 0x000fce0000010804 */
[----:B------:R-:W2:Y:S01]  /*15750*/  MUFU.EX2 R178, R178 ;  /* 0x000000b200b27308 */ /* 0x000ea20000000800 */
[----:B0-----:R-:W-:-:S07]  /*15760*/  FMNMX.FTZ R92, R6, R139, !PT ;  /* 0x0000008b065c7209 */ /* 0x001fce0007810000 */
[----:B------:R-:W0:Y:S01]  /*15770*/  MUFU.EX2 R31, R31 ;  /* 0x0000001f001f7308 */ /* 0x000e220000000800 */
[C---:B------:R-:W-:Y:S01]  /*15780*/  FSETP.NEU.FTZ.AND P2, PT, R92.reuse, -INF , PT ;  /* 0xff8000005c00780b */ /* 0x040fe20003f5d000 */
[-C--:B------:R-:W-:Y:S01]  /*15790*/  FMUL.FTZ R26, R92, R88.reuse ;  /* 0x000000585c1a7220 */ /* 0x080fe20000410000 */
[----:B------:R-:W-:-:S04]  /*157a0*/  FFMA.FTZ R182, R47, R88, -R4 ;  /* 0x000000582fb67223 */ /* 0x000fc80000010804 */
[----:B------:R-:W-:Y:S01]  /*157b0*/  FSEL R26, R26, RZ, P2 ;  /* 0x000000ff1a1a7208 */ /* 0x000fe20001000000 */
[----:B------:R-:W3:Y:S01]  /*157c0*/  MUFU.EX2 R180, R180 ;  /* 0x000000b400b47308 */ /* 0x000ee20000000800 */
[-CC-:B------:R-:W-:Y:S01]  /*157d0*/  FFMA.FTZ R218, R179, R88.reuse, -R4.reuse ;  /* 0x00000058b3da7223 */ /* 0x180fe20000010804 */
[-C--:B------:R-:W-:Y:S02]  /*157e0*/  FFMA.FTZ R41, R95, R88.reuse, -R4 ;  /* 0x000000585f297223 */ /* 0x080fe40000010804 */
[-C--:B------:R-:W-:Y:S01]  /*157f0*/  FFMA.FTZ R179, R3, R88.reuse, -R26 ;  /* 0x0000005803b37223 */ /* 0x080fe2000001081a */
[----:B-1----:R-:W-:Y:S01]  /*15800*/  FADD.FTZ R3, R176, R27 ;  /* 0x0000001bb0037221 */ /* 0x002fe20000010000 */
[-CC-:B------:R-:W-:Y:S02]  /*15810*/  FFMA.FTZ R188, R103, R88.reuse, -R4.reuse ;  /* 0x0000005867bc7223 */ /* 0x180fe40000010804 */
[----:B------:R-:W1:Y:S01]  /*15820*/  MUFU.EX2 R33, R33 ;  /* 0x0000002100217308 */ /* 0x000e620000000800 */
[-CC-:B------:R-:W-:Y:S01]  /*15830*/  FFMA.FTZ R45, R119, R88.reuse, -R4.reuse ;  /* 0x00000058772d7223 */ /* 0x180fe20000010804 */
        /* <DEDUP_REMOVED lines=22> */
[-C--:B------:R-:W-:Y:S01]  /*159a0*/  FFMA.FTZ R141, R177, R88.reuse, -R4 ;  /* 0x00000058b18d7223 */ /* 0x080fe20000010804 */
[----:B------:R-:W4:Y:S01]  /*159b0*/  MUFU.EX2 R182, R182 ;  /* 0x000000b600b67308 */ /* 0x000f220000000800 */
[-CC-:B------:R-:W-:Y:S01]  /*159c0*/  FFMA.FTZ R4, R20, R88.reuse, -R26.reuse ;  /* 0x0000005814047223 */ /* 0x180fe2000001081a */
[----:B--2---:R-:W-:Y:S01]  /*159d0*/  FADD.FTZ R20, R178, R3 ;  /* 0x00000003b2147221 */ /* 0x004fe20000010000 */
[----:B------:R-:W-:-:S03]  /*159e0*/  FFMA.FTZ R177, R5, R88, -R26 ;  /* 0x0000005805b17223 */ /* 0x000fc6000001081a */
[----:B0-----:R-:W-:Y:S02]  /*159f0*/  FADD.FTZ R3, R31, R20 ;  /* 0x000000141f037221 */ /* 0x001fe40000010000 */
[----:B------:R-:W0:Y:S02]  /*15a00*/  MUFU.EX2 R37, R37 ;  /* 0x0000002500257308 */ /* 0x000e240000000800 */
[----:B---3--:R-:W-:Y:S01]  /*15a10*/  FADD.FTZ R20, R180, R3 ;  /* 0x00000003b4147221 */ /* 0x008fe20000010000 */
[----:B------:R-:W-:-:S05]  /*15a20*/  FFMA.FTZ R6, R21, R88, -R26 ;  /* 0x0000005815067223 */ /* 0x000fca000001081a */
[----:B------:R-:W2:Y:S01]  /*15a30*/  MUFU.EX2 R184, R184 ;  /* 0x000000b800b87308 */ /* 0x000ea20000000800 */
[----:B-1----:R-:W-:Y:S01]  /*15a40*/  FADD.FTZ R3, R33, R20 ;  /* 0x0000001421037221 */ /* 0x002fe20000010000 */
[----:B------:R-:W-:-:S06]  /*15a50*/  FFMA.FTZ R181, R83, R88, -R26 ;  /* 0x0000005853b57223 */ /* 0x000fcc000001081a */
[----:B------:R-:W-:Y:S01]  /*15a60*/  MUFU.EX2 R177, R177 ;  /* 0x000000b100b17308 */ /* 0x000fe20000000800 */
[----:B----4-:R-:W-:-:S07]  /*15a70*/  FADD.FTZ R20, R182, R3 ;  /* 0x00000003b6147221 */ /* 0x010fce0000010000 */
[----:B------:R-:W1:Y:S08]  /*15a80*/  MUFU.EX2 R4, R4 ;  /* 0x0000000400047308 */ /* 0x000e700000000800 */
[----:B------:R-:W3:Y:S01]  /*15a90*/  MUFU.EX2 R39, R39 ;  /* 0x0000002700277308 */ /* 0x000ee20000000800 */
[----:B------:R-:W-:-:S07]  /*15aa0*/  FFMA.FTZ R8, R7, R88, -R26 ;  /* 0x0000005807087223 */ /* 0x000fce000001081a */
[----:B------:R-:W4:Y:S01]  /*15ab0*/  MUFU.EX2 R179, R179 ;  /* 0x000000b300b37308 */ /* 0x000f220000000800 */
[----:B0-----:R-:W-:-:S07]  /*15ac0*/  FADD.FTZ R3, R37, R20 ;  /* 0x0000001425037221 */ /* 0x001fce0000010000 */
[----:B------:R-:W0:Y:S01]  /*15ad0*/  MUFU.EX2 R186, R186 ;  /* 0x000000ba00ba7308 */ /* 0x000e220000000800 */
[----:B------:R-:W-:-:S07]  /*15ae0*/  FFMA.FTZ R183, R105, R88, -R26 ;  /* 0x0000005869b77223 */ /* 0x000fce000001081a */
[----:B------:R-:W0:Y:S01]  /*15af0*/  MUFU.EX2 R6, R6 ;  /* 0x0000000600067308 */ /* 0x000e220000000800 */
[----:B--2---:R-:W-:-:S07]  /*15b00*/  FADD.FTZ R38, R184, R3 ;  /* 0x00000003b8267221 */ /* 0x004fce0000010000 */
[----:B------:R-:W2:Y:S01]  /*15b10*/  MUFU.EX2 R41, R41 ;  /* 0x0000002900297308 */ /* 0x000ea20000000800 */
[----:B-1----:R-:W-:Y:S01]  /*15b20*/  FADD.FTZ R20, R177, R4 ;  /* 0x00000004b1147221 */ /* 0x002fe20000010000 */
[----:B------:R-:W-:-:S06]  /*15b30*/  FFMA.FTZ R10, R9, R88, -R26 ;  /* 0x00000058090a7223 */ /* 0x000fcc000001081a */
[----:B------:R-:W1:Y:S01]  /*15b40*/  MUFU.EX2 R181, R181 ;  /* 0x000000b500b57308 */ /* 0x000e620000000800 */
[----:B---3--:R-:W-:-:S07]  /*15b50*/  FADD.FTZ R5, R39, R38 ;  /* 0x0000002627057221 */ /* 0x008fce0000010000 */
[----:B------:R-:W3:Y:S01]  /*15b60*/  MUFU.EX2 R188, R188 ;  /* 0x000000bc00bc7308 */ /* 0x000ee20000000800 */
[----:B----4-:R-:W-:Y:S01]  /*15b70*/  FADD.FTZ R3, R179, R20 ;  /* 0x00000014b3037221 */ /* 0x010fe20000010000 */
[----:B------:R-:W-:-:S06]  /*15b80*/  FFMA.FTZ R185, R11, R88, -R26 ;  /* 0x000000580bb97223 */ /* 0x000fcc000001081a */
[----:B------:R-:W4:Y:S01]  /*15b90*/  MUFU.EX2 R8, R8 ;  /* 0x0000000800087308 */ /* 0x000f220000000800 */
[----:B0-----:R-:W-:-:S07]  /*15ba0*/  FADD.FTZ R40, R186, R5 ;  /* 0x00000005ba287221 */ /* 0x001fce0000010000 */
[----:B------:R-:W0:Y:S01]  /*15bb0*/  MUFU.EX2 R45, R45 ;  /* 0x0000002d002d7308 */ /* 0x000e220000000800 */
[----:B------:R-:W-:Y:S01]  /*15bc0*/  FADD.FTZ R20, R6, R3 ;  /* 0x0000000306147221 */ /* 0x000fe20000010000 */
[----:B------:R-:W-:-:S06]  /*15bd0*/  FFMA.FTZ R12, R97, R88, -R26 ;  /* 0x00000058610c7223 */ /* 0x000fcc000001081a */
        /* <DEDUP_REMOVED lines=26> */
[----:B0-----:R-:W-:Y:S01]  /*15d80*/  FADD.FTZ R42, R192, R5 ;  /* 0x00000005c02a7221 */ /* 0x001fe20000010000 */
[----:B------:R-:W-:-:S06]  /*15d90*/  FADD.FTZ R20, R12, R3 ;  /* 0x000000030c147221 */ /* 0x000fcc0000010000 */
[----:B------:R-:W0:Y:S01]  /*15da0*/  MUFU.EX2 R189, R189 ;  /* 0x000000bd00bd7308 */ /* 0x000e220000000800 */
[----:B------:R-:W-:Y:S01]  /*15db0*/  FFMA.FTZ R28, R35, R88, -R26 ;  /* 0x00000058231c7223 */ /* 0x000fe2000001081a */
[----:B--2---:R-:W-:Y:S01]  /*15dc0*/  FADD.FTZ R3, R53, R42 ;  /* 0x0000002a35037221 */ /* 0x004fe20000010000 */
[----:B------:R-:W-:-:S05]  /*15dd0*/  @!P1 VIADD R0, R0, 0x34840 ;  /* 0x0003484000009836 */ /* 0x000fca0000000000 */
[----:B------:R-:W2:Y:S01]  /*15de0*/  MUFU.EX2 R24, R24 ;  /* 0x0000001800187308 */ /* 0x000ea20000000800 */
[----:B-1----:R-:W-:Y:S01]  /*15df0*/  FADD.FTZ R5, R187, R20 ;  /* 0x00000014bb057221 */ /* 0x002fe20000010000 */
[----:B------:R-:W-:Y:S01]  /*15e00*/  FFMA.FTZ R193, R93, R88, -R26 ;  /* 0x000000585dc17223 */ /* 0x000fe2000001081a */
[----:B---3--:R-:W-:Y:S01]  /*15e10*/  FADD.FTZ R42, R194, R3 ;  /* 0x00000003c22a7221 */ /* 0x008fe20000010000 */
[----:B------:R-:W-:-:S04]  /*15e20*/  @!P1 PRMT R3, RZ, 0x654, R0 ;  /* 0x00000654ff039816 */ /* 0x000fc80000000000 */
[----:B------:R-:W1:Y:S01]  /*15e30*/  MUFU.EX2 R191, R191 ;  /* 0x000000bf00bf7308 */ /* 0x000e620000000800 */
[----:B----4-:R-:W-:Y:S01]  /*15e40*/  FADD.FTZ R20, R14, R5 ;  /* 0x000000050e147221 */ /* 0x010fe20000010000 */
[-CC-:B------:R-:W-:Y:S01]  /*15e50*/  FFMA.FTZ R30, R43, R88.reuse, -R26.reuse ;  /* 0x000000582b1e7223 */ /* 0x180fe2000001081a */
[----:B------:R0:W-:Y:S05]  /*15e60*/  @!P1 SYNCS.ARRIVE.TRANS64.RED.A1T0 RZ, [R3+URZ], RZ ;  /* 0x000000ff03ff99a7 */ /* 0x0001ea000810043f */
[----:B------:R-:W3:Y:S01]  /*15e70*/  MUFU.EX2 R55, R55 ;  /* 0x0000003700377308 */ /* 0x000ee20000000800 */
[----:B------:R-:W-:Y:S01]  /*15e80*/  FFMA.FTZ R195, R51, R88, -R26 ;  /* 0x0000005833c37223 */ /* 0x000fe2000001081a */
[----:B0-----:R-:W-:-:S06]  /*15e90*/  FADD.FTZ R3, R189, R20 ;  /* 0x00000014bd037221 */ /* 0x001fcc0000010000 */
[----:B------:R-:W0:Y:S08]  /*15ea0*/  MUFU.EX2 R28, R28 ;  /* 0x0000001c001c7308 */ /* 0x000e300000000800 */
[----:B------:R-:W4:Y:S01]  /*15eb0*/  MUFU.EX2 R196, R196 ;  /* 0x000000c400c47308 */ /* 0x000f220000000800 */
[----:B--2---:R-:W-:Y:S01]  /*15ec0*/  FADD.FTZ R20, R24, R3 ;  /* 0x0000000318147221 */ /* 0x004fe20000010000 */
[----:B------:R-:W-:-:S06]  /*15ed0*/  FFMA.FTZ R32, R77, R88, -R26 ;  /* 0x000000584d207223 */ /* 0x000fcc000001081a */
[----:B------:R-:W2:Y:S08]  /*15ee0*/  MUFU.EX2 R193, R193 ;  /* 0x000000c100c17308 */ /* 0x000eb00000000800 */
[----:B------:R-:W2:Y:S01]  /*15ef0*/  MUFU.EX2 R63, R63 ;  /* 0x0000003f003f7308 */ /* 0x000ea20000000800 */
[----:B-1----:R-:W-:Y:S01]  /*15f00*/  FADD.FTZ R3, R191, R20 ;  /* 0x00000014bf037221 */ /* 0x002fe20000010000 */
[----:B------:R-:W-:-:S06]  /*15f10*/  FFMA.FTZ R197, R79, R88, -R26 ;  /* 0x000000584fc57223 */ /* 0x000fcc000001081a */
[----:B------:R-:W1:Y:S01]  /*15f20*/  MUFU.EX2 R30, R30 ;  /* 0x0000001e001e7308 */ /* 0x000e620000000800 */
[----:B---3--:R-:W-:-:S07]  /*15f30*/  FADD.FTZ R5, R55, R42 ;  /* 0x0000002a37057221 */ /* 0x008fce0000010000 */
[----:B------:R-:W3:Y:S01]  /*15f40*/  MUFU.EX2 R198, R198 ;  /* 0x000000c600c67308 */ /* 0x000ee20000000800 */
[----:B0-----:R-:W-:Y:S01]  /*15f50*/  FADD.FTZ R20, R28, R3 ;  /* 0x000000031c147221 */ /* 0x001fe20000010000 */
[----:B------:R-:W-:-:S06]  /*15f60*/  FFMA.FTZ R34, R67, R88, -R26 ;  /* 0x0000005843227223 */ /* 0x000fcc000001081a */
[----:B------:R-:W0:Y:S01]  /*15f70*/  MUFU.EX2 R195, R195 ;  /* 0x000000c300c37308 */ /* 0x000e220000000800 */
[----:B----4-:R-:W-:-:S07]  /*15f80*/  FADD.FTZ R44, R196, R5 ;  /* 0x00000005c42c7221 */ /* 0x010fce0000010000 */
[----:B------:R-:W4:Y:S01]  /*15f90*/  MUFU.EX2 R81, R81 ;  /* 0x0000005100517308 */ /* 0x000f220000000800 */
[----:B--2---:R-:W-:Y:S01]  /*15fa0*/  FADD.FTZ R3, R193, R20 ;  /* 0x00000014c1037221 */ /* 0x004fe20000010000 */
[----:B------:R-:W-:-:S06]  /*15fb0*/  FFMA.FTZ R199, R73, R88, -R26 ;  /* 0x0000005849c77223 */ /* 0x000fcc000001081a */
[----:B------:R-:W2:Y:S01]  /*15fc0*/  MUFU.EX2 R32, R32 ;  /* 0x0000002000207308 */ /* 0x000ea20000000800 */
[----:B------:R-:W-:-:S07]  /*15fd0*/  FADD.FTZ R5, R63, R44 ;  /* 0x0000002c3f057221 */ /* 0x000fce0000010000 */
        /* <DEDUP_REMOVED lines=32> */
[----:B---3--:R-:W-:-:S06]  /*161e0*/  FADD.FTZ R48, R204, R5 ;  /* 0x00000005cc307221 */ /* 0x008fcc0000010000 */
[----:B------:R-:W1:Y:S01]  /*161f0*/  MUFU.EX2 R203, R203 ;  /* 0x000000cb00cb7308 */ /* 0x000e620000000800 */
[----:B------:R-:W-:-:S07]  /*16200*/  FFMA.FTZ R75, R75, R88, -R26 ;  /* 0x000000584b4b7223 */ /* 0x000fce000001081a */
        /* <DEDUP_REMOVED lines=37> */
[----:B------:R-:W-:-:S06]  /*16460*/  FADD.FTZ R50, R212, R5 ;  /* 0x00000005d4327221 */ /* 0x000fcc0000010000 */
[----:B------:R-:W2:Y:S01]  /*16470*/  MUFU.EX2 R211, R211 ;  /* 0x000000d300d37308 */ /* 0x000ea20000000800 */
[----:B------:R-:W-:-:S07]  /*16480*/  FFMA.FTZ R115, R115, R88, -R26 ;  /* 0x0000005873737223 */ /* 0x000fce000001081a */
[----:B------:R-:W2:Y:S01]  /*16490*/  MUFU.EX2 R137, R137 ;  /* 0x0000008900897308 */ /* 0x000ea20000000800 */
[----:B-1----:R-:W-:Y:S01]  /*164a0*/  FADD.FTZ R3, R209, R20 ;  /* 0x00000014d1037221 */ /* 0x002fe20000010000 */
[----:B------:R-:W-:-:S06]  /*164b0*/  FFMA.FTZ R117, R117, R88, -R26 ;  /* 0x0000005875757223 */ /* 0x000fcc000001081a */
[----:B------:R-:W1:Y:S01]  /*164c0*/  MUFU.EX2 R46, R46 ;  /* 0x0000002e002e7308 */ /* 0x000e620000000800 */
[----:B---3--:R-:W-:-:S07]  /*164d0*/  FADD.FTZ R5, R133, R50 ;  /* 0x0000003285057221 */ /* 0x008fce0000010000 */
[----:B------:R-:W3:Y:S01]  /*164e0*/  MUFU.EX2 R216, R216 ;  /* 0x000000d800d87308 */ /* 0x000ee20000000800 */
[----:B0-----:R-:W-:Y:S01]  /*164f0*/  FADD.FTZ R20, R44, R3 ;  /* 0x000000032c147221 */ /* 0x001fe20000010000 */
[----:B----4-:R-:W-:-:S06]  /*16500*/  FADD.FTZ R52, R214, R5 ;  /* 0x00000005d6347221 */ /* 0x010fcc0000010000 */
[----:B------:R-:W0:Y:S01]  /*16510*/  MUFU.EX2 R29, R29 ;  /* 0x0000001d001d7308 */ /* 0x000e220000000800 */
[----:B------:R-:W-:-:S07]  /*16520*/  FFMA.FTZ R113, R113, R88, -R26 ;  /* 0x0000005871717223 */ /* 0x000fce000001081a */
[----:B------:R-:W4:Y:S01]  /*16530*/  MUFU.EX2 R139, R175 ;  /* 0x000000af008b7308 */ /* 0x000f220000000800 */
[----:B--2---:R-:W-:Y:S01]  /*16540*/  FADD.FTZ R3, R211, R20 ;  /* 0x00000014d3037221 */ /* 0x004fe20000010000 */
[----:B------:R-:W-:-:S06]  /*16550*/  FFMA.FTZ R125, R125, R88, -R26 ;  /* 0x000000587d7d7223 */ /* 0x000fcc000001081a */
[----:B------:R-:W2:Y:S01]  /*16560*/  MUFU.EX2 R48, R115 ;  /* 0x0000007300307308 */ /* 0x000ea20000000800 */
[----:B------:R-:W-:Y:S01]  /*16570*/  FADD.FTZ R5, R137, R52 ;  /* 0x0000003489057221 */ /* 0x000fe20000010000 */
[----:B-1----:R-:W-:-:S06]  /*16580*/  FADD.FTZ R54, R46, R3 ;  /* 0x000000032e367221 */ /* 0x002fcc0000010000 */
[----:B------:R-:W1:Y:S01]  /*16590*/  MUFU.EX2 R117, R117 ;  /* 0x0000007500757308 */ /* 0x000e620000000800 */
[----:B---3--:R-:W-:Y:S01]  /*165a0*/  FADD.FTZ R52, R216, R5 ;  /* 0x00000005d8347221 */ /* 0x008fe20000010000 */
[----:B------:R-:W-:Y:S01]  /*165b0*/  FFMA.FTZ R127, R127, R88, -R26 ;  /* 0x000000587f7f7223 */ /* 0x000fe2000001081a */
[----:B0-----:R-:W-:-:S05]  /*165c0*/  FADD.FTZ R3, R29, R54 ;  /* 0x000000361d037221 */ /* 0x001fca0000010000 */
[----:B------:R-:W0:Y:S01]  /*165d0*/  MUFU.EX2 R50, R113 ;  /* 0x0000007100327308 */ /* 0x000e220000000800 */
[----:B------:R-:W-:Y:S01]  /*165e0*/  FFMA.FTZ R131, R131, R88, -R26 ;  /* 0x0000005883837223 */ /* 0x000fe2000001081a */
[----:B----4-:R-:W-:Y:S01]  /*165f0*/  FADD.FTZ R5, R139, R52 ;  /* 0x000000348b057221 */ /* 0x010fe20000010000 */
[----:B------:R-:W-:-:S05]  /*16600*/  F2FP.F16.F32.PACK_AB R177, R4, R177 ;  /* 0x000000b104b1723e */ /* 0x000fca00000000ff */
[----:B------:R-:W3:Y:S01]  /*16610*/  MUFU.EX2 R125, R125 ;  /* 0x0000007d007d7308 */ /* 0x000ee20000000800 */
[----:B--2---:R-:W-:-:S07]  /*16620*/  FADD.FTZ R4, R48, R3 ;  /* 0x0000000330047221 */ /* 0x004fce0000010000 */
[----:B------:R-:W2:Y:S01]  /*16630*/  MUFU.EX2 R52, R127 ;  /* 0x0000007f00347308 */ /* 0x000ea20000000800 */
[----:B-1----:R-:W-:-:S07]  /*16640*/  FADD.FTZ R3, R117, R4 ;  /* 0x0000000475037221 */ /* 0x002fce0000010000 */
[----:B------:R-:W1:Y:S01]  /*16650*/  MUFU.EX2 R131, R131 ;  /* 0x0000008300837308 */ /* 0x000e620000000800 */
[----:B0-----:R-:W-:Y:S01]  /*16660*/  FADD.FTZ R4, R50, R3 ;  /* 0x0000000332047221 */ /* 0x001fe20000010000 */
[----:B------:R-:W-:-:S03]  /*16670*/  F2FP.F16.F32.PACK_AB R205, R0, R205 ;  /* 0x000000cd00cd723e */ /* 0x000fc600000000ff */
[----:B---3--:R-:W-:Y:S01]  /*16680*/  FADD.FTZ R3, R125, R4 ;  /* 0x000000047d037221 */ /* 0x008fe20000010000 */
[----:B------:R-:W-:-:S03]  /*16690*/  FFMA.FTZ R26, R135, R88, -R26 ;  /* 0x00000058871a7223 */ /* 0x000fc6000001081a */
[----:B--2---:R-:W-:Y:S01]  /*166a0*/  FADD.FTZ R0, R52, R3 ;  /* 0x0000000334007221 */ /* 0x004fe20000010000 */
[----:B------:R-:W0:Y:S03]  /*166b0*/  MUFU.EX2 R218, R218 ;  /* 0x000000da00da7308 */ /* 0x000e260000000800 */
[----:B-1----:R-:W-:Y:S01]  /*166c0*/  FADD.FTZ R15, R131, R0 ;  /* 0x00000000830f7221 */ /* 0x002fe20000010000 */
[----:B------:R-:W-:-:S04]  /*166d0*/  IADD3 R0, R160, -0x2, RZ ;  /* 0xfffffffea0007810 */ /* 0x000fc80007ffe0ff */
[----:B------:R-:W1:Y:S01]  /*166e0*/  MUFU.EX2 R26, R26 ;  /* 0x0000001a001a7308 */ /* 0x000e620000000800 */
[----:B------:R-:W-:-:S07]  /*166f0*/  ISETP.GE.AND P2, PT, R0, R108, PT ;  /* 0x0000006c0000720c */ /* 0x000fce0003f46270 */
[----:B------:R-:W2:Y:S01]  /*16700*/  MUFU.EX2 R141, R141 ;  /* 0x0000008d008d7308 */ /* 0x000ea20000000800 */
[----:B0-----:R-:W-:Y:S01]  /*16710*/  FADD.FTZ R20, R218, R5 ;  /* 0x00000005da147221 */ /* 0x001fe20000010000 */
[----:B------:R-:W-:Y:S01]  /*16720*/  IMAD.U32 R236, RZ, RZ, UR52 ;  /* 0x00000034ffec7e24 */ /* 0x000fe2000f8e00ff */
[----:B------:R-:W-:Y:S01]  /*16730*/  MOV R233, UR45 ;  /* 0x0000002d00e97c02 */ /* 0x000fe20008000f00 */
[----:B------:R-:W-:Y:S01]  /*16740*/  IMAD.U32 R237, RZ, RZ, UR53 ;  /* 0x00000035ffed7e24 */ /* 0x000fe2000f8e00ff */
[----:B------:R-:W-:Y:S01]  /*16750*/  MOV R230, UR40 ;  /* 0x0000002800e67c02 */ /* 0x000fe20008000f00 */
[----:B------:R-:W-:Y:S02]  /*16760*/  IMAD.U32 R234, RZ, RZ, UR48 ;  /* 0x00000030ffea7e24 */ /* 0x000fe4000f8e00ff */
[----:B------:R-:W-:Y:S02]  /*16770*/  IMAD.U32 R235, RZ, RZ, UR49 ;  /* 0x00000031ffeb7e24 */ /* 0x000fe4000f8e00ff */
[----:B------:R-:W-:-:S02]  /*16780*/  IMAD.U32 R232, RZ, RZ, UR44 ;  /* 0x0000002cffe87e24 */ /* 0x000fc4000f8e00ff */
[----:B------:R-:W-:Y:S01]  /*16790*/  IMAD.U32 R231, RZ, RZ, UR41 ;  /* 0x00000029ffe77e24 */ /* 0x000fe2000f8e00ff */
[----:B------:R-:W-:Y:S01]  /*167a0*/  F2FP.F16.F32.PACK_AB R176, R27, R176 ;  /* 0x000000b01bb0723e */ /* 0x000fe200000000ff */
[----:B-1----:R-:W-:Y:S01]  /*167b0*/  FADD.FTZ R15, R26, R15 ;  /* 0x0000000f1a0f7221 */ /* 0x002fe20000010000 */
[----:B------:R-:W-:Y:S01]  /*167c0*/  F2FP.F16.F32.PACK_AB R178, R31, R178 ;  /* 0x000000b21fb2723e */ /* 0x000fe200000000ff */
[--C-:B------:R-:W-:Y:S01]  /*167d0*/  IMAD.MOV.U32 R86, RZ, RZ, R87.reuse ;  /* 0x000000ffff567224 */ /* 0x100fe200078e0057 */
[----:B------:R-:W-:Y:S01]  /*167e0*/  F2FP.F16.F32.PACK_AB R180, R33, R180 ;  /* 0x000000b421b4723e */ /* 0x000fe200000000ff */
[----:B--2---:R-:W-:Y:S01]  /*167f0*/  FADD.FTZ R20, R141, R20 ;  /* 0x000000148d147221 */ /* 0x004fe20000010000 */
[----:B------:R-:W-:Y:S01]  /*16800*/  F2FP.F16.F32.PACK_AB R182, R37, R182 ;  /* 0x000000b625b6723e */ /* 0x000fe200000000ff */
[--C-:B------:R-:W-:Y:S01]  /*16810*/  IMAD.MOV.U32 R85, RZ, RZ, R87.reuse ;  /* 0x000000ffff557224 */ /* 0x100fe200078e0057 */
        /* <DEDUP_REMOVED lines=76> */
[-C--:B------:R-:W-:Y:S01]  /*16ce0*/  MOV R83, R87.reuse ;  /* 0x0000005700537202 */ /* 0x080fe20000000f00 */
        /* <DEDUP_REMOVED lines=14> */
[----:B------:R-:W-:Y:S01]  /*16dd0*/  IMAD.MOV.U32 R24, RZ, RZ, R87 ;  /* 0x000000ffff187224 */ /* 0x000fe200078e0057 */
[----:B------:R-:W-:-:S02]  /*16de0*/  MOV R51, R87 ;  /* 0x0000005700337202 */ /* 0x000fc40000000f00 */
[-C--:B------:R-:W-:Y:S02]  /*16df0*/  MOV R47, R87.reuse ;  /* 0x00000057002f7202 */ /* 0x080fe40000000f00 */
[-C--:B------:R-:W-:Y:S02]  /*16e00*/  MOV R43, R87.reuse ;  /* 0x00000057002b7202 */ /* 0x080fe40000000f00 */
[-C--:B------:R-:W-:Y:S02]  /*16e10*/  MOV R39, R87.reuse ;  /* 0x0000005700277202 */ /* 0x080fe40000000f00 */
[-C--:B------:R-:W-:Y:S02]  /*16e20*/  MOV R35, R87.reuse ;  /* 0x0000005700237202 */ /* 0x080fe40000000f00 */
[-C--:B------:R-:W-:Y:S02]  /*16e30*/  MOV R31, R87.reuse ;  /* 0x00000057001f7202 */ /* 0x080fe40000000f00 */
[----:B------:R-:W-:Y:S01]  /*16e40*/  MOV R27, R87 ;  /* 0x00000057001b7202 */ /* 0x000fe20000000f00 */
[----:B------:R-:W-:Y:S06]  /*16e50*/  @!P2 BRA `(.L_x_600) ;  /* 0x00000068000ca947 */ /* 0x000fec0003800000 */
[----:B------:R0:W5:Y:S01]  /*16e60*/  LDL.LU R5, [R1+0x4] ;  /* 0x0000040001057983 */ /* 0x0001620000300800 */
[----:B------:R-:W-:Y:S01]  /*16e70*/  MOV R3, R92 ;  /* 0x0000005c00037202 */ /* 0x000fe20000000f00 */
[----:B------:R-:W-:Y:S01]  /*16e80*/  IMAD.MOV.U32 R4, RZ, RZ, R89 ;  /* 0x000000ffff047224 */ /* 0x000fe200078e0059 */
[----:B------:R-:W-:Y:S01]  /*16e90*/  CS2R R86, SRZ ;  /* 0x0000000000567805 */ /* 0x000fe2000001ff00 */
[----:B------:R-:W-:Y:S01]  /*16ea0*/  IMAD.MOV.U32 R6, RZ, RZ, R222 ;  /* 0x000000ffff067224 */ /* 0x000fe200078e00de */
        /* <DEDUP_REMOVED lines=30> */
[----:B0-----:R-:W-:-:S07]  /*17090*/  CS2R R24, SRZ ;  /* 0x0000000000187805 */ /* 0x001fce000001ff00 */
.L_x_610:
[----:B------:R-:W2:Y:S01]  /*170a0*/  LDL R7, [R1+0x1c] ;  /* 0x00001c0001077983 */ /* 0x000ea20000100800 */
[----:B------:R-:W-:Y:S01]  /*170b0*/  VIADD R222, R6, 0x1 ;  /* 0x0000000106de7836 */ /* 0x000fe20000000000 */
[----:B------:R-:W-:Y:S05]  /*170c0*/  YIELD ;  /* 0x0000000000007946 */ /* 0x000fea0003800000 */
[----:B------:R-:W-:-:S04]  /*170d0*/  ISETP.NE.AND P3, PT, R222, 0x2, PT ;  /* 0x00000002de00780c */ /* 0x000fc80003f65270 */
[----:B------:R-:W-:Y:S02]  /*170e0*/  SEL R8, RZ, 0x1, P3 ;  /* 0x00000001ff087807 */ /* 0x000fe40001800000 */
[----:B------:R-:W-:Y:S02]  /*170f0*/  SEL R222, R222, RZ, P3 ;  /* 0x000000ffdede7207 */ /* 0x000fe40001800000 */
[----:B-----5:R-:W-:-:S05]  /*17100*/  LOP3.LUT R8, R5, R8, RZ, 0x3c, !PT ;  /* 0x0000000805087212 */ /* 0x020fca00078e3cff */
[----:B------:R0:W-:Y:S01]  /*17110*/  STL [R1+0x4], R8 ;  /* 0x0000040801007387 */ /* 0x0001e20000100800 */
[----:B--2---:R-:W-:-:S13]  /*17120*/  ISETP.NE.AND P2, PT, R7, RZ, PT ;  /* 0x000000ff0700720c */ /* 0x004fda0003f45270 */
[----:B0-----:R-:W-:Y:S05]  /*17130*/  @P2 BRA `(.L_x_601) ;  /* 0x0000000000302947 */ /* 0x001fea0003800000 */
[----:B------:R-:W-:Y:S05]  /*17140*/  @!P0 BRA `(.L_x_602) ;  /* 0x0000000000048947 */ /* 0x000fea0003800000 */
[----:B------:R-:W-:Y:S01]  /*17150*/  BPT.TRAP 0x1 ;  /* 0x000000040000795c */ /* 0x000fe20000300000 */
.L_x_602:
[----:B------:R-:W-:Y:S02]  /*17160*/  LEA R7, R222, R2, 0x3 ;  /* 0x00000002de077211 */ /* 0x000fe400078e18ff */
[----:B------:R-:W-:-:S04]  /*17170*/  SHF.L.U32 R8, R8, 0x1f, RZ ;  /* 0x0000001f08087819 */ /* 0x000fc800000006ff */
[----:B------:R0:W1:Y:S01]  /*17180*/  SYNCS.PHASECHK.TRANS64.TRYWAIT P3, [R7+URZ+0x34830], R8 ;  /* 0x03483008070075a7 */ /* 0x000062000806017f */
[----:B------:R-:W-:Y:S05]  /*17190*/  @!P0 BRA `(.L_x_603) ;  /* 0x0000000000048947 */ /* 0x000fea0003800000 */
[----:B------:R-:W-:Y:S01]  /*171a0*/  BPT.TRAP 0x1 ;  /* 0x000000040000795c */ /* 0x000fe20000300000 */
.L_x_603:
[----:B------:R-:W-:Y:S04]  /*171b0*/  BSSY B0, `(.L_x_601) ;  /* 0x0000004000007945 */ /* 0x000fe80003800000 */
[----:B-1----:R-:W-:Y:S05]  /*171c0*/  @P3 BRA `(.L_x_604) ;  /* 0x0000000000083947 */ /* 0x002fea0003800000 */
[----:B------:R-:W1:Y:S02]  /*171d0*/  SYNCS.PHASECHK.TRANS64.TRYWAIT P3, [R7+URZ+0x34830], R8 ;  /* 0x03483008070075a7 */ /* 0x000e64000806017f */
[----:B-1----:R-:W-:Y:S05]  /*171e0*/  @!P3 BRA `(.L_x_605) ;  /* 0x000001240064b947 */ /* 0x002fea0003800000 */
.L_x_604:
[----:B------:R-:W-:Y:S05]  /*171f0*/  BSYNC B0 ;  /* 0x0000000000007941 */ /* 0x000fea0003800000 */
.L_x_601:
[----:B------:R-:W2:Y:S04]  /*17200*/  LDL R10, [R1+0x20] ;  /* 0x00002000010a7983 */ /* 0x000ea80000100800 */
[----:B01----:R-:W3:Y:S01]  /*17210*/  LDL.64 R8, [R1+0x10] ;  /* 0x0000100001087983 */ /* 0x003ee20000100a00 */
[----:B------:R-:W0:Y:S01]  /*17220*/  S2R R7, SR_TID.X ;  /* 0x0000000000077919 */ /* 0x000e220000002100 */
[----:B------:R-:W-:Y:S05]  /*17230*/  WARPSYNC.ALL ;  /* 0x0000000000007948 */ /* 0x000fea0003800000 */
[----:B------:R-:W-:Y:S01]  /*17240*/  MOV R11, 0x40000040 ;  /* 0x40000040000b7802 */ /* 0x000fe20000000f00 */
[----:B------:R-:W4:Y:S01]  /*17250*/  LDL.64 R92, [R1+0x8] ;  /* 0x00000800015c7983 */ /* 0x000f220000100a00 */
[----:B0-----:R-:W-:-:S05]  /*17260*/  SHF.R.U32.HI R7, RZ, 0x7, R7 ;  /* 0x00000007ff077819 */ /* 0x001fca0000011607 */
[----:B------:R-:W-:-:S05]  /*17270*/  VIADD R7, R7, 0x8 ;  /* 0x0000000807077836 */ /* 0x000fca0000000000 */
[----:B------:R0:W-:Y:S01]  /*17280*/  BAR.SYNC.DEFER_BLOCKING R7, 0x100 ;  /* 0x000400070000751d */ /* 0x0001e20000010000 */
[----:B------:R-:W-:-:S05]  /*17290*/  R2UR UR15, R11 ;  /* 0x000000000b0f72ca */ /* 0x000fca00000e0000 */
[----:B------:R-:W-:Y:S01]  /*172a0*/  WARPGROUP.ARRIVE ;  /* 0x00000000000079c5 */ /* 0x000fe20000000000 */
[----:B------:R-:W-:-:S05]  /*172b0*/  IMAD.MOV.U32 R89, RZ, RZ, 0x40000040 ;  /* 0x40000040ff597424 */ /* 0x000fca00078e00ff */
[----:B------:R-:W-:Y:S01]  /*172c0*/  R2UR UR19, R89 ;  /* 0x00000000591372ca */ /* 0x000fe200000e0000 */
[----:B------:R-:W-:Y:S01]  /*172d0*/  IMAD.MOV.U32 R13, RZ, RZ, 0x40000040 ;  /* 0x40000040ff0d7424 */ /* 0x000fe200078e00ff */
[----:B------:R-:W-:Y:S02]  /*172e0*/  MOV R229, UR39 ;  /* 0x0000002700e57c02 */ /* 0x000fe40008000f00 */
[----:B------:R-:W-:Y:S02]  /*172f0*/  MOV R228, UR38 ;  /* 0x0000002600e47c02 */ /* 0x000fe40008000f00 */
[----:B------:R-:W-:Y:S02]  /*17300*/  R2UR UR39, R13 ;  /* 0x000000000d2772ca */ /* 0x000fe400000e0000 */
[----:B------:R-:W-:Y:S02]  /*17310*/  MOV R227, UR37 ;  /* 0x0000002500e37c02 */ /* 0x000fe40008000f00 */
[----:B------:R-:W-:Y:S01]  /*17320*/  MOV R226, UR36 ;  /* 0x0000002400e27c02 */ /* 0x000fe20008000f00 */
[----:B------:R-:W-:Y:S01]  /*17330*/  IMAD.MOV.U32 R91, RZ, RZ, 0x40000040 ;  /* 0x40000040ff5b7424 */ /* 0x000fe200078e00ff */
[----:B------:R-:W-:-:S04]  /*17340*/  R2UR UR25, R89 ;  /* 0x00000000591972ca */ /* 0x000fc800000e0000 */
[----:B------:R-:W-:Y:S02]  /*17350*/  R2UR UR59, R91 ;  /* 0x000000005b3b72ca */ /* 0x000fe400000e0000 */
[----:B------:R-:W-:-:S11]  /*17360*/  R2UR UR27, R89 ;  /* 0x00000000591b72ca */ /* 0x000fd600000e0000 */
[----:B0-----:R-:W-:Y:S01]  /*17370*/  MOV R7, UR59 ;  /* 0x0000003b00077c02 */ /* 0x001fe20008000f00 */
[----:B--2---:R-:W-:Y:S01]  /*17380*/  IMAD R10, R222, 0xb00, R10 ;  /* 0x00000b00de0a7824 */ /* 0x004fe200078e020a */
[----:B---3--:R-:W-:Y:S02]  /*17390*/  R2UR UR8, R8 ;  /* 0x00000000080872ca */ /* 0x008fe400000e0000 */
[----:B------:R-:W-:Y:S02]  /*173a0*/  R2UR UR9, R9 ;  /* 0x00000000090972ca */ /* 0x000fe400000e0000 */
[----:B------:R-:W-:-:S09]  /*173b0*/  R2UR UR14, R10 ;  /* 0x000000000a0e72ca */ /* 0x000fd200000e0000 */
[----:B------:R-:W-:Y:S02]  /*173c0*/  UMOV UR12, UR8 ;  /* 0x00000008000c7c82 */ /* 0x000fe40008000000 */
[----:B------:R-:W-:Y:S02]  /*173d0*/  UMOV UR13, UR9 ;  /* 0x00000009000d7c82 */ /* 0x000fe40008000000 */
[----:B------:R-:W-:Y:S01]  /*173e0*/  HGMMA.64x16x16.F32 R168, gdesc[UR12], RZ, !UPT, gsb0 ;  /* 0x002000000ca879f0 */ /* 0x000fe2000c0008ff */
[----:B------:R-:W-:-:S05]  /*173f0*/  VIADD R88, R10, 0x80 ;  /* 0x000000800a587836 */ /* 0x000fca0000000000 */
[----:B------:R-:W-:Y:S01]  /*17400*/  R2UR UR18, R88 ;  /* 0x00000000581272ca */ /* 0x000fe200000e0000 */
[----:B------:R-:W-:Y:S01]  /*17410*/  UMOV UR16, UR8 ;  /* 0x0000000800107c82 */ /* 0x000fe20008000000 */
[----:B------:R-:W-:Y:S01]  /*17420*/  UMOV UR17, UR9 ;  /* 0x0000000900117c82 */ /* 0x000fe20008000000 */
[----:B------:R-:W-:Y:S02]  /*17430*/  WARPGROUP.DEPBAR.LE gsb0, 0x0 ;  /* 0x00008000000079c5 */ /* 0x000fe40000010000 */
[----:B------:R-:W-:-:S08]  /*17440*/  WARPGROUP.ARRIVE ;  /* 0x00000000000079c5 */ /* 0x000fd00000000000 */
[----:B------:R-:W-:Y:S01]  /*17450*/  HGMMA.64x16x16.F32 R160, gdesc[UR16], RZ, !UPT, gsb0 ;  /* 0x0020000010a079f0 */ /* 0x000fe2000c0008ff */
[----:B------:R-:W-:-:S05]  /*17460*/  VIADD R12, R10, 0x100 ;  /* 0x000001000a0c7836 */ /* 0x000fca0000000000 */
[----:B------:R-:W-:Y:S01]  /*17470*/  R2UR UR38, R12 ;  /* 0x000000000c2672ca */ /* 0x000fe200000e0000 */
[----:B------:R-:W-:Y:S01]  /*17480*/  UMOV UR36, UR8 ;  /* 0x0000000800247c82 */ /* 0x000fe20008000000 */
[----:B------:R-:W-:Y:S01]  /*17490*/  UMOV UR37, UR9 ;  /* 0x0000000900257c82 */ /* 0x000fe20008000000 */
[C---:B------:R-:W-:Y:S02]  /*174a0*/  VIADD R88, R10.reuse, 0x180 ;  /* 0x000001800a587836 */ /* 0x040fe40000000000 */
[----:B------:R-:W-:-:S03]  /*174b0*/  VIADD R90, R10, 0x280 ;  /* 0x000002800a5a7836 */ /* 0x000fc60000000000 */
[----:B------:R-:W-:Y:S01]  /*174c0*/  R2UR UR26, R88 ;  /* 0x00000000581a72ca */ /* 0x000fe200000e0000 */
[----:B------:R-:W-:Y:S01]  /*174d0*/  VIADD R88, R10, 0x300 ;  /* 0x000003000a587836 */ /* 0x000fe20000000000 */
[----:B------:R-:W-:Y:S02]  /*174e0*/  WARPGROUP.DEPBAR.LE gsb0, 0x0 ;  /* 0x00008000000079c5 */ /* 0x000fe40000010000 */
[----:B------:R-:W-:-:S06]  /*174f0*/  WARPGROUP.ARRIVE ;  /* 0x00000000000079c5 */ /* 0x000fcc0000000000 */
[----:B------:R-:W-:Y:S01]  /*17500*/  HGMMA.64x16x16.F32 R152, gdesc[UR36], RZ, !UPT, gsb0 ;  /* 0x00200000249879f0 */ /* 0x000fe2000c0008ff */
[----:B------:R-:W-:Y:S01]  /*17510*/  R2UR UR34, R90 ;  /* 0x000000005a2272ca */ /* 0x000fe200000e0000 */
[----:B------:R-:W-:Y:S01]  /*17520*/  VIADD R90, R10, 0x480 ;  /* 0x000004800a5a7836 */ /* 0x000fe20000000000 */
[----:B------:R-:W-:Y:S01]  /*17530*/  R2UR UR42, R88 ;  /* 0x00000000582a72ca */ /* 0x000fe200000e0000 */
[----:B------:R-:W-:-:S03]  /*17540*/  VIADD R88, R10, 0x400 ;  /* 0x000004000a587836 */ /* 0x000fc60000000000 */
[----:B------:R-:W-:Y:S01]  /*17550*/  R2UR UR54, R90 ;  /* 0x000000005a3672ca */ /* 0x000fe200000e0000 */
[----:B------:R-:W-:Y:S01]  /*17560*/  VIADD R90, R10, 0x82 ;  /* 0x000000820a5a7836 */ /* 0x000fe20000000000 */
[----:B------:R-:W-:Y:S02]  /*17570*/  R2UR UR50, R88 ;  /* 0x00000000583272ca */ /* 0x000fe400000e0000 */
[----:B------:R-:W-:Y:S02]  /*17580*/  IADD3 R88, R10, 0x2, RZ ;  /* 0x000000020a587810 */ /* 0x000fe40007ffe0ff */
[----:B------:R-:W-:Y:S02]  /*17590*/  R2UR UR58, R90 ;  /* 0x000000005a3a72ca */ /* 0x000fe400000e0000 */
[----:B------:R-:W-:Y:S01]  /*175a0*/  R2UR UR24, R88 ;  /* 0x00000000581872ca */ /* 0x000fe200000e0000 */
[----:B------:R-:W-:Y:S01]  /*175b0*/  UMOV UR59, UR25 ;  /* 0x00000019003b7c82 */ /* 0x000fe20008000000 */
[----:B------:R-:W-:-:S09]  /*175c0*/  UMOV UR25, UR9 ;  /* 0x0000000900197c82 */ /* 0x000fd20008000000 */
[----:B------:R-:W-:Y:S02]  /*175d0*/  MOV R8, UR58 ;  /* 0x0000003a00087c02 */ /* 0x000fe40008000f00 */
[----:B------:R-:W-:Y:S01]  /*175e0*/  UMOV UR58, UR24 ;  /* 0x00000018003a7c82 */ /* 0x000fe20008000000 */
[----:B------:R-:W-:Y:S01]  /*175f0*/  UMOV UR24, UR8 ;  /* 0x0000000800187c82 */ /* 0x000fe20008000000 */
[----:B------:R-:W-:Y:S02]  /*17600*/  WARPGROUP.DEPBAR.LE gsb0, 0x0 ;  /* 0x00008000000079c5 */ /* 0x000fe40000010000 */
[----:B------:R-:W-:-:S06]  /*17610*/  WARPGROUP.ARRIVE ;  /* 0x00000000000079c5 */ /* 0x000fcc0000000000 */
[----:B------:R-:W-:Y:S01]  /*17620*/  HGMMA.64x16x16.F32 R144, gdesc[UR24], RZ, !UPT, gsb0 ;  /* 0x00200000189079f0 */ /* 0x000fe2000c0008ff */
[----:B------:R-:W-:Y:S02]  /*17630*/  IADD3 R12, R10, 0x200, RZ ;  /* 0x000002000a0c7810 */ /* 0x000fe40007ffe0ff */
[----:B------:R-:W-:Y:S02]  /*17640*/  R2UR UR31, R13 ;  /* 0x000000000d1f72ca */ /* 0x000fe400000e0000 */
[----:B------:R-:W-:Y:S01]  /*17650*/  R2UR UR30, R12 ;  /* 0x000000000c1e72ca */ /* 0x000fe200000e0000 */
[----:B------:R-:W-:Y:S01]  /*17660*/  UMOV UR28, UR8 ;  /* 0x00000008001c7c82 */ /* 0x000fe20008000000 */
[----:B------:R-:W-:Y:S01]  /*17670*/  UMOV UR29, UR9 ;  /* 0x00000009001d7c82 */ /* 0x000fe20008000000 */
[----:B------:R-:W-:Y:S02]  /*17680*/  WARPGROUP.DEPBAR.LE gsb0, 0x0 ;  /* 0x00008000000079c5 */ /* 0x000fe40000010000 */
[----:B------:R-:W-:-:S08]  /*17690*/  WARPGROUP.ARRIVE ;  /* 0x00000000000079c5 */ /* 0x000fd00000000000 */
[----:B------:R-:W-:Y:S01]  /*176a0*/  HGMMA.64x16x16.F32 R136, gdesc[UR28], RZ, !UPT, gsb0 ;  /* 0x002000001c8879f0 */ /* 0x000fe2000c0008ff */
        /* <DEDUP_REMOVED lines=29> */
[----:B------:R-:W-:Y:S01]  /*17880*/  VIADD R88, R10, 0x182 ;  /* 0x000001820a587836 */ /* 0x000fe20000000000 */
[----:B------:R-:W-:Y:S01]  /*17890*/  R2UR UR11, R89 ;  /* 0x00000000590b72ca */ /* 0x000fe200000e0000 */
[----:B------:R-:W-:-:S03]  /*178a0*/  IMAD.MOV.U32 R89, RZ, RZ, 0x40000040 ;  /* 0x40000040ff597424 */ /* 0x000fc600078e00ff */
[----:B------:R-:W-:Y:S01]  /*178b0*/  R2UR UR10, R88 ;  /* 0x00000000580a72ca */ /* 0x000fe200000e0000 */
[----:B------:R-:W-:Y:S01]  /*178c0*/  VIADD R88, R10, 0x282 ;  /* 0x000002820a587836 */ /* 0x000fe20000000000 */
[----:B------:R-:W-:Y:S01]  /*178d0*/  R2UR UR19, R89 ;  /* 0x00000000591372ca */ /* 0x000fe200000e0000 */
[----:B------:R-:W-:Y:S02]  /*178e0*/  WARPGROUP.DEPBAR.LE gsb0, 0x0 ;  /* 0x00008000000079c5 */ /* 0x000fe40000010000 */
[----:B------:R-:W-:-:S06]  /*178f0*/  WARPGROUP.ARRIVE ;  /* 0x00000000000079c5 */ /* 0x000fcc0000000000 */
[----:B------:R-:W-:Y:S01]  /*17900*/  HGMMA.64x16x16.F32 R96, gdesc[UR52], RZ, !UPT, gsb0 ;  /* 0x00200000346079f0 */ /* 0x000fe2000c0008ff */
[----:B------:R-:W-:Y:S01]  /*17910*/  IMAD.MOV.U32 R89, RZ, RZ, 0x40000040 ;  /* 0x40000040ff597424 */ /* 0x000fe200078e00ff */
[----:B------:R-:W-:Y:S02]  /*17920*/  R2UR UR18, R88 ;  /* 0x00000000581272ca */ /* 0x000fe400000e0000 */
[C---:B------:R-:W-:Y:S01]  /*17930*/  IADD3 R88, R10.reuse, 0x382, RZ ;  /* 0x000003820a587810 */ /* 0x040fe20007ffe0ff */
[----:B------:R-:W-:Y:S01]  /*17940*/  VIADD R12, R10, 0x500 ;  /* 0x000005000a0c7836 */ /* 0x000fe20000000000 */
[----:B------:R-:W-:Y:S01]  /*17950*/  R2UR UR27, R89 ;  /* 0x00000000591b72ca */ /* 0x000fe200000e0000 */
[----:B------:R-:W-:Y:S01]  /*17960*/  IMAD.MOV.U32 R89, RZ, RZ, 0x40000040 ;  /* 0x40000040ff597424 */ /* 0x000fe200078e00ff */
[----:B------:R-:W-:Y:S02]  /*17970*/  R2UR UR26, R88 ;  /* 0x00000000581a72ca */ /* 0x000fe400000e0000 */
[----:B------:R-:W-:-:S02]  /*17980*/  IADD3 R88, R10, 0x482, RZ ;  /* 0x000004820a587810 */ /* 0x000fc40007ffe0ff */
[----:B------:R-:W-:Y:S02]  /*17990*/  R2UR UR22, R12 ;  /* 0x000000000c1672ca */ /* 0x000fe400000e0000 */
[----:B------:R-:W-:Y:S02]  /*179a0*/  R2UR UR23, R13 ;  /* 0x000000000d1772ca */ /* 0x000fe400000e0000 */
[----:B------:R-:W-:Y:S02]  /*179b0*/  R2UR UR34, R88 ;  /* 0x00000000582272ca */ /* 0x000fe400000e0000 */
[----:B------:R-:W-:Y:S01]  /*179c0*/  R2UR UR35, R89 ;  /* 0x00000000592372ca */ /* 0x000fe200000e0000 */
[----:B------:R-:W-:Y:S01]  /*179d0*/  IMAD.MOV.U32 R89, RZ, RZ, 0x40000040 ;  /* 0x40000040ff597424 */ /* 0x000fe200078e00ff */
[----:B------:R-:W-:Y:S02]  /*179e0*/  IADD3 R88, R10, 0x4, RZ ;  /* 0x000000040a587810 */ /* 0x000fe40007ffe0ff */
[----:B------:R-:W-:-:S02]  /*179f0*/  MOV R225, UR5 ;  /* 0x0000000500e17c02 */ /* 0x000fc40008000f00 */
[----:B------:R-:W-:Y:S02]  /*17a00*/  MOV R21, UR4 ;  /* 0x0000000400157c02 */ /* 0x000fe40008000f00 */
[----:B----4-:R-:W-:Y:S02]  /*17a10*/  R2UR UR4, R92 ;  /* 0x000000005c0472ca */ /* 0x010fe400000e0000 */
[----:B------:R-:W-:Y:S02]  /*17a20*/  R2UR UR5, R93 ;  /* 0x000000005d0572ca */ /* 0x000fe400000e0000 */
[----:B------:R-:W-:Y:S02]  /*17a30*/  R2UR UR46, R88 ;  /* 0x00000000582e72ca */ /* 0x000fe400000e0000 */
[----:B------:R-:W-:Y:S02]  /*17a40*/  R2UR UR47, R89 ;  /* 0x00000000592f72ca */ /* 0x000fe400000e0000 */
[----:B------:R-:W-:Y:S01]  /*17a50*/  MOV R14, UR21 ;  /* 0x00000015000e7c02 */ /* 0x000fe20008000f00 */
[----:B------:R-:W-:Y:S01]  /*17a60*/  UMOV UR21, UR9 ;  /* 0x0000000900157c82 */ /* 0x000fe20008000000 */
[----:B------:R-:W-:Y:S01]  /*17a70*/  MOV R9, UR20 ;  /* 0x0000001400097c02 */ /* 0x000fe20008000f00 */
[----:B------:R-:W-:Y:S01]  /*17a80*/  UMOV UR20, UR8 ;  /* 0x0000000800147c82 */ /* 0x000fe20008000000 */
[----:B------:R-:W-:-:S02]  /*17a90*/  WARPGROUP.DEPBAR.LE gsb0, 0x0 ;  /* 0x00008000000079c5 */ /* 0x000fc40000010000 */
[----:B------:R-:W-:-:S06]  /*17aa0*/  WARPGROUP.ARRIVE ;  /* 0x00000000000079c5 */ /* 0x000fcc0000000000 */
[----:B------:R-:W-:Y:S01]  /*17ab0*/  HGMMA.64x16x16.F32 R88, gdesc[UR20], RZ, !UPT, gsb0 ;  /* 0x00200000145879f0 */ /* 0x000fe2000c0008ff */
[----:B------:R-:W-:Y:S01]  /*17ac0*/  UMOV UR56, UR4 ;  /* 0x0000000400387c82 */ /* 0x000fe20008000000 */
[----:B------:R-:W-:Y:S01]  /*17ad0*/  UMOV UR57, UR5 ;  /* 0x0000000500397c82 */ /* 0x000fe20008000000 */
[----:B------:R-:W-:Y:S02]  /*17ae0*/  WARPGROUP.DEPBAR.LE gsb0, 0x0 ;  /* 0x00008000000079c5 */ /* 0x000fe40000010000 */
[----:B------:R-:W-:-:S06]  /*17af0*/  WARPGROUP.ARRIVE ;  /* 0x00000000000079c5 */ /* 0x000fcc0000000000 */
[----:B------:R-:W-:Y:S01]  /*17b00*/  HGMMA.64x16x16.F32 R168, gdesc[UR56], R168, gsb0 ;  /* 0x0020000038a879f0 */ /* 0x000fe200080008a8 */
[----:B------:R-:W-:Y:S01]  /*17b10*/  VIADD R12, R10, 0x102 ;  /* 0x000001020a0c7836 */ /* 0x000fe20000000000 */
[----:B------:R-:W-:Y:S02]  /*17b20*/  R2UR UR59, R7 ;  /* 0x00000000073b72ca */ /* 0x000fe400000e0000 */
[----:B------:R-:W-:Y:S02]  /*17b30*/  R2UR UR58, R8 ;  /* 0x00000000083a72ca */ /* 0x000fe400000e0000 */
[----:B------:R-:W-:Y:S02]  /*17b40*/  R2UR UR6, R12 ;  /* 0x000000000c0672ca */ /* 0x000fe400000e0000 */
[----:B------:R-:W-:Y:S01]  /*17b50*/  IADD3 R12, R10, 0x202, RZ ;  /* 0x000002020a0c7810 */ /* 0x000fe20007ffe0ff */
[----:B------:R-:W-:-:S03]  /*17b60*/  UMOV UR56, UR4 ;  /* 0x0000000400387c82 */ /* 0x000fc60008000000 */
[----:B------:R-:W-:Y:S01]  /*17b70*/  R2UR UR14, R12 ;  /* 0x000000000c0e72ca */ /* 0x000fe200000e0000 */
[----:B------:R-:W-:Y:S01]  /*17b80*/  VIADD R12, R10, 0x302 ;  /* 0x000003020a0c7836 */ /* 0x000fe20000000000 */
[C---:B------:R-:W-:Y:S01]  /*17b90*/  R2UR UR7, R13.reuse ;  /* 0x000000000d0772ca */ /* 0x040fe200000e0000 */
[----:B------:R-:W-:Y:S01]  /*17ba0*/  UMOV UR57, UR5 ;  /* 0x0000000500397c82 */ /* 0x000fe20008000000 */
[----:B------:R-:W-:Y:S01]  /*17bb0*/  R2UR UR15, R13 ;  /* 0x000000000d0f72ca */ /* 0x000fe200000e0000 */
[----:B------:R-:W-:Y:S01]  /*17bc0*/  IMAD.MOV.U32 R13, RZ, RZ, 0x40000040 ;  /* 0x40000040ff0d7424 */ /* 0x000fe200078e00ff */
[----:B------:R-:W-:Y:S01]  /*17bd0*/  R2UR UR38, R12 ;  /* 0x000000000c2672ca */ /* 0x000fe200000e0000 */
[----:B------:R-:W-:-:S03]  /*17be0*/  VIADD R12, R10, 0x402 ;  /* 0x000004020a0c7836 */ /* 0x000fc60000000000 */
[----:B------:R-:W-:Y:S01]  /*17bf0*/  R2UR UR39, R13 ;  /* 0x000000000d2772ca */ /* 0x000fe200000e0000 */
[----:B------:R-:W-:Y:S01]  /*17c00*/  IMAD.MOV.U32 R13, RZ, RZ, 0x40000040 ;  /* 0x40000040ff0d7424 */ /* 0x000fe200078e00ff */
[----:B------:R-:W-:Y:S01]  /*17c10*/  R2UR UR30, R12 ;  /* 0x000000000c1e72ca */ /* 0x000fe200000e0000 */
[----:B------:R-:W-:-:S03]  /*17c20*/  VIADD R12, R10, 0x502 ;  /* 0x000005020a0c7836 */ /* 0x000fc60000000000 */
[----:B------:R-:W-:Y:S01]  /*17c30*/  R2UR UR31, R13 ;  /* 0x000000000d1f72ca */ /* 0x000fe200000e0000 */
[----:B------:R-:W-:Y:S01]  /*17c40*/  IMAD.MOV.U32 R13, RZ, RZ, 0x40000040 ;  /* 0x40000040ff0d7424 */ /* 0x000fe200078e00ff */
[----:B------:R-:W-:Y:S01]  /*17c50*/  R2UR UR42, R12 ;  /* 0x000000000c2a72ca */ /* 0x000fe200000e0000 */
[----:B------:R-:W-:Y:S01]  /*17c60*/  VIADD R12, R10, 0x84 ;  /* 0x000000840a0c7836 */ /* 0x000fe20000000000 */
[----:B------:R-:W-:Y:S02]  /*17c70*/  WARPGROUP.DEPBAR.LE gsb0, 0x0 ;  /* 0x00008000000079c5 */ /* 0x000fe40000010000 */
[----:B------:R-:W-:-:S06]  /*17c80*/  WARPGROUP.ARRIVE ;  /* 0x00000000000079c5 */ /* 0x000fcc0000000000 */
[----:B------:R-:W-:Y:S01]  /*17c90*/  HGMMA.64x16x16.F32 R160, gdesc[UR56], R160, gsb0 ;  /* 0x0020000038a079f0 */ /* 0x000fe200080008a0 */
[----:B------:R-:W-:Y:S02]  /*17ca0*/  R2UR UR43, R13 ;  /* 0x000000000d2b72ca */ /* 0x000fe400000e0000 */
[----:B------:R-:W-:Y:S02]  /*17cb0*/  MOV R13, 0x40000040 ;  /* 0x40000040000d7802 */ /* 0x000fe40000000f00 */
[----:B------:R-:W-:Y:S01]  /*17cc0*/  R2UR UR50, R12 ;  /* 0x000000000c3272ca */ /* 0x000fe200000e0000 */
[----:B------:R-:W-:Y:S01]  /*17cd0*/  VIADD R12, R10, 0x104 ;  /* 0x000001040a0c7836 */ /* 0x000fe20000000000 */
[----:B------:R-:W-:Y:S01]  /*17ce0*/  R2UR UR51, R13 ;  /* 0x000000000d3372ca */ /* 0x000fe200000e0000 */
[----:B------:R-:W-:-:S03]  /*17cf0*/  IMAD.MOV.U32 R13, RZ, RZ, 0x40000040 ;  /* 0x40000040ff0d7424 */ /* 0x000fc600078e00ff */
[----:B------:R-:W-:Y:S01]  /*17d00*/  R2UR UR54, R12 ;  /* 0x000000000c3672ca */ /* 0x000fe200000e0000 */
[----:B------:R-:W-:Y:S01]  /*17d10*/  VIADD R12, R10, 0x184 ;  /* 0x000001840a0c7836 */ /* 0x000fe20000000000 */
        /* <DEDUP_REMOVED lines=10> */
[----:B------:R-:W-:Y:S02]  /*17dc0*/  R2UR UR58, R12 ;  /* 0x000000000c3a72ca */ /* 0x000fe400000e0000 */
[----:B------:R-:W-:Y:S01]  /*17dd0*/  R2UR UR59, R13 ;  /* 0x000000000d3b72ca */ /* 0x000fe200000e0000 */
[----:B------:R-:W-:Y:S01]  /*17de0*/  UMOV UR56, UR4 ;  /* 0x0000000400387c82 */ /* 0x000fe20008000000 */
[----:B------:R-:W-:-:S09]  /*17df0*/  UMOV UR57, UR5 ;  /* 0x0000000500397c82 */ /* 0x000fd20008000000 */
[----:B------:R-:W-:Y:S01]  /*17e00*/  MOV R8, UR58 ;  /* 0x0000003a00087c02 */ /* 0x000fe20008000f00 */
[----:B------:R-:W-:Y:S01]  /*17e10*/  UMOV UR58, UR6 ;  /* 0x00000006003a7c82 */ /* 0x000fe20008000000 */
[----:B------:R-:W-:Y:S01]  /*17e20*/  MOV R7, UR59 ;  /* 0x0000003b00077c02 */ /* 0x000fe20008000f00 */
[----:B------:R-:W-:Y:S01]  /*17e30*/  UMOV UR59, UR7 ;  /* 0x00000007003b7c82 */ /* 0x000fe20008000000 */
[----:B------:R-:W-:Y:S02]  /*17e40*/  WARPGROUP.DEPBAR.LE gsb0, 0x0 ;  /* 0x00008000000079c5 */ /* 0x000fe40000010000 */
[----:B------:R-:W-:-:S06]  /*17e50*/  WARPGROUP.ARRIVE ;  /* 0x00000000000079c5 */ /* 0x000fcc0000000000 */
[----:B------:R-:W-:Y:S01]  /*17e60*/  HGMMA.64x16x16.F32 R152, gdesc[UR56], R152, gsb0 ;  /* 0x00200000389879f0 */ /* 0x000fe20008000898 */
[----:B------:R-:W-:Y:S01]  /*17e70*/  UMOV UR8, UR4 ;  /* 0x0000000400087c82 */ /* 0x000fe20008000000 */
        /* <DEDUP_REMOVED lines=39> */
[----:B------:R-:W-:Y:S02]  /*180f0*/  R2UR UR36, R236 ;  /* 0x00000000ec2472ca */ /* 0x000fe400000e0000 */
[----:B------:R-:W-:-:S11]  /*18100*/  R2UR UR37, R237 ;  /* 0x00000000ed2572ca */ /* 0x000fd600000e0000 */
[----:B------:R-:W-:Y:S02]  /*18110*/  UMOV UR44, UR36 ;  /* 0x00000024002c7c82 */ /* 0x000fe40008000000 */
        /* <DEDUP_REMOVED lines=76> */
[----:B------:R-:W-:Y:S01]  /*185e0*/  VIADD R12, R10, 0x6 ;  /* 0x000000060a0c7836 */ /* 0x000fe20000000000 */
[----:B------:R-:W-:Y:S02]  /*185f0*/  MOV R13, 0x40000040 ;  /* 0x40000040000d7802 */ /* 0x000fe40000000f00 */
[----:B------:R-:W-:Y:S02]  /*18600*/  R2UR UR4, R234 ;  /* 0x00000000ea0472ca */ /* 0x000fe400000e0000 */
[----:B------:R-:W-:Y:S02]  /*18610*/  R2UR UR5, R235 ;  /* 0x00000000eb0572ca */ /* 0x000fe400000e0000 */
[----:B------:R-:W-:Y:S02]  /*18620*/  R2UR UR26, R12 ;  /* 0x000000000c1a72ca */ /* 0x000fe400000e0000 */
[----:B------:R-:W-:-:S07]  /*18630*/  R2UR UR27, R13 ;  /* 0x000000000d1b72ca */ /* 0x000fce00000e0000 */
[----:B------:R-:W-:Y:S02]  /*18640*/  UMOV UR24, UR4 ;  /* 0x0000000400187c82 */ /* 0x000fe40008000000 */
        /* <DEDUP_REMOVED lines=55> */
[----:B------:R-:W-:Y:S02]  /*189c0*/  VIADD R12, R10, 0x386 ;  /* 0x000003860a0c7836 */ /* 0x000fe40000000000 */
[----:B------:R-:W-:Y:S01]  /*189d0*/  IMAD.MOV.U32 R13, RZ, RZ, 0x40000040 ;  /* 0x40000040ff0d7424 */ /* 0x000fe200078e00ff */
[----:B------:R-:W-:Y:S02]  /*189e0*/  WARPGROUP.DEPBAR.LE gsb0, 0x0 ;  /* 0x00008000000079c5 */ /* 0x000fe40000010000 */
[----:B------:R-:W-:-:S06]  /*189f0*/  WARPGROUP.ARRIVE ;  /* 0x00000000000079c5 */ /* 0x000fcc0000000000 */
[----:B------:R-:W-:Y:S01]  /*18a00*/  HGMMA.64x16x16.F32 R120, gdesc[UR52], R120, gsb0 ;  /* 0x00200000347879f0 */ /* 0x000fe20008000878 */
        /* <DEDUP_REMOVED lines=8> */
[----:B------:R-:W-:Y:S02]  /*18a90*/  R2UR UR58, R12 ;  /* 0x000000000c3a72ca */ /* 0x000fe400000e0000 */
[----:B------:R-:W-:-:S11]  /*18aa0*/  R2UR UR59, R13 ;  /* 0x000000000d3b72ca */ /* 0x000fd600000e0000 */
[----:B------:R-:W-:Y:S01]  /*18ab0*/  MOV R8, UR58 ;  /* 0x0000003a00087c02 */ /* 0x000fe20008000f00 */
[----:B------:R-:W-:Y:S01]  /*18ac0*/  UMOV UR58, UR20 ;  /* 0x00000014003a7c82 */ /* 0x000fe20008000000 */
[----:B------:R-:W-:Y:S01]  /*18ad0*/  MOV R7, UR59 ;  /* 0x0000003b00077c02 */ /* 0x000fe20008000f00 */
        /* <DEDUP_REMOVED lines=22> */
[----:B------:R-:W-:Y:S02]  /*18c40*/  WARPGROUP.DEPBAR.LE gsb0, 0x0 ;  /* 0x00008000000079c5 */ /* 0x000fe40000010000 */
[----:B------:R-:W-:-:S10]  /*18c50*/  WARPGROUP.ARRIVE ;  /* 0x00000000000079c5 */ /* 0x000fd40000000000 */
[----:B------:R-:W-:Y:S01]  /*18c60*/  HGMMA.64x16x16.F32 R88, gdesc[UR4], R88, gsb0 ;  /* 0x00200000045879f0 */ /* 0x000fe20008000858 */
[----:B------:R-:W-:Y:S02]  /*18c70*/  VIADD R12, R10, 0x580 ;  /* 0x000005800a0c7836 */ /* 0x000fe40000000000 */
[----:B------:R-:W-:Y:S01]  /*18c80*/  IMAD.MOV.U32 R13, RZ, RZ, 0x40000040 ;  /* 0x40000040ff0d7424 */ /* 0x000fe200078e00ff */
        /* <DEDUP_REMOVED lines=34> */
[----:B------:R-:W-:-:S03]  /*18eb0*/  IMAD.MOV.U32 R13, RZ, RZ, 0x40000040 ;  /* 0x40000040ff0d7424 */ /* 0x000fc600078e00ff */
[----:B------:R-:W-:Y:S01]  /*18ec0*/  R2UR UR26, R12 ;  /* 0x000000000c1a72ca */ /* 0x000fe200000e0000 */
[----:B------:R-:W-:Y:S01]  /*18ed0*/  VIADD R12, R10, 0x800 ;  /* 0x000008000a0c7836 */ /* 0x000fe20000000000 */
[----:B------:R-:W-:-:S04]  /*18ee0*/  R2UR UR27, R13 ;  /* 0x000000000d1b72ca */ /* 0x000fc800000e0000 */
[----:B------:R-:W-:Y:S01]  /*18ef0*/  R2UR UR30, R12 ;  /* 0x000000000c1e72ca */ /* 0x000fe200000e0000 */
[----:B------:R-:W-:Y:S01]  /*18f00*/  VIADD R12, R10, 0x880 ;  /* 0x000008800a0c7836 */ /* 0x000fe20000000000 */
[----:B------:R-:W-:Y:S01]  /*18f10*/  MOV R13, 0x40000040 ;  /* 0x40000040000d7802 */ /* 0x000fe20000000f00 */
[----:B------:R-:W-:Y:S02]  /*18f20*/  WARPGROUP.DEPBAR.LE gsb0, 0x0 ;  /* 0x00008000000079c5 */ /* 0x000fe40000010000 */
[----:B------:R-:W-:-:S06]  /*18f30*/  WARPGROUP.ARRIVE ;  /* 0x00000000000079c5 */ /* 0x000fcc0000000000 */
[----:B------:R-:W-:Y:S01]  /*18f40*/  HGMMA.64x16x16.F32 R144, gdesc[UR36], R144, gsb0 ;  /* 0x00200000249079f0 */ /* 0x000fe20008000890 */
        /* <DEDUP_REMOVED lines=18> */
[----:B------:R-:W-:Y:S02]  /*19070*/  IMAD.MOV.U32 R13, RZ, RZ, 0x40000040 ;  /* 0x40000040ff0d7424 */ /* 0x000fe400078e00ff */
[----:B------:R-:W-:-:S03]  /*19080*/  VIADD R12, R10, 0x582 ;  /* 0x000005820a0c7836 */ /* 0x000fc60000000000 */
[----:B------:R-:W-:Y:S02]  /*19090*/  R2UR UR55, R13 ;  /* 0x000000000d3772ca */ /* 0x000fe400000e0000 */
[----:B------:R-:W-:Y:S02]  /*190a0*/  MOV R13, 0x40000040 ;  /* 0x40000040000d7802 */ /* 0x000fe40000000f00 */
[----:B------:R-:W-:Y:S01]  /*190b0*/  R2UR UR22, R12 ;  /* 0x000000000c1672ca */ /* 0x000fe200000e0000 */
[----:B------:R-:W-:Y:S01]  /*190c0*/  VIADD R12, R10, 0x602 ;  /* 0x000006020a0c7836 */ /* 0x000fe20000000000 */
[----:B------:R-:W-:Y:S01]  /*190d0*/  R2UR UR23, R13 ;  /* 0x000000000d1772ca */ /* 0x000fe200000e0000 */
[----:B------:R-:W-:Y:S01]  /*190e0*/  UMOV UR24, UR20 ;  /* 0x0000001400187c82 */ /* 0x000fe20008000000 */
[----:B------:R-:W-:Y:S01]  /*190f0*/  UMOV UR25, UR21 ;  /* 0x0000001500197c82 */ /* 0x000fe20008000000 */
[----:B------:R-:W-:Y:S01]  /*19100*/  IMAD.MOV.U32 R13, RZ, RZ, 0x40000040 ;  /* 0x40000040ff0d7424 */ /* 0x000fe200078e00ff */
[----:B------:R-:W-:Y:S01]  /*19110*/  R2UR UR28, R12 ;  /* 0x000000000c1c72ca */ /* 0x000fe200000e0000 */
[----:B------:R-:W-:Y:S01]  /*19120*/  VIADD R12, R10, 0x682 ;  /* 0x000006820a0c7836 */ /* 0x000fe20000000000 */
[----:B------:R-:W-:-:S02]  /*19130*/  WARPGROUP.DEPBAR.LE gsb0, 0x0 ;  /* 0x00008000000079c5 */ /* 0x000fc40000010000 */
[----:B------:R-:W-:Y:S01]  /*19140*/  WARPGROUP.ARRIVE ;  /* 0x00000000000079c5 */ /* 0x000fe20000000000 */
[----:B------:R-:W-:-:S05]  /*19150*/  R2UR UR29, R13 ;  /* 0x000000000d1d72ca */ /* 0x000fca00000e0000 */
[----:B------:R-:W-:Y:S01]  /*19160*/  HGMMA.64x16x16.F32 R136, gdesc[UR24], R136, gsb0 ;  /* 0x00200000188879f0 */ /* 0x000fe20008000888 */
        /* <DEDUP_REMOVED lines=27> */
[----:B------:R-:W-:Y:S02]  /*19320*/  WARPGROUP.DEPBAR.LE gsb0, 0x0 ;  /* 0x00008000000079c5 */ /* 0x000fe40000010000 */
[----:B------:R-:W-:-:S10]  /*19330*/  WARPGROUP.ARRIVE ;  /* 0x00000000000079c5 */ /* 0x000fd40000000000 */
[----:B------:R-:W-:Y:S01]  /*19340*/  MOV R7, UR27 ;  /* 0x0000001b00077c02 */ /* 0x000fe20008000f00 */
[----:B------:R-:W-:Y:S01]  /*19350*/  UMOV UR27, UR29 ;  /* 0x0000001d001b7c82 */ /* 0x000fe20008000000 */
[----:B------:R-:W-:Y:S01]  /*19360*/  MOV R11, UR26 ;  /* 0x0000001a000b7c02 */ /* 0x000fe20008000f00 */
[----:B------:R-:W-:Y:S01]  /*19370*/  UMOV UR26, UR28 ;  /* 0x0000001c001a7c82 */ /* 0x000fe20008000000 */
[----:B------:R-:W-:Y:S01]  /*19380*/  UMOV UR28, UR20 ;  /* 0x00000014001c7c82 */ /* 0x000fe20008000000 */
[----:B------:R-:W-:Y:S02]  /*19390*/  UMOV UR29, UR21 ;  /* 0x00000015001d7c82 */ /* 0x000fe40008000000 */
[----:B------:R-:W-:Y:S01]  /*193a0*/  HGMMA.64x16x16.F32 R128, gdesc[UR28], R128, gsb0 ;  /* 0x002000001c8079f0 */ /* 0x000fe20008000880 */
[----:B------:R-:W-:Y:S01]  /*193b0*/  UMOV UR32, UR20 ;  /* 0x0000001400207c82 */ /* 0x000fe20008000000 */
[----:B------:R-:W-:Y:S01]  /*193c0*/  UMOV UR33, UR21 ;  /* 0x0000001500217c82 */ /* 0x000fe20008000000 */
[----:B------:R-:W-:-:S02]  /*193d0*/  WARPGROUP.DEPBAR.LE gsb0, 0x0 ;  /* 0x00008000000079c5 */ /* 0x000fc40000010000 */
        /* <DEDUP_REMOVED lines=126> */
[----:B------:R-:W-:Y:S01]  /*19bc0*/  VIADD R8, R10, 0x784 ;  /* 0x000007840a087836 */ /* 0x000fe20000000000 */
[----:B------:R-:W-:Y:S01]  /*19bd0*/  R2UR UR20, R9 ;  /* 0x00000000091472ca */ /* 0x000fe200000e0000 */
[----:B------:R-:W-:Y:S02]  /*19be0*/  WARPGROUP.DEPBAR.LE gsb0, 0x0 ;  /* 0x00008000000079c5 */ /* 0x000fe40000010000 */
[----:B------:R-:W-:-:S06]  /*19bf0*/  WARPGROUP.ARRIVE ;  /* 0x00000000000079c5 */ /* 0x000fcc0000000000 */
[----:B------:R-:W-:Y:S01]  /*19c00*/  HGMMA.64x16x16.F32 R144, gdesc[UR52], R144, gsb0 ;  /* 0x00200000349079f0 */ /* 0x000fe20008000890 */
[----:B------:R-:W-:Y:S01]  /*19c10*/  IMAD.MOV.U32 R9, RZ, RZ, 0x40000040 ;  /* 0x40000040ff097424 */ /* 0x000fe200078e00ff */
[----:B------:R-:W-:Y:S01]  /*19c20*/  R2UR UR22, R8 ;  /* 0x00000000081672ca */ /* 0x000fe200000e0000 */
[----:B------:R-:W-:-:S03]  /*19c30*/  VIADD R8, R10, 0x804 ;  /* 0x000008040a087836 */ /* 0x000fc60000000000 */
        /* <DEDUP_REMOVED lines=64> */
[----:B------:R-:W-:Y:S02]  /*1a040*/  MOV R9, 0x40000040 ;  /* 0x4000004000097802 */ /* 0x000fe40000000f00 */
[----:B------:R-:W-:Y:S02]  /*1a050*/  R2UR UR21, R14 ;  /* 0x000000000e1572ca */ /* 0x000fe400000e0000 */
        /* <DEDUP_REMOVED lines=95> */
[----:B------:R-:W-:Y:S02]  /*1a650*/  R2UR UR39, R229 ;  /* 0x00000000e52772ca */ /* 0x000fe400000e0000 */
[----:B------:R-:W-:Y:S02]  /*1a660*/  R2UR UR38, R228 ;  /* 0x00000000e42672ca */ /* 0x000fe400000e0000 */
[----:B------:R-:W-:Y:S02]  /*1a670*/  R2UR UR37, R227 ;  /* 0x00000000e32572ca */ /* 0x000fe400000e0000 */
[----:B------:R-:W-:Y:S01]  /*1a680*/  R2UR UR36, R226 ;  /* 0x00000000e22472ca */ /* 0x000fe200000e0000 */
[----:B------:R-:W-:Y:S02]  /*1a690*/  WARPGROUP.DEPBAR.LE gsb0, 0x0 ;  /* 0x00008000000079c5 */ /* 0x000fe40000010000 */
[----:B------:R-:W-:-:S12]  /*1a6a0*/  @P2 BRA `(.L_x_606) ;  /* 0x0000000000282947 */ /* 0x000fd80003800000 */
[----:B------:R-:W-:Y:S05]  /*1a6b0*/  @!P0 BRA `(.L_x_607) ;  /* 0x0000000000048947 */ /* 0x000fea0003800000 */
[----:B------:R-:W-:Y:S01]  /*1a6c0*/  BPT.TRAP 0x1 ;  /* 0x000000040000795c */ /* 0x000fe20000300000 */
.L_x_607:
[----:B------:R-:W-:Y:S01]  /*1a6d0*/  SHF.L.U32 R5, R5, 0x1f, RZ ;  /* 0x0000001f05057819 */ /* 0x000fe200000006ff */
[----:B------:R-:W-:-:S04]  /*1a6e0*/  IMAD R7, R6, 0x8, R2 ;  /* 0x0000000806077824 */ /* 0x000fc800078e0202 */
[----:B------:R0:W1:Y:S01]  /*1a6f0*/  SYNCS.PHASECHK.TRANS64.TRYWAIT P2, [R7+URZ+0x34850], R5 ;  /* 0x03485005070075a7 */ /* 0x000062000804017f */
[----:B------:R-:W-:Y:S05]  /*1a700*/  @!P0 BRA `(.L_x_608) ;  /* 0x0000000000048947 */ /* 0x000fea0003800000 */
[----:B------:R-:W-:Y:S01]  /*1a710*/  BPT.TRAP 0x1 ;  /* 0x000000040000795c */ /* 0x000fe20000300000 */
.L_x_608:
[----:B-1----:R-:W-:Y:S05]  /*1a720*/  @P2 BRA `(.L_x_606) ;  /* 0x0000000000082947 */ /* 0x002fea0003800000 */
[----:B------:R-:W1:Y:S02]  /*1a730*/  SYNCS.PHASECHK.TRANS64.TRYWAIT P2, [R7+URZ+0x34850], R5 ;  /* 0x03485005070075a7 */ /* 0x000e64000804017f */
[----:B-1----:R-:W-:Y:S05]  /*1a740*/  @!P2 BRA `(.L_x_609) ;  /* 0x000000f00020a947 */ /* 0x002fea0003800000 */
.L_x_606:
[----:B01----:R-:W-:Y:S01]  /*1a750*/  VIADD R5, R2, 0x400 ;  /* 0x0000040002057836 */ /* 0x003fe20000000000 */
[----:B------:R-:W-:Y:S05]  /*1a760*/  WARPSYNC.ALL ;  /* 0x0000000000007948 */ /* 0x000fea0003800000 */
[----:B------:R-:W-:Y:S01]  /*1a770*/  SHF.R.U32.HI R5, RZ, 0x4, R5 ;  /* 0x00000004ff057819 */ /* 0x000fe20000011605 */
[----:B------:R-:W-:Y:S01]  /*1a780*/  IMAD.MOV.U32 R9, RZ, RZ, 0x40000040 ;  /* 0x40000040ff097424 */ /* 0x000fe200078e00ff */
[----:B------:R-:W-:Y:S01]  /*1a790*/  WARPGROUP.ARRIVE ;  /* 0x00000000000079c5 */ /* 0x000fe20000000000 */
[----:B------:R-:W-:Y:S01]  /*1a7a0*/  IMAD.MOV.U32 R11, RZ, RZ, 0x40000040 ;  /* 0x40000040ff0b7424 */ /* 0x000fe200078e00ff */
[----:B------:R-:W-:Y:S01]  /*1a7b0*/  LOP3.LUT R5, R5, 0x3fff, RZ, 0xc0, !PT ;  /* 0x00003fff05057812 */ /* 0x000fe200078ec0ff */
[----:B------:R-:W-:Y:S01]  /*1a7c0*/  ULDC UR8, c[0x0][0x9d8] ;  /* 0x0002760000087ab9 */ /* 0x000fe20000000800 */
[----:B------:R-:W-:Y:S01]  /*1a7d0*/  R2UR UR7, R9 ;  /* 0x00000000090772ca */ /* 0x000fe200000e0000 */
[----:B------:R-:W-:Y:S01]  /*1a7e0*/  FMUL.FTZ R7, R169, UR8 ;  /* 0x00000008a9077c20 */ /* 0x000fe20008410000 */
[----:B------:R-:W-:Y:S01]  /*1a7f0*/  LOP3.LUT R5, R5, 0x5800000, RZ, 0xfc, !PT ;  /* 0x0580000005057812 */ /* 0x000fe200078efcff */
[----:B------:R-:W-:Y:S01]  /*1a800*/  FMUL.FTZ R12, R173, UR8 ;  /* 0x00000008ad0c7c20 */ /* 0x000fe20008410000 */
[----:B------:R-:W-:Y:S01]  /*1a810*/  FMUL.FTZ R21, R160, UR8 ;  /* 0x00000008a0157c20 */ /* 0x000fe20008410000 */
[----:B------:R-:W-:Y:S01]  /*1a820*/  FMUL.FTZ R160, R161, UR8 ;  /* 0x00000008a1a07c20 */ /* 0x000fe20008410000 */
[----:B------:R-:W-:Y:S01]  /*1a830*/  FMUL.FTZ R161, R162, UR8 ;  /* 0x00000008a2a17c20 */ /* 0x000fe20008410000 */
[----:B------:R-:W-:-:S02]  /*1a840*/  IMAD R8, R6, 0xb00, R5 ;  /* 0x00000b0006087824 */ /* 0x000fc400078e0205 */
[----:B------:R-:W-:Y:S01]  /*1a850*/  FMUL.FTZ R5, R168, UR8 ;  /* 0x00000008a8057c20 */ /* 0x000fe20008410000 */
[----:B------:R-:W-:Y:S01]  /*1a860*/  MUFU.TANH R7, R7 ;  /* 0x0000000700077308 */ /* 0x000fe20000002400 */
[----:B------:R-:W-:Y:S01]  /*1a870*/  FMUL.FTZ R162, R163, UR8 ;  /* 0x00000008a3a27c20 */ /* 0x000fe20008410000 */
[----:B------:R-:W-:Y:S01]  /*1a880*/  FMUL.FTZ R163, R164, UR8 ;  /* 0x00000008a4a37c20 */ /* 0x000fe20008410000 */
[C---:B------:R-:W-:Y:S01]  /*1a890*/  R2UR UR6, R8.reuse ;  /* 0x00000000080672ca */ /* 0x040fe200000e0000 */
[----:B------:R-:W-:Y:S01]  /*1a8a0*/  FMUL.FTZ R164, R165, UR8 ;  /* 0x00000008a5a47c20 */ /* 0x000fe20008410000 */
[----:B------:R-:W-:Y:S01]  /*1a8b0*/  IADD3 R10, R8, 0x80, RZ ;  /* 0x00000080080a7810 */ /* 0x000fe20007ffe0ff */
[----:B------:R-:W-:Y:S01]  /*1a8c0*/  FMUL.FTZ R165, R166, UR8 ;  /* 0x00000008a6a57c20 */ /* 0x000fe20008410000 */
[----:B------:R-:W-:Y:S01]  /*1a8d0*/  FMUL.FTZ R166, R167, UR8 ;  /* 0x00000008a7a67c20 */ /* 0x000fe20008410000 */
[----:B------:R-:W0:Y:S01]  /*1a8e0*/  MUFU.TANH R5, R5 ;  /* 0x0000000500057308 */ /* 0x000e220000002400 */
[----:B------:R-:W-:Y:S01]  /*1a8f0*/  FMUL.FTZ R152, R152, UR8 ;  /* 0x0000000898987c20 */ /* 0x000fe20008410000 */
[----:B------:R-:W-:Y:S01]  /*1a900*/  FMUL.FTZ R153, R153, UR8 ;  /* 0x0000000899997c20 */ /* 0x000fe20008410000 */
[----:B------:R-:W-:Y:S01]  /*1a910*/  FMUL.FTZ R156, R156, UR8 ;  /* 0x000000089c9c7c20 */ /* 0x000fe20008410000 */
[----:B------:R-:W-:Y:S01]  /*1a920*/  FMUL.FTZ R157, R157, UR8 ;  /* 0x000000089d9d7c20 */ /* 0x000fe20008410000 */
[----:B------:R-:W-:Y:S01]  /*1a930*/  FMUL.FTZ R144, R144, UR8 ;  /* 0x0000000890907c20 */ /* 0x000fe20008410000 */
[----:B------:R-:W-:Y:S01]  /*1a940*/  FMUL.FTZ R145, R145, UR8 ;  /* 0x0000000891917c20 */ /* 0x000fe20008410000 */
[----:B------:R-:W-:Y:S01]  /*1a950*/  FMUL.FTZ R148, R148, UR8 ;  /* 0x0000000894947c20 */ /* 0x000fe20008410000 */
[----:B------:R-:W-:Y:S01]  /*1a960*/  HGMMA.64x128x16.F32 R24, R176, gdesc[UR4].tnspB, R24, gsb0 ;  /* 0x41e00004b0187df0 */ /* 0x000fe20008000818 */
[----:B------:R-:W-:Y:S01]  /*1a970*/  R2UR UR6, R10 ;  /* 0x000000000a0672ca */ /* 0x000fe200000e0000 */
[----:B------:R-:W-:Y:S01]  /*1a980*/  VIADD R10, R8, 0x100 ;  /* 0x00000100080a7836 */ /* 0x000fe20000000000 */
[----:B------:R-:W-:Y:S01]  /*1a990*/  R2UR UR7, R11 ;  /* 0x000000000b0772ca */ /* 0x000fe200000e0000 */
[----:B------:R-:W-:Y:S01]  /*1a9a0*/  IMAD.MOV.U32 R11, RZ, RZ, 0x40000040 ;  /* 0x40000040ff0b7424 */ /* 0x000fe200078e00ff */
[----:B------:R-:W-:Y:S01]  /*1a9b0*/  MUFU.TANH R12, R12 ;  /* 0x0000000c000c7308 */ /* 0x000fe20000002400 */
[----:B------:R-:W-:Y:S01]  /*1a9c0*/  FMUL.FTZ R149, R149, UR8 ;  /* 0x0000000895957c20 */ /* 0x000fe20008410000 */
[----:B------:R-:W-:Y:S01]  /*1a9d0*/  FMUL.FTZ R136, R136, UR8 ;  /* 0x0000000888887c20 */ /* 0x000fe20008410000 */
[----:B------:R-:W-:Y:S01]  /*1a9e0*/  FMUL.FTZ R137, R137, UR8 ;  /* 0x0000000889897c20 */ /* 0x000fe20008410000 */
[----:B0-----:R-:W-:Y:S01]  /*1a9f0*/  FMNMX.FTZ R167, R5, R4, !PT ;  /* 0x0000000405a77209 */ /* 0x001fe20007810000 */
[----:B------:R-:W-:Y:S01]  /*1aa00*/  FMUL.FTZ R140, R140, UR8 ;  /* 0x000000088c8c7c20 */ /* 0x000fe20008410000 */
[----:B------:R-:W-:Y:S01]  /*1aa10*/  FMUL.FTZ R141, R141, UR8 ;  /* 0x000000088d8d7c20 */ /* 0x000fe20008410000 */
[----:B------:R-:W-:Y:S01]  /*1aa20*/  FMUL.FTZ R128, R128, UR8 ;  /* 0x0000000880807c20 */ /* 0x000fe20008410000 */
[----:B------:R-:W-:Y:S01]  /*1aa30*/  MUFU.TANH R21, R21 ;  /* 0x0000001500157308 */ /* 0x000fe20000002400 */
[----:B------:R-:W-:Y:S01]  /*1aa40*/  FMNMX.FTZ R167, R7, R167, !PT ;  /* 0x000000a707a77209 */ /* 0x000fe20007810000 */
[----:B------:R-:W-:Y:S01]  /*1aa50*/  FMUL.FTZ R129, R129, UR8 ;  /* 0x0000000881817c20 */ /* 0x000fe20008410000 */
[----:B------:R-:W-:Y:S01]  /*1aa60*/  FMUL.FTZ R132, R132, UR8 ;  /* 0x0000000884847c20 */ /* 0x000fe20008410000 */
[----:B------:R-:W-:Y:S01]  /*1aa70*/  FMUL.FTZ R133, R133, UR8 ;  /* 0x0000000885857c20 */ /* 0x000fe20008410000 */
[----:B------:R-:W-:Y:S01]  /*1aa80*/  FMUL.FTZ R120, R120, UR8 ;  /* 0x0000000878787c20 */ /* 0x000fe20008410000 */
[----:B------:R-:W-:Y:S01]  /*1aa90*/  FMUL.FTZ R121, R121, UR8 ;  /* 0x0000000879797c20 */ /* 0x000fe20008410000 */
[----:B------:R-:W-:Y:S01]  /*1aaa0*/  FMUL.FTZ R124, R124, UR8 ;  /* 0x000000087c7c7c20 */ /* 0x000fe20008410000 */
[----:B------:R-:W-:Y:S01]  /*1aab0*/  MUFU.TANH R160, R160 ;  /* 0x000000a000a07308 */ /* 0x000fe20000002400 */
[----:B------:R-:W-:Y:S01]  /*1aac0*/  FMUL.FTZ R125, R125, UR8 ;  /* 0x000000087d7d7c20 */ /* 0x000fe20008410000 */
        /* <DEDUP_REMOVED lines=61> */
[----:B------:R-:W0:Y:S01]  /*1aea0*/  S2R R225, SR_TID.X ;  /* 0x0000000000e17919 */ /* 0x000e220000002100 */
[----:B------:R-:W-:Y:S08]  /*1aeb0*/  MUFU.TANH R145, R145 ;  /* 0x0000009100917308 */ /* 0x000ff00000002400 */
[----:B------:R-:W-:Y:S08]  /*1aec0*/  MUFU.TANH R148, R148 ;  /* 0x0000009400947308 */ /* 0x000ff00000002400 */
[----:B------:R-:W-:Y:S08]  /*1aed0*/  MUFU.TANH R149, R149 ;  /* 0x0000009500957308 */ /* 0x000ff00000002400 */
[----:B------:R-:W-:Y:S01]  /*1aee0*/  MUFU.TANH R136, R136 ;  /* 0x0000008800887308 */ /* 0x000fe20000002400 */
[----:B0-----:R-:W-:-:S07]  /*1aef0*/  SHF.R.U32.HI R225, RZ, 0x7, R225 ;  /* 0x00000007ffe17819 */ /* 0x001fce00000116e1 */
[----:B------:R-:W-:Y:S08]  /*1af00*/  MUFU.TANH R137, R137 ;  /* 0x0000008900897308 */ /* 0x000ff00000002400 */
[----:B------:R-:W-:Y:S08]  /*1af10*/  MUFU.TANH R140, R140 ;  /* 0x0000008c008c7308 */ /* 0x000ff00000002400 */
[----:B------:R-:W-:Y:S08]  /*1af20*/  MUFU.TANH R141, R141 ;  /* 0x0000008d008d7308 */ /* 0x000ff00000002400 */
[----:B------:R-:W-:Y:S01]  /*1af30*/  MUFU.TANH R128, R128 ;  /* 0x0000008000807308 */ /* 0x000fe20000002400 */
[----:B------:R-:W-:-:S02]  /*1af40*/  WARPGROUP.DEPBAR.LE gsb0, 0x0 ;  /* 0x00008000000079c5 */ /* 0x000fc40000010000 */
[----:B------:R-:W-:-:S05]  /*1af50*/  WARPGROUP.ARRIVE ;  /* 0x00000000000079c5 */ /* 0x000fca0000000000 */
[----:B------:R-:W-:Y:S01]  /*1af60*/  MUFU.TANH R129, R129 ;  /* 0x0000008100817308 */ /* 0x000fe20000002400 */
[----:B------:R-:W-:Y:S01]  /*1af70*/  HGMMA.64x128x16.F32 R24, R180, gdesc[UR4].tnspB, R24, gsb0 ;  /* 0x41e00004b4187df0 */ /* 0x000fe20008000818 */
[----:B------:R-:W-:Y:S02]  /*1af80*/  R2UR UR6, R10 ;  /* 0x000000000a0672ca */ /* 0x000fe400000e0000 */
[----:B------:R-:W-:Y:S01]  /*1af90*/  R2UR UR7, R11 ;  /* 0x000000000b0772ca */ /* 0x000fe200000e0000 */
[----:B------:R-:W-:Y:S01]  /*1afa0*/  IMAD.MOV.U32 R11, RZ, RZ, 0x40000040 ;  /* 0x40000040ff0b7424 */ /* 0x000fe200078e00ff */
[----:B------:R-:W-:Y:S02]  /*1afb0*/  IADD3 R10, R8, 0x180, RZ ;  /* 0x00000180080a7810 */ /* 0x000fe40007ffe0ff */
        /* <DEDUP_REMOVED lines=21> */
[----:B------:R-:W-:Y:S01]  /*1b110*/  R2UR UR6, R10 ;  /* 0x000000000a0672ca */ /* 0x000fe200000e0000 */
[----:B------:R-:W-:Y:S01]  /*1b120*/  VIADD R10, R8, 0x200 ;  /* 0x00000200080a7836 */ /* 0x000fe20000000000 */
[----:B------:R-:W-:Y:S01]  /*1b130*/  R2UR UR7, R11 ;  /* 0x000000000b0772ca */ /* 0x000fe200000e0000 */
[----:B------:R-:W-:-:S03]  /*1b140*/  IMAD.MOV.U32 R11, RZ, RZ, 0x40000040 ;  /* 0x40000040ff0b7424 */ /* 0x000fc600078e00ff */
        /* <DEDUP_REMOVED lines=23> */
[----:B------:R-:W-:Y:S01]  /*1b2c0*/  FMUL.FTZ R11, R172, UR8 ;  /* 0x00000008ac0b7c20 */ /* 0x000fe20008410000 */
[----:B------:R-:W-:Y:S01]  /*1b2d0*/  R2UR UR6, R10 ;  /* 0x000000000a0672ca */ /* 0x000fe200000e0000 */
[----:B------:R-:W-:-:S03]  /*1b2e0*/  FMUL.FTZ R10, R171, UR8 ;  /* 0x00000008ab0a7c20 */ /* 0x000fc60008410000 */
[----:B------:R-:W-:Y:S08]  /*1b2f0*/  MUFU.TANH R142, R142 ;  /* 0x0000008e008e7308 */ /* 0x000ff00000002400 */
[----:B------:R-:W0:Y:S08]  /*1b300*/  MUFU.TANH R11, R11 ;  /* 0x0000000b000b7308 */ /* 0x000e300000002400 */
[----:B------:R-:W-:Y:S08]  /*1b310*/  MUFU.TANH R10, R10 ;  /* 0x0000000a000a7308 */ /* 0x000ff00000002400 */
[----:B------:R-:W-:Y:S01]  /*1b320*/  MUFU.TANH R143, R143 ;  /* 0x0000008f008f7308 */ /* 0x000fe20000002400 */
[----:B0-----:R-:W-:-:S04]  /*1b330*/  FMNMX.FTZ R167, R11, R167, !PT ;  /* 0x000000a70ba77209 */ /* 0x001fc80007810000 */
[----:B------:R-:W-:-:S03]  /*1b340*/  FMNMX.FTZ R167, R12, R167, !PT ;  /* 0x000000a70ca77209 */ /* 0x000fc60007810000 */
[----:B------:R-:W-:Y:S01]  /*1b350*/  MUFU.TANH R130, R130 ;  /* 0x0000008200827308 */ /* 0x000fe20000002400 */
[----:B------:R-:W-:-:S04]  /*1b360*/  FMNMX.FTZ R167, R21, R167, !PT ;  /* 0x000000a715a77209 */ /* 0x000fc80007810000 */
        /* <DEDUP_REMOVED lines=36> */
[----:B------:R-:W-:Y:S01]  /*1b5b0*/  FMNMX.FTZ R167, R113, R167, !PT ;  /* 0x000000a771a77209 */ /* 0x000fe20007810000 */
[----:B------:R-:W-:Y:S02]  /*1b5c0*/  WARPGROUP.DEPBAR.LE gsb0, 0x0 ;  /* 0x00008000000079c5 */ /* 0x000fe40000010000 */
[----:B------:R-:W-:Y:S01]  /*1b5d0*/  WARPGROUP.ARRIVE ;  /* 0x00000000000079c5 */ /* 0x000fe20000000000 */
[----:B------:R-:W-:Y:S01]  /*1b5e0*/  FMNMX.FTZ R167, R116, R167, !PT ;  /* 0x000000a774a77209 */ /* 0x000fe20007810000 */
[----:B------:R-:W-:Y:S03]  /*1b5f0*/  MUFU.TANH R107, R107 ;  /* 0x0000006b006b7308 */ /* 0x000fe60000002400 */
[----:B------:R-:W-:Y:S01]  /*1b600*/  FMNMX.FTZ R168, R117, R167, !PT ;  /* 0x000000a775a87209 */ /* 0x000fe20007810000 */
[----:B------:R-:W-:Y:S03]  /*1b610*/  HGMMA.64x128x16.F32 R24, R192, gdesc[UR4].tnspB, R24, gsb0 ;  /* 0x41e00004c0187df0 */ /* 0x000fe60008000818 */
[----:B------:R-:W-:Y:S01]  /*1b620*/  FMNMX.FTZ R168, R104, R168, !PT ;  /* 0x000000a868a87209 */ /* 0x000fe20007810000 */
[----:B------:R0:W1:Y:S08]  /*1b630*/  MUFU.TANH R167, R88 ;  /* 0x0000005800a77308 */ /* 0x0000700000002400 */
[----:B------:R-:W-:Y:S01]  /*1b640*/  MUFU.TANH R110, R110 ;  /* 0x0000006e006e7308 */ /* 0x000fe20000002400 */
[----:B0-----:R-:W-:-:S04]  /*1b650*/  FMNMX.FTZ R88, R105, R168, !PT ;  /* 0x000000a869587209 */ /* 0x001fc80007810000 */
[----:B------:R-:W-:-:S03]  /*1b660*/  FMNMX.FTZ R88, R108, R88, !PT ;  /* 0x000000586c587209 */ /* 0x000fc60007810000 */
[----:B------:R0:W2:Y:S01]  /*1b670*/  MUFU.TANH R168, R89 ;  /* 0x0000005900a87308 */ /* 0x0000a20000002400 */
[----:B------:R-:W-:-:S04]  /*1b680*/  FMNMX.FTZ R88, R109, R88, !PT ;  /* 0x000000586d587209 */ /* 0x000fc80007810000 */
[----:B------:R-:W-:-:S03]  /*1b690*/  FMNMX.FTZ R88, R96, R88, !PT ;  /* 0x0000005860587209 */ /* 0x000fc60007810000 */
[----:B------:R-:W-:Y:S01]  /*1b6a0*/  MUFU.TANH R111, R111 ;  /* 0x0000006f006f7308 */ /* 0x000fe20000002400 */
[----:B------:R-:W-:-:S04]  /*1b6b0*/  FMNMX.FTZ R88, R97, R88, !PT ;  /* 0x0000005861587209 */ /* 0x000fc80007810000 */
[----:B------:R-:W-:-:S03]  /*1b6c0*/  FMNMX.FTZ R88, R100, R88, !PT ;  /* 0x0000005864587209 */ /* 0x000fc60007810000 */
[----:B------:R-:W-:Y:S01]  /*1b6d0*/  MUFU.TANH R98, R98 ;  /* 0x0000006200627308 */ /* 0x000fe20000002400 */
[----:B0-----:R-:W-:Y:S02]  /*1b6e0*/  FMNMX.FTZ R89, R101, R88, !PT ;  /* 0x0000005865597209 */ /* 0x001fe40007810000 */
[----:B------:R-:W-:Y:S02]  /*1b6f0*/  IADD3 R88, R8, 0x280, RZ ;  /* 0x0000028008587810 */ /* 0x000fe40007ffe0ff */
[----:B-1----:R-:W-:Y:S02]  /*1b700*/  FMNMX.FTZ R89, R167, R89, !PT ;  /* 0x00000059a7597209 */ /* 0x002fe40007810000 */
[----:B------:R-:W-:Y:S01]  /*1b710*/  R2UR UR6, R88 ;  /* 0x00000000580672ca */ /* 0x000fe200000e0000 */
[----:B------:R-:W-:Y:S01]  /*1b720*/  MUFU.TANH R99, R99 ;  /* 0x0000006300637308 */ /* 0x000fe20000002400 */
[----:B--2---:R-:W-:Y:S01]  /*1b730*/  FMNMX.FTZ R169, R168, R89, !PT ;  /* 0x00000059a8a97209 */ /* 0x004fe20007810000 */
[----:B------:R-:W-:-:S03]  /*1b740*/  IMAD.MOV.U32 R89, RZ, RZ, 0x40000040 ;  /* 0x40000040ff597424 */ /* 0x000fc600078e00ff */
[----:B------:R-:W-:Y:S01]  /*1b750*/  FMNMX.FTZ R88, R92, R169, !PT ;  /* 0x000000a95c587209 */ /* 0x000fe20007810000 */
[----:B------:R-:W-:Y:S01]  /*1b760*/  FMUL.FTZ R169, R90, UR8 ;  /* 0x000000085aa97c20 */ /* 0x000fe20008410000 */
[----:B------:R-:W-:Y:S01]  /*1b770*/  R2UR UR7, R89 ;  /* 0x00000000590772ca */ /* 0x000fe200000e0000 */
[----:B------:R-:W-:Y:S01]  /*1b780*/  MUFU.TANH R102, R102 ;  /* 0x0000006600667308 */ /* 0x000fe20000002400 */
[----:B------:R-:W-:-:S05]  /*1b790*/  FMNMX.FTZ R88, R93, R88, !PT ;  /* 0x000000585d587209 */ /* 0x000fca0007810000 */
[----:B------:R-:W0:Y:S02]  /*1b7a0*/  SHFL.BFLY PT, R89, R88, 0x2, 0x1f ;  /* 0x0c401f0058597f89 */ /* 0x000e2400000e0000 */
[----:B------:R-:W-:Y:S08]  /*1b7b0*/  MUFU.TANH R103, R103 ;  /* 0x0000006700677308 */ /* 0x000ff00000002400 */
[----:B------:R-:W-:Y:S08]  /*1b7c0*/  MUFU.TANH R169, R169 ;  /* 0x000000a900a97308 */ /* 0x000ff00000002400 */
[----:B------:R-:W-:Y:S01]  /*1b7d0*/  MUFU.TANH R91, R91 ;  /* 0x0000005b005b7308 */ /* 0x000fe20000002400 */
[----:B0-----:R-:W-:-:S07]  /*1b7e0*/  FMNMX.FTZ R89, R88, R89, !PT ;  /* 0x0000005958597209 */ /* 0x001fce0007810000 */
[----:B------:R-:W-:Y:S01]  /*1b7f0*/  MUFU.TANH R94, R94 ;  /* 0x0000005e005e7308 */ /* 0x000fe20000002400 */
[----:B------:R-:W0:Y:S07]  /*1b800*/  SHFL.BFLY PT, R88, R89, 0x1, 0x1f ;  /* 0x0c201f0059587f89 */ /* 0x000e2e00000e0000 */
[----:B------:R-:W-:Y:S01]  /*1b810*/  MUFU.TANH R95, R95 ;  /* 0x0000005f005f7308 */ /* 0x000fe20000002400 */
[----:B0-----:R-:W-:Y:S01]  /*1b820*/  FMNMX.FTZ R89, R89, R88, !PT ;  /* 0x0000005859597209 */ /* 0x001fe20007810000 */
[----:B------:R-:W-:-:S04]  /*1b830*/  IMAD.U32 R88, RZ, RZ, UR61 ;  /* 0x0000003dff587e24 */ /* 0x000fc8000f8e00ff */
[CC--:B------:R-:W-:Y:S01]  /*1b840*/  FMUL.FTZ R171, R89.reuse, R88.reuse ;  /* 0x0000005859ab7220 */ /* 0x0c0fe20000410000 */
[----:B------:R-:W-:Y:S01]  /*1b850*/  FADD.FTZ R90, -R89, R4 ;  /* 0x00000004595a7221 */ /* 0x000fe20000010100 */
[----:B------:R-:W-:Y:S02]  /*1b860*/  VIADD R4, R8, 0x300 ;  /* 0x0000030008047836 */ /* 0x000fe40000000000 */
[-CC-:B------:R-:W-:Y:S01]  /*1b870*/  FFMA.FTZ R176, R5, R88.reuse, -R171.reuse ;  /* 0x0000005805b07223 */ /* 0x180fe200000108ab */
[----:B------:R-:W-:Y:S01]  /*1b880*/  MOV R5, 0x40000040 ;  /* 0x4000004000057802 */ /* 0x000fe20000000f00 */
[-CC-:B------:R-:W-:Y:S01]  /*1b890*/  FFMA.FTZ R93, R93, R88.reuse, -R171.reuse ;  /* 0x000000585d5d7223 */ /* 0x180fe200000108ab */
[-C--:B------:R-:W-:Y:S01]  /*1b8a0*/  FMUL.FTZ R90, R90, R88.reuse ;  /* 0x000000585a5a7220 */ /* 0x080fe20000410000 */
        /* <DEDUP_REMOVED lines=17> */
[----:B------:R-:W-:Y:S01]  /*1b9c0*/  FFMA.FTZ R141, R141, R88, -R171 ;  /* 0x000000588d8d7223 */ /* 0x000fe200000108ab */
[----:B------:R-:W-:-:S02]  /*1b9d0*/  WARPGROUP.DEPBAR.LE gsb0, 0x0 ;  /* 0x00008000000079c5 */ /* 0x000fc40000010000 */
[----:B------:R-:W-:Y:S01]  /*1b9e0*/  WARPGROUP.ARRIVE ;  /* 0x00000000000079c5 */ /* 0x000fe20000000000 */
[-CC-:B------:R-:W-:Y:S01]  /*1b9f0*/  FFMA.FTZ R192, R136, R88.reuse, -R171.reuse ;  /* 0x0000005888c07223 */ /* 0x180fe200000108ab */
[-CC-:B------:R-:W-:Y:S01]  /*1ba00*/  FFMA.FTZ R136, R137, R88.reuse, -R171.reuse ;  /* 0x0000005889887223 */ /* 0x180fe200000108ab */
[----:B------:R-:W1:Y:S01]  /*1ba10*/  MUFU.EX2 R7, R7 ;  /* 0x0000000700077308 */ /* 0x000e620000000800 */
[-CC-:B------:R-:W-:Y:S01]  /*1ba20*/  FFMA.FTZ R194, R140, R88.reuse, -R171.reuse ;  /* 0x000000588cc27223 */ /* 0x180fe200000108ab */
[-CC-:B------:R-:W-:Y:S01]  /*1ba30*/  FFMA.FTZ R129, R129, R88.reuse, -R171.reuse ;  /* 0x0000005881817223 */ /* 0x180fe200000108ab */
[----:B------:R-:W-:Y:S01]  /*1ba40*/  HGMMA.64x128x16.F32 R24, R196, gdesc[UR4].tnspB, R24, gsb0 ;  /* 0x41e00004c4187df0 */ /* 0x000fe20008000818 */
[----:B------:R-:W-:Y:S01]  /*1ba50*/  R2UR UR6, R4 ;  /* 0x00000000040672ca */ /* 0x000fe200000e0000 */
[-CC-:B------:R-:W-:Y:S01]  /*1ba60*/  FFMA.FTZ R96, R96, R88.reuse, -R171.reuse ;  /* 0x0000005860607223 */ /* 0x180fe200000108ab */
[----:B------:R-:W-:Y:S01]  /*1ba70*/  R2UR UR7, R5 ;  /* 0x00000000050772ca */ /* 0x000fe200000e0000 */
[-CC-:B------:R-:W-:Y:S01]  /*1ba80*/  FFMA.FTZ R97, R97, R88.reuse, -R171.reuse ;  /* 0x0000005861617223 */ /* 0x180fe200000108ab */
[----:B------:R-:W-:Y:S01]  /*1ba90*/  FMNMX.FTZ R4, R9, R3, !PT ;  /* 0x0000000309047209 */ /* 0x000fe20007810000 */
[----:B------:R-:W-:Y:S01]  /*1baa0*/  MUFU.EX2 R178, R178 ;  /* 0x000000b200b27308 */ /* 0x000fe20000000800 */
[-CC-:B------:R-:W-:Y:S01]  /*1bab0*/  FFMA.FTZ R100, R100, R88.reuse, -R171.reuse ;  /* 0x0000005864647223 */ /* 0x180fe200000108ab */
[----:B------:R-:W-:Y:S01]  /*1bac0*/  FFMA.FTZ R101, R101, R88, -R171 ;  /* 0x0000005865657223 */ /* 0x000fe200000108ab */
        /* <DEDUP_REMOVED lines=8> */
[----:B0-----:R-:W-:Y:S01]  /*1bb50*/  FFMA.FTZ R20, R90, R20, R176 ;  /* 0x000000145a147223 */ /* 0x001fe200000100b0 */
        /* <DEDUP_REMOVED lines=11> */
[----:B------:R-:W-:-:S03]  /*1bc10*/  VIADD R4, R8, 0x380 ;  /* 0x0000038008047836 */ /* 0x000fc60000000000 */
[----:B------:R-:W-:Y:S02]  /*1bc20*/  FMNMX.FTZ R5, R150, R5, !PT ;  /* 0x0000000596057209 */ /* 0x000fe40007810000 */
[----:B------:R-:W-:Y:S02]  /*1bc30*/  MUFU.EX2 R152, R152 ;  /* 0x0000009800987308 */ /* 0x000fe40000000800 */
[----:B------:R-:W-:Y:S01]  /*1bc40*/  FMNMX.FTZ R137, R151, R5, !PT ;  /* 0x0000000597897209 */ /* 0x000fe20007810000 */
[----:B------:R-:W-:-:S03]  /*1bc50*/  IMAD.MOV.U32 R5, RZ, RZ, 0x40000040 ;  /* 0x40000040ff057424 */ /* 0x000fc600078e00ff */
[----:B------:R-:W-:Y:S02]  /*1bc60*/  FMNMX.FTZ R137, R138, R137, !PT ;  /* 0x000000898a897209 */ /* 0x000fe40007810000 */
[----:B------:R-:W-:Y:S02]  /*1bc70*/  MUFU.EX2 R186, R186 ;  /* 0x000000ba00ba7308 */ /* 0x000fe40000000800 */
[----:B------:R-:W-:-:S04]  /*1bc80*/  FMNMX.FTZ R137, R139, R137, !PT ;  /* 0x000000898b897209 */ /* 0x000fc80007810000 */
[----:B------:R-:W-:Y:S02]  /*1bc90*/  FMNMX.FTZ R137, R142, R137, !PT ;  /* 0x000000898e897209 */ /* 0x000fe40007810000 */
        /* <DEDUP_REMOVED lines=11> */
[-CC-:B------:R-:W-:Y:S01]  /*1bd50*/  FFMA.FTZ R128, R133, R88.reuse, -R171.reuse ;  /* 0x0000005885807223 */ /* 0x180fe200000108ab */
[----:B------:R-:W-:Y:S02]  /*1bd60*/  FFMA.FTZ R198, R132, R88, -R171 ;  /* 0x0000005884c67223 */ /* 0x000fe400000108ab */
[----:B------:R-:W-:Y:S01]  /*1bd70*/  MUFU.EX2 R129, R129 ;  /* 0x0000008100817308 */ /* 0x000fe20000000800 */
[----:B------:R-:W-:Y:S01]  /*1bd80*/  HGMMA.64x128x16.F32 R24, R200, gdesc[UR4].tnspB, R24, gsb0 ;  /* 0x41e00004c8187df0 */ /* 0x000fe20008000818 */
[----:B------:R-:W-:Y:S02]  /*1bd90*/  R2UR UR6, R4 ;  /* 0x00000000040672ca */ /* 0x000fe400000e0000 */
[----:B------:R-:W-:Y:S02]  /*1bda0*/  R2UR UR7, R5 ;  /* 0x00000000050772ca */ /* 0x000fe400000e0000 */
[----:B------:R-:W-:-:S02]  /*1bdb0*/  FMNMX.FTZ R4, R143, R137, !PT ;  /* 0x000000898f047209 */ /* 0x000fc40007810000 */
        /* <DEDUP_REMOVED lines=23> */
[----:B------:R-:W-:-:S04]  /*1bf30*/  FMNMX.FTZ R4, R111, R4, !PT ;  /* 0x000000046f047209 */ /* 0x000fc80007810000 */
[----:B------:R-:W-:-:S04]  /*1bf40*/  FMNMX.FTZ R4, R98, R4, !PT ;  /* 0x0000000462047209 */ /* 0x000fc80007810000 */
[----:B------:R-:W-:-:S04]  /*1bf50*/  FMNMX.FTZ R4, R99, R4, !PT ;  /* 0x0000000463047209 */ /* 0x000fc80007810000 */
[----:B------:R-:W-:Y:S01]  /*1bf60*/  FMNMX.FTZ R5, R102, R4, !PT ;  /* 0x0000000466057209 */ /* 0x000fe20007810000 */
[----:B------:R-:W-:-:S03]  /*1bf70*/  VIADD R4, R8, 0x400 ;  /* 0x0000040008047836 */ /* 0x000fc60000000000 */
[----:B------:R-:W-:Y:S01]  /*1bf80*/  FMNMX.FTZ R5, R103, R5, !PT ;  /* 0x0000000567057209 */ /* 0x000fe20007810000 */
[----:B------:R-:W-:Y:S02]  /*1bf90*/  WARPGROUP.DEPBAR.LE gsb0, 0x0 ;  /* 0x00008000000079c5 */ /* 0x000fe40000010000 */
[----:B------:R-:W-:Y:S01]  /*1bfa0*/  WARPGROUP.ARRIVE ;  /* 0x00000000000079c5 */ /* 0x000fe20000000000 */
[-CC-:B------:R-:W-:Y:S01]  /*1bfb0*/  FFMA.FTZ R202, R124, R88.reuse, -R171.reuse ;  /* 0x000000587cca7223 */ /* 0x180fe200000108ab */
[-CC-:B------:R-:W-:Y:S01]  /*1bfc0*/  FFMA.FTZ R200, R120, R88.reuse, -R171.reuse ;  /* 0x0000005878c87223 */ /* 0x180fe200000108ab */
[-CC-:B------:R-:W-:Y:S01]  /*1bfd0*/  FFMA.FTZ R120, R121, R88.reuse, -R171.reuse ;  /* 0x0000005879787223 */ /* 0x180fe200000108ab */
[----:B------:R-:W-:Y:S02]  /*1bfe0*/  FFMA.FTZ R121, R125, R88, -R171 ;  /* 0x000000587d797223 */ /* 0x000fe400000108ab */
[----:B------:R-:W-:Y:S01]  /*1bff0*/  HGMMA.64x128x16.F32 R24, R204, gdesc[UR4].tnspB, R24, gsb0 ;  /* 0x41e00004cc187df0 */ /* 0x000fe20008000818 */
[----:B------:R-:W-:Y:S01]  /*1c000*/  R2UR UR6, R4 ;  /* 0x00000000040672ca */ /* 0x000fe200000e0000 */
[----:B------:R-:W-:Y:S01]  /*1c010*/  MUFU.EX2 R200, R200 ;  /* 0x000000c800c87308 */ /* 0x000fe20000000800 */
[----:B-1----:R-:W-:-:S07]  /*1c020*/  F2FP.F16.F32.PACK_AB R176, R7, R176 ;  /* 0x000000b007b0723e */ /* 0x002fce00000000ff */
[----:B------:R-:W-:Y:S08]  /*1c030*/  MUFU.EX2 R120, R120 ;  /* 0x0000007800787308 */ /* 0x000ff00000000800 */
[----:B------:R-:W-:Y:S08]  /*1c040*/  MUFU.EX2 R202, R202 ;  /* 0x000000ca00ca7308 */ /* 0x000ff00000000800 */
[----:B------:R-:W-:Y:S01]  /*1c050*/  MUFU.EX2 R121, R121 ;  /* 0x0000007900797308 */ /* 0x000fe20000000800 */
[----:B------:R-:W-:-:S02]  /*1c060*/  WARPGROUP.DEPBAR.LE gsb0, 0x0 ;  /* 0x00008000000079c5 */ /* 0x000fc40000010000 */
[-CC-:B------:R-:W-:Y:S01]  /*1c070*/  FFMA.FTZ R204, R112, R88.reuse, -R171.reuse ;  /* 0x0000005870cc7223 */ /* 0x180fe200000108ab */
[-CC-:B------:R-:W-:Y:S01]  /*1c080*/  FFMA.FTZ R112, R113, R88.reuse, -R171.reuse ;  /* 0x0000005871707223 */ /* 0x180fe200000108ab */
[----:B------:R-:W-:Y:S01]  /*1c090*/  FMNMX.FTZ R113, R169, R5, !PT ;  /* 0x00000005a9717209 */ /* 0x000fe20007810000 */
[----:B------:R-:W-:Y:S01]  /*1c0a0*/  WARPGROUP.ARRIVE ;  /* 0x00000000000079c5 */ /* 0x000fe20000000000 */
[----:B------:R-:W-:Y:S01]  /*1c0b0*/  MOV R5, 0x40000040 ;  /* 0x4000004000057802 */ /* 0x000fe20000000f00 */
[-CC-:B------:R-:W-:Y:S01]  /*1c0c0*/  FFMA.FTZ R206, R116, R88.reuse, -R171.reuse ;  /* 0x0000005874ce7223 */ /* 0x180fe200000108ab */
[----:B------:R-:W-:Y:S01]  /*1c0d0*/  FMNMX.FTZ R113, R91, R113, !PT ;  /* 0x000000715b717209 */ /* 0x000fe20007810000 */
[-CC-:B------:R-:W-:Y:S01]  /*1c0e0*/  FFMA.FTZ R116, R92, R88.reuse, -R171.reuse ;  /* 0x000000585c747223 */ /* 0x180fe200000108ab */
[----:B------:R-:W-:Y:S01]  /*1c0f0*/  R2UR UR7, R5 ;  /* 0x00000000050772ca */ /* 0x000fe200000e0000 */
[----:B------:R-:W-:Y:S01]  /*1c100*/  MUFU.EX2 R204, R204 ;  /* 0x000000cc00cc7308 */ /* 0x000fe20000000800 */
[----:B------:R-:W-:Y:S01]  /*1c110*/  FMNMX.FTZ R4, R94, R113, !PT ;  /* 0x000000715e047209 */ /* 0x000fe20007810000 */
[----:B------:R-:W-:-:S03]  /*1c120*/  FFMA.FTZ R113, R117, R88, -R171 ;  /* 0x0000005875717223 */ /* 0x000fc600000108ab */
[----:B------:R-:W-:-:S03]  /*1c130*/  FMNMX.FTZ R4, R95, R4, !PT ;  /* 0x000000045f047209 */ /* 0x000fc60007810000 */
[----:B------:R-:W-:Y:S02]  /*1c140*/  MUFU.EX2 R112, R112 ;  /* 0x0000007000707308 */ /* 0x000fe40000000800 */
[----:B------:R-:W0:Y:S02]  /*1c150*/  SHFL.BFLY PT, R5, R4, 0x2, 0x1f ;  /* 0x0c401f0004057f89 */ /* 0x000e2400000e0000 */
[----:B------:R-:W-:Y:S04]  /*1c160*/  HGMMA.64x128x16.F32 R24, R208, gdesc[UR4].tnspB, R24, gsb0 ;  /* 0x41e00004d0187df0 */ /* 0x000fe80008000818 */
[----:B------:R-:W-:Y:S08]  /*1c170*/  MUFU.EX2 R206, R206 ;  /* 0x000000ce00ce7308 */ /* 0x000ff00000000800 */
[----:B------:R-:W-:Y:S08]  /*1c180*/  MUFU.EX2 R113, R113 ;  /* 0x0000007100717308 */ /* 0x000ff00000000800 */
[----:B------:R-:W-:Y:S01]  /*1c190*/  MUFU.EX2 R116, R116 ;  /* 0x0000007400747308 */ /* 0x000fe20000000800 */
[----:B0-----:R-:W-:-:S05]  /*1c1a0*/  FMNMX.FTZ R4, R4, R5, !PT ;  /* 0x0000000504047209 */ /* 0x001fca0007810000 */
[----:B------:R-:W0:Y:S02]  /*1c1b0*/  SHFL.BFLY PT, R5, R4, 0x1, 0x1f ;  /* 0x0c201f0004057f89 */ /* 0x000e2400000e0000 */
[----:B0-----:R-:W-:Y:S01]  /*1c1c0*/  FMNMX.FTZ R92, R4, R5, !PT ;  /* 0x00000005045c7209 */ /* 0x001fe20007810000 */
[----:B------:R-:W-:-:S04]  /*1c1d0*/  IMAD.MOV.U32 R5, RZ, RZ, 0x40000040 ;  /* 0x40000040ff057424 */ /* 0x000fc800078e00ff */
[C---:B------:R-:W-:Y:S01]  /*1c1e0*/  FADD.FTZ R4, -R92.reuse, R3 ;  /* 0x000000035c047221 */ /* 0x040fe20000010100 */
[----:B------:R-:W-:Y:S01]  /*1c1f0*/  R2UR UR7, R5 ;  /* 0x00000000050772ca */ /* 0x000fe200000e0000 */
[----:B------:R-:W-:Y:S01]  /*1c200*/  MUFU.EX2 R3, R93 ;  /* 0x0000005d00037308 */ /* 0x000fe20000000800 */
[-C--:B------:R-:W-:Y:S01]  /*1c210*/  FMUL.FTZ R117, R92, R88.reuse ;  /* 0x000000585c757220 */ /* 0x080fe20000410000 */
[----:B------:R-:W-:-:S03]  /*1c220*/  FMUL.FTZ R4, R4, R88 ;  /* 0x0000005804047220 */ /* 0x000fc60000410000 */
[-CC-:B------:R-:W-:Y:S01]  /*1c230*/  FFMA.FTZ R177, R9, R88.reuse, -R117.reuse ;  /* 0x0000005809b17223 */ /* 0x180fe20000010875 */
[----:B------:R-:W-:Y:S01]  /*1c240*/  MOV R9, 0x40000040 ;  /* 0x4000004000097802 */ /* 0x000fe20000000f00 */
[-CC-:B------:R-:W-:Y:S01]  /*1c250*/  FFMA.FTZ R10, R10, R88.reuse, -R117.reuse ;  /* 0x000000580a0a7223 */ /* 0x180fe20000010875 */
[----:B------:R0:W-:Y:S01]  /*1c260*/  MUFU.EX2 R93, R4 ;  /* 0x00000004005d7308 */ /* 0x0001e20000000800 */
[-CC-:B------:R-:W-:Y:S01]  /*1c270*/  FFMA.FTZ R179, R13, R88.reuse, -R117.reuse ;  /* 0x000000580db37223 */ /* 0x180fe20000010875 */
[-CC-:B------:R-:W-:Y:S01]  /*1c280*/  FFMA.FTZ R181, R161, R88.reuse, -R117.reuse ;  /* 0x00000058a1b57223 */ /* 0x180fe20000010875 */
[-CC-:B------:R-:W-:Y:S01]  /*1c290*/  FFMA.FTZ R197, R130, R88.reuse, -R117.reuse ;  /* 0x0000005882c57223 */ /* 0x180fe20000010875 */
[----:B------:R-:W-:Y:S01]  /*1c2a0*/  IADD3 R130, -R225, 0xb, RZ ;  /* 0x0000000be1827810 */ /* 0x000fe20007ffe1ff */
[-CC-:B------:R-:W-:Y:S01]  /*1c2b0*/  FFMA.FTZ R5, R162, R88.reuse, -R117.reuse ;  /* 0x00000058a2057223 */ /* 0x180fe20000010875 */
[----:B------:R-:W-:Y:S01]  /*1c2c0*/  FFMA.FTZ R183, R165, R88, -R117 ;  /* 0x00000058a5b77223 */ /* 0x000fe20000010875 */
[----:B------:R-:W-:-:S02]  /*1c2d0*/  WARPGROUP.DEPBAR.LE gsb0, 0x0 ;  /* 0x00008000000079c5 */ /* 0x000fc40000010000 */
[C---:B0-----:R-:W-:Y:S01]  /*1c2e0*/  VIADD R4, R8.reuse, 0x480 ;  /* 0x0000048008047836 */ /* 0x041fe20000000000 */
[----:B------:R-:W-:Y:S01]  /*1c2f0*/  WARPGROUP.ARRIVE ;  /* 0x00000000000079c5 */ /* 0x000fe20000000000 */
[----:B------:R-:W-:Y:S01]  /*1c300*/  VIADD R8, R8, 0x500 ;  /* 0x0000050008087836 */ /* 0x000fe20000000000 */
[----:B------:R-:W0:Y:S01]  /*1c310*/  MUFU.EX2 R177, R177 ;  /* 0x000000b100b17308 */ /* 0x000e220000000800 */
[-CC-:B------:R-:W-:Y:S01]  /*1c320*/  FFMA.FTZ R201, R122, R88.reuse, -R117.reuse ;  /* 0x000000587ac97223 */ /* 0x180fe20000010875 */
[----:B------:R-:W-:Y:S01]  /*1c330*/  R2UR UR6, R4 ;  /* 0x00000000040672ca */ /* 0x000fe200000e0000 */
[-CC-:B------:R-:W-:Y:S01]  /*1c340*/  FFMA.FTZ R4, R14, R88.reuse, -R117.reuse ;  /* 0x000000580e047223 */ /* 0x180fe20000010875 */
[-CC-:B------:R-:W-:Y:S01]  /*1c350*/  FFMA.FTZ R140, R166, R88.reuse, -R117.reuse ;  /* 0x00000058a68c7223 */ /* 0x180fe20000010875 */
[-CC-:B------:R-:W-:Y:S01]  /*1c360*/  FFMA.FTZ R199, R134, R88.reuse, -R117.reuse ;  /* 0x0000005886c77223 */ /* 0x180fe20000010875 */
[-CC-:B------:R-:W-:Y:S01]  /*1c370*/  FFMA.FTZ R185, R154, R88.reuse, -R117.reuse ;  /* 0x000000589ab97223 */ /* 0x180fe20000010875 */
[-CC-:B------:R-:W-:Y:S01]  /*1c380*/  FFMA.FTZ R13, R155, R88.reuse, -R117.reuse ;  /* 0x000000589b0d7223 */ /* 0x180fe20000010875 */
[----:B------:R-:W1:Y:S01]  /*1c390*/  MUFU.EX2 R10, R10 ;  /* 0x0000000a000a7308 */ /* 0x000e620000000800 */
[-CC-:B------:R-:W-:Y:S01]  /*1c3a0*/  FFMA.FTZ R187, R158, R88.reuse, -R117.reuse ;  /* 0x000000589ebb7223 */ /* 0x180fe20000010875 */
[-CC-:B------:R-:W-:Y:S01]  /*1c3b0*/  FFMA.FTZ R14, R159, R88.reuse, -R117.reuse ;  /* 0x000000589f0e7223 */ /* 0x180fe20000010875 */
[-CC-:B------:R-:W-:Y:S01]  /*1c3c0*/  FFMA.FTZ R189, R146, R88.reuse, -R117.reuse ;  /* 0x0000005892bd7223 */ /* 0x180fe20000010875 */
[-CC-:B------:R-:W-:Y:S01]  /*1c3d0*/  FFMA.FTZ R205, R114, R88.reuse, -R117.reuse ;  /* 0x0000005872cd7223 */ /* 0x180fe20000010875 */
[-CC-:B------:R-:W-:Y:S01]  /*1c3e0*/  FFMA.FTZ R133, R147, R88.reuse, -R117.reuse ;  /* 0x0000005893857223 */ /* 0x180fe20000010875 */
[----:B------:R-:W-:Y:S01]  /*1c3f0*/  FFMA.FTZ R191, R150, R88, -R117 ;  /* 0x0000005896bf7223 */ /* 0x000fe20000010875 */
[----:B------:R-:W-:Y:S01]  /*1c400*/  HGMMA.64x128x16.F32 R24, R212, gdesc[UR4].tnspB, R24, gsb0 ;  /* 0x41e00004d4187df0 */ /* 0x000fe20008000818 */
[----:B------:R-:W-:Y:S01]  /*1c410*/  R2UR UR6, R8 ;  /* 0x00000000080672ca */ /* 0x000fe200000e0000 */
[----:B------:R-:W2:Y:S01]  /*1c420*/  MUFU.EX2 R179, R179 ;  /* 0x000000b300b37308 */ /* 0x000ea20000000800 */
[----:B------:R-:W-:Y:S01]  /*1c430*/  R2UR UR7, R9 ;  /* 0x00000000090772ca */ /* 0x000fe200000e0000 */
[----:B------:R-:W-:-:S02]  /*1c440*/  @!P1 IMAD R9, R222, 0x8, R2 ;  /* 0x00000008de099824 */ /* 0x000fc400078e0202 */
[-CC-:B------:R-:W-:Y:S01]  /*1c450*/  FFMA.FTZ R8, R131, R88.reuse, -R117.reuse ;  /* 0x0000005883087223 */ /* 0x180fe20000010875 */
[-CC-:B------:R-:W-:Y:S01]  /*1c460*/  FFMA.FTZ R124, R151, R88.reuse, -R117.reuse ;  /* 0x00000058977c7223 */ /* 0x180fe20000010875 */
[-C--:B------:R-:W-:Y:S01]  /*1c470*/  FFMA.FTZ R193, R138, R88.reuse, -R117 ;  /* 0x000000588ac17223 */ /* 0x080fe20000010875 */
[----:B------:R-:W-:Y:S02]  /*1c480*/  @!P1 VIADD R9, R9, 0x34840 ;  /* 0x0003484009099836 */ /* 0x000fe40000000000 */
[----:B0-----:R-:W-:Y:S01]  /*1c490*/  FFMA.FTZ R15, R93, R15, R177 ;  /* 0x0000000f5d0f7223 */ /* 0x001fe200000100b1 */
[----:B------:R-:W0:Y:S01]  /*1c4a0*/  MUFU.EX2 R4, R4 ;  /* 0x0000000400047308 */ /* 0x000e220000000800 */
[-CC-:B------:R-:W-:Y:S01]  /*1c4b0*/  FFMA.FTZ R125, R139, R88.reuse, -R117.reuse ;  /* 0x000000588b7d7223 */ /* 0x180fe20000010875 */
[-C--:B------:R-:W-:Y:S01]  /*1c4c0*/  FFMA.FTZ R195, R142, R88.reuse, -R117 ;  /* 0x000000588ec37223 */ /* 0x080fe20000010875 */
[----:B------:R-:W-:Y:S01]  /*1c4d0*/  @!P1 PRMT R131, RZ, 0x654, R9 ;  /* 0x00000654ff839816 */ /* 0x000fe20000000009 */
[-CC-:B------:R-:W-:Y:S01]  /*1c4e0*/  FFMA.FTZ R132, R143, R88.reuse, -R117.reuse ;  /* 0x000000588f847223 */ /* 0x180fe20000010875 */
[----:B------:R-:W-:-:S03]  /*1c4f0*/  FFMA.FTZ R135, R135, R88, -R117 ;  /* 0x0000005887877223 */ /* 0x000fc60000010875 */
[----:B------:R-:W3:Y:S01]  /*1c500*/  MUFU.EX2 R181, R181 ;  /* 0x000000b500b57308 */ /* 0x000ee20000000800 */
[----:B------:R-:W-:Y:S02]  /*1c510*/  @!P1 IMAD R134, R6, 0x8, R2 ;  /* 0x0000000806869824 */ /* 0x000fe400078e0202 */
[----:B------:R-:W-:-:S05]  /*1c520*/  FFMA.FTZ R6, R123, R88, -R117 ;  /* 0x000000587b067223 */ /* 0x000fca0000010875 */
[----:B------:R-:W4:Y:S08]  /*1c530*/  MUFU.EX2 R5, R5 ;  /* 0x0000000500057308 */ /* 0x000f300000000800 */
[----:B------:R-:W4:Y:S01]  /*1c540*/  MUFU.EX2 R183, R183 ;  /* 0x000000b700b77308 */ /* 0x000f220000000800 */
[-CC-:B------:R-:W-:Y:S01]  /*1c550*/  FFMA.FTZ R211, R110, R88.reuse, -R117.reuse ;  /* 0x000000586ed37223 */ /* 0x180fe20000010875 */
[-CC-:B------:R-:W-:Y:S01]  /*1c560*/  FFMA.FTZ R209, R106, R88.reuse, -R117.reuse ;  /* 0x000000586ad17223 */ /* 0x180fe20000010875 */
[-CC-:B------:R-:W-:Y:S01]  /*1c570*/  FFMA.FTZ R203, R126, R88.reuse, -R117.reuse ;  /* 0x000000587ecb7223 */ /* 0x180fe20000010875 */
[-C--:B------:R-:W-:Y:S01]  /*1c580*/  FFMA.FTZ R207, R118, R88.reuse, -R117 ;  /* 0x0000005876cf7223 */ /* 0x080fe20000010875 */
[-C--:B------:R-:W-:Y:S01]  /*1c590*/  FFMA.FTZ R208, R104, R88.reuse, -R171 ;  /* 0x0000005868d07223 */ /* 0x080fe200000108ab */
[-C--:B------:R-:W-:Y:S01]  /*1c5a0*/  FFMA.FTZ R119, R119, R88.reuse, -R117 ;  /* 0x0000005877777223 */ /* 0x080fe20000010875 */
[----:B------:R-:W-:Y:S01]  /*1c5b0*/  FFMA.FTZ R210, R108, R88, -R171 ;  /* 0x000000586cd27223 */ /* 0x000fe200000108ab */
[----:B------:R-:W4:Y:S08]  /*1c5c0*/  MUFU.EX2 R140, R140 ;  /* 0x0000008c008c7308 */ /* 0x000f300000000800 */
[----:B------:R-:W4:Y:S08]  /*1c5d0*/  MUFU.EX2 R185, R185 ;  /* 0x000000b900b97308 */ /* 0x000f300000000800 */
[----:B------:R-:W4:Y:S08]  /*1c5e0*/  MUFU.EX2 R13, R13 ;  /* 0x0000000d000d7308 */ /* 0x000f300000000800 */
[----:B------:R-:W4:Y:S08]  /*1c5f0*/  MUFU.EX2 R187, R187 ;  /* 0x000000bb00bb7308 */ /* 0x000f300000000800 */
[----:B------:R-:W4:Y:S08]  /*1c600*/  MUFU.EX2 R14, R14 ;  /* 0x0000000e000e7308 */ /* 0x000f300000000800 */
[----:B------:R-:W4:Y:S08]  /*1c610*/  MUFU.EX2 R189, R189 ;  /* 0x000000bd00bd7308 */ /* 0x000f300000000800 */
[----:B------:R-:W4:Y:S08]  /*1c620*/  MUFU.EX2 R133, R133 ;  /* 0x0000008500857308 */ /* 0x000f300000000800 */
[----:B------:R-:W4:Y:S08]  /*1c630*/  MUFU.EX2 R191, R191 ;  /* 0x000000bf00bf7308 */ /* 0x000f300000000800 */
[----:B------:R-:W-:Y:S08]  /*1c640*/  MUFU.EX2 R197, R197 ;  /* 0x000000c500c57308 */ /* 0x000ff00000000800 */
[----:B------:R-:W-:Y:S01]  /*1c650*/  MUFU.EX2 R199, R199 ;  /* 0x000000c700c77308 */ /* 0x000fe20000000800 */
[----:B------:R-:W-:-:S02]  /*1c660*/  WARPGROUP.DEPBAR.LE gsb0, 0x0 ;  /* 0x00008000000079c5 */ /* 0x000fc40000010000 */
[----:B------:R-:W-:-:S05]  /*1c670*/  WARPGROUP.ARRIVE ;  /* 0x00000000000079c5 */ /* 0x000fca0000000000 */
[----:B------:R-:W4:Y:S01]  /*1c680*/  MUFU.EX2 R124, R124 ;  /* 0x0000007c007c7308 */ /* 0x000f220000000800 */
[-CC-:B------:R-:W-:Y:S01]  /*1c690*/  FFMA.FTZ R106, R98, R88.reuse, -R117.reuse ;  /* 0x00000058626a7223 */ /* 0x180fe20000010875 */
[-CC-:B------:R-:W-:Y:S01]  /*1c6a0*/  FFMA.FTZ R107, R107, R88.reuse, -R117.reuse ;  /* 0x000000586b6b7223 */ /* 0x180fe20000010875 */
[-C--:B------:R-:W-:Y:S01]  /*1c6b0*/  FFMA.FTZ R111, R111, R88.reuse, -R117 ;  /* 0x000000586f6f7223 */ /* 0x080fe20000010875 */
[----:B------:R-:W4:Y:S01]  /*1c6c0*/  LDL R138, [R1+0x18] ;  /* 0x00001800018a7983 */ /* 0x000f220000100800 */
[----:B------:R-:W-:Y:S03]  /*1c6d0*/  HGMMA.64x128x16.F32 R24, R216, gdesc[UR4].tnspB, R24, gsb0 ;  /* 0x41e00004d8187df0 */ /* 0x000fe60008000818 */
[----:B------:R-:W4:Y:S01]  /*1c6e0*/  MUFU.EX2 R193, R193 ;  /* 0x000000c100c17308 */ /* 0x000f220000000800 */
[----:B-1----:R-:W-:Y:S01]  /*1c6f0*/  F2FP.F16.F32.PACK_AB R177, R10, R177 ;  /* 0x000000b10ab1723e */ /* 0x002fe200000000ff */
[-CC-:B------:R-:W-:Y:S01]  /*1c700*/  FFMA.FTZ R104, R105, R88.reuse, -R171.reuse ;  /* 0x0000005869687223 */ /* 0x180fe200000108ab */
[-CC-:B------:R-:W-:Y:S01]  /*1c710*/  FFMA.FTZ R105, R109, R88.reuse, -R171.reuse ;  /* 0x000000586d697223 */ /* 0x180fe200000108ab */
[-CC-:B------:R-:W-:Y:S01]  /*1c720*/  FFMA.FTZ R108, R167, R88.reuse, -R171.reuse ;  /* 0x00000058a76c7223 */ /* 0x180fe200000108ab */
[----:B------:R-:W-:-:S03]  /*1c730*/  FFMA.FTZ R109, R168, R88, -R171 ;  /* 0x00000058a86d7223 */ /* 0x000fc600000108ab */
[----:B------:R-:W1:Y:S08]  /*1c740*/  MUFU.EX2 R125, R125 ;  /* 0x0000007d007d7308 */ /* 0x000e700000000800 */
[----:B------:R-:W1:Y:S08]  /*1c750*/  MUFU.EX2 R195, R195 ;  /* 0x000000c300c37308 */ /* 0x000e700000000800 */
[----:B------:R-:W1:Y:S08]  /*1c760*/  MUFU.EX2 R132, R132 ;  /* 0x0000008400847308 */ /* 0x000e700000000800 */
[----:B------:R-:W1:Y:S08]  /*1c770*/  MUFU.EX2 R8, R8 ;  /* 0x0000000800087308 */ /* 0x000e700000000800 */
[----:B------:R-:W1:Y:S08]  /*1c780*/  MUFU.EX2 R9, R135 ;  /* 0x0000008700097308 */ /* 0x000e700000000800 */
[----:B------:R-:W1:Y:S08]  /*1c790*/  MUFU.EX2 R201, R201 ;  /* 0x000000c900c97308 */ /* 0x000e700000000800 */
[----:B------:R-:W1:Y:S08]  /*1c7a0*/  MUFU.EX2 R6, R6 ;  /* 0x0000000600067308 */ /* 0x000e700000000800 */
[----:B------:R-:W1:Y:S08]  /*1c7b0*/  MUFU.EX2 R203, R203 ;  /* 0x000000cb00cb7308 */ /* 0x000e700000000800 */
        /* <DEDUP_REMOVED lines=13> */
[----:B--2---:R-:W-:Y:S01]  /*1c890*/  FADD.FTZ R131, R7, R20 ;  /* 0x0000001407837221 */ /* 0x004fe20000010000 */
[----:B------:R-:W-:-:S06]  /*1c8a0*/  FADD.FTZ R20, R10, R15 ;  /* 0x0000000f0a147221 */ /* 0x000fcc0000010000 */
[----:B------:R-:W-:Y:S01]  /*1c8b0*/  MUFU.EX2 R109, R109 ;  /* 0x0000006d006d7308 */ /* 0x000fe20000000800 */
[----:B------:R-:W-:Y:S01]  /*1c8c0*/  FADD.FTZ R122, R178, R131 ;  /* 0x00000083b27a7221 */ /* 0x000fe20000010000 */
[----:B------:R-:W-:-:S03]  /*1c8d0*/  FADD.FTZ R15, R179, R20 ;  /* 0x00000014b30f7221 */ /* 0x000fc60000010000 */
[----:B------:R-:W-:Y:S01]  /*1c8e0*/  FADD.FTZ R123, R11, R122 ;  /* 0x0000007a0b7b7221 */ /* 0x000fe20000010000 */
[----:B0-----:R-:W-:-:S03]  /*1c8f0*/  FADD.FTZ R20, R4, R15 ;  /* 0x0000000f04147221 */ /* 0x001fc60000010000 */
[----:B------:R-:W-:Y:S01]  /*1c900*/  FADD.FTZ R123, R180, R123 ;  /* 0x0000007bb47b7221 */ /* 0x000fe20000010000 */
[----:B---3--:R-:W-:-:S03]  /*1c910*/  FADD.FTZ R20, R181, R20 ;  /* 0x00000014b5147221 */ /* 0x008fc60000010000 */
[----:B------:R-:W-:Y:S01]  /*1c920*/  FADD.FTZ R123, R12, R123 ;  /* 0x0000007b0c7b7221 */ /* 0x000fe20000010000 */
[----:B----4-:R-:W-:Y:S01]  /*1c930*/  FADD.FTZ R122, R5, R20 ;  /* 0x00000014057a7221 */ /* 0x010fe20000010000 */
[----:B------:R-:W-:Y:S02]  /*1c940*/  FFMA.FTZ R20, R115, R88, -R117 ;  /* 0x0000005873147223 */ /* 0x000fe40000010875 */
[----:B------:R-:W-:Y:S01]  /*1c950*/  FADD.FTZ R123, R182, R123 ;  /* 0x0000007bb67b7221 */ /* 0x000fe20000010000 */
[----:B------:R-:W-:-:S03]  /*1c960*/  FADD.FTZ R115, R183, R122 ;  /* 0x0000007ab7737221 */ /* 0x000fc60000010000 */
        /* <DEDUP_REMOVED lines=21> */
[----:B-1----:R-:W-:-:S03]  /*1cac0*/  FADD.FTZ R110, R125, R110 ;  /* 0x0000006e7d6e7221 */ /* 0x002fc60000010000 */
[----:B------:R-:W-:Y:S01]  /*1cad0*/  FADD.FTZ R10, R194, R123 ;  /* 0x0000007bc20a7221 */ /* 0x000fe20000010000 */
[----:B------:R-:W-:Y:S01]  /*1cae0*/  F2FP.F16.F32.PACK_AB R178, R11, R178 ;  /* 0x000000b20bb2723e */ /* 0x000fe200000000ff */
[----:B------:R-:W-:Y:S02]  /*1caf0*/  FADD.FTZ R7, R195, R110 ;  /* 0x0000006ec3077221 */ /* 0x000fe40000010000 */
[----:B------:R-:W-:Y:S01]  /*1cb00*/  FADD.FTZ R11, R137, R10 ;  /* 0x0000000a890b7221 */ /* 0x000fe20000010000 */
[----:B------:R-:W-:Y:S01]  /*1cb10*/  F2FP.F16.F32.PACK_AB R180, R12, R180 ;  /* 0x000000b40cb4723e */ /* 0x000fe200000000ff */
[----:B------:R-:W-:Y:S02]  /*1cb20*/  FADD.FTZ R10, R132, R7 ;  /* 0x00000007840a7221 */ /* 0x000fe40000010000 */
[----:B------:R-:W-:Y:S01]  /*1cb30*/  FADD.FTZ R12, R196, R11 ;  /* 0x0000000bc40c7221 */ /* 0x000fe20000010000 */
[----:B------:R-:W-:Y:S01]  /*1cb40*/  F2FP.F16.F32.PACK_AB R181, R5, R181 ;  /* 0x000000b505b5723e */ /* 0x000fe200000000ff */
[----:B------:R-:W-:-:S02]  /*1cb50*/  FADD.FTZ R5, R197, R10 ;  /* 0x0000000ac5057221 */ /* 0x000fc40000010000 */
[----:B------:R-:W-:Y:S01]  /*1cb60*/  FADD.FTZ R7, R129, R12 ;  /* 0x0000000c81077221 */ /* 0x000fe20000010000 */
[----:B------:R-:W-:Y:S01]  /*1cb70*/  FFMA.FTZ R15, R127, R88, -R117 ;  /* 0x000000587f0f7223 */ /* 0x000fe20000010875 */
[----:B------:R-:W-:Y:S02]  /*1cb80*/  FADD.FTZ R10, R8, R5 ;  /* 0x00000005080a7221 */ /* 0x000fe40000010000 */
[----:B------:R-:W-:Y:S02]  /*1cb90*/  FADD.FTZ R7, R198, R7 ;  /* 0x00000007c6077221 */ /* 0x000fe40000010000 */
[----:B------:R-:W-:Y:S02]  /*1cba0*/  FADD.FTZ R10, R199, R10 ;  /* 0x0000000ac70a7221 */ /* 0x000fe40000010000 */
[----:B------:R-:W-:Y:S01]  /*1cbb0*/  FADD.FTZ R7, R128, R7 ;  /* 0x0000000780077221 */ /* 0x000fe20000010000 */
[----:B------:R-:W0:Y:S01]  /*1cbc0*/  MUFU.EX2 R15, R15 ;  /* 0x0000000f000f7308 */ /* 0x000e220000000800 */
[----:B------:R-:W-:-:S02]  /*1cbd0*/  FADD.FTZ R10, R9, R10 ;  /* 0x0000000a090a7221 */ /* 0x000fc40000010000 */
[----:B------:R-:W-:Y:S02]  /*1cbe0*/  FADD.FTZ R7, R200, R7 ;  /* 0x00000007c8077221 */ /* 0x000fe40000010000 */
[----:B------:R-:W-:Y:S02]  /*1cbf0*/  FADD.FTZ R5, R201, R10 ;  /* 0x0000000ac9057221 */ /* 0x000fe40000010000 */
[----:B------:R-:W-:Y:S01]  /*1cc00*/  FADD.FTZ R7, R120, R7 ;  /* 0x0000000778077221 */ /* 0x000fe20000010000 */
[----:B------:R-:W1:Y:S01]  /*1cc10*/  MUFU.EX2 R20, R20 ;  /* 0x0000001400147308 */ /* 0x000e620000000800 */
[----:B------:R-:W-:Y:S02]  /*1cc20*/  FADD.FTZ R10, R6, R5 ;  /* 0x00000005060a7221 */ /* 0x000fe40000010000 */
[----:B------:R-:W-:Y:S02]  /*1cc30*/  FADD.FTZ R12, R202, R7 ;  /* 0x00000007ca0c7221 */ /* 0x000fe40000010000 */
[----:B------:R-:W-:Y:S01]  /*1cc40*/  FADD.FTZ R10, R203, R10 ;  /* 0x0000000acb0a7221 */ /* 0x000fe20000010000 */
[----:B------:R-:W-:Y:S01]  /*1cc50*/  FFMA.FTZ R98, R91, R88, -R117 ;  /* 0x000000585b627223 */ /* 0x000fe20000010875 */
[----:B------:R-:W-:Y:S01]  /*1cc60*/  FADD.FTZ R5, R121, R12 ;  /* 0x0000000c79057221 */ /* 0x000fe20000010000 */
[----:B------:R-:W2:Y:S01]  /*1cc70*/  MUFU.EX2 R91, R119 ;  /* 0x00000077005b7308 */ /* 0x000ea20000000800 */
[----:B0-----:R-:W-:-:S02]  /*1cc80*/  FADD.FTZ R10, R15, R10 ;  /* 0x0000000a0f0a7221 */ /* 0x001fc40000010000 */
[----:B------:R-:W-:Y:S02]  /*1cc90*/  FADD.FTZ R5, R204, R5 ;  /* 0x00000005cc057221 */ /* 0x000fe40000010000 */
[----:B------:R-:W-:Y:S01]  /*1cca0*/  FADD.FTZ R7, R205, R10 ;  /* 0x0000000acd077221 */ /* 0x000fe20000010000 */
[----:B------:R-:W-:Y:S01]  /*1ccb0*/  F2FP.F16.F32.PACK_AB R179, R4, R179 ;  /* 0x000000b304b3723e */ /* 0x000fe200000000ff */
[----:B------:R-:W-:Y:S01]  /*1ccc0*/  FADD.FTZ R5, R112, R5 ;  /* 0x0000000570057221 */ /* 0x000fe20000010000 */
[----:B------:R-:W0:Y:S01]  /*1ccd0*/  MUFU.EX2 R4, R107 ;  /* 0x0000006b00047308 */ /* 0x000e220000000800 */
[----:B-1----:R-:W-:Y:S02]  /*1cce0*/  FADD.FTZ R10, R20, R7 ;  /* 0x00000007140a7221 */ /* 0x002fe40000010000 */
[----:B------:R-:W-:Y:S02]  /*1ccf0*/  FADD.FTZ R12, R206, R5 ;  /* 0x00000005ce0c7221 */ /* 0x000fe40000010000 */
[----:B------:R-:W-:-:S02]  /*1cd00*/  FADD.FTZ R10, R207, R10 ;  /* 0x0000000acf0a7221 */ /* 0x000fc40000010000 */
[----:B------:R-:W-:Y:S02]  /*1cd10*/  FADD.FTZ R5, R113, R12 ;  /* 0x0000000c71057221 */ /* 0x000fe40000010000 */
[----:B--2---:R-:W-:Y:S02]  /*1cd20*/  FADD.FTZ R10, R91, R10 ;  /* 0x0000000a5b0a7221 */ /* 0x004fe40000010000 */
[----:B------:R-:W-:Y:S02]  /*1cd30*/  FADD.FTZ R5, R208, R5 ;  /* 0x00000005d0057221 */ /* 0x000fe40000010000 */
[----:B------:R-:W-:Y:S02]  /*1cd40*/  FADD.FTZ R7, R209, R10 ;  /* 0x0000000ad1077221 */ /* 0x000fe40000010000 */
[----:B------:R-:W-:Y:S01]  /*1cd50*/  FADD.FTZ R5, R104, R5 ;  /* 0x0000000568057221 */ /* 0x000fe20000010000 */
[----:B------:R-:W-:Y:S01]  /*1cd60*/  F2FP.F16.F32.PACK_AB R201, R6, R201 ;  /* 0x000000c906c9723e */ /* 0x000fe200000000ff */
[----:B0-----:R-:W-:Y:S01]  /*1cd70*/  FADD.FTZ R6, R4, R7 ;  /* 0x0000000704067221 */ /* 0x001fe20000010000 */
[----:B------:R-:W-:Y:S01]  /*1cd80*/  F2FP.F16.F32.PACK_AB R197, R8, R197 ;  /* 0x000000c508c5723e */ /* 0x000fe200000000ff */
[----:B------:R-:W-:-:S02]  /*1cd90*/  FADD.FTZ R8, R210, R5 ;  /* 0x00000005d2087221 */ /* 0x000fc40000010000 */
[----:B------:R-:W-:Y:S02]  /*1cda0*/  FADD.FTZ R6, R211, R6 ;  /* 0x00000006d3067221 */ /* 0x000fe40000010000 */
[----:B------:R-:W-:Y:S02]  /*1cdb0*/  FADD.FTZ R5, R105, R8 ;  /* 0x0000000869057221 */ /* 0x000fe40000010000 */
[----:B------:R-:W-:Y:S02]  /*1cdc0*/  FADD.FTZ R7, R111, R6 ;  /* 0x000000066f077221 */ /* 0x000fe40000010000 */
[----:B------:R-:W-:-:S04]  /*1cdd0*/  FADD.FTZ R6, R96, R5 ;  /* 0x0000000560067221 */ /* 0x000fc80000010000 */
[----:B------:R-:W-:-:S04]  /*1cde0*/  FADD.FTZ R5, R97, R6 ;  /* 0x0000000661057221 */ /* 0x000fc80000010000 */
[----:B------:R-:W-:-:S04]  /*1cdf0*/  FADD.FTZ R6, R100, R5 ;  /* 0x0000000564067221 */ /* 0x000fc80000010000 */
[----:B------:R-:W-:-:S04]  /*1ce00*/  FADD.FTZ R5, R101, R6 ;  /* 0x0000000665057221 */ /* 0x000fc80000010000 */
[----:B------:R-:W-:-:S04]  /*1ce10*/  FADD.FTZ R6, R108, R5 ;  /* 0x000000056c067221 */ /* 0x000fc80000010000 */
[----:B------:R-:W-:Y:S01]  /*1ce20*/  FADD.FTZ R5, R109, R6 ;  /* 0x000000066d057221 */ /* 0x000fe20000010000 */
[----:B------:R-:W-:-:S03]  /*1ce30*/  F2FP.F16.F32.PACK_AB R205, R20, R205 ;  /* 0x000000cd14cd723e */ /* 0x000fc600000000ff */
[----:B------:R-:W-:Y:S02]  /*1ce40*/  FADD.FTZ R20, R116, R5 ;  /* 0x0000000574147221 */ /* 0x000fe40000010000 */
[----:B------:R0:W5:Y:S01]  /*1ce50*/  LDL R5, [R1+0x4] ;  /* 0x0000040001057983 */ /* 0x0001620000100800 */
[-CC-:B------:R-:W-:Y:S01]  /*1ce60*/  FFMA.FTZ R99, R99, R88.reuse, -R117.reuse ;  /* 0x0000005863637223 */ /* 0x180fe20000010875 */
[----:B------:R-:W1:Y:S01]  /*1ce70*/  MUFU.EX2 R106, R106 ;  /* 0x0000006a006a7308 */ /* 0x000e620000000800 */
[-CC-:B------:R-:W-:Y:S01]  /*1ce80*/  FFMA.FTZ R102, R102, R88.reuse, -R117.reuse ;  /* 0x0000005866667223 */ /* 0x180fe20000010875 */
[----:B------:R-:W-:-:S06]  /*1ce90*/  FFMA.FTZ R103, R103, R88, -R117 ;  /* 0x0000005867677223 */ /* 0x000fcc0000010875 */
[----:B------:R-:W2:Y:S01]  /*1cea0*/  MUFU.EX2 R99, R99 ;  /* 0x0000006300637308 */ /* 0x000ea20000000800 */
[----:B------:R-:W-:-:S07]  /*1ceb0*/  FFMA.FTZ R169, R169, R88, -R117 ;  /* 0x00000058a9a97223 */ /* 0x000fce0000010875 */
[----:B------:R-:W3:Y:S01]  /*1cec0*/  MUFU.EX2 R102, R102 ;  /* 0x0000006600667308 */ /* 0x000ee20000000800 */
[----:B-1----:R-:W-:-:S07]  /*1ced0*/  FADD.FTZ R8, R106, R7 ;  /* 0x000000076a087221 */ /* 0x002fce0000010000 */
[----:B------:R-:W1:Y:S01]  /*1cee0*/  MUFU.EX2 R103, R103 ;  /* 0x0000006700677308 */ /* 0x000e620000000800 */
[----:B------:R-:W-:Y:S01]  /*1cef0*/  FFMA.FTZ R94, R94, R88, -R117 ;  /* 0x000000585e5e7223 */ /* 0x000fe20000010875 */
[----:B--2---:R-:W-:-:S06]  /*1cf00*/  FADD.FTZ R7, R99, R8 ;  /* 0x0000000863077221 */ /* 0x004fcc0000010000 */
[----:B------:R-:W2:Y:S01]  /*1cf10*/  MUFU.EX2 R169, R169 ;  /* 0x000000a900a97308 */ /* 0x000ea20000000800 */
[----:B------:R-:W-:Y:S01]  /*1cf20*/  FFMA.FTZ R95, R95, R88, -R117 ;  /* 0x000000585f5f7223 */ /* 0x000fe20000010875 */
[----:B------:R-:W-:Y:S01]  /*1cf30*/  F2FP.F16.F32.PACK_AB R209, R4, R209 ;  /* 0x000000d104d1723e */ /* 0x000fe200000000ff */
[----:B---3--:R-:W-:-:S05]  /*1cf40*/  FADD.FTZ R4, R102, R7 ;  /* 0x0000000766047221 */ /* 0x008fca0000010000 */
[----:B------:R-:W3:Y:S01]  /*1cf50*/  MUFU.EX2 R98, R98 ;  /* 0x0000006200627308 */ /* 0x000ee20000000800 */
[----:B-1----:R-:W-:-:S07]  /*1cf60*/  FADD.FTZ R4, R103, R4 ;  /* 0x0000000467047221 */ /* 0x002fce0000010000 */
[----:B------:R-:W1:Y:S01]  /*1cf70*/  MUFU.EX2 R219, R94 ;  /* 0x0000005e00db7308 */ /* 0x000e620000000800 */
[----:B------:R-:W-:Y:S01]  /*1cf80*/  ISETP.GT.AND P2, PT, R0, R138, PT ;  /* 0x0000008a0000720c */ /* 0x000fe20003f44270 */
[----:B--2---:R-:W-:-:S06]  /*1cf90*/  FADD.FTZ R4, R169, R4 ;  /* 0x00000004a9047221 */ /* 0x004fcc0000010000 */
[----:B------:R-:W2:Y:S01]  /*1cfa0*/  MUFU.EX2 R95, R95 ;  /* 0x0000005f005f7308 */ /* 0x000ea20000000800 */
[----:B------:R-:W-:Y:S01]  /*1cfb0*/  @!P1 IADD3 R134, R134, 0x34860, RZ ;  /* 0x0003486086869810 */ /* 0x000fe20007ffe0ff */
[----:B---3--:R-:W-:-:S03]  /*1cfc0*/  FADD.FTZ R4, R98, R4 ;  /* 0x0000000462047221 */ /* 0x008fc60000010000 */
[----:B------:R-:W-:Y:S01]  /*1cfd0*/  @!P1 PRMT R134, RZ, 0x654, R134 ;  /* 0x00000654ff869816 */ /* 0x000fe20000000086 */
[----:B-1----:R-:W-:-:S03]  /*1cfe0*/  FADD.FTZ R4, R219, R4 ;  /* 0x00000004db047221 */ /* 0x002fc60000010000 */
[----:B------:R0:W-:Y:S01]  /*1cff0*/  @!P1 SYNCS.ARRIVE.TRANS64.RED.A1T0 RZ, [R134+URZ], RZ ;  /* 0x000000ff86ff99a7 */ /* 0x0001e2000810043f */
[----:B------:R-:W-:Y:S01]  /*1d000*/  F2FP.F16.F32.PACK_AB R203, R15, R203 ;  /* 0x000000cb0fcb723e */ /* 0x000fe200000000ff */
[C---:B------:R-:W-:Y:S01]  /*1d010*/  FADD.FTZ R20, R3.reuse, R20 ;  /* 0x0000001403147221 */ /* 0x040fe20000010000 */
[----:B------:R-:W-:Y:S01]  /*1d020*/  F2FP.F16.F32.PACK_AB R218, R3, R116 ;  /* 0x0000007403da723e */ /* 0x000fe200000000ff */
[----:B------:R-:W-:Y:S01]  /*1d030*/  FMUL.FTZ R24, R24, R90 ;  /* 0x0000005a18187220 */ /* 0x000fe20000410000 */
[----:B------:R-:W-:Y:S01]  /*1d040*/  F2FP.F16.F32.PACK_AB R182, R160, R182 ;  /* 0x000000b6a0b6723e */ /* 0x000fe200000000ff */
[-C--:B------:R-:W-:Y:S01]  /*1d050*/  FMUL.FTZ R25, R25, R90.reuse ;  /* 0x0000005a19197220 */ /* 0x080fe20000410000 */
[----:B--2---:R-:W-:Y:S01]  /*1d060*/  FADD.FTZ R15, R95, R4 ;  /* 0x000000045f0f7221 */ /* 0x004fe20000010000 */
[----:B------:R-:W-:Y:S01]  /*1d070*/  F2FP.F16.F32.PACK_AB R183, R140, R183 ;  /* 0x000000b78cb7723e */ /* 0x000fe200000000ff */
[----:B------:R-:W-:Y:S01]  /*1d080*/  FMUL.FTZ R28, R28, R90 ;  /* 0x0000005a1c1c7220 */ /* 0x000fe20000410000 */
[----:B------:R-:W-:Y:S01]  /*1d090*/  F2FP.F16.F32.PACK_AB R184, R152, R184 ;  /* 0x000000b898b8723e */ /* 0x000fe200000000ff */
[-C--:B------:R-:W-:Y:S01]  /*1d0a0*/  FMUL.FTZ R29, R29, R90.reuse ;  /* 0x0000005a1d1d7220 */ /* 0x080fe20000410000 */
        /* <DEDUP_REMOVED lines=57> */
[----:B------:R-:W-:-:S02]  /*1d440*/  VIADD R0, R0, 0xffffffff ;  /* 0xffffffff00007836 */ /* 0x000fc40000000000 */
        /* <DEDUP_REMOVED lines=32> */
[----:B------:R-:W-:Y:S01]  /*1d650*/  IMAD.MOV.U32 R6, RZ, RZ, R222 ;  /* 0x000000ffff067224 */ /* 0x000fe200078e00de */
[----:B------:R-:W-:Y:S01]  /*1d660*/  MOV R4, R89 ;  /* 0x0000005900047202 */ /* 0x000fe20000000f00 */
[----:B------:R-:W-:Y:S01]  /*1d670*/  IMAD.MOV.U32 R3, RZ, RZ, R92 ;  /* 0x000000ffff037224 */ /* 0x000fe200078e005c */
[----:B0-----:R-:W-:Y:S06]  /*1d680*/  @P2 BRA `(.L_x_610) ;  /* 0xffffff9800842947 */ /* 0x001fec000383ffff */
.L_x_600:
[----:B------:R-:W-:Y:S05]  /*1d690*/  WARPSYNC.ALL ;  /* 0x0000000000007948 */ /* 0x000fea0003800000 */
[----:B------:R-:W-:Y:S06]  /*1d6a0*/  BAR.ARV 0x8, 0x180 ;  /* 0x0206000000007b1d */ /* 0x000fec0000002000 */
[----:B------:R-:W-:Y:S05]  /*1d6b0*/  @!P0 BRA `(.L_x_611) ;  /* 0x0000000000048947 */ /* 0x000fea0003800000 */
[----:B------:R-:W-:Y:S01]  /*1d6c0*/  BPT.TRAP 0x1 ;  /* 0x000000040000795c */ /* 0x000fe20000300000 */
.L_x_611:
[----:B------:R-:W2:Y:S01]  /*1d6d0*/  LDL R0, [R1+0x4] ;  /* 0x0000040001007983 */ /* 0x000ea20000100800 */
[----:B------:R-:W-:Y:S01]  /*1d6e0*/  IMAD R9, R222, 0x8, R2 ;  /* 0x00000008de097824 */ /* 0x000fe200078e0202 */
[----:B--2---:R-:W-:-:S04]  /*1d6f0*/  SHF.L.U32 R0, R0, 0x1f, RZ ;  /* 0x0000001f00007819 */ /* 0x004fc800000006ff */
[----:B------:R0:W1:Y:S01]  /*1d700*/  SYNCS.PHASECHK.TRANS64.TRYWAIT P2, [R9+URZ+0x34850], R0 ;  /* 0x03485000090075a7 */ /* 0x000062000804017f */
[----:B------:R-:W-:Y:S05]  /*1d710*/  @!P0 BRA `(.L_x_612) ;  /* 0x0000000000048947 */ /* 0x000fea0003800000 */
[----:B------:R-:W-:Y:S01]  /*1d720*/  BPT.TRAP 0x1 ;  /* 0x000000040000795c */ /* 0x000fe20000300000 */
.L_x_612:
[----:B------:R-:W-:-:S05]  /*1d730*/  VIADD R2, R2, 0x400 ;  /* 0x0000040002027836 */ /* 0x000fca0000000000 */
[----:B------:R-:W-:-:S04]  /*1d740*/  SHF.R.U32.HI R2, RZ, 0x4, R2 ;  /* 0x00000004ff027819 */ /* 0x000fc80000011602 */
[----:B------:R-:W-:-:S04]  /*1d750*/  LOP3.LUT R2, R2, 0x3fff, RZ, 0xc0, !PT ;  /* 0x00003fff02027812 */ /* 0x000fc800078ec0ff */
[----:B------:R-:W-:Y:S01]  /*1d760*/  LOP3.LUT R3, R2, 0x5800000, RZ, 0xfc, !PT ;  /* 0x0580000002037812 */ /* 0x000fe200078efcff */
[----:B-1----:R-:W-:Y:S06]  /*1d770*/  @P2 BRA `(.L_x_613) ;  /* 0x0000000000082947 */ /* 0x002fec0003800000 */
[----:B------:R-:W1:Y:S02]  /*1d780*/  SYNCS.PHASECHK.TRANS64.TRYWAIT P0, [R9+URZ+0x34850], R0 ;  /* 0x03485000090075a7 */ /* 0x000e64000800017f */
[----:B-1----:R-:W-:Y:S05]  /*1d790*/  @!P0 BRA `(.L_x_614) ;  /* 0x000000c000208947 */ /* 0x002fea0003800000 */
.L_x_613:
[----:B------:R-:W-:Y:S01]  /*1d7a0*/  IMAD R2, R222, 0xb00, R3 ;  /* 0x00000b00de027824 */ /* 0x000fe200078e0203 */
[----:B------:R-:W2:Y:S01]  /*1d7b0*/  LDL.LU R6, [R1+0x4] ;  /* 0x0000040001067983 */ /* 0x000ea20000300800 */
[----:B------:R-:W-:Y:S01]  /*1d7c0*/  IMAD.MOV.U32 R3, RZ, RZ, 0x40000040 ;  /* 0x40000040ff037424 */ /* 0x000fe200078e00ff */
[----:B------:R-:W-:Y:S05]  /*1d7d0*/  WARPSYNC.ALL ;  /* 0x0000000000007948 */ /* 0x000fea0003800000 */
[C---:B------:R-:W-:Y:S01]  /*1d7e0*/  R2UR UR6, R2.reuse ;  /* 0x00000000020672ca */ /* 0x040fe200000e0000 */
[----:B------:R-:W-:Y:S01]  /*1d7f0*/  WARPGROUP.ARRIVE ;  /* 0x00000000000079c5 */ /* 0x000fe20000000000 */
[----:B------:R-:W-:Y:S01]  /*1d800*/  R2UR UR7, R3 ;  /* 0x00000000030772ca */ /* 0x000fe200000e0000 */
[----:B-----5:R-:W-:Y:S01]  /*1d810*/  IMAD.MOV.U32 R5, RZ, RZ, 0x40000040 ;  /* 0x40000040ff057424 */ /* 0x020fe200078e00ff */
[----:B------:R-:W-:Y:S01]  /*1d820*/  IADD3 R4, R2, 0x80, RZ ;  /* 0x0000008002047810 */ /* 0x000fe20007ffe0ff */
[----:B------:R-:W-:Y:S01]  /*1d830*/  IMAD.MOV.U32 R3, RZ, RZ, 0x40000040 ;  /* 0x40000040ff037424 */ /* 0x000fe200078e00ff */
[----:B01----:R-:W0:Y:S01]  /*1d840*/  SHFL.BFLY PT, R0, R15, 0x2, 0x1f ;  /* 0x0c401f000f007f89 */ /* 0x003e2200000e0000 */
[----:B------:R-:W-:Y:S01]  /*1d850*/  IMAD.MOV.U32 R93, RZ, RZ, RZ ;  /* 0x000000ffff5d7224 */ /* 0x000fe200078e00ff */
[----:B------:R-:W-:-:S04]  /*1d860*/  IADD3 R222, R222, 0x1, RZ ;  /* 0x00000001dede7810 */ /* 0x000fc80007ffe0ff */
[----:B------:R-:W-:-:S03]  /*1d870*/  ISETP.NE.AND P2, PT, R222, 0x2, PT ;  /* 0x00000002de00780c */ /* 0x000fc60003f45270 */
        /* <DEDUP_REMOVED lines=53> */
[C---:B------:R-:W-:Y:S01]  /*1dbd0*/  IADD3 R4, R2.reuse, 0x480, RZ ;  /* 0x0000048002047810 */ /* 0x040fe20007ffe0ff */
        /* <DEDUP_REMOVED lines=9> */
[----:B------:R-:W-:Y:S02]  /*1dc70*/  R2UR UR7, R3 ;  /* 0x00000000030772ca */ /* 0x000fe400000e0000 */
[----:B------:R-:W1:Y:S01]  /*1dc80*/  SHFL.BFLY PT, R3, R20, 0x2, 0x1f ;  /* 0x0c401f0014037f89 */ /* 0x000e6200000e0000 */
[----:B------:R-:W-:Y:S01]  /*1dc90*/  R2UR UR6, R2 ;  /* 0x00000000020672ca */ /* 0x000fe200000e0000 */
[----:B0-----:R-:W-:-:S05]  /*1dca0*/  FADD.FTZ R2, R0, R15 ;  /* 0x0000000f00027221 */ /* 0x001fca0000010000 */
[----:B------:R-:W0:Y:S01]  /*1dcb0*/  SHFL.BFLY PT, R5, R2, 0x1, 0x1f ;  /* 0x0c201f0002057f89 */ /* 0x000e2200000e0000 */
[----:B-1----:R-:W-:-:S05]  /*1dcc0*/  FADD.FTZ R3, R3, R20 ;  /* 0x0000001403037221 */ /* 0x002fca0000010000 */
[----:B------:R-:W1:Y:S01]  /*1dcd0*/  SHFL.BFLY PT, R0, R3, 0x1, 0x1f ;  /* 0x0c201f0003007f89 */ /* 0x000e6200000e0000 */
[----:B0-----:R-:W-:-:S05]  /*1dce0*/  FADD.FTZ R11, R2, R5 ;  /* 0x00000005020b7221 */ /* 0x001fca0000010000 */
[----:B------:R-:W-:Y:S01]  /*1dcf0*/  FSETP.NE.FTZ.AND P3, PT, R11, RZ, PT ;  /* 0x000000ff0b00720b */ /* 0x000fe20003f75000 */
[----:B------:R-:W-:Y:S02]  /*1dd00*/  @!P1 VIADD R8, R9, 0x34860 ;  /* 0x0003486009089836 */ /* 0x000fe40000000000 */
[----:B-1----:R-:W-:Y:S01]  /*1dd10*/  FADD.FTZ R10, R3, R0 ;  /* 0x00000000030a7221 */ /* 0x002fe20000010000 */
[----:B------:R-:W-:-:S09]  /*1dd20*/  SEL R0, RZ, 0x1, P2 ;  /* 0x00000001ff007807 */ /* 0x000fd20001000000 */
[----:B------:R-:W-:Y:S01]  /*1dd30*/  @P3 MUFU.LG2 R7, R11 ;  /* 0x0000000b00073308 */ /* 0x000fe20000000c00 */
[----:B------:R-:W-:Y:S02]  /*1dd40*/  FSETP.NE.FTZ.AND P0, PT, R10, RZ, PT ;  /* 0x000000ff0a00720b */ /* 0x000fe40003f15000 */
[----:B--2---:R-:W-:-:S11]  /*1dd50*/  LOP3.LUT R6, R6, R0, RZ, 0x3c, !PT ;  /* 0x0000000006067212 */ /* 0x004fd600078e3cff */
[----:B------:R-:W0:Y:S08]  /*1dd60*/  @P0 MUFU.LG2 R4, R10 ;  /* 0x0000000a00040308 */ /* 0x000e300000000c00 */
[----:B------:R1:W2:Y:S02]  /*1dd70*/  @P0 MUFU.RCP R93, R10 ;  /* 0x0000000a005d0308 */ /* 0x0002a40000001000 */
[----:B-1----:R-:W3:Y:S01]  /*1dd80*/  LDL.LU R10, [R1+0x6c] ;  /* 0x00006c00010a7983 */ /* 0x002ee20000300800 */
[----:B------:R-:W-:-:S02]  /*1dd90*/  WARPGROUP.DEPBAR.LE gsb0, 0x0 ;  /* 0x00008000000079c5 */ /* 0x000fc40000010000 */
[----:B------:R-:W-:-:S06]  /*1dda0*/  WARPGROUP.ARRIVE ;  /* 0x00000000000079c5 */ /* 0x000fcc0000000000 */
[----:B------:R-:W-:Y:S01]  /*1ddb0*/  HGMMA.64x128x16.F32 R24, R216, gdesc[UR4].tnspB, R24, gsb0 ;  /* 0x41e00004d8187df0 */ /* 0x000fe20008000818 */
[----:B------:R1:W-:Y:S01]  /*1ddc0*/  STL [R1+0x4], R6 ;  /* 0x0000040601007387 */ /* 0x0003e20000100800 */
[----:B------:R-:W-:Y:S02]  /*1ddd0*/  @!P1 PRMT R8, RZ, 0x654, R8 ;  /* 0x00000654ff089816 */ /* 0x000fe40000000008 */
[----:B-1----:R-:W-:-:S06]  /*1dde0*/  MOV R6, RZ ;  /* 0x000000ff00067202 */ /* 0x002fcc0000000f00 */
[----:B------:R-:W1:Y:S01]  /*1ddf0*/  @P3 MUFU.RCP R6, R11 ;  /* 0x0000000b00063308 */ /* 0x000e620000001000 */
[C---:B------:R-:W-:Y:S01]  /*1de00*/  @P0 FMUL.FTZ R2, R88.reuse, 0.69314718246459960938 ;  /* 0x3f31721858020820 */ /* 0x040fe20000410000 */
[----:B------:R-:W-:Y:S01]  /*1de10*/  @P3 FMUL.FTZ R88, R88, 0.69314718246459960938 ;  /* 0x3f31721858583820 */ /* 0x000fe20000410000 */
[----:B0-----:R-:W-:Y:S01]  /*1de20*/  @P0 FMUL.FTZ R5, R4, 0.69314718246459960938 ;  /* 0x3f31721804050820 */ /* 0x001fe20000410000 */
[----:B------:R-:W-:Y:S01]  /*1de30*/  @P3 FMUL.FTZ R7, R7, 0.69314718246459960938 ;  /* 0x3f31721807073820 */ /* 0x000fe20000410000 */
[----:B------:R-:W-:Y:S02]  /*1de40*/  IMAD.MOV.U32 R3, RZ, RZ, -0x800000 ;  /* 0xff800000ff037424 */ /* 0x000fe400078e00ff */
[----:B------:R-:W-:Y:S02]  /*1de50*/  IMAD.MOV.U32 R0, RZ, RZ, -0x800000 ;  /* 0xff800000ff007424 */ /* 0x000fe400078e00ff */
[----:B------:R-:W-:Y:S01]  /*1de60*/  @P0 FFMA.FTZ R3, R2, R89, R5 ;  /* 0x0000005902030223 */ /* 0x000fe20000010005 */
[----:B------:R-:W-:Y:S01]  /*1de70*/  @P3 FFMA.FTZ R0, R88, R92, R7 ;  /* 0x0000005c58003223 */ /* 0x000fe20000010007 */
[----:B------:R-:W-:-:S02]  /*1de80*/  PLOP3.LUT P0, PT, PT, PT, PT, 0x8, 0x0 ;  /* 0x000000000000781c */ /* 0x000fc40003f0e170 */
[----:B------:R-:W-:Y:S01]  /*1de90*/  SEL R222, R222, RZ, P2 ;  /* 0x000000ffdede7207 */ /* 0x000fe20001000000 */
        /* <DEDUP_REMOVED lines=34> */
[-C--:B-1----:R-:W-:Y:S01]  /*1e0c0*/  FMUL.FTZ R84, R26, R6.reuse ;  /* 0x000000061a547220 */ /* 0x082fe20000410000 */
        /* <DEDUP_REMOVED lines=31> */
[----:B---3--:R-:W-:-:S05]  /*1e2c0*/  VIADD R10, R10, 0x1 ;  /* 0x000000010a0a7836 */ /* 0x008fca0000000000 */
[----:B------:R0:W-:Y:S02]  /*1e2d0*/  STL [R1+0x6c], R10 ;  /* 0x00006c0a01007387 */ /* 0x0001e40000100800 */
.L_x_554:
[----:B------:R-:W-:Y:S05]  /*1e2e0*/  WARPSYNC.ALL ;  /* 0x0000000000007948 */ /* 0x000fea0003800000 */
[----:B------:R-:W1:Y:S08]  /*1e2f0*/  S2UR UR5, SR_CgaCtaId ;  /* 0x00000000000579c3 */ /* 0x000e700000008800 */
[----:B------:R-:W-:Y:S06]  /*1e300*/  BAR.SYNC.DEFER_BLOCKING 0x5, 0x180 ;  /* 0x0146000000007b1d */ /* 0x000fec0000010000 */
[----:B------:R-:W-:Y:S01]  /*1e310*/  UMOV UR4, 0x400 ;  /* 0x0000040000047882 */ /* 0x000fe20000000000 */
[----:B------:R-:W-:Y:S01]  /*1e320*/  BSSY B0, `(.L_x_615) ;  /* 0x0000336000007945 */ /* 0x000fe20003800000 */
[----:B-1----:R-:W-:-:S06]  /*1e330*/  ULEA UR4, UR5, UR4, 0x18 ;  /* 0x0000000405047291 */ /* 0x002fcc000f8ec03f */
[----:B------:R-:W-:-:S05]  /*1e340*/  IMAD.U32 R2, RZ, RZ, UR4 ;  /* 0x00000004ff027e24 */ /* 0x000fca000f8e00ff */
[----:B------:R1:W2:Y:S01]  /*1e350*/  LDS.128 R148, [R2+0x348d0] ;  /* 0x0348d00002947984 */ /* 0x0002a20000000c00 */
[----:B------:R-:W-:Y:S06]  /*1e360*/  BAR.ARV 0x4, 0x180 ;  /* 0x0106000000007b1d */ /* 0x000fec0000002000 */
[----:B------:R-:W-:Y:S05]  /*1e370*/  @P0 BRA `(.L_x_616) ;  /* 0x0000002400600947 */ /* 0x000fea0003800000 */
[----:B------:R-:W0:Y:S01]  /*1e380*/  LDL R4, [R1+0x8c] ;  /* 0x00008c0001047983 */ /* 0x000e220000100800 */
[----:B------:R-:W-:-:S03]  /*1e390*/  ULDC UR4, c[0x0][0xad4] ;  /* 0x0002b50000047ab9 */ /* 0x000fc60000000800 */
[----:B------:R-:W3:Y:S04]  /*1e3a0*/  LDL.LU R32, [R1+0x64] ;  /* 0x0000640001207983 */ /* 0x000ee80000300800 */
[----:B------:R-:W4:Y:S01]  /*1e3b0*/  LDL R108, [R1+0x54] ;  /* 0x00005400016c7983 */ /* 0x000f220000100800 */
[----:B------:R-:W1:Y:S01]  /*1e3c0*/  S2R R5, SR_SWINHI ;  /* 0x0000000000057919 */ /* 0x000e620000002f00 */
[----:B------:R-:W-:Y:S02]  /*1e3d0*/  MOV R98, R2 ;  /* 0x0000000200627202 */ /* 0x000fe40000000f00 */
[----:B-1----:R-:W-:-:S03]  /*1e3e0*/  MOV R99, R5 ;  /* 0x0000000500637202 */ /* 0x002fc60000000f00 */
[----:B0-----:R-:W-:-:S03]  /*1e3f0*/  IMAD.WIDE R8, R4, 0x2, R98 ;  /* 0x0000000204087825 */ /* 0x001fc600078e0262 */
[C---:B------:R-:W-:Y:S02]  /*1e400*/  IADD3 R105, P5, R8.reuse, 0x4060, RZ ;  /* 0x0000406008697810 */ /* 0x040fe40007fbe0ff */
[----:B------:R-:W-:Y:S02]  /*1e410*/  IADD3 R33, P0, R8, 0x60, RZ ;  /* 0x0000006008217810 */ /* 0x000fe40007f1e0ff */
[----:B------:R-:W-:-:S03]  /*1e420*/  LOP3.LUT R10, R105, 0x380, RZ, 0xc0, !PT ;  /* 0x00000380690a7812 */ /* 0x000fc600078ec0ff */
[----:B------:R-:W-:Y:S01]  /*1e430*/  IMAD.X R5, RZ, RZ, R9, P0 ;  /* 0x000000ffff057224 */ /* 0x000fe200000e0609 */
[----:B------:R-:W-:Y:S02]  /*1e440*/  SHF.R.U64 R10, R10, 0x3, RZ ;  /* 0x000000030a0a7819 */ /* 0x000fe400000012ff */
[----:B---3--:R-:W-:Y:S02]  /*1e450*/  ISETP.NE.AND P0, PT, R32, RZ, PT ;  /* 0x000000ff2000720c */ /* 0x008fe40003f05270 */
[----:B------:R-:W-:Y:S02]  /*1e460*/  IADD3 R101, P3, R8, 0x4020, RZ ;  /* 0x0000402008657810 */ /* 0x000fe40007f7e0ff */
[----:B------:R-:W-:Y:S02]  /*1e470*/  LOP3.LUT R24, R10, R105, RZ, 0x3c, !PT ;  /* 0x000000690a187212 */ /* 0x000fe400078e3cff */
[----:B------:R-:W-:Y:S02]  /*1e480*/  IADD3 R103, P4, R8, 0x4040, RZ ;  /* 0x0000404008677810 */ /* 0x000fe40007f9e0ff */
[----:B------:R-:W-:Y:S01]  /*1e490*/  SEL R105, R32, UR4, P0 ;  /* 0x0000000420697c07 */ /* 0x000fe20008000000 */
[----:B------:R-:W-:Y:S05]  /*1e4a0*/  WARPSYNC.ALL ;  /* 0x0000000000007948 */ /* 0x000fea0003800000 */
[----:B------:R-:W-:-:S02]  /*1e4b0*/  LOP3.LUT R4, R101, 0x380, RZ, 0xc0, !PT ;  /* 0x0000038065047812 */ /* 0x000fc400078ec0ff */
[----:B------:R-:W-:Y:S02]  /*1e4c0*/  LOP3.LUT R6, R103, 0x380, RZ, 0xc0, !PT ;  /* 0x0000038067067812 */ /* 0x000fe400078ec0ff */
[C---:B------:R-:W-:Y:S02]  /*1e4d0*/  IADD3 R35, P2, R8.reuse, 0x4000, RZ ;  /* 0x0000400008237810 */ /* 0x040fe40007f5e0ff */
[C---:B------:R-:W-:Y:S02]  /*1e4e0*/  IADD3 R11, P1, R8.reuse, 0x20, RZ ;  /* 0x00000020080b7810 */ /* 0x040fe40007f3e0ff */
[----:B------:R-:W-:Y:S02]  /*1e4f0*/  LOP3.LUT R7, R8, 0x380, RZ, 0xc0, !PT ;  /* 0x0000038008077812 */ /* 0x000fe400078ec0ff */
[----:B------:R-:W-:Y:S02]  /*1e500*/  IADD3.X R25, RZ, R9, RZ, P5, !PT ;  /* 0x00000009ff197210 */ /* 0x000fe40002ffe4ff */
[----:B------:R-:W-:Y:S01]  /*1e510*/  LOP3.LUT R10, R33, 0x380, RZ, 0xc0, !PT ;  /* 0x00000380210a7812 */ /* 0x000fe200078ec0ff */
[--C-:B------:R-:W-:Y:S01]  /*1e520*/  IMAD.X R27, RZ, RZ, R9.reuse, P4 ;  /* 0x000000ffff1b7224 */ /* 0x100fe200020e0609 */
[----:B------:R-:W-:Y:S01]  /*1e530*/  SHF.R.U64 R4, R4, 0x3, RZ ;  /* 0x0000000304047819 */ /* 0x000fe200000012ff */
[----:B------:R-:W-:Y:S01]  /*1e540*/  IMAD.X R29, RZ, RZ, R9, P3 ;  /* 0x000000ffff1d7224 */ /* 0x000fe200018e0609 */
[----:B------:R-:W-:Y:S01]  /*1e550*/  SHF.R.U64 R6, R6, 0x3, RZ ;  /* 0x0000000306067819 */ /* 0x000fe200000012ff */
[----:B------:R-:W-:Y:S01]  /*1e560*/  ULDC.64 UR6, c[0x0][0xc08] ;  /* 0x0003020000067ab9 */ /* 0x000fe20000000a00 */
[----:B------:R-:W-:Y:S01]  /*1e570*/  IADD3 R31, P5, R8, 0x40, RZ ;  /* 0x00000040081f7810 */ /* 0x000fe20007fbe0ff */
[----:B----4-:R-:W-:Y:S01]  /*1e580*/  IMAD.SHL.U32 R107, R108, 0x4, RZ ;  /* 0x000000046c6b7824 */ /* 0x010fe200078e00ff */
[----:B------:R-:W-:Y:S01]  /*1e590*/  LOP3.LUT R28, R4, R101, RZ, 0x3c, !PT ;  /* 0x00000065041c7212 */ /* 0x000fe200078e3cff */
[----:B------:R-:W-:Y:S01]  /*1e5a0*/  ULDC.64 UR4, c[0x0][0xc00] ;  /* 0x0003000000047ab9 */ /* 0x000fe20000000a00 */
[----:B------:R-:W-:-:S02]  /*1e5b0*/  LOP3.LUT R12, R35, 0x380, RZ, 0xc0, !PT ;  /* 0x00000380230c7812 */ /* 0x000fc400078ec0ff */
[----:B------:R-:W-:Y:S02]  /*1e5c0*/  LOP3.LUT R4, R11, 0x380, RZ, 0xc0, !PT ;  /* 0x000003800b047812 */ /* 0x000fe400078ec0ff */
[----:B------:R-:W-:Y:S02]  /*1e5d0*/  SHF.R.U64 R7, R7, 0x3, RZ ;  /* 0x0000000307077819 */ /* 0x000fe400000012ff */
[----:B------:R-:W-:Y:S02]  /*1e5e0*/  LOP3.LUT R26, R6, R103, RZ, 0x3c, !PT ;  /* 0x00000067061a7212 */ /* 0x000fe400078e3cff */
[----:B------:R-:W-:Y:S02]  /*1e5f0*/  LOP3.LUT R6, R31, 0x380, RZ, 0xc0, !PT ;  /* 0x000003801f067812 */ /* 0x000fe400078ec0ff */
[----:B------:R-:W-:Y:S02]  /*1e600*/  SHF.R.U64 R12, R12, 0x3, RZ ;  /* 0x000000030c0c7819 */ /* 0x000fe400000012ff */
[----:B------:R-:W-:-:S02]  /*1e610*/  SHF.R.U64 R4, R4, 0x3, RZ ;  /* 0x0000000304047819 */ /* 0x000fc400000012ff */
[----:B------:R-:W-:Y:S02]  /*1e620*/  LOP3.LUT R8, R7, R8, RZ, 0x3c, !PT ;  /* 0x0000000807087212 */ /* 0x000fe400078e3cff */
[----:B------:R-:W-:Y:S02]  /*1e630*/  SHF.R.U64 R10, R10, 0x3, RZ ;  /* 0x000000030a0a7819 */ /* 0x000fe400000012ff */
[----:B------:R-:W-:Y:S02]  /*1e640*/  SHF.R.U64 R6, R6, 0x3, RZ ;  /* 0x0000000306067819 */ /* 0x000fe400000012ff */
[----:B------:R-:W-:Y:S01]  /*1e650*/  LOP3.LUT R14, R12, R35, RZ, 0x3c, !PT ;  /* 0x000000230c0e7212 */ /* 0x000fe200078e3cff */
[--C-:B------:R-:W-:Y:S01]  /*1e660*/  IMAD.X R15, RZ, RZ, R9.reuse, P2 ;  /* 0x000000ffff0f7224 */ /* 0x100fe200010e0609 */
[----:B------:R-:W-:Y:S01]  /*1e670*/  LOP3.LUT R12, R4, R11, RZ, 0x3c, !PT ;  /* 0x0000000b040c7212 */ /* 0x000fe200078e3cff */
[----:B------:R-:W-:Y:S01]  /*1e680*/  IMAD.X R7, RZ, RZ, R9, P5 ;  /* 0x000000ffff077224 */ /* 0x000fe200028e0609 */
[----:B------:R-:W-:-:S02]  /*1e690*/  IADD3.X R13, RZ, R9, RZ, P1, !PT ;  /* 0x00000009ff0d7210 */ /* 0x000fc40000ffe4ff */
[----:B------:R-:W-:Y:S02]  /*1e6a0*/  LOP3.LUT R4, R10, R33, RZ, 0x3c, !PT ;  /* 0x000000210a047212 */ /* 0x000fe400078e3cff */
[----:B------:R-:W-:Y:S02]  /*1e6b0*/  MOV R30, R8 ;  /* 0x00000008001e7202 */ /* 0x000fe40000000f00 */
[----:B------:R-:W-:Y:S02]  /*1e6c0*/  LOP3.LUT R6, R6, R31, RZ, 0x3c, !PT ;  /* 0x0000001f06067212 */ /* 0x000fe400078e3cff */
[----:B------:R-:W-:Y:S02]  /*1e6d0*/  F2FP.F16.F32.PACK_AB R8, R21, R20 ;  /* 0x000000141508723e */ /* 0x000fe400000000ff */
[----:B------:R-:W-:Y:S02]  /*1e6e0*/  F2FP.F16.F32.PACK_AB R9, R85, R84 ;  /* 0x000000545509723e */ /* 0x000fe400000000ff */
[----:B------:R-:W-:-:S02]  /*1e6f0*/  F2FP.F16.F32.PACK_AB R10, R89, R88 ;  /* 0x00000058590a723e */ /* 0x000fc400000000ff */
[----:B------:R-:W-:Y:S01]  /*1e700*/  F2FP.F16.F32.PACK_AB R11, R95, R94 ;  /* 0x0000005e5f0b723e */ /* 0x000fe200000000ff */
[----:B------:R-:W-:Y:S01]  /*1e710*/  BAR.SYNC.DEFER_BLOCKING 0x1, 0x100 ;  /* 0x0044000000007b1d */ /* 0x000fe20000010000 */
[----:B------:R-:W-:Y:S02]  /*1e720*/  MOV R35, R4 ;  /* 0x0000000400237202 */ /* 0x000fe40000000f00 */
[----:B------:R-:W-:Y:S02]  /*1e730*/  MOV R33, R6 ;  /* 0x0000000600217202 */ /* 0x000fe40000000f00 */
[----:B------:R-:W-:Y:S02]  /*1e740*/  MOV R100, R12 ;  /* 0x0000000c00647202 */ /* 0x000fe40000000f00 */
[----:B------:R-:W-:Y:S02]  /*1e750*/  F2FP.F16.F32.PACK_AB R4, R91, R90 ;  /* 0x0000005a5b04723e */ /* 0x000fe400000000ff */
[----:B------:R-:W-:-:S02]  /*1e760*/  F2FP.F16.F32.PACK_AB R5, R97, R96 ;  /* 0x000000606105723e */ /* 0x000fc400000000ff */
[----:B------:R-:W-:Y:S02]  /*1e770*/  F2FP.F16.F32.PACK_AB R6, R37, R36 ;  /* 0x000000242506723e */ /* 0x000fe400000000ff */
[----:B------:R-:W-:Y:S02]  /*1e780*/  F2FP.F16.F32.PACK_AB R7, R39, R38 ;  /* 0x000000262707723e */ /* 0x000fe400000000ff */
[----:B------:R-:W-:Y:S02]  /*1e790*/  MOV R34, R14 ;  /* 0x0000000e00227202 */ /* 0x000fe40000000f00 */
[----:B------:R-:W-:Y:S02]  /*1e7a0*/  MOV R102, R24 ;  /* 0x0000001800667202 */ /* 0x000fe40000000f00 */
[----:B------:R-:W-:Y:S02]  /*1e7b0*/  MOV R103, R26 ;  /* 0x0000001a00677202 */ /* 0x000fe40000000f00 */
[----:B------:R-:W-:Y:S01]  /*1e7c0*/  F2FP.F16.F32.PACK_AB R12, R49, R48 ;  /* 0x00000030310c723e */ /* 0x000fe200000000ff */
[----:B------:R0:W-:Y:S01]  /*1e7d0*/  STSM.16.M88.4 [R30], R8 ;  /* 0x000000081e007844 */ /* 0x0001e20000000200 */
[----:B------:R-:W-:-:S02]  /*1e7e0*/  F2FP.F16.F32.PACK_AB R13, R51, R50 ;  /* 0x00000032330d723e */ /* 0x000fc400000000ff */
[----:B------:R-:W-:Y:S02]  /*1e7f0*/  F2FP.F16.F32.PACK_AB R14, R53, R52 ;  /* 0x00000034350e723e */ /* 0x000fe400000000ff */
[----:B------:R-:W-:Y:S02]  /*1e800*/  F2FP.F16.F32.PACK_AB R15, R55, R54 ;  /* 0x00000036370f723e */ /* 0x000fe400000000ff */
[----:B------:R-:W-:Y:S02]  /*1e810*/  F2FP.F16.F32.PACK_AB R24, R57, R56 ;  /* 0x000000383918723e */ /* 0x000fe400000000ff */
[----:B------:R-:W-:Y:S02]  /*1e820*/  F2FP.F16.F32.PACK_AB R25, R59, R58 ;  /* 0x0000003a3b19723e */ /* 0x000fe400000000ff */
[----:B------:R-:W-:Y:S02]  /*1e830*/  F2FP.F16.F32.PACK_AB R26, R61, R60 ;  /* 0x0000003c3d1a723e */ /* 0x000fe400000000ff */
[----:B------:R-:W-:-:S02]  /*1e840*/  F2FP.F16.F32.PACK_AB R27, R63, R62 ;  /* 0x0000003e3f1b723e */ /* 0x000fc400000000ff */
[----:B0-----:R-:W-:Y:S02]  /*1e850*/  F2FP.F16.F32.PACK_AB R8, R41, R40 ;  /* 0x000000282908723e */ /* 0x001fe400000000ff */
[----:B------:R-:W-:Y:S02]  /*1e860*/  F2FP.F16.F32.PACK_AB R9, R43, R42 ;  /* 0x0000002a2b09723e */ /* 0x000fe400000000ff */
[----:B------:R-:W-:Y:S02]  /*1e870*/  F2FP.F16.F32.PACK_AB R10, R45, R44 ;  /* 0x0000002c2d0a723e */ /* 0x000fe400000000ff */
[----:B------:R-:W-:Y:S01]  /*1e880*/  F2FP.F16.F32.PACK_AB R11, R47, R46 ;  /* 0x0000002e2f0b723e */ /* 0x000fe200000000ff */
[----:B------:R0:W-:Y:S01]  /*1e890*/  STSM.16.M88.4 [R100], R4 ;  /* 0x0000000464007844 */ /* 0x0001e20000000200 */
[----:B------:R-:W-:-:S03]  /*1e8a0*/  MOV R104, R28 ;  /* 0x0000001c00687202 */ /* 0x000fc60000000f00 */
[----:B------:R1:W-:Y:S01]  /*1e8b0*/  STSM.16.M88.4 [R33], R8 ;  /* 0x0000000821007844 */ /* 0x0003e20000000200 */
[----:B------:R-:W-:Y:S02]  /*1e8c0*/  F2FP.F16.F32.PACK_AB R28, R65, R64 ;  /* 0x00000040411c723e */ /* 0x000fe400000000ff */
[----:B------:R-:W-:Y:S01]  /*1e8d0*/  F2FP.F16.F32.PACK_AB R29, R67, R66 ;  /* 0x00000042431d723e */ /* 0x000fe200000000ff */
[----:B------:R3:W-:Y:S01]  /*1e8e0*/  STSM.16.M88.4 [R35], R12 ;  /* 0x0000000c23007844 */ /* 0x0007e20000000200 */
[----:B------:R-:W-:Y:S02]  /*1e8f0*/  F2FP.F16.F32.PACK_AB R30, R69, R68 ;  /* 0x00000044451e723e */ /* 0x000fe400000000ff */
[----:B------:R-:W-:Y:S01]  /*1e900*/  F2FP.F16.F32.PACK_AB R31, R71, R70 ;  /* 0x00000046471f723e */ /* 0x000fe200000000ff */
[----:B------:R4:W-:Y:S01]  /*1e910*/  STSM.16.M88.4 [R34], R24 ;  /* 0x0000001822007844 */ /* 0x0009e20000000200 */
[----:B------:R-:W-:Y:S02]  /*1e920*/  F2FP.F16.F32.PACK_AB R32, R73, R72 ;  /* 0x000000484920723e */ /* 0x000fe400000000ff */
[----:B0-----:R-:W-:-:S02]  /*1e930*/  F2FP.F16.F32.PACK_AB R4, R81, R80 ;  /* 0x000000505104723e */ /* 0x001fc400000000ff */
[----:B------:R-:W-:Y:S02]  /*1e940*/  F2FP.F16.F32.PACK_AB R5, R83, R82 ;  /* 0x000000525305723e */ /* 0x000fe400000000ff */
[----:B-1----:R-:W-:Y:S02]  /*1e950*/  F2FP.F16.F32.PACK_AB R33, R75, R74 ;  /* 0x0000004a4b21723e */ /* 0x002fe400000000ff */
[----:B------:R-:W-:Y:S02]  /*1e960*/  F2FP.F16.F32.PACK_AB R6, R93, R92 ;  /* 0x0000005c5d06723e */ /* 0x000fe400000000ff */
[----:B---3--:R-:W-:Y:S02]  /*1e970*/  F2FP.F16.F32.PACK_AB R35, R79, R78 ;  /* 0x0000004e4f23723e */ /* 0x008fe400000000ff */
[----:B------:R-:W-:Y:S02]  /*1e980*/  F2FP.F16.F32.PACK_AB R7, R87, R86 ;  /* 0x000000565707723e */ /* 0x000fe400000000ff */
[----:B----4-:R-:W-:Y:S01]  /*1e990*/  F2FP.F16.F32.PACK_AB R34, R77, R76 ;  /* 0x0000004c4d22723e */ /* 0x010fe200000000ff */
[----:B------:R-:W-:Y:S01]  /*1e9a0*/  STSM.16.M88.4 [R104], R28 ;  /* 0x0000001c68007844 */ /* 0x000fe20000000200 */
[----:B------:R-:W-:-:S03]  /*1e9b0*/  ISETP.GT.AND P2, PT, R105, 0x1, PT ;  /* 0x000000016900780c */ /* 0x000fc60003f44270 */
[----:B------:R-:W-:Y:S04]  /*1e9c0*/  STSM.16.M88.4 [R103], R32 ;  /* 0x0000002067007844 */ /* 0x000fe80000000200 */
[----:B------:R0:W-:Y:S01]  /*1e9d0*/  STSM.16.M88.4 [R102], R4 ;  /* 0x0000000466007844 */ /* 0x0001e20000000200 */
[----:B------:R-:W-:Y:S01]  /*1e9e0*/  BAR.SYNC.DEFER_BLOCKING 0x1, 0x100 ;  /* 0x0044000000007b1d */ /* 0x000fe20000010000 */
[----:B------:R-:W-:Y:S01]  /*1e9f0*/  ISETP.NE.U32.AND P3, PT, RZ, UR6, PT ;  /* 0x00000006ff007c0c */ /* 0x000fe2000bf65070 */
[----:B0-----:R-:W-:-:S05]  /*1ea00*/  IMAD.MOV.U32 R6, RZ, RZ, 0x9b8 ;  /* 0x000009b8ff067424 */ /* 0x001fca00078e00ff */
[----:B------:R-:W-:Y:S02]  /*1ea10*/  SEL R6, R6, 0x978, P2 ;  /* 0x0000097806067807 */ /* 0x000fe40001000000 */
[----:B------:R-:W-:Y:S02]  /*1ea20*/  ISETP.NE.AND.EX P3, PT, RZ, UR7, PT, P3 ;  /* 0x00000007ff007c0c */ /* 0x000fe4000bf65330 */
[----:B------:R0:W1:Y:S01]  /*1ea30*/  LDC.64 R24, c[0x0][R6+0x220] ;  /* 0x0000880006187b82 */ /* 0x0000620000000a00 */
[----:B------:R-:W-:-:S07]  /*1ea40*/  SHF.R.S32.HI R106, RZ, 0x1f, R108 ;  /* 0x0000001fff6a7819 */ /* 0x000fce000001146c */
[----:B------:R0:W3:Y:S08]  /*1ea50*/  LDC.64 R12, c[0x0][R6+0x218] ;  /* 0x00008600060c7b82 */ /* 0x0000f00000000a00 */
[----:B------:R0:W4:Y:S01]  /*1ea60*/  LDC.64 R14, c[0x0][R6+0x228] ;  /* 0x00008a00060e7b82 */ /* 0x0001220000000a00 */
[----:B------:R-:W-:Y:S02]  /*1ea70*/  SHF.L.U64.HI R8, R108, 0x2, R106 ;  /* 0x000000026c087819 */ /* 0x000fe4000001026a */
[----:B------:R-:W-:-:S04]  /*1ea80*/  IADD3 R100, P1, R107, UR4, RZ ;  /* 0x000000046b647c10 */ /* 0x000fc8000ff3e0ff */
[----:B------:R-:W-:Y:S02]  /*1ea90*/  IADD3.X R101, R8, UR5, RZ, P1, !PT ;  /* 0x0000000508657c10 */ /* 0x000fe40008ffe4ff */
[----:B------:R-:W-:-:S04]  /*1eaa0*/  @P3 IADD3 R26, P1, R107, UR6, RZ ;  /* 0x000000066b1a3c10 */ /* 0x000fc8000ff3e0ff */
[----:B------:R-:W-:Y:S02]  /*1eab0*/  @P3 IADD3.X R27, R8, UR7, RZ, P1, !PT ;  /* 0x00000007081b3c10 */ /* 0x000fe40008ffe4ff */
[----:B------:R-:W2:Y:S01]  /*1eac0*/  LDC R8, c[0x0][0xbe8] ;  /* 0x0002fa00ff087b82 */ /* 0x000ea20000000800 */
[----:B------:R-:W-:-:S04]  /*1ead0*/  ISETP.NE.U32.AND P0, PT, RZ, UR4, PT ;  /* 0x00000004ff007c0c */ /* 0x000fc8000bf05070 */
[----:B------:R-:W-:Y:S01]  /*1eae0*/  ISETP.NE.AND.EX P0, PT, RZ, UR5, PT, P0 ;  /* 0x00000005ff007c0c */ /* 0x000fe2000bf05300 */
[----:B------:R-:W-:Y:S01]  /*1eaf0*/  ULDC UR6, c[0x0][0xa88] ;  /* 0x0002a20000067ab9 */ /* 0x000fe20000000800 */
[----:B------:R-:W-:Y:S01]  /*1eb00*/  MOV R11, RZ ;  /* 0x000000ff000b7202 */ /* 0x000fe20000000f00 */
[----:B------:R-:W-:Y:S01]  /*1eb10*/  IMAD.U32 R9, RZ, RZ, UR6 ;  /* 0x00000006ff097e24 */ /* 0x000fe2000f8e00ff */
[----:B------:R-:W-:-:S05]  /*1eb20*/  ULDC.64 UR8, c[0x0][0x208] ;  /* 0x0000820000087ab9 */ /* 0x000fca0000000a00 */
[----:B------:R0:W5:Y:S04]  /*1eb30*/  @P3 LDG.E R9, desc[UR8][R26.64] ;  /* 0x000000081a093981 */ /* 0x000168000c1e1900 */
[----:B------:R0:W5:Y:S01]  /*1eb40*/  @P0 LDG.E R11, desc[UR8][R100.64] ;  /* 0x00000008640b0981 */ /* 0x000162000c1e1900 */
[----:B--2---:R-:W-:Y:S01]  /*1eb50*/  ISETP.NE.AND P1, PT, R8, 0x1, PT ;  /* 0x000000010800780c */ /* 0x004fe20003f25270 */
[----:B01-34-:R-:W-:-:S12]  /*1eb60*/  @P3 BRA `(.L_x_617) ;  /* 0x0000000000143947 */ /* 0x01bfd80003800000 */
[----:B------:R-:W-:Y:S05]  /*1eb70*/  @!P0 BRA `(.L_x_617) ;  /* 0x0000000000108947 */ /* 0x000fea0003800000 */
[----:B------:R-:W-:Y:S02]  /*1eb80*/  ULDC.64 UR6, c[0x0][0x208] ;  /* 0x0000820000067ab9 */ /* 0x000fe40000000a00 */
[----:B------:R-:W2:Y:S04]  /*1eb90*/  LDG.E R4, desc[UR6][R100.64] ;  /* 0x0000000664047981 */ /* 0x000ea8000c1e1900 */
[----:B-----5:R-:W2:Y:S02]  /*1eba0*/  LDG.E R9, desc[UR6][R100.64+0x4] ;  /* 0x0000040664097981 */ /* 0x020ea4000c1e1900 */
[----:B--2---:R-:W-:-:S07]  /*1ebb0*/  IMAD.IADD R9, R9, 0x1, -R4 ;  /* 0x0000000109097824 */ /* 0x004fce00078e0a04 */
.L_x_617:
[----:B------:R-:W2:Y:S04]  /*1ebc0*/  LDL R102, [R1+0x60] ;  /* 0x0000600001667983 */ /* 0x000ea80000100800 */
[----:B------:R-:W3:Y:S04]  /*1ebd0*/  LDL R28, [R1+0x88] ;  /* 0x00008800011c7983 */ /* 0x000ee80000100800 */
[----:B------:R-:W3:Y:S04]  /*1ebe0*/  LDL R103, [R1+0x70] ;  /* 0x0000700001677983 */ /* 0x000ee80000100800 */
[----:B------:R-:W4:Y:S01]  /*1ebf0*/  LDL R100, [R1+0x74] ;  /* 0x0000740001647983 */ /* 0x000f220000100800 */
[----:B------:R-:W0:Y:S03]  /*1ec00*/  LDC.64 R6, c[0x0][R6+0x210] ;  /* 0x0000840006067b82 */ /* 0x000e260000000a00 */
[----:B------:R-:W4:Y:S01]  /*1ec10*/  LDL R30, [R1+0x84] ;  /* 0x00008400011e7983 */ /* 0x000f220000100800 */
[----:B------:R-:W-:-:S04]  /*1ec20*/  ISETP.NE.U32.AND P0, PT, RZ, UR4, PT ;  /* 0x00000004ff007c0c */ /* 0x000fc8000bf05070 */
[----:B------:R-:W1:Y:S01]  /*1ec30*/  @P1 LDC R26, c[0x0][0xbec] ;  /* 0x0002fb00ff1a1b82 */ /* 0x000e620000000800 */
[----:B------:R-:W-:-:S04]  /*1ec40*/  ISETP.NE.AND.EX P0, PT, RZ, UR5, PT, P0 ;  /* 0x00000005ff007c0c */ /* 0x000fc8000bf05300 */
[----:B------:R-:W-:-:S03]  /*1ec50*/  SEL R10, R108, RZ, !P0 ;  /* 0x000000ff6c0a7207 */ /* 0x000fc60004000000 */
[----:B------:R-:W0:Y:S01]  /*1ec60*/  @P1 LDC R33, c[0x0][0xbf0] ;  /* 0x0002fc00ff211b82 */ /* 0x000e220000000800 */
[----:B------:R-:W-:-:S07]  /*1ec70*/  SEL R27, R106, RZ, !P0 ;  /* 0x000000ff6a1b7207 */ /* 0x000fce0004000000 */
[----:B------:R-:W1:Y:S01]  /*1ec80*/  LDC.64 R4, c[0x0][0xba8] ;  /* 0x0002ea00ff047b82 */ /* 0x000e620000000a00 */
[-C--:B------:R-:W-:Y:S01]  /*1ec90*/  IMAD R25, R25, R10.reuse, RZ ;  /* 0x0000000a19197224 */ /* 0x080fe200078e02ff */
[----:B------:R-:W0:Y:S03]  /*1eca0*/  S2R R32, SR_TID.X ;  /* 0x0000000000207919 */ /* 0x000e260000002100 */
[C---:B------:R-:W-:Y:S02]  /*1ecb0*/  IMAD R31, R24.reuse, R27, R25 ;  /* 0x0000001b181f7224 */ /* 0x040fe400078e0219 */
[----:B------:R-:W-:-:S04]  /*1ecc0*/  IMAD.WIDE.U32 R24, R24, R10, RZ ;  /* 0x0000000a18187225 */ /* 0x000fc800078e00ff */
[----:B------:R-:W-:Y:S01]  /*1ecd0*/  IMAD.IADD R31, R25, 0x1, R31 ;  /* 0x00000001191f7824 */ /* 0x000fe200078e021f */
[----:B-1----:R-:W1:Y:S08]  /*1ece0*/  @!P2 LDC R4, c[0x0][0xb50] ;  /* 0x0002d400ff04ab82 */ /* 0x002e700000000800 */
[----:B------:R-:W1:Y:S01]  /*1ecf0*/  @!P2 LDC R5, c[0x0][0xb54] ;  /* 0x0002d500ff05ab82 */ /* 0x000e620000000800 */
[----:B0-----:R-:W-:-:S02]  /*1ed00*/  VIADD R32, R32, 0xffffff80 ;  /* 0xffffff8020207836 */ /* 0x001fc40000000000 */
[----:B-----5:R-:W-:Y:S01]  /*1ed10*/  IMAD R9, R9, R8, RZ ;  /* 0x0000000809097224 */ /* 0x020fe200078e02ff */
[----:B------:R-:W-:Y:S01]  /*1ed20*/  ULDC.64 UR6, c[0x0][0x208] ;  /* 0x0000820000067ab9 */ /* 0x000fe20000000a00 */
[-C--:B--2---:R-:W-:Y:S02]  /*1ed30*/  IMAD R29, R13, R102.reuse, RZ ;  /* 0x000000660d1d7224 */ /* 0x084fe400078e02ff */
[----:B------:R-:W-:Y:S01]  /*1ed40*/  IMAD.WIDE.U32 R12, R12, R102, RZ ;  /* 0x000000660c0c7225 */ /* 0x000fe200078e00ff */
[----:B---3--:R-:W-:Y:S02]  /*1ed50*/  LEA R101, R103, R28, 0x7 ;  /* 0x0000001c67657211 */ /* 0x008fe400078e38ff */
[----:B------:R-:W-:-:S03]  /*1ed60*/  IADD3 R25, P0, P3, R24, R12, R11 ;  /* 0x0000000c18197210 */ /* 0x000fc60007b1e00b */
[----:B------:R-:W-:Y:S01]  /*1ed70*/  @P1 IMAD.HI.U32 R24, R101, R26, RZ ;  /* 0x0000001a65181227 */ /* 0x000fe200078e00ff */
[----:B----4-:R-:W-:-:S03]  /*1ed80*/  SEL R27, R100, RZ, P2 ;  /* 0x000000ff641b7207 */ /* 0x010fc60001000000 */
[----:B------:R-:W-:Y:S02]  /*1ed90*/  IMAD.IADD R35, R13, 0x1, R29 ;  /* 0x000000010d237824 */ /* 0x000fe400078e021d */
[----:B------:R-:W-:Y:S01]  /*1eda0*/  IMAD.MOV.U32 R13, RZ, RZ, R101 ;  /* 0x000000ffff0d7224 */ /* 0x000fe200078e0065 */
[----:B------:R-:W-:Y:S01]  /*1edb0*/  @P1 SHF.R.U32.HI R13, RZ, R33, R24 ;  /* 0x00000021ff0d1219 */ /* 0x000fe20000011618 */
[-C--:B------:R-:W-:Y:S01]  /*1edc0*/  IMAD R29, R15, R27.reuse, RZ ;  /* 0x0000001b0f1d7224 */ /* 0x080fe200078e02ff */
[----:B------:R-:W-:Y:S01]  /*1edd0*/  SHF.R.S32.HI R12, RZ, 0x1f, R11 ;  /* 0x0000001fff0c7819 */ /* 0x000fe2000001140b */
[----:B------:R-:W-:Y:S01]  /*1ede0*/  IMAD.WIDE.U32 R14, R14, R27, RZ ;  /* 0x0000001b0e0e7225 */ /* 0x000fe200078e00ff */
[----:B------:R-:W-:Y:S02]  /*1edf0*/  IADD3 R27, -R13, RZ, RZ ;  /* 0x000000ff0d1b7210 */ /* 0x000fe40007ffe1ff */
[----:B------:R-:W-:Y:S01]  /*1ee00*/  IADD3.X R24, R31, R35, R12, P0, P3 ;  /* 0x000000231f187210 */ /* 0x000fe200007e640c */
[----:B------:R-:W-:Y:S01]  /*1ee10*/  IMAD.IADD R29, R15, 0x1, R29 ;  /* 0x000000010f1d7824 */ /* 0x000fe200078e021d */
[----:B------:R-:W-:-:S02]  /*1ee20*/  IADD3 R14, P0, P3, R13, R25, R14 ;  /* 0x000000190d0e7210 */ /* 0x000fc40007b1e00e */
[----:B------:R-:W-:Y:S01]  /*1ee30*/  SHF.R.S32.HI R15, RZ, 0x1f, R13 ;  /* 0x0000001fff0f7819 */ /* 0x000fe2000001140d */
[----:B------:R-:W-:-:S03]  /*1ee40*/  IMAD R13, R8, R27, R101 ;  /* 0x0000001b080d7224 */ /* 0x000fc600078e0265 */
[----:B------:R-:W-:Y:S01]  /*1ee50*/  IADD3.X R15, R15, R24, R29, P0, P3 ;  /* 0x000000180f0f7210 */ /* 0x000fe200007e641d */
[----:B------:R-:W-:Y:S01]  /*1ee60*/  IMAD R7, R7, R13, RZ ;  /* 0x0000000d07077224 */ /* 0x000fe200078e02ff */
[----:B------:R-:W-:-:S05]  /*1ee70*/  SHF.R.S32.HI R25, RZ, 0x1f, R13 ;  /* 0x0000001fff197819 */ /* 0x000fca000001140d */
[C---:B------:R-:W-:Y:S02]  /*1ee80*/  IMAD R25, R6.reuse, R25, R7 ;  /* 0x0000001906197224 */ /* 0x040fe400078e0207 */
[----:B------:R-:W-:Y:S01]  /*1ee90*/  IMAD.WIDE.U32 R6, R6, R13, R14 ;  /* 0x0000000d06067225 */ /* 0x000fe200078e000e */
[----:B------:R-:W-:-:S03]  /*1eea0*/  SHF.R.S32.HI R28, RZ, 0x1f, R32 ;  /* 0x0000001fff1c7819 */ /* 0x000fc60000011420 */
[----:B------:R-:W-:Y:S01]  /*1eeb0*/  IMAD.IADD R7, R7, 0x1, R25 ;  /* 0x0000000107077824 */ /* 0x000fe200078e0219 */
[----:B-1----:R-:W-:Y:S02]  /*1eec0*/  LEA R13, P0, R6, R4, 0x2 ;  /* 0x00000004060d7211 */ /* 0x002fe400078010ff */
[----:B------:R-:W-:Y:S02]  /*1eed0*/  LEA.HI R28, R28, R32, RZ, 0x7 ;  /* 0x000000201c1c7211 */ /* 0x000fe400078f38ff */
[----:B------:R-:W-:Y:S01]  /*1eee0*/  LEA.HI.X R7, R6, R5, R7, 0x2, P0 ;  /* 0x0000000506077211 */ /* 0x000fe200000f1407 */
[----:B------:R-:W-:Y:S01]  /*1eef0*/  SHFL.IDX PT, R4, R13, RZ, 0x1c1f ;  /* 0x001c1fff0d047589 */ /* 0x000fe200000e0000 */
[----:B------:R-:W-:-:S03]  /*1ef00*/  LOP3.LUT R28, R28, 0xffffff80, RZ, 0xc0, !PT ;  /* 0xffffff801c1c7812 */ /* 0x000fc600078ec0ff */
[----:B------:R-:W0:Y:S01]  /*1ef10*/  SHFL.IDX PT, R5, R7, RZ, 0x1c1f ;  /* 0x001c1fff07057589 */ /* 0x000e2200000e0000 */
[----:B------:R-:W-:Y:S01]  /*1ef20*/  IADD3 R28, R32, -R28, RZ ;  /* 0x8000001c201c7210 */ /* 0x000fe20007ffe0ff */
[----:B------:R-:W-:Y:S02]  /*1ef30*/  IMAD R24, R103, 0x80, R30 ;  /* 0x0000008067187824 */ /* 0x000fe400078e021e */
[----:B------:R-:W-:Y:S04]  /*1ef40*/  SHFL.IDX PT, R14, R13, 0x1, 0x1c1f ;  /* 0x003c1f000d0e7f89 */ /* 0x000fe800000e0000 */
[----:B------:R-:W1:Y:S01]  /*1ef50*/  SHFL.IDX PT, R15, R7, 0x1, 0x1c1f ;  /* 0x003c1f00070f7f89 */ /* 0x000e6200000e0000 */
[----:B------:R-:W-:Y:S01]  /*1ef60*/  LOP3.LUT P0, RZ, R28, 0x3, RZ, 0xc0, !PT ;  /* 0x000000031cff7812 */ /* 0x000fe2000780c0ff */
[----:B------:R-:W-:-:S03]  /*1ef70*/  VIADD R6, R24, 0x8 ;  /* 0x0000000818067836 */ /* 0x000fc60000000000 */
[-C--:B------:R-:W-:Y:S02]  /*1ef80*/  ISETP.GE.OR P3, PT, R24, R9.reuse, P0 ;  /* 0x000000091800720c */ /* 0x080fe40000766670 */
[----:B------:R-:W-:-:S11]  /*1ef90*/  ISETP.GE.OR P0, PT, R6, R9, P0 ;  /* 0x000000090600720c */ /* 0x000fd60000706670 */
[----:B0-----:R0:W-:Y:S04]  /*1efa0*/  @!P3 ST.E desc[UR6][R4.64], R3 ;  /* 0x000000030400b985 */ /* 0x0011e8000c101906 */
[----:B-1----:R0:W-:Y:S01]  /*1efb0*/  @!P0 ST.E desc[UR6][R14.64], R0 ;  /* 0x000000000e008985 */ /* 0x0021e2000c101906 */
[----:B------:R-:W-:Y:S05]  /*1efc0*/  @P2 BRA `(.L_x_618) ;  /* 0x0000000800d42947 */ /* 0x000fea0003800000 */
[----:B------:R-:W-:Y:S01]  /*1efd0*/  IMAD.SHL.U32 R28, R22, 0x40, RZ ;  /* 0x00000040161c7824 */ /* 0x000fe200078e00ff */
[----:B------:R-:W1:Y:S01]  /*1efe0*/  S2R R104, SR_TID.X ;  /* 0x0000000000687919 */ /* 0x000e620000002100 */
[----:B0-----:R-:W0:Y:S01]  /*1eff0*/  @P1 LDC R15, c[0x0][0xbec] ;  /* 0x0002fb00ff0f1b82 */ /* 0x001e220000000800 */
[----:B------:R-:W-:Y:S02]  /*1f000*/  ULDC.64 UR4, c[0x0][0x208] ;  /* 0x0000820000047ab9 */ /* 0x000fe40000000a00 */
[----:B------:R-:W-:-:S05]  /*1f010*/  IADD3 R3, R16, R28, RZ ;  /* 0x0000001c10037210 */ /* 0x000fca0007ffe0ff */
[----:B------:R-:W-:Y:S01]  /*1f020*/  IMAD.WIDE R98, R3, 0x2, R98 ;  /* 0x0000000203627825 */ /* 0x000fe200078e0262 */
[----:B------:R-:W2:Y:S02]  /*1f030*/  @P1 LDC R21, c[0x0][0xbf0] ;  /* 0x0002fc00ff151b82 */ /* 0x000ea40000000800 */
[C---:B------:R-:W-:Y:S02]  /*1f040*/  IADD3 R25, P5, R98.reuse, 0x1000, RZ ;  /* 0x0000100062197810 */ /* 0x040fe40007fbe0ff */
[----:B------:R-:W-:Y:S02]  /*1f050*/  IADD3 R29, P0, R98, 0x2000, RZ ;  /* 0x00002000621d7810 */ /* 0x000fe40007f1e0ff */
[----:B------:R-:W-:Y:S02]  /*1f060*/  LOP3.LUT R24, R25, 0x380, RZ, 0xc0, !PT ;  /* 0x0000038019187812 */ /* 0x000fe400078ec0ff */
[----:B------:R-:W-:Y:S02]  /*1f070*/  LOP3.LUT R28, R29, 0x380, RZ, 0xc0, !PT ;  /* 0x000003801d1c7812 */ /* 0x000fe400078ec0ff */
[----:B------:R-:W-:-:S02]  /*1f080*/  SHF.R.U64 R24, R24, 0x3, RZ ;  /* 0x0000000318187819 */ /* 0x000fc400000012ff */
[----:B------:R-:W-:Y:S02]  /*1f090*/  SHF.R.U64 R28, R28, 0x3, RZ ;  /* 0x000000031c1c7819 */ /* 0x000fe400000012ff */
[----:B------:R-:W-:Y:S01]  /*1f0a0*/  LOP3.LUT R24, R24, R25, RZ, 0x3c, !PT ;  /* 0x0000001918187212 */ /* 0x000fe200078e3cff */
[--C-:B------:R-:W-:Y:S01]  /*1f0b0*/  IMAD.X R25, RZ, RZ, R99.reuse, P5 ;  /* 0x000000ffff197224 */ /* 0x100fe200028e0663 */
[----:B------:R-:W-:Y:S01]  /*1f0c0*/  LOP3.LUT R28, R28, R29, RZ, 0x3c, !PT ;  /* 0x0000001d1c1c7212 */ /* 0x000fe200078e3cff */
[----:B------:R-:W-:Y:S01]  /*1f0d0*/  IMAD.X R29, RZ, RZ, R99, P0 ;  /* 0x000000ffff1d7224 */ /* 0x000fe200000e0663 */
[C---:B------:R-:W-:Y:S02]  /*1f0e0*/  IADD3 R33, P2, R98.reuse, 0x3000, RZ ;  /* 0x0000300062217810 */ /* 0x040fe40007f5e0ff */
[C---:B------:R-:W-:Y:S01]  /*1f0f0*/  IADD3 R37, P3, R98.reuse, 0x4000, RZ ;  /* 0x0000400062257810 */ /* 0x040fe20007f7e0ff */
[----:B------:R-:W5:Y:S01]  /*1f100*/  LD.E.128 R24, desc[UR4][R24.64] ;  /* 0x0000000418187980 */ /* 0x000f62000c101d00 */
[----:B------:R-:W-:-:S02]  /*1f110*/  IADD3 R41, P4, R98, 0x5000, RZ ;  /* 0x0000500062297810 */ /* 0x000fc40007f9e0ff */
[C---:B------:R-:W-:Y:S01]  /*1f120*/  IADD3 R45, P5, R98.reuse, 0x6000, RZ ;  /* 0x00006000622d7810 */ /* 0x040fe20007fbe0ff */
[----:B------:R-:W5:Y:S01]  /*1f130*/  LD.E.128 R28, desc[UR4][R28.64] ;  /* 0x000000041c1c7980 */ /* 0x000f62000c101d00 */
[----:B------:R-:W-:Y:S02]  /*1f140*/  IADD3 R3, P0, R98, 0x7000, RZ ;  /* 0x0000700062037810 */ /* 0x000fe40007f1e0ff */
[----:B------:R-:W-:Y:S02]  /*1f150*/  LOP3.LUT R32, R33, 0x380, RZ, 0xc0, !PT ;  /* 0x0000038021207812 */ /* 0x000fe400078ec0ff */
[----:B------:R-:W-:Y:S01]  /*1f160*/  LOP3.LUT R36, R37, 0x380, RZ, 0xc0, !PT ;  /* 0x0000038025247812 */ /* 0x000fe200078ec0ff */
[----:B------:R-:W-:Y:S01]  /*1f170*/  IMAD.X R49, RZ, RZ, R99, P0 ;  /* 0x000000ffff317224 */ /* 0x000fe200000e0663 */
[----:B------:R-:W-:Y:S02]  /*1f180*/  LOP3.LUT R40, R41, 0x380, RZ, 0xc0, !PT ;  /* 0x0000038029287812 */ /* 0x000fe400078ec0ff */
[----:B------:R-:W-:-:S02]  /*1f190*/  LOP3.LUT R44, R45, 0x380, RZ, 0xc0, !PT ;  /* 0x000003802d2c7812 */ /* 0x000fc400078ec0ff */
[----:B------:R-:W-:Y:S02]  /*1f1a0*/  LOP3.LUT R0, R3, 0x380, RZ, 0xc0, !PT ;  /* 0x0000038003007812 */ /* 0x000fe400078ec0ff */
[----:B------:R-:W-:Y:S02]  /*1f1b0*/  LOP3.LUT R5, R98, 0x380, RZ, 0xc0, !PT ;  /* 0x0000038062057812 */ /* 0x000fe400078ec0ff */
[----:B-1----:R-:W-:Y:S02]  /*1f1c0*/  IADD3 R104, R104, -0x80, RZ ;  /* 0xffffff8068687810 */ /* 0x002fe40007ffe0ff */
[----:B------:R-:W-:Y:S02]  /*1f1d0*/  SHF.R.U64 R32, R32, 0x3, RZ ;  /* 0x0000000320207819 */ /* 0x000fe400000012ff */
[----:B------:R-:W-:Y:S02]  /*1f1e0*/  SHF.R.U64 R36, R36, 0x3, RZ ;  /* 0x0000000324247819 */ /* 0x000fe400000012ff */
[----:B------:R-:W-:-:S02]  /*1f1f0*/  SHF.R.U64 R40, R40, 0x3, RZ ;  /* 0x0000000328287819 */ /* 0x000fc400000012ff */
[----:B------:R-:W-:Y:S02]  /*1f200*/  SHF.R.U64 R44, R44, 0x3, RZ ;  /* 0x000000032c2c7819 */ /* 0x000fe400000012ff */
[----:B------:R-:W-:Y:S02]  /*1f210*/  SHF.R.U64 R0, R0, 0x3, RZ ;  /* 0x0000000300007819 */ /* 0x000fe400000012ff */
[----:B------:R-:W-:Y:S02]  /*1f220*/  SHF.R.U64 R5, R5, 0x3, RZ ;  /* 0x0000000305057819 */ /* 0x000fe400000012ff */
[----:B------:R-:W-:Y:S02]  /*1f230*/  SHF.R.S32.HI R14, RZ, 0x1f, R104 ;  /* 0x0000001fff0e7819 */ /* 0x000fe40000011468 */
[----:B------:R-:W-:Y:S01]  /*1f240*/  LOP3.LUT R32, R32, R33, RZ, 0x3c, !PT ;  /* 0x0000002120207212 */ /* 0x000fe200078e3cff */
[----:B------:R-:W-:Y:S01]  /*1f250*/  IMAD.X R33, RZ, RZ, R99, P2 ;  /* 0x000000ffff217224 */ /* 0x000fe200010e0663 */
[----:B------:R-:W-:-:S02]  /*1f260*/  LOP3.LUT R36, R36, R37, RZ, 0x3c, !PT ;  /* 0x0000002524247212 */ /* 0x000fc400078e3cff */
[----:B------:R-:W-:Y:S01]  /*1f270*/  LOP3.LUT R40, R40, R41, RZ, 0x3c, !PT ;  /* 0x0000002928287212 */ /* 0x000fe200078e3cff */
[--C-:B------:R-:W-:Y:S01]  /*1f280*/  IMAD.X R41, RZ, RZ, R99.reuse, P4 ;  /* 0x000000ffff297224 */ /* 0x100fe200020e0663 */
[----:B------:R-:W-:Y:S01]  /*1f290*/  LOP3.LUT R44, R44, R45, RZ, 0x3c, !PT ;  /* 0x0000002d2c2c7212 */ /* 0x000fe200078e3cff */
[----:B------:R-:W-:Y:S01]  /*1f2a0*/  IMAD.X R45, RZ, RZ, R99, P5 ;  /* 0x000000ffff2d7224 */ /* 0x000fe200028e0663 */
[----:B------:R-:W-:Y:S01]  /*1f2b0*/  IADD3.X R37, RZ, R99, RZ, P3, !PT ;  /* 0x00000063ff257210 */ /* 0x000fe20001ffe4ff */
[----:B------:R-:W5:Y:S01]  /*1f2c0*/  LD.E.128 R32, desc[UR4][R32.64] ;  /* 0x0000000420207980 */ /* 0x000f62000c101d00 */
[----:B------:R-:W-:Y:S02]  /*1f2d0*/  LOP3.LUT R48, R0, R3, RZ, 0x3c, !PT ;  /* 0x0000000300307212 */ /* 0x000fe400078e3cff */
[----:B------:R-:W-:Y:S01]  /*1f2e0*/  LOP3.LUT R98, R5, R98, RZ, 0x3c, !PT ;  /* 0x0000006205627212 */ /* 0x000fe200078e3cff */
[----:B------:R-:W5:Y:S01]  /*1f2f0*/  LD.E.128 R40, desc[UR4][R40.64] ;  /* 0x0000000428287980 */ /* 0x000f62000c101d00 */
[----:B------:R-:W-:-:S03]  /*1f300*/  LEA.HI R14, R14, R104, RZ, 0x3 ;  /* 0x000000680e0e7211 */ /* 0x000fc600078f18ff */
[----:B------:R1:W5:Y:S01]  /*1f310*/  LD.E.128 R4, desc[UR4][R98.64] ;  /* 0x0000000462047980 */ /* 0x000362000c101d00 */
[----:B------:R-:W-:-:S03]  /*1f320*/  LOP3.LUT R14, R14, 0xfffffff8, RZ, 0xc0, !PT ;  /* 0xfffffff80e0e7812 */ /* 0x000fc600078ec0ff */
[----:B------:R-:W5:Y:S04]  /*1f330*/  LD.E.128 R36, desc[UR4][R36.64] ;  /* 0x0000000424247980 */ /* 0x000f68000c101d00 */
[----:B------:R-:W5:Y:S04]  /*1f340*/  LD.E.128 R44, desc[UR4][R44.64] ;  /* 0x000000042c2c7980 */ /* 0x000f68000c101d00 */
[----:B------:R-:W5:Y:S01]  /*1f350*/  LD.E.128 R48, desc[UR4][R48.64] ;  /* 0x0000000430307980 */ /* 0x000f62000c101d00 */
[----:B------:R-:W-:Y:S02]  /*1f360*/  ULDC.64 UR4, c[0x0][0xaa0] ;  /* 0x0002a80000047ab9 */ /* 0x000fe40000000a00 */
[----:B------:R-:W-:Y:S01]  /*1f370*/  IMAD R12, R12, UR4, RZ ;  /* 0x000000040c0c7c24 */ /* 0x000fe2000f8e02ff */
[----:B------:R-:W-:Y:S01]  /*1f380*/  @!PT LDS RZ, [RZ] ;  /* 0x00000000fffff984 */ /* 0x000fe20000000800 */
[----:B------:R-:W-:Y:S01]  /*1f390*/  @!PT LDS RZ, [RZ] ;  /* 0x00000000fffff984 */ /* 0x000fe20000000800 */
[----:B------:R-:W-:Y:S01]  /*1f3a0*/  @!PT LDS RZ, [RZ] ;  /* 0x00000000fffff984 */ /* 0x000fe20000000800 */
[----:B------:R-:W-:Y:S01]  /*1f3b0*/  @!PT LDS RZ, [RZ] ;  /* 0x00000000fffff984 */ /* 0x000fe20000000800 */
[----:B------:R3:W-:Y:S06]  /*1f3c0*/  MEMBAR.ALL.CTA ;  /* 0x0000000000007992 */ /* 0x0007ec0000008000 */
[----:B---3--:R-:W3:Y:S01]  /*1f3d0*/  FENCE.VIEW.ASYNC.S ;  /* 0x00000000000073c6 */ /* 0x008ee20000000000 */
[----:B------:R-:W-:-:S02]  /*1f3e0*/  IMAD.IADD R14, R104, 0x1, -R14 ;  /* 0x00000001680e7824 */ /* 0x000fc400078e0a0e */
[C---:B------:R-:W-:Y:S02]  /*1f3f0*/  IMAD R3, R11.reuse, UR5, R12 ;  /* 0x000000050b037c24 */ /* 0x040fe4000f8e020c */
[----:B------:R-:W-:Y:S01]  /*1f400*/  IMAD.WIDE.U32 R12, R11, UR4, RZ ;  /* 0x000000040b0c7c25 */ /* 0x000fe2000f8e00ff */
[----:B------:R-:W-:-:S03]  /*1f410*/  ULDC.64 UR4, c[0x0][0xae8] ;  /* 0x0002ba0000047ab9 */ /* 0x000fc60000000a00 */
[----:B------:R-:W-:Y:S02]  /*1f420*/  IMAD R0, R14, 0x20, R22 ;  /* 0x000000200e007824 */ /* 0x000fe400078e0216 */
[----:B------:R-:W-:-:S03]  /*1f430*/  IMAD.IADD R13, R13, 0x1, R3 ;  /* 0x000000010d0d7824 */ /* 0x000fc600078e0203 */
[----:B------:R-:W-:Y:S01]  /*1f440*/  LEA R14, R103, R0, 0x7 ;  /* 0x00000000670e7211 */ /* 0x000fe200078e38ff */
[----:B------:R-:W-:Y:S01]  /*1f450*/  IMAD.WIDE.U32 R12, R102, UR4, R12 ;  /* 0x00000004660c7c25 */ /* 0x000fe2000f8e000c */
[----:B------:R-:W-:-:S03]  /*1f460*/  SHF.R.S32.HI R11, RZ, 0x1f, R10 ;  /* 0x0000001fff0b7819 */ /* 0x000fc6000001140a */
[----:B0-----:R-:W-:-:S04]  /*1f470*/  @P1 IMAD.HI.U32 R0, R14, R15, RZ ;  /* 0x0000000f0e001227 */ /* 0x001fc800078e00ff */
[----:B------:R-:W-:Y:S01]  /*1f480*/  IMAD R13, R102, UR5, R13 ;  /* 0x00000005660d7c24 */ /* 0x000fe2000f8e020d */
[----:B------:R-:W-:Y:S01]  /*1f490*/  ULDC.64 UR4, c[0x0][0xaf0] ;  /* 0x0002bc0000047ab9 */ /* 0x000fe20000000a00 */
[----:B------:R-:W-:Y:S01]  /*1f4a0*/  IMAD.MOV.U32 R3, RZ, RZ, R14 ;  /* 0x000000ffff037224 */ /* 0x000fe200078e000e */
[----:B--2---:R-:W-:Y:S01]  /*1f4b0*/  @P1 SHF.R.U32.HI R3, RZ, R21, R0 ;  /* 0x00000015ff031219 */ /* 0x004fe20000011600 */
[----:B------:R-:W-:-:S03]  /*1f4c0*/  IMAD R11, R11, UR4, RZ ;  /* 0x000000040b0b7c24 */ /* 0x000fc6000f8e02ff */
[----:B------:R-:W-:Y:S01]  /*1f4d0*/  SHF.R.S32.HI R0, RZ, 0x1f, R3 ;  /* 0x0000001fff007819 */ /* 0x000fe20000011403 */
[C---:B------:R-:W-:Y:S02]  /*1f4e0*/  IMAD R15, R10.reuse, UR5, R11 ;  /* 0x000000050a0f7c24 */ /* 0x040fe4000f8e020b */
[----:B------:R-:W-:Y:S01]  /*1f4f0*/  IMAD.WIDE.U32 R10, R10, UR4, R12 ;  /* 0x000000040a0a7c25 */ /* 0x000fe2000f8e000c */
[----:B------:R-:W-:-:S03]  /*1f500*/  ULDC.64 UR4, c[0x0][0xae0] ;  /* 0x0002b80000047ab9 */ /* 0x000fc60000000a00 */
[----:B------:R-:W-:Y:S02]  /*1f510*/  IMAD.MOV R13, RZ, RZ, -R3 ;  /* 0x000000ffff0d7224 */ /* 0x000fe400078e0a03 */
[----:B------:R-:W-:Y:S02]  /*1f520*/  IMAD.IADD R11, R11, 0x1, R15 ;  /* 0x000000010b0b7824 */ /* 0x000fe400078e020f */
[----:B------:R-:W-:Y:S01]  /*1f530*/  IMAD R12, R0, UR4, RZ ;  /* 0x00000004000c7c24 */ /* 0x000fe2000f8e02ff */
[----:B------:R-:W-:Y:S01]  /*1f540*/  IADD3 R0, R2, 0x34820, RZ ;  /* 0x0003482002007810 */ /* 0x000fe20007ffe0ff */
[----:B------:R-:W-:Y:S02]  /*1f550*/  IMAD R13, R8, R13, R14 ;  /* 0x0000000d080d7224 */ /* 0x000fe400078e020e */
[C---:B------:R-:W-:Y:S01]  /*1f560*/  IMAD R15, R3.reuse, UR5, R12 ;  /* 0x00000005030f7c24 */ /* 0x040fe2000f8e020c */
[----:B------:R-:W-:Y:S01]  /*1f570*/  PRMT R0, RZ, 0x654, R0 ;  /* 0x00000654ff007816 */ /* 0x000fe20000000000 */
[----:B------:R-:W-:Y:S01]  /*1f580*/  IMAD.WIDE.U32 R10, R3, UR4, R10 ;  /* 0x00000004030a7c25 */ /* 0x000fe2000f8e000a */
[----:B------:R-:W-:Y:S01]  /*1f590*/  SHF.R.S32.HI R3, RZ, 0x1f, R13 ;  /* 0x0000001fff037819 */ /* 0x000fe2000001140d */
[----:B------:R-:W-:Y:S01]  /*1f5a0*/  ULDC.64 UR4, c[0x0][0xad8] ;  /* 0x0002b60000047ab9 */ /* 0x000fe20000000a00 */
[----:B---3--:R0:W-:Y:S01]  /*1f5b0*/  SYNCS.ARRIVE.TRANS64.RED.A1T0 RZ, [R0+URZ], RZ ;  /* 0x000000ff00ff79a7 */ /* 0x0081e2000810043f */
[----:B------:R-:W-:-:S02]  /*1f5c0*/  IMAD.IADD R11, R11, 0x1, R15 ;  /* 0x000000010b0b7824 */ /* 0x000fc400078e020f */
[----:B------:R-:W-:-:S04]  /*1f5d0*/  IMAD.WIDE.U32 R10, R13, UR4, R10 ;  /* 0x000000040d0a7c25 */ /* 0x000fc8000f8e000a */
[----:B0-----:R-:W-:-:S04]  /*1f5e0*/  IMAD R0, R3, UR4, RZ ;  /* 0x0000000403007c24 */ /* 0x001fc8000f8e02ff */
[----:B------:R-:W-:Y:S01]  /*1f5f0*/  IMAD R13, R13, UR5, R0 ;  /* 0x000000050d0d7c24 */ /* 0x000fe2000f8e0200 */
[----:B------:R-:W-:Y:S02]  /*1f600*/  ULDC.64 UR4, c[0x0][0xa80] ;  /* 0x0002a00000047ab9 */ /* 0x000fe40000000a00 */
[----:B------:R-:W-:Y:S01]  /*1f610*/  LEA R3, P0, R10, UR4, 0x1 ;  /* 0x000000040a037c11 */ /* 0x000fe2000f8008ff */
[----:B------:R-:W-:Y:S01]  /*1f620*/  IMAD.IADD R11, R11, 0x1, R13 ;  /* 0x000000010b0b7824 */ /* 0x000fe200078e020d */
[----:B------:R-:W-:Y:S01]  /*1f630*/  UMOV UR4, 0xffffffff ;  /* 0xffffffff00047882 */ /* 0x000fe20000000000 */
[----:B------:R-:W-:-:S03]  /*1f640*/  IMAD R20, R103, 0x80, R22 ;  /* 0x0000008067147824 */ /* 0x000fc600078e0216 */
[----:B------:R-:W-:Y:S02]  /*1f650*/  LEA.HI.X R8, R10, UR5, R11, 0x1, P0 ;  /* 0x000000050a087c11 */ /* 0x000fe400080f0c0b */
[----:B------:R-:W-:Y:S01]  /*1f660*/  SHF.R.S32.HI R21, RZ, 0x1f, R221 ;  /* 0x0000001fff157819 */ /* 0x000fe200000114dd */
[----:B-1----:R-:W-:Y:S06]  /*1f670*/  BRA.DIV UR4, `(.L_x_619) ;  /* 0x000000a2047c7947 */ /* 0x002fec000b800000 */
[----:B------:R0:W1:Y:S04]  /*1f680*/  SHFL.IDX PT, R0, R8, RZ, 0x181f ;  /* 0x00181fff08007589 */ /* 0x00006800000e0000 */
[----:B------:R0:W2:Y:S02]  /*1f690*/  SHFL.IDX PT, R14, R3, RZ, 0x181f ;  /* 0x00181fff030e7589 */ /* 0x0000a400000e0000 */
.L_x_826:
[----:B------:R-:W-:Y:S01]  /*1f6a0*/  ISETP.GE.AND P0, PT, R20, R9, PT ;  /* 0x000000091400720c */ /* 0x000fe20003f06270 */
[----:B------:R-:W-:-:S12]  /*1f6b0*/  BSSY B1, `(.L_x_620) ;  /* 0x000000c000017945 */ /* 0x000fd80003800000 */
[----:B------:R-:W-:Y:S05]  /*1f6c0*/  @P0 BRA `(.L_x_621) ;  /* 0x0000000000280947 */ /* 0x000fea0003800000 */
[----:B------:R-:W-:Y:S01]  /*1f6d0*/  ULDC UR4, c[0x0][0xac8] ;  /* 0x0002b20000047ab9 */ /* 0x000fe20000000800 */
[----:B------:R-:W-:Y:S01]  /*1f6e0*/  ULDC.64 UR6, c[0x0][0x208] ;  /* 0x0000820000067ab9 */ /* 0x000fe20000000a00 */
[----:B------:R-:W-:Y:S02]  /*1f6f0*/  ISETP.GE.AND P0, PT, R16, UR4, PT ;  /* 0x0000000410007c0c */ /* 0x000fe4000bf06270 */
[----:B------:R-:W-:-:S11]  /*1f700*/  ISETP.GE.AND P1, PT, R221, UR4, PT ;  /* 0x00000004dd007c0c */ /* 0x000fd6000bf26270 */
[CC--:B--2---:R-:W-:Y:S02]  /*1f710*/  @!P0 LEA R10, P2, R16.reuse, R14.reuse, 0x1 ;  /* 0x0000000e100a8211 */ /* 0x0c4fe400078408ff */
[C---:B------:R-:W-:Y:S02]  /*1f720*/  @!P1 LEA R14, P3, R221.reuse, R14, 0x1 ;  /* 0x0000000edd0e9211 */ /* 0x040fe400078608ff */
[-C--:B-1----:R-:W-:Y:S02]  /*1f730*/  @!P0 LEA.HI.X R11, R16, R0.reuse, R17, 0x1, P2 ;  /* 0x00000000100b8211 */ /* 0x082fe400010f0c11 */
[----:B------:R-:W-:-:S03]  /*1f740*/  @!P1 LEA.HI.X R15, R221, R0, R21, 0x1, P3 ;  /* 0x00000000dd0f9211 */ /* 0x000fc600018f0c15 */
[----:B-----5:R3:W-:Y:S04]  /*1f750*/  @!P0 ST.E.128 desc[UR6][R10.64], R4 ;  /* 0x000000040a008985 */ /* 0x0207e8000c101d06 */
[----:B------:R3:W-:Y:S02]  /*1f760*/  @!P1 ST.E.128 desc[UR6][R14.64], R36 ;  /* 0x000000240e009985 */ /* 0x0007e4000c101d06 */
.L_x_621:
[----:B------:R-:W-:Y:S05]  /*1f770*/  BSYNC B1 ;  /* 0x0000000000017941 */ /* 0x000fea0003800000 */
.L_x_620:
[----:B------:R-:W-:-:S03]  /*1f780*/  UMOV UR4, 0xffffffff ;  /* 0xffffffff00047882 */ /* 0x000fc60000000000 */
[----:B------:R-:W-:Y:S05]  /*1f790*/  BRA.DIV UR4, `(.L_x_622) ;  /* 0x000000a204687947 */ /* 0x000fea000b800000 */
[----:B-1----:R1:W4:Y:S04]  /*1f7a0*/  SHFL.IDX PT, R0, R8, 0x1, 0x181f ;  /* 0x00381f0008007f89 */ /* 0x00232800000e0000 */
[----:B--23--:R1:W2:Y:S02]  /*1f7b0*/  SHFL.IDX PT, R14, R3, 0x1, 0x181f ;  /* 0x00381f00030e7f89 */ /* 0x00c2a400000e0000 */
.L_x_830:
[----:B-----5:R-:W-:Y:S01]  /*1f7c0*/  IADD3 R4, R20, 0x20, RZ ;  /* 0x0000002014047810 */ /* 0x020fe20007ffe0ff */
[----:B------:R-:W-:Y:S03]  /*1f7d0*/  BSSY B1, `(.L_x_623) ;  /* 0x000000d000017945 */ /* 0x000fe60003800000 */
[----:B------:R-:W-:-:S13]  /*1f7e0*/  ISETP.GE.AND P0, PT, R4, R9, PT ;  /* 0x000000090400720c */ /* 0x000fda0003f06270 */
[----:B------:R-:W-:Y:S05]  /*1f7f0*/  @P0 BRA `(.L_x_624) ;  /* 0x0000000000280947 */ /* 0x000fea0003800000 */
[----:B------:R-:W-:Y:S01]  /*1f800*/  ULDC UR4, c[0x0][0xac8] ;  /* 0x0002b20000047ab9 */ /* 0x000fe20000000800 */
[----:B------:R-:W-:Y:S01]  /*1f810*/  ULDC.64 UR6, c[0x0][0x208] ;  /* 0x0000820000067ab9 */ /* 0x000fe20000000a00 */
[----:B------:R-:W-:Y:S02]  /*1f820*/  ISETP.GE.AND P2, PT, R16, UR4, PT ;  /* 0x0000000410007c0c */ /* 0x000fe4000bf46270 */
[----:B------:R-:W-:-:S11]  /*1f830*/  ISETP.GE.AND P3, PT, R221, UR4, PT ;  /* 0x00000004dd007c0c */ /* 0x000fd6000bf66270 */
[CC--:B--2---:R-:W-:Y:S02]  /*1f840*/  @!P2 LEA R4, P0, R16.reuse, R14.reuse, 0x1 ;  /* 0x0000000e1004a211 */ /* 0x0c4fe400078008ff */
[C---:B------:R-:W-:Y:S02]  /*1f850*/  @!P3 LEA R14, P1, R221.reuse, R14, 0x1 ;  /* 0x0000000edd0eb211 */ /* 0x040fe400078208ff */
[-C--:B----4-:R-:W-:Y:S02]  /*1f860*/  @!P2 LEA.HI.X R5, R16, R0.reuse, R17, 0x1, P0 ;  /* 0x000000001005a211 */ /* 0x090fe400000f0c11 */
[----:B------:R-:W-:-:S03]  /*1f870*/  @!P3 LEA.HI.X R15, R221, R0, R21, 0x1, P1 ;  /* 0x00000000dd0fb211 */ /* 0x000fc600008f0c15 */
[----:B------:R3:W-:Y:S04]  /*1f880*/  @!P2 ST.E.128 desc[UR6][R4.64], R24 ;  /* 0x000000180400a985 */ /* 0x0007e8000c101d06 */
[----:B------:R3:W-:Y:S02]  /*1f890*/  @!P3 ST.E.128 desc[UR6][R14.64], R40 ;  /* 0x000000280e00b985 */ /* 0x0007e4000c101d06 */
.L_x_624:
[----:B------:R-:W-:Y:S05]  /*1f8a0*/  BSYNC B1 ;  /* 0x0000000000017941 */ /* 0x000fea0003800000 */
.L_x_623:
[----:B------:R-:W-:-:S03]  /*1f8b0*/  UMOV UR4, 0xffffffff ;  /* 0xffffffff00047882 */ /* 0x000fc60000000000 */
[----:B------:R-:W-:Y:S05]  /*1f8c0*/  BRA.DIV UR4, `(.L_x_625) ;  /* 0x000000a204647947 */ /* 0x000fea000b800000 */
[----:B----4-:R4:W0:Y:S04]  /*1f8d0*/  SHFL.IDX PT, R0, R8, 0x2, 0x181f ;  /* 0x00581f0008007f89 */ /* 0x01082800000e0000 */
[----:B--23--:R4:W2:Y:S02]  /*1f8e0*/  SHFL.IDX PT, R14, R3, 0x2, 0x181f ;  /* 0x00581f00030e7f89 */ /* 0x00c8a400000e0000 */
.L_x_834:
[----:B------:R-:W-:Y:S01]  /*1f8f0*/  VIADD R4, R20, 0x40 ;  /* 0x0000004014047836 */ /* 0x000fe20000000000 */
[----:B------:R-:W-:Y:S04]  /*1f900*/  BSSY B1, `(.L_x_626) ;  /* 0x000000d000017945 */ /* 0x000fe80003800000 */
        /* <DEDUP_REMOVED lines=8> */
[-C--:B0-----:R-:W-:Y:S02]  /*1f990*/  @!P2 LEA.HI.X R5, R16, R0.reuse, R17, 0x1, P0 ;  /* 0x000000001005a211 */ /* 0x081fe400000f0c11 */
[----:B------:R-:W-:-:S03]  /*1f9a0*/  @!P3 LEA.HI.X R15, R221, R0, R21, 0x1, P1 ;  /* 0x00000000dd0fb211 */ /* 0x000fc600008f0c15 */
[----:B------:R3:W-:Y:S04]  /*1f9b0*/  @!P2 ST.E.128 desc[UR6][R4.64], R28 ;  /* 0x0000001c0400a985 */ /* 0x0007e8000c101d06 */
[----:B------:R3:W-:Y:S02]  /*1f9c0*/  @!P3 ST.E.128 desc[UR6][R14.64], R44 ;  /* 0x0000002c0e00b985 */ /* 0x0007e4000c101d06 */
.L_x_627:
[----:B------:R-:W-:Y:S05]  /*1f9d0*/  BSYNC B1 ;  /* 0x0000000000017941 */ /* 0x000fea0003800000 */
.L_x_626:
[----:B------:R-:W-:-:S03]  /*1f9e0*/  UMOV UR4, 0xffffffff ;  /* 0xffffffff00047882 */ /* 0x000fc60000000000 */
[----:B------:R-:W-:Y:S05]  /*1f9f0*/  BRA.DIV UR4, `(.L_x_628) ;  /* 0x000000a204607947 */ /* 0x000fea000b800000 */
[----:B0-----:R0:W0:Y:S04]  /*1fa00*/  SHFL.IDX PT, R0, R8, 0x3, 0x181f ;  /* 0x00781f0008007f89 */ /* 0x00102800000e0000 */
[----:B--23--:R2:W3:Y:S02]  /*1fa10*/  SHFL.IDX PT, R14, R3, 0x3, 0x181f ;  /* 0x00781f00030e7f89 */ /* 0x00c4e400000e0000 */
.L_x_838:
[----:B------:R-:W-:-:S05]  /*1fa20*/  VIADD R4, R20, 0x60 ;  /* 0x0000006014047836 */ /* 0x000fca0000000000 */
[----:B------:R-:W-:-:S13]  /*1fa30*/  ISETP.GE.AND P0, PT, R4, R9, PT ;  /* 0x000000090400720c */ /* 0x000fda0003f06270 */
[----:B------:R-:W-:Y:S05]  /*1fa40*/  @P0 BRA `(.L_x_629) ;  /* 0x0000001c000c0947 */ /* 0x000fea0003800000 */
[----:B------:R-:W-:Y:S01]  /*1fa50*/  ULDC UR4, c[0x0][0xac8] ;  /* 0x0002b20000047ab9 */ /* 0x000fe20000000800 */
[----:B------:R-:W-:Y:S01]  /*1fa60*/  ULDC.64 UR6, c[0x0][0x208] ;  /* 0x0000820000067ab9 */ /* 0x000fe20000000a00 */
[----:B------:R-:W-:-:S13]  /*1fa70*/  ISETP.GE.AND P1, PT, R16, UR4, PT ;  /* 0x0000000410007c0c */ /* 0x000fda000bf26270 */
[----:B---3--:R-:W-:-:S04]  /*1fa80*/  @!P1 LEA R4, P0, R16, R14, 0x1 ;  /* 0x0000000e10049211 */ /* 0x008fc800078008ff */
[----:B0-----:R-:W-:Y:S02]  /*1fa90*/  @!P1 LEA.HI.X R5, R16, R0, R17, 0x1, P0 ;  /* 0x0000000010059211 */ /* 0x001fe400000f0c11 */
[----:B------:R-:W-:-:S03]  /*1faa0*/  ISETP.GE.AND P0, PT, R221, UR4, PT ;  /* 0x00000004dd007c0c */ /* 0x000fc6000bf06270 */
[----:B------:R0:W-:Y:S10]  /*1fab0*/  @!P1 ST.E.128 desc[UR6][R4.64], R32 ;  /* 0x0000002004009985 */ /* 0x0001f4000c101d06 */
[----:B------:R-:W-:Y:S05]  /*1fac0*/  @P0 BRA `(.L_x_629) ;  /* 0x0000001800ec0947 */ /* 0x000fea0003800000 */
[----:B------:R-:W-:Y:S01]  /*1fad0*/  LEA R14, P0, R221, R14, 0x1 ;  /* 0x0000000edd0e7211 */ /* 0x000fe200078008ff */
[----:B------:R-:W-:-:S03]  /*1fae0*/  ULDC.64 UR4, c[0x0][0x208] ;  /* 0x0000820000047ab9 */ /* 0x000fc60000000a00 */
[----:B------:R-:W-:-:S05]  /*1faf0*/  LEA.HI.X R15, R221, R0, R21, 0x1, P0 ;  /* 0x00000000dd0f7211 */ /* 0x000fca00000f0c15 */
[----:B------:R3:W-:Y:S01]  /*1fb00*/  ST.E.128 desc[UR4][R14.64], R48 ;  /* 0x000000300e007985 */ /* 0x0007e2000c101d04 */
[----:B------:R-:W-:Y:S05]  /*1fb10*/  BRA `(.L_x_629) ;  /* 0x0000001800d87947 */ /* 0x000fea0003800000 */
.L_x_618:
[----:B------:R-:W2:Y:S01]  /*1fb20*/  LDL R119, [R1+0x38] ;  /* 0x0000380001777983 */ /* 0x000ea20000100800 */
[----:B0-----:R-:W0:Y:S01]  /*1fb30*/  @P1 LDC R0, c[0x0][0xbec] ;  /* 0x0002fb00ff001b82 */ /* 0x001e220000000800 */
[----:B------:R-:W-:Y:S01]  /*1fb40*/  ULDC.64 UR4, c[0x0][0xb08] ;  /* 0x0002c20000047ab9 */ /* 0x000fe20000000a00 */
[----:B------:R-:W-:Y:S01]  /*1fb50*/  SHF.R.S32.HI R3, RZ, 0x1f, R10 ;  /* 0x0000001fff037819 */ /* 0x000fe2000001140a */
[----:B------:R-:W-:Y:S01]  /*1fb60*/  IMAD R12, R12, UR4, RZ ;  /* 0x000000040c0c7c24 */ /* 0x000fe2000f8e02ff */
[----:B------:R-:W-:Y:S01]  /*1fb70*/  ULDC.64 UR6, c[0x0][0xb30] ;  /* 0x0002cc0000067ab9 */ /* 0x000fe20000000a00 */
[----:B------:R-:W-:-:S03]  /*1fb80*/  IMAD.WIDE.U32 R4, R11, UR4, RZ ;  /* 0x000000040b047c25 */ /* 0x000fc6000f8e00ff */
[----:B------:R-:W1:Y:S01]  /*1fb90*/  @P1 LDC R13, c[0x0][0xbf0] ;  /* 0x0002fc00ff0d1b82 */ /* 0x000e620000000800 */
[----:B------:R-:W-:Y:S01]  /*1fba0*/  IMAD R11, R11, UR5, R12 ;  /* 0x000000050b0b7c24 */ /* 0x000fe2000f8e020c */
[----:B------:R-:W-:-:S03]  /*1fbb0*/  ULDC.64 UR4, c[0x0][0xb38] ;  /* 0x0002ce0000047ab9 */ /* 0x000fc60000000a00 */
[----:B------:R-:W-:Y:S02]  /*1fbc0*/  IMAD.IADD R5, R5, 0x1, R11 ;  /* 0x0000000105057824 */ /* 0x000fe400078e020b */
[----:B------:R-:W-:-:S04]  /*1fbd0*/  IMAD.WIDE.U32 R4, R102, UR4, R4 ;  /* 0x0000000466047c25 */ /* 0x000fc8000f8e0004 */
[----:B------:R-:W-:Y:S01]  /*1fbe0*/  IMAD R5, R102, UR5, R5 ;  /* 0x0000000566057c24 */ /* 0x000fe2000f8e0205 */
[----:B------:R-:W-:Y:S02]  /*1fbf0*/  ULDC.64 UR4, c[0x0][0xb40] ;  /* 0x0002d00000047ab9 */ /* 0x000fe40000000a00 */
[----:B------:R-:W-:Y:S02]  /*1fc00*/  IMAD R3, R3, UR4, RZ ;  /* 0x0000000403037c24 */ /* 0x000fe4000f8e02ff */
[----:B0-----:R-:W-:-:S04]  /*1fc10*/  @P1 IMAD.HI.U32 R0, R101, R0, RZ ;  /* 0x0000000065001227 */ /* 0x001fc800078e00ff */
[C---:B------:R-:W-:Y:S01]  /*1fc20*/  IMAD R7, R10.reuse, UR5, R3 ;  /* 0x000000050a077c24 */ /* 0x040fe2000f8e0203 */
[----:B------:R-:W-:Y:S01]  /*1fc30*/  MOV R3, R101 ;  /* 0x0000006500037202 */ /* 0x000fe20000000f00 */
[----:B------:R-:W-:Y:S01]  /*1fc40*/  IMAD.WIDE.U32 R10, R10, UR4, R4 ;  /* 0x000000040a0a7c25 */ /* 0x000fe2000f8e0004 */
[----:B-1----:R-:W-:Y:S01]  /*1fc50*/  @P1 SHF.R.U32.HI R3, RZ, R13, R0 ;  /* 0x0000000dff031219 */ /* 0x002fe20000011600 */
[----:B------:R-:W-:Y:S02]  /*1fc60*/  ULDC.64 UR4, c[0x0][0xb48] ;  /* 0x0002d20000047ab9 */ /* 0x000fe40000000a00 */
[----:B------:R-:W-:Y:S01]  /*1fc70*/  IMAD.IADD R11, R11, 0x1, R7 ;  /* 0x000000010b0b7824 */ /* 0x000fe200078e0207 */
[--C-:B------:R-:W-:Y:S01]  /*1fc80*/  SHF.R.S32.HI R0, RZ, 0x1f, R3.reuse ;  /* 0x0000001fff007819 */ /* 0x100fe20000011403 */
[----:B------:R-:W-:Y:S02]  /*1fc90*/  IMAD.MOV R7, RZ, RZ, -R3 ;  /* 0x000000ffff077224 */ /* 0x000fe400078e0a03 */
[----:B------:R-:W-:-:S04]  /*1fca0*/  IMAD.WIDE.U32 R4, R100, UR4, R10 ;  /* 0x0000000464047c25 */ /* 0x000fc8000f8e000a */
[----:B------:R-:W-:Y:S02]  /*1fcb0*/  IMAD R7, R8, R7, R101 ;  /* 0x0000000708077224 */ /* 0x000fe400078e0265 */
[----:B------:R-:W-:Y:S02]  /*1fcc0*/  IMAD R0, R0, UR6, RZ ;  /* 0x0000000600007c24 */ /* 0x000fe4000f8e02ff */
[----:B------:R-:W-:Y:S01]  /*1fcd0*/  IMAD R5, R100, UR5, R5 ;  /* 0x0000000564057c24 */ /* 0x000fe2000f8e0205 */
[----:B------:R-:W-:Y:S01]  /*1fce0*/  ULDC.64 UR4, c[0x0][0xb28] ;  /* 0x0002ca0000047ab9 */ /* 0x000fe20000000a00 */
[C---:B------:R-:W-:Y:S01]  /*1fcf0*/  IMAD R11, R3.reuse, UR7, R0 ;  /* 0x00000007030b7c24 */ /* 0x040fe2000f8e0200 */
[----:B------:R-:W-:Y:S01]  /*1fd00*/  SHF.R.S32.HI R0, RZ, 0x1f, R7 ;  /* 0x0000001fff007819 */ /* 0x000fe20000011407 */
[----:B------:R-:W-:-:S04]  /*1fd10*/  IMAD.WIDE.U32 R4, R3, UR6, R4 ;  /* 0x0000000603047c25 */ /* 0x000fc8000f8e0004 */
[----:B------:R-:W-:Y:S02]  /*1fd20*/  IMAD R0, R0, UR4, RZ ;  /* 0x0000000400007c24 */ /* 0x000fe4000f8e02ff */
[----:B------:R-:W-:Y:S01]  /*1fd30*/  IMAD.IADD R5, R5, 0x1, R11 ;  /* 0x0000000105057824 */ /* 0x000fe200078e020b */
[----:B------:R-:W-:Y:S01]  /*1fd40*/  IADD3 R8, R2, 0x34820, RZ ;  /* 0x0003482002087810 */ /* 0x000fe20007ffe0ff */
[C---:B------:R-:W-:Y:S02]  /*1fd50*/  IMAD R3, R7.reuse, UR5, R0 ;  /* 0x0000000507037c24 */ /* 0x040fe4000f8e0200 */
[----:B------:R-:W-:Y:S01]  /*1fd60*/  IMAD.WIDE.U32 R4, R7, UR4, R4 ;  /* 0x0000000407047c25 */ /* 0x000fe2000f8e0004 */
[----:B------:R-:W-:Y:S01]  /*1fd70*/  ULDC.64 UR4, c[0x0][0xb00] ;  /* 0x0002c00000047ab9 */ /* 0x000fe20000000a00 */
[----:B------:R-:W-:Y:S02]  /*1fd80*/  PRMT R8, RZ, 0x654, R8 ;  /* 0x00000654ff087816 */ /* 0x000fe40000000008 */
[----:B------:R-:W-:Y:S01]  /*1fd90*/  IMAD.IADD R3, R5, 0x1, R3 ;  /* 0x0000000105037824 */ /* 0x000fe200078e0203 */
[C---:B------:R-:W-:Y:S01]  /*1fda0*/  LEA R0, P0, R4.reuse, UR4, 0x2 ;  /* 0x0000000404007c11 */ /* 0x040fe2000f8010ff */
[----:B------:R-:W-:Y:S01]  /*1fdb0*/  UMOV UR4, 0xffffffff ;  /* 0xffffffff00047882 */ /* 0x000fe20000000000 */
[----:B------:R0:W-:Y:S02]  /*1fdc0*/  SYNCS.ARRIVE.TRANS64.RED.A1T0 RZ, [R8+URZ], RZ ;  /* 0x000000ff08ff79a7 */ /* 0x0001e4000810043f */
[----:B------:R-:W-:Y:S01]  /*1fdd0*/  LEA.HI.X R4, R4, UR5, R3, 0x2, P0 ;  /* 0x0000000504047c11 */ /* 0x000fe200080f1403 */
[C---:B--2---:R-:W-:Y:S01]  /*1fde0*/  VIADD R30, R119.reuse, 0x30 ;  /* 0x00000030771e7836 */ /* 0x044fe20000000000 */
[C---:B------:R-:W-:Y:S01]  /*1fdf0*/  IADD3 R34, R119.reuse, 0x40, RZ ;  /* 0x0000004077227810 */ /* 0x040fe20007ffe0ff */
[C---:B------:R-:W-:Y:S01]  /*1fe00*/  VIADD R32, R119.reuse, 0x38 ;  /* 0x0000003877207836 */ /* 0x040fe20000000000 */
[C---:B------:R-:W-:Y:S01]  /*1fe10*/  IADD3 R104, R119.reuse, 0x60, RZ ;  /* 0x0000006077687810 */ /* 0x040fe20007ffe0ff */
[C---:B------:R-:W-:Y:S01]  /*1fe20*/  VIADD R98, R119.reuse, 0x48 ;  /* 0x0000004877627836 */ /* 0x040fe20000000000 */
[C---:B------:R-:W-:Y:S01]  /*1fe30*/  IADD3 R7, R119.reuse, 0x8, RZ ;  /* 0x0000000877077810 */ /* 0x040fe20007ffe0ff */
[C---:B------:R-:W-:Y:S01]  /*1fe40*/  VIADD R100, R119.reuse, 0x50 ;  /* 0x0000005077647836 */ /* 0x040fe20000000000 */
[C---:B------:R-:W-:Y:S01]  /*1fe50*/  IADD3 R117, R119.reuse, 0x18, RZ ;  /* 0x0000001877757810 */ /* 0x040fe20007ffe0ff */
[----:B------:R-:W-:-:S02]  /*1fe60*/  VIADD R102, R119, 0x58 ;  /* 0x0000005877667836 */ /* 0x000fc40000000000 */
[C---:B------:R-:W-:Y:S02]  /*1fe70*/  VIADD R106, R119.reuse, 0x68 ;  /* 0x00000068776a7836 */ /* 0x040fe40000000000 */
[C---:B------:R-:W-:Y:S02]  /*1fe80*/  VIADD R108, R119.reuse, 0x70 ;  /* 0x00000070776c7836 */ /* 0x040fe40000000000 */
[C---:B------:R-:W-:Y:S02]  /*1fe90*/  VIADD R110, R119.reuse, 0x78 ;  /* 0x00000078776e7836 */ /* 0x040fe40000000000 */
[C---:B------:R-:W-:Y:S02]  /*1fea0*/  VIADD R112, R119.reuse, 0x10 ;  /* 0x0000001077707836 */ /* 0x040fe40000000000 */
[C---:B------:R-:W-:Y:S02]  /*1feb0*/  VIADD R114, R119.reuse, 0x28 ;  /* 0x0000002877727836 */ /* 0x040fe40000000000 */
[----:B------:R-:W-:Y:S01]  /*1fec0*/  VIADD R115, R119, 0x20 ;  /* 0x0000002077737836 */ /* 0x000fe20000000000 */
[----:B------:R-:W-:-:S02]  /*1fed0*/  SHF.R.S32.HI R31, RZ, 0x1f, R30 ;  /* 0x0000001fff1f7819 */ /* 0x000fc4000001141e */
[----:B------:R-:W-:Y:S02]  /*1fee0*/  SHF.R.S32.HI R33, RZ, 0x1f, R32 ;  /* 0x0000001fff217819 */ /* 0x000fe40000011420 */
[----:B------:R-:W-:Y:S02]  /*1fef0*/  SHF.R.S32.HI R35, RZ, 0x1f, R34 ;  /* 0x0000001fff237819 */ /* 0x000fe40000011422 */
[----:B------:R-:W-:Y:S02]  /*1ff00*/  SHF.R.S32.HI R99, RZ, 0x1f, R98 ;  /* 0x0000001fff637819 */ /* 0x000fe40000011462 */
[----:B------:R-:W-:Y:S02]  /*1ff10*/  SHF.R.S32.HI R101, RZ, 0x1f, R100 ;  /* 0x0000001fff657819 */ /* 0x000fe40000011464 */
[----:B------:R-:W-:Y:S02]  /*1ff20*/  SHF.R.S32.HI R103, RZ, 0x1f, R102 ;  /* 0x0000001fff677819 */ /* 0x000fe40000011466 */
[----:B------:R-:W-:-:S02]  /*1ff30*/  SHF.R.S32.HI R105, RZ, 0x1f, R104 ;  /* 0x0000001fff697819 */ /* 0x000fc40000011468 */
[----:B------:R-:W-:Y:S02]  /*1ff40*/  SHF.R.S32.HI R107, RZ, 0x1f, R106 ;  /* 0x0000001fff6b7819 */ /* 0x000fe4000001146a */
[----:B------:R-:W-:Y:S02]  /*1ff50*/  SHF.R.S32.HI R109, RZ, 0x1f, R108 ;  /* 0x0000001fff6d7819 */ /* 0x000fe4000001146c */
[----:B------:R-:W-:Y:S02]  /*1ff60*/  SHF.R.S32.HI R111, RZ, 0x1f, R110 ;  /* 0x0000001fff6f7819 */ /* 0x000fe4000001146e */
[----:B0-----:R-:W-:Y:S02]  /*1ff70*/  SHF.R.S32.HI R8, RZ, 0x1f, R7 ;  /* 0x0000001fff087819 */ /* 0x001fe40000011407 */
[----:B------:R-:W-:Y:S02]  /*1ff80*/  SHF.R.S32.HI R113, RZ, 0x1f, R112 ;  /* 0x0000001fff717819 */ /* 0x000fe40000011470 */
[----:B------:R-:W-:-:S02]  /*1ff90*/  SHF.R.S32.HI R116, RZ, 0x1f, R114 ;  /* 0x0000001fff747819 */ /* 0x000fc40000011472 */
[----:B------:R-:W-:Y:S02]  /*1ffa0*/  SHF.R.S32.HI R118, RZ, 0x1f, R115 ;  /* 0x0000001fff767819 */ /* 0x000fe40000011473 */
[----:B------:R-:W-:Y:S01]  /*1ffb0*/  SHF.R.S32.HI R120, RZ, 0x1f, R117 ;  /* 0x0000001fff787819 */ /* 0x000fe20000011475 */
[----:B------:R-:W-:Y:S06]  /*1ffc0*/  BRA.DIV UR4, `(.L_x_630) ;  /* 0x0000009e04347947 */ /* 0x000fec000b800000 */
[----:B------:R0:W1:Y:S04]  /*1ffd0*/  SHFL.IDX PT, R3, R4, RZ, 0x1c1f ;  /* 0x001c1fff04037589 */ /* 0x00006800000e0000 */
[----:B------:R0:W2:Y:S02]  /*1ffe0*/  SHFL.IDX PT, R14, R0, RZ, 0x1c1f ;  /* 0x001c1fff000e7589 */ /* 0x0000a400000e0000 */
.L_x_841:
[----:B------:R-:W-:Y:S01]  /*1fff0*/  ISETP.GE.AND P0, PT, R24, R9, PT ;  /* 0x000000091800720c */ /* 0x000fe20003f06270 */
[----:B------:R-:W-:-:S12]  /*20000*/  BSSY B1, `(.L_x_631) ;  /* 0x0000044000017945 */ /* 0x000fd80003800000 */
[----:B------:R-:W-:Y:S05]  /*20010*/  @P0 BRA `(.L_x_632) ;  /* 0x0000000400080947 */ /* 0x000fea0003800000 */
[----:B------:R-:W-:Y:S01]  /*20020*/  ULDC UR4, c[0x0][0xac8] ;  /* 0x0002b20000047ab9 */ /* 0x000fe20000000800 */
[----:B------:R-:W-:Y:S01]  /*20030*/  ULDC.64 UR6, c[0x0][0x208] ;  /* 0x0000820000067ab9 */ /* 0x000fe20000000a00 */
[----:B------:R-:W-:Y:S02]  /*20040*/  ISETP.GE.AND P0, PT, R119, UR4, PT ;  /* 0x0000000477007c0c */ /* 0x000fe4000bf06270 */
[----:B------:R-:W-:Y:S02]  /*20050*/  ISETP.GE.AND P2, PT, R7, UR4, PT ;  /* 0x0000000407007c0c */ /* 0x000fe4000bf46270 */
[----:B------:R-:W-:Y:S02]  /*20060*/  ISETP.GE.AND P3, PT, R112, UR4, PT ;  /* 0x0000000470007c0c */ /* 0x000fe4000bf66270 */
[----:B------:R-:W-:-:S07]  /*20070*/  ISETP.GE.AND P1, PT, R117, UR4, PT ;  /* 0x0000000475007c0c */ /* 0x000fce000bf26270 */
[----:B-1----:R-:W-:Y:S02]  /*20080*/  @!P0 IMAD.MOV.U32 R15, RZ, RZ, R3 ;  /* 0x000000ffff0f8224 */ /* 0x002fe400078e0003 */
[----:B--2---:R-:W-:Y:S01]  /*20090*/  @!P2 LEA R10, P4, R7, R14, 0x2 ;  /* 0x0000000e070aa211 */ /* 0x004fe200078810ff */
[----:B------:R-:W-:-:S03]  /*200a0*/  @!P0 IMAD.WIDE R12, R119, 0x4, R14 ;  /* 0x00000004770c8825 */ /* 0x000fc600078e020e */
[-C--:B------:R-:W-:Y:S02]  /*200b0*/  @!P2 LEA.HI.X R11, R7, R3.reuse, R8, 0x2, P4 ;  /* 0x00000003070ba211 */ /* 0x080fe400020f1408 */
[-C--:B------:R-:W-:Y:S01]  /*200c0*/  @!P3 LEA R24, P4, R112, R14.reuse, 0x2 ;  /* 0x0000000e7018b211 */ /* 0x080fe200078810ff */
[----:B------:R1:W-:Y:S01]  /*200d0*/  @!P0 ST.E.64 desc[UR6][R12.64], R20 ;  /* 0x000000140c008985 */ /* 0x0003e2000c101b06 */
[----:B------:R-:W-:Y:S02]  /*200e0*/  ISETP.GE.AND P0, PT, R115, UR4, PT ;  /* 0x0000000473007c0c */ /* 0x000fe4000bf06270 */
[----:B------:R-:W-:Y:S01]  /*200f0*/  @!P1 LEA R26, P5, R117, R14, 0x2 ;  /* 0x0000000e751a9211 */ /* 0x000fe200078a10ff */
[----:B------:R2:W-:Y:S01]  /*20100*/  @!P2 ST.E.64 desc[UR6][R10.64], R88 ;  /* 0x000000580a00a985 */ /* 0x0005e2000c101b06 */
[----:B------:R-:W-:Y:S02]  /*20110*/  ISETP.GE.AND P2, PT, R114, UR4, PT ;  /* 0x0000000472007c0c */ /* 0x000fe4000bf46270 */
[----:B------:R-:W-:-:S02]  /*20120*/  @!P3 LEA.HI.X R25, R112, R3, R113, 0x2, P4 ;  /* 0x000000037019b211 */ /* 0x000fc400020f1471 */
[----:B------:R-:W-:Y:S02]  /*20130*/  @!P1 LEA.HI.X R27, R117, R3, R120, 0x2, P5 ;  /* 0x00000003751b9211 */ /* 0x000fe400028f1478 */
[----:B------:R-:W-:Y:S01]  /*20140*/  ISETP.GE.AND P4, PT, R30, UR4, PT ;  /* 0x000000041e007c0c */ /* 0x000fe2000bf86270 */
[----:B------:R3:W-:Y:S02]  /*20150*/  @!P3 ST.E.64 desc[UR6][R24.64], R90 ;  /* 0x0000005a1800b985 */ /* 0x0007e4000c101b06 */
[-C--:B------:R-:W-:Y:S02]  /*20160*/  @!P0 LEA R28, P3, R115, R14.reuse, 0x2 ;  /* 0x0000000e731c8211 */ /* 0x080fe400078610ff */
[----:B------:R4:W-:Y:S01]  /*20170*/  @!P1 ST.E.64 desc[UR6][R26.64], R36 ;  /* 0x000000241a009985 */ /* 0x0009e2000c101b06 */
[----:B------:R-:W-:Y:S02]  /*20180*/  ISETP.GE.AND P1, PT, R32, UR4, PT ;  /* 0x0000000420007c0c */ /* 0x000fe4000bf26270 */
[----:B-1----:R-:W-:-:S02]  /*20190*/  @!P2 LEA R12, P5, R114, R14, 0x2 ;  /* 0x0000000e720ca211 */ /* 0x002fc400078a10ff */
[-C--:B------:R-:W-:Y:S02]  /*201a0*/  @!P0 LEA.HI.X R29, R115, R3.reuse, R118, 0x2, P3 ;  /* 0x00000003731d8211 */ /* 0x080fe400018f1476 */
[----:B------:R-:W-:Y:S02]  /*201b0*/  @!P2 LEA.HI.X R13, R114, R3, R116, 0x2, P5 ;  /* 0x00000003720da211 */ /* 0x000fe400028f1474 */
[----:B------:R-:W-:Y:S01]  /*201c0*/  ISETP.GE.AND P3, PT, R34, UR4, PT ;  /* 0x0000000422007c0c */ /* 0x000fe2000bf66270 */
[----:B------:R-:W-:Y:S01]  /*201d0*/  @!P0 ST.E.64 desc[UR6][R28.64], R40 ;  /* 0x000000281c008985 */ /* 0x000fe2000c101b06 */
[----:B--2---:R-:W-:-:S03]  /*201e0*/  @!P4 LEA R10, P0, R30, R14, 0x2 ;  /* 0x0000000e1e0ac211 */ /* 0x004fc600078010ff */
[----:B------:R1:W-:Y:S01]  /*201f0*/  @!P2 ST.E.64 desc[UR6][R12.64], R44 ;  /* 0x0000002c0c00a985 */ /* 0x0003e2000c101b06 */
[-C--:B------:R-:W-:Y:S02]  /*20200*/  @!P1 LEA R20, P5, R32, R14.reuse, 0x2 ;  /* 0x0000000e20149211 */ /* 0x080fe400078a10ff */
[----:B------:R-:W-:Y:S02]  /*20210*/  ISETP.GE.AND P2, PT, R98, UR4, PT ;  /* 0x0000000462007c0c */ /* 0x000fe4000bf46270 */
[-C--:B------:R-:W-:Y:S02]  /*20220*/  @!P4 LEA.HI.X R11, R30, R3.reuse, R31, 0x2, P0 ;  /* 0x000000031e0bc211 */ /* 0x080fe400000f141f */
[----:B------:R-:W-:Y:S02]  /*20230*/  ISETP.GE.AND P0, PT, R100, UR4, PT ;  /* 0x0000000464007c0c */ /* 0x000fe4000bf06270 */
[----:B------:R-:W-:Y:S01]  /*20240*/  @!P1 LEA.HI.X R21, R32, R3, R33, 0x2, P5 ;  /* 0x0000000320159211 */ /* 0x000fe200028f1421 */
[----:B------:R2:W-:Y:S01]  /*20250*/  @!P4 ST.E.64 desc[UR6][R10.64], R48 ;  /* 0x000000300a00c985 */ /* 0x0005e2000c101b06 */
[----:B---3--:R-:W-:-:S03]  /*20260*/  @!P3 LEA R24, P5, R34, R14, 0x2 ;  /* 0x0000000e2218b211 */ /* 0x008fc600078a10ff */
[----:B------:R3:W-:Y:S01]  /*20270*/  @!P1 ST.E.64 desc[UR6][R20.64], R52 ;  /* 0x0000003414009985 */ /* 0x0007e2000c101b06 */
[----:B------:R-:W-:Y:S02]  /*20280*/  ISETP.GE.AND P1, PT, R102, UR4, PT ;  /* 0x0000000466007c0c */ /* 0x000fe4000bf26270 */
[-C--:B------:R-:W-:Y:S02]  /*20290*/  @!P3 LEA.HI.X R25, R34, R3.reuse, R35, 0x2, P5 ;  /* 0x000000032219b211 */ /* 0x080fe400028f1423 */
[-C--:B----4-:R-:W-:Y:S02]  /*202a0*/  @!P2 LEA R26, P4, R98, R14.reuse, 0x2 ;  /* 0x0000000e621aa211 */ /* 0x090fe400078810ff */
[----:B-1----:R-:W-:Y:S01]  /*202b0*/  @!P0 LEA R12, P5, R100, R14, 0x2 ;  /* 0x0000000e640c8211 */ /* 0x002fe200078a10ff */
[----:B------:R1:W-:Y:S01]  /*202c0*/  @!P3 ST.E.64 desc[UR6][R24.64], R56 ;  /* 0x000000381800b985 */ /* 0x0003e2000c101b06 */
[----:B------:R-:W-:Y:S02]  /*202d0*/  @!P2 LEA.HI.X R27, R98, R3, R99, 0x2, P4 ;  /* 0x00000003621ba211 */ /* 0x000fe400020f1463 */
[----:B------:R-:W-:-:S02]  /*202e0*/  ISETP.GE.AND P3, PT, R104, UR4, PT ;  /* 0x0000000468007c0c */ /* 0x000fc4000bf66270 */
[-C--:B------:R-:W-:Y:S01]  /*202f0*/  @!P0 LEA.HI.X R13, R100, R3.reuse, R101, 0x2, P5 ;  /* 0x00000003640d8211 */ /* 0x080fe200028f1465 */
[----:B------:R4:W-:Y:S01]  /*20300*/  @!P2 ST.E.64 desc[UR6][R26.64], R60 ;  /* 0x0000003c1a00a985 */ /* 0x0009e2000c101b06 */
[----:B------:R-:W-:Y:S02]  /*20310*/  ISETP.GE.AND P4, PT, R106, UR4, PT ;  /* 0x000000046a007c0c */ /* 0x000fe4000bf86270 */
[----:B--2---:R-:W-:Y:S01]  /*20320*/  @!P1 LEA R10, P5, R102, R14, 0x2 ;  /* 0x0000000e660a9211 */ /* 0x004fe200078a10ff */
[----:B------:R2:W-:Y:S01]  /*20330*/  @!P0 ST.E.64 desc[UR6][R12.64], R64 ;  /* 0x000000400c008985 */ /* 0x0005e2000c101b06 */
[----:B------:R-:W-:Y:S02]  /*20340*/  ISETP.GE.AND P2, PT, R108, UR4, PT ;  /* 0x000000046c007c0c */ /* 0x000fe4000bf46270 */
[----:B------:R-:W-:Y:S02]  /*20350*/  ISETP.GE.AND P0, PT, R110, UR4, PT ;  /* 0x000000046e007c0c */ /* 0x000fe4000bf06270 */
[----:B------:R-:W-:-:S02]  /*20360*/  @!P1 LEA.HI.X R11, R102, R3, R103, 0x2, P5 ;  /* 0x00000003660b9211 */ /* 0x000fc400028f1467 */
[----:B---3--:R-:W-:-:S03]  /*20370*/  @!P3 LEA R20, P5, R104, R14, 0x2 ;  /* 0x0000000e6814b211 */ /* 0x008fc600078a10ff */
[----:B------:R2:W-:Y:S01]  /*20380*/  @!P1 ST.E.64 desc[UR6][R10.64], R68 ;  /* 0x000000440a009985 */ /* 0x0005e2000c101b06 */
[-C--:B-1----:R-:W-:Y:S02]  /*20390*/  @!P4 LEA R24, P1, R106, R14.reuse, 0x2 ;  /* 0x0000000e6a18c211 */ /* 0x082fe400078210ff */
[-C--:B------:R-:W-:Y:S02]  /*203a0*/  @!P3 LEA.HI.X R21, R104, R3.reuse, R105, 0x2, P5 ;  /* 0x000000036815b211 */ /* 0x080fe400028f1469 */
[-C--:B----4-:R-:W-:Y:S02]  /*203b0*/  @!P2 LEA R26, P5, R108, R14.reuse, 0x2 ;  /* 0x0000000e6c1aa211 */ /* 0x090fe400078a10ff */
[-C--:B------:R-:W-:Y:S01]  /*203c0*/  @!P4 LEA.HI.X R25, R106, R3.reuse, R107, 0x2, P1 ;  /* 0x000000036a19c211 */ /* 0x080fe200008f146b */
[----:B------:R2:W-:Y:S01]  /*203d0*/  @!P3 ST.E.64 desc[UR6][R20.64], R72 ;  /* 0x000000481400b985 */ /* 0x0005e2000c101b06 */
[----:B------:R-:W-:Y:S02]  /*203e0*/  @!P0 LEA R14, P1, R110, R14, 0x2 ;  /* 0x0000000e6e0e8211 */ /* 0x000fe400078210ff */
[-C--:B------:R-:W-:Y:S01]  /*203f0*/  @!P2 LEA.HI.X R27, R108, R3.reuse, R109, 0x2, P5 ;  /* 0x000000036c1ba211 */ /* 0x080fe200028f146d */
[----:B------:R2:W-:Y:S01]  /*20400*/  @!P4 ST.E.64 desc[UR6][R24.64], R76 ;  /* 0x0000004c1800c985 */ /* 0x0005e2000c101b06 */
[----:B------:R-:W-:-:S03]  /*20410*/  @!P0 LEA.HI.X R15, R110, R3, R111, 0x2, P1 ;  /* 0x000000036e0f8211 */ /* 0x000fc600008f146f */
[----:B------:R2:W-:Y:S04]  /*20420*/  @!P2 ST.E.64 desc[UR6][R26.64], R80 ;  /* 0x000000501a00a985 */ /* 0x0005e8000c101b06 */
[----:B------:R2:W-:Y:S02]  /*20430*/  @!P0 ST.E.64 desc[UR6][R14.64], R92 ;  /* 0x0000005c0e008985 */ /* 0x0005e4000c101b06 */
.L_x_632:
[----:B------:R-:W-:Y:S05]  /*20440*/  BSYNC B1 ;  /* 0x0000000000017941 */ /* 0x000fea0003800000 */
.L_x_631:
[----:B------:R-:W-:-:S03]  /*20450*/  UMOV UR4, 0xffffffff ;  /* 0xffffffff00047882 */ /* 0x000fc60000000000 */
[----:B------:R-:W-:Y:S05]  /*20460*/  BRA.DIV UR4, `(.L_x_633) ;  /* 0x0000009a04407947 */ /* 0x000fea000b800000 */
[----:B-1----:R1:W3:Y:S04]  /*20470*/  SHFL.IDX PT, R3, R4, 0x1, 0x1c1f ;  /* 0x003c1f0004037f89 */ /* 0x0022e800000e0000 */
[----:B--2---:R1:W2:Y:S02]  /*20480*/  SHFL.IDX PT, R14, R0, 0x1, 0x1c1f ;  /* 0x003c1f00000e7f89 */ /* 0x0042a400000e0000 */
.L_x_845:
[----:B------:R-:W-:-:S13]  /*20490*/  ISETP.GE.AND P0, PT, R6, R9, PT ;  /* 0x000000090600720c */ /* 0x000fda0003f06270 */
[----:B------:R-:W-:Y:S05]  /*204a0*/  @P0 BRA `(.L_x_629) ;  /* 0x0000001000740947 */ /* 0x000fea0003800000 */
[----:B------:R-:W-:Y:S01]  /*204b0*/  ULDC UR4, c[0x0][0xac8] ;  /* 0x0002b20000047ab9 */ /* 0x000fe20000000800 */
[----:B------:R-:W-:Y:S01]  /*204c0*/  ULDC.64 UR6, c[0x0][0x208] ;  /* 0x0000820000067ab9 */ /* 0x000fe20000000a00 */
[----:B------:R-:W-:Y:S02]  /*204d0*/  ISETP.GE.AND P5, PT, R119, UR4, PT ;  /* 0x0000000477007c0c */ /* 0x000fe4000bfa6270 */
[----:B------:R-:W-:Y:S02]  /*204e0*/  ISETP.GE.AND P0, PT, R7, UR4, PT ;  /* 0x0000000407007c0c */ /* 0x000fe4000bf06270 */
[----:B------:R-:W-:Y:S02]  /*204f0*/  ISETP.GE.AND P1, PT, R112, UR4, PT ;  /* 0x0000000470007c0c */ /* 0x000fe4000bf26270 */
[----:B------:R-:W-:Y:S02]  /*20500*/  ISETP.GE.AND P3, PT, R117, UR4, PT ;  /* 0x0000000475007c0c */ /* 0x000fe4000bf66270 */
[----:B------:R-:W-:-:S05]  /*20510*/  ISETP.GE.AND P4, PT, R115, UR4, PT ;  /* 0x0000000473007c0c */ /* 0x000fca000bf86270 */
[----:B---3--:R-:W-:Y:S02]  /*20520*/  @!P5 IMAD.MOV.U32 R15, RZ, RZ, R3 ;  /* 0x000000ffff0fd224 */ /* 0x008fe400078e0003 */
[----:B--2---:R-:W-:Y:S01]  /*20530*/  @!P0 LEA R6, P2, R7, R14, 0x2 ;  /* 0x0000000e07068211 */ /* 0x004fe200078410ff */
[----:B01----:R-:W-:-:S03]  /*20540*/  @!P5 IMAD.WIDE R4, R119, 0x4, R14 ;  /* 0x000000047704d825 */ /* 0x003fc600078e020e */
[----:B------:R-:W-:Y:S02]  /*20550*/  @!P0 LEA.HI.X R7, R7, R3, R8, 0x2, P2 ;  /* 0x0000000307078211 */ /* 0x000fe400010f1408 */
[----:B------:R-:W-:Y:S01]  /*20560*/  ISETP.GE.AND P2, PT, R114, UR4, PT ;  /* 0x0000000472007c0c */ /* 0x000fe2000bf46270 */
[----:B------:R0:W-:Y:S01]  /*20570*/  @!P5 ST.E.64 desc[UR6][R4.64], R84 ;  /* 0x000000540400d985 */ /* 0x0001e2000c101b06 */
[----:B------:R-:W-:-:S03]  /*20580*/  @!P1 LEA R8, P5, R112, R14, 0x2 ;  /* 0x0000000e70089211 */ /* 0x000fc600078a10ff */
[----:B------:R1:W-:Y:S01]  /*20590*/  @!P0 ST.E.64 desc[UR6][R6.64], R94 ;  /* 0x0000005e06008985 */ /* 0x0003e2000c101b06 */
[CC--:B------:R-:W-:Y:S02]  /*205a0*/  @!P3 LEA R10, P0, R117.reuse, R14.reuse, 0x2 ;  /* 0x0000000e750ab211 */ /* 0x0c0fe400078010ff */
[-C--:B------:R-:W-:Y:S02]  /*205b0*/  @!P1 LEA.HI.X R9, R112, R3.reuse, R113, 0x2, P5 ;  /* 0x0000000370099211 */ /* 0x080fe400028f1471 */
[-C--:B------:R-:W-:Y:S02]  /*205c0*/  @!P3 LEA.HI.X R11, R117, R3.reuse, R120, 0x2, P0 ;  /* 0x00000003750bb211 */ /* 0x080fe400000f1478 */
[----:B------:R-:W-:Y:S01]  /*205d0*/  ISETP.GE.AND P0, PT, R30, UR4, PT ;  /* 0x000000041e007c0c */ /* 0x000fe2000bf06270 */
[----:B------:R2:W-:Y:S01]  /*205e0*/  @!P1 ST.E.64 desc[UR6][R8.64], R96 ;  /* 0x0000006008009985 */ /* 0x0005e2000c101b06 */
[C---:B------:R-:W-:Y:S02]  /*205f0*/  @!P4 LEA R12, P5, R115.reuse, R14, 0x2 ;  /* 0x0000000e730cc211 */ /* 0x040fe400078a10ff */
[----:B------:R-:W-:Y:S01]  /*20600*/  ISETP.GE.AND P1, PT, R32, UR4, PT ;  /* 0x0000000420007c0c */ /* 0x000fe2000bf26270 */
[----:B------:R3:W-:Y:S01]  /*20610*/  @!P3 ST.E.64 desc[UR6][R10.64], R38 ;  /* 0x000000260a00b985 */ /* 0x0007e2000c101b06 */
[----:B------:R-:W-:-:S02]  /*20620*/  @!P4 LEA.HI.X R13, R115, R3, R118, 0x2, P5 ;  /* 0x00000003730dc211 */ /* 0x000fc400028f1476 */
[-C--:B0-----:R-:W-:Y:S02]  /*20630*/  @!P2 LEA R4, P5, R114, R14.reuse, 0x2 ;  /* 0x0000000e7204a211 */ /* 0x081fe400078a10ff */
[----:B------:R-:W-:Y:S01]  /*20640*/  ISETP.GE.AND P3, PT, R34, UR4, PT ;  /* 0x0000000422007c0c */ /* 0x000fe2000bf66270 */
[----:B------:R0:W-:Y:S01]  /*20650*/  @!P4 ST.E.64 desc[UR6][R12.64], R42 ;  /* 0x0000002a0c00c985 */ /* 0x0001e2000c101b06 */
[-C--:B------:R-:W-:Y:S02]  /*20660*/  @!P2 LEA.HI.X R5, R114, R3.reuse, R116, 0x2, P5 ;  /* 0x000000037205a211 */ /* 0x080fe400028f1474 */
[----:B-1----:R-:W-:Y:S02]  /*20670*/  @!P0 LEA R6, P5, R30, R14, 0x2 ;  /* 0x0000000e1e068211 */ /* 0x002fe400078a10ff */
[----:B------:R-:W-:Y:S01]  /*20680*/  ISETP.GE.AND P4, PT, R98, UR4, PT ;  /* 0x0000000462007c0c */ /* 0x000fe2000bf86270 */
[----:B------:R1:W-:Y:S01]  /*20690*/  @!P2 ST.E.64 desc[UR6][R4.64], R46 ;  /* 0x0000002e0400a985 */ /* 0x0003e2000c101b06 */
[----:B------:R-:W-:-:S02]  /*206a0*/  @!P0 LEA.HI.X R7, R30, R3, R31, 0x2, P5 ;  /* 0x000000031e078211 */ /* 0x000fc400028f141f */
[-C--:B------:R-:W-:Y:S02]  /*206b0*/  @!P1 LEA R20, P5, R32, R14.reuse, 0x2 ;  /* 0x0000000e20149211 */ /* 0x080fe400078a10ff */
[----:B------:R-:W-:Y:S01]  /*206c0*/  ISETP.GE.AND P2, PT, R100, UR4, PT ;  /* 0x0000000464007c0c */ /* 0x000fe2000bf46270 */
[----:B------:R4:W-:Y:S01]  /*206d0*/  @!P0 ST.E.64 desc[UR6][R6.64], R50 ;  /* 0x0000003206008985 */ /* 0x0009e2000c101b06 */
[-C--:B------:R-:W-:Y:S02]  /*206e0*/  @!P1 LEA.HI.X R21, R32, R3.reuse, R33, 0x2, P5 ;  /* 0x0000000320159211 */ /* 0x080fe400028f1421 */
[----:B--2---:R-:W-:Y:S02]  /*206f0*/  @!P3 LEA R8, P5, R34, R14, 0x2 ;  /* 0x0000000e2208b211 */ /* 0x004fe400078a10ff */
[----:B------:R-:W-:Y:S01]  /*20700*/  ISETP.GE.AND P0, PT, R102, UR4, PT ;  /* 0x0000000466007c0c */ /* 0x000fe2000bf06270 */
[----:B------:R2:W-:Y:S01]  /*20710*/  @!P1 ST.E.64 desc[UR6][R20.64], R54 ;  /* 0x0000003614009985 */ /* 0x0005e2000c101b06 */
[----:B------:R-:W-:-:S02]  /*20720*/  @!P3 LEA.HI.X R9, R34, R3, R35, 0x2, P5 ;  /* 0x000000032209b211 */ /* 0x000fc400028f1423 */
[-C--:B---3--:R-:W-:Y:S02]  /*20730*/  @!P4 LEA R10, P5, R98, R14.reuse, 0x2 ;  /* 0x0000000e620ac211 */ /* 0x088fe400078a10ff */
[----:B------:R-:W-:Y:S01]  /*20740*/  ISETP.GE.AND P1, PT, R104, UR4, PT ;  /* 0x0000000468007c0c */ /* 0x000fe2000bf26270 */
[----:B------:R3:W-:Y:S01]  /*20750*/  @!P3 ST.E.64 desc[UR6][R8.64], R58 ;  /* 0x0000003a0800b985 */ /* 0x0007e2000c101b06 */
[----:B------:R-:W-:Y:S02]  /*20760*/  @!P4 LEA.HI.X R11, R98, R3, R99, 0x2, P5 ;  /* 0x00000003620bc211 */ /* 0x000fe400028f1463 */
[----:B------:R-:W-:Y:S02]  /*20770*/  ISETP.GE.AND P3, PT, R106, UR4, PT ;  /* 0x000000046a007c0c */ /* 0x000fe4000bf66270 */
[-C--:B0-----:R-:W-:Y:S01]  /*20780*/  @!P2 LEA R12, P5, R100, R14.reuse, 0x2 ;  /* 0x0000000e640ca211 */ /* 0x081fe200078a10ff */
[----:B------:R0:W-:Y:S01]  /*20790*/  @!P4 ST.E.64 desc[UR6][R10.64], R62 ;  /* 0x0000003e0a00c985 */ /* 0x0001e2000c101b06 */
[----:B-1----:R-:W-:-:S02]  /*207a0*/  @!P0 LEA R4, P4, R102, R14, 0x2 ;  /* 0x0000000e66048211 */ /* 0x002fc400078810ff */
[-C--:B------:R-:W-:Y:S02]  /*207b0*/  @!P2 LEA.HI.X R13, R100, R3.reuse, R101, 0x2, P5 ;  /* 0x00000003640da211 */ /* 0x080fe400028f1465 */
[----:B------:R-:W-:Y:S02]  /*207c0*/  ISETP.GE.AND P5, PT, R108, UR4, PT ;  /* 0x000000046c007c0c */ /* 0x000fe4000bfa6270 */
[----:B------:R-:W-:Y:S01]  /*207d0*/  @!P0 LEA.HI.X R5, R102, R3, R103, 0x2, P4 ;  /* 0x0000000366058211 */ /* 0x000fe200020f1467 */
[----:B------:R0:W-:Y:S01]  /*207e0*/  @!P2 ST.E.64 desc[UR6][R12.64], R66 ;  /* 0x000000420c00a985 */ /* 0x0001e2000c101b06 */
[----:B----4-:R-:W-:-:S03]  /*207f0*/  @!P1 LEA R6, P4, R104, R14, 0x2 ;  /* 0x0000000e68069211 */ /* 0x010fc600078810ff */
[----:B------:R0:W-:Y:S01]  /*20800*/  @!P0 ST.E.64 desc[UR6][R4.64], R70 ;  /* 0x0000004604008985 */ /* 0x0001e2000c101b06 */
[-C--:B------:R-:W-:Y:S02]  /*20810*/  @!P1 LEA.HI.X R7, R104, R3.reuse, R105, 0x2, P4 ;  /* 0x0000000368079211 */ /* 0x080fe400020f1469 */
[-C--:B--2---:R-:W-:Y:S02]  /*20820*/  @!P3 LEA R20, P4, R106, R14.reuse, 0x2 ;  /* 0x0000000e6a14b211 */ /* 0x084fe400078810ff */
[----:B------:R-:W-:Y:S01]  /*20830*/  ISETP.GE.AND P0, PT, R110, UR4, PT ;  /* 0x000000046e007c0c */ /* 0x000fe2000bf06270 */
[----:B------:R0:W-:Y:S01]  /*20840*/  @!P1 ST.E.64 desc[UR6][R6.64], R74 ;  /* 0x0000004a06009985 */ /* 0x0001e2000c101b06 */
[----:B------:R-:W-:Y:S02]  /*20850*/  @!P3 LEA.HI.X R21, R106, R3, R107, 0x2, P4 ;  /* 0x000000036a15b211 */ /* 0x000fe400020f146b */
[----:B---3--:R-:W-:-:S03]  /*20860*/  @!P5 LEA R8, P4, R108, R14, 0x2 ;  /* 0x0000000e6c08d211 */ /* 0x008fc600078810ff */
[----:B------:R0:W-:Y:S01]  /*20870*/  @!P3 ST.E.64 desc[UR6][R20.64], R78 ;  /* 0x0000004e1400b985 */ /* 0x0001e2000c101b06 */
[----:B------:R-:W-:-:S05]  /*20880*/  @!P5 LEA.HI.X R9, R108, R3, R109, 0x2, P4 ;  /* 0x000000036c09d211 */ /* 0x000fca00020f146d */
[----:B------:R0:W-:Y:S01]  /*20890*/  @!P5 ST.E.64 desc[UR6][R8.64], R82 ;  /* 0x000000520800d985 */ /* 0x0001e2000c101b06 */
[----:B------:R-:W-:Y:S05]  /*208a0*/  @P0 BRA `(.L_x_629) ;  /* 0x0000000c00740947 */ /* 0x000fea0003800000 */
[----:B------:R-:W-:Y:S01]  /*208b0*/  LEA R14, P0, R110, R14, 0x2 ;  /* 0x0000000e6e0e7211 */ /* 0x000fe200078010ff */
[----:B------:R-:W-:-:S03]  /*208c0*/  ULDC.64 UR4, c[0x0][0x208] ;  /* 0x0000820000047ab9 */ /* 0x000fc60000000a00 */
[----:B------:R-:W-:-:S05]  /*208d0*/  LEA.HI.X R15, R110, R3, R111, 0x2, P0 ;  /* 0x000000036e0f7211 */ /* 0x000fca00000f146f */
[----:B------:R1:W-:Y:S01]  /*208e0*/  ST.E.64 desc[UR4][R14.64], R86 ;  /* 0x000000560e007985 */ /* 0x0003e2000c101b04 */
[----:B------:R-:W-:Y:S05]  /*208f0*/  BRA `(.L_x_629) ;  /* 0x0000000c00607947 */ /* 0x000fea0003800000 */
.L_x_616:
[----:B------:R-:W3:Y:S01]  /*20900*/  LDL R9, [R1+0x54] ;  /* 0x0000540001097983 */ /* 0x000ee20000100800 */
[----:B------:R-:W-:Y:S01]  /*20910*/  ULDC.64 UR6, c[0x0][0xc08] ;  /* 0x0003020000067ab9 */ /* 0x000fe20000000a00 */
[----:B------:R-:W-:Y:S02]  /*20920*/  ULDC.64 UR4, c[0x0][0xc00] ;  /* 0x0003000000047ab9 */ /* 0x000fe40000000a00 */
[----:B0-----:R-:W4:Y:S01]  /*20930*/  LDL R8, [R1+0x64] ;  /* 0x0000640001087983 */ /* 0x001f220000100800 */
[----:B------:R-:W-:Y:S01]  /*20940*/  ISETP.NE.U32.AND P1, PT, RZ, UR6, PT ;  /* 0x00000006ff007c0c */ /* 0x000fe2000bf25070 */
[----:B------:R-:W-:Y:S01]  /*20950*/  ULDC.64 UR8, c[0x0][0x208] ;  /* 0x0000820000087ab9 */ /* 0x000fe20000000a00 */
[----:B------:R-:W-:Y:S02]  /*20960*/  ISETP.NE.U32.AND P0, PT, RZ, UR4, PT ;  /* 0x00000004ff007c0c */ /* 0x000fe4000bf05070 */
[----:B------:R-:W-:Y:S01]  /*20970*/  ISETP.NE.AND.EX P1, PT, RZ, UR7, PT, P1 ;  /* 0x00000007ff007c0c */ /* 0x000fe2000bf25310 */
[----:B------:R-:W0:Y:S01]  /*20980*/  S2R R28, SR_TID.X ;  /* 0x00000000001c7919 */ /* 0x000e220000002100 */
[----:B------:R-:W-:-:S02]  /*20990*/  ISETP.NE.AND.EX P0, PT, RZ, UR5, PT, P0 ;  /* 0x00000005ff007c0c */ /* 0x000fc4000bf05300 */
[----:B------:R-:W-:Y:S01]  /*209a0*/  MOV R3, RZ ;  /* 0x000000ff00037202 */ /* 0x000fe20000000f00 */
[----:B0-----:R-:W-:-:S05]  /*209b0*/  VIADD R28, R28, 0xffffff80 ;  /* 0xffffff801c1c7836 */ /* 0x001fca0000000000 */
[----:B------:R-:W-:Y:S01]  /*209c0*/  ISETP.GT.AND P3, PT, R28, 0x7f, PT ;  /* 0x0000007f1c00780c */ /* 0x000fe20003f64270 */
[----:B---3--:R-:W-:Y:S01]  /*209d0*/  IMAD.SHL.U32 R6, R9, 0x4, RZ ;  /* 0x0000000409067824 */ /* 0x008fe200078e00ff */
[----:B------:R-:W-:-:S04]  /*209e0*/  SHF.R.S32.HI R26, RZ, 0x1f, R9 ;  /* 0x0000001fff1a7819 */ /* 0x000fc80000011409 */
[----:B------:R-:W-:Y:S02]  /*209f0*/  IADD3 R4, P2, R6, UR4, RZ ;  /* 0x0000000406047c10 */ /* 0x000fe4000ff5e0ff */
[----:B------:R-:W-:-:S04]  /*20a00*/  SHF.L.U64.HI R0, R9, 0x2, R26 ;  /* 0x0000000209007819 */ /* 0x000fc8000001021a */
[----:B------:R-:W-:Y:S02]  /*20a10*/  IADD3.X R5, R0, UR5, RZ, P2, !PT ;  /* 0x0000000500057c10 */ /* 0x000fe400097fe4ff */
[----:B------:R-:W-:Y:S01]  /*20a20*/  @P1 IADD3 R6, P2, R6, UR6, RZ ;  /* 0x0000000606061c10 */ /* 0x000fe2000ff5e0ff */
[----:B------:R-:W-:Y:S02]  /*20a30*/  ULDC UR4, c[0x0][0xa88] ;  /* 0x0002a20000047ab9 */ /* 0x000fe40000000800 */
[----:B------:R0:W5:Y:S01]  /*20a40*/  @P0 LDG.E R3, desc[UR8][R4.64] ;  /* 0x0000000804030981 */ /* 0x000162000c1e1900 */
[----:B------:R-:W-:Y:S01]  /*20a50*/  @P1 IADD3.X R7, R0, UR7, RZ, P2, !PT ;  /* 0x0000000700071c10 */ /* 0x000fe200097fe4ff */
[----:B------:R-:W-:Y:S01]  /*20a60*/  IMAD.U32 R20, RZ, RZ, UR4 ;  /* 0x00000004ff147e24 */ /* 0x000fe2000f8e00ff */
[----:B----4-:R-:W-:-:S05]  /*20a70*/  ISETP.NE.AND P2, PT, R8, RZ, PT ;  /* 0x000000ff0800720c */ /* 0x010fca0003f45270 */
[----:B------:R0:W5:Y:S08]  /*20a80*/  @P1 LDG.E R20, desc[UR8][R6.64] ;  /* 0x0000000806141981 */ /* 0x000170000c1e1900 */
[----:B------:R-:W3:Y:S02]  /*20a90*/  @!P2 LDC R8, c[0x0][0xad4] ;  /* 0x0002b500ff08ab82 */ /* 0x000ee40000000800 */
[----:B---3--:R0:W-:Y:S01]  /*20aa0*/  @!P2 STL [R1+0x64], R8 ;  /* 0x000064080100a387 */ /* 0x0081e20000100800 */
[----:B------:R-:W-:Y:S01]  /*20ab0*/  ISETP.GT.AND P2, PT, R8, 0x1, PT ;  /* 0x000000010800780c */ /* 0x000fe20003f44270 */
[----:B------:R-:W-:-:S12]  /*20ac0*/  @P1 BRA `(.L_x_634) ;  /* 0x0000000000141947 */ /* 0x000fd80003800000 */
[----:B------:R-:W-:Y:S05]  /*20ad0*/  @!P0 BRA `(.L_x_634) ;  /* 0x0000000000108947 */ /* 0x000fea0003800000 */
[----:B------:R-:W-:Y:S02]  /*20ae0*/  ULDC.64 UR4, c[0x0][0x208] ;  /* 0x0000820000047ab9 */ /* 0x000fe40000000a00 */
[----:B0-----:R-:W3:Y:S04]  /*20af0*/  LDG.E R7, desc[UR4][R4.64] ;  /* 0x0000000404077981 */ /* 0x001ee8000c1e1900 */
[----:B-----5:R-:W3:Y:S02]  /*20b00*/  LDG.E R20, desc[UR4][R4.64+0x4] ;  /* 0x0000040404147981 */ /* 0x020ee4000c1e1900 */
[----:B---3--:R-:W-:-:S07]  /*20b10*/  IMAD.IADD R20, R20, 0x1, -R7 ;  /* 0x0000000114147824 */ /* 0x008fce00078e0a07 */
.L_x_634:
[----:B------:R-:W-:Y:S01]  /*20b20*/  BSSY B1, `(.L_x_635) ;  /* 0x000003b000017945 */ /* 0x000fe20003800000 */
[----:B------:R-:W-:Y:S02]  /*20b30*/  SEL R27, R9, RZ, !P0 ;  /* 0x000000ff091b7207 */ /* 0x000fe40004000000 */
[----:B------:R-:W-:Y:S02]  /*20b40*/  SEL R26, R26, RZ, !P0 ;  /* 0x000000ff1a1a7207 */ /* 0x000fe40004000000 */
[----:B-----5:R-:W-:Y:S01]  /*20b50*/  SHF.R.S32.HI R24, RZ, 0x1f, R3 ;  /* 0x0000001fff187819 */ /* 0x020fe20000011403 */
[----:B------:R-:W-:Y:S06]  /*20b60*/  @P3 BRA `(.L_x_636) ;  /* 0x0000000000d83947 */ /* 0x000fec0003800000 */
[----:B0-----:R-:W3:Y:S01]  /*20b70*/  LDL R4, [R1+0x70] ;  /* 0x0000700001047983 */ /* 0x001ee20000100800 */
[----:B------:R-:W0:Y:S01]  /*20b80*/  LDC R33, c[0x0][0xbe8] ;  /* 0x0002fa00ff217b82 */ /* 0x000e220000000800 */
[----:B------:R-:W3:Y:S02]  /*20b90*/  S2R R0, SR_TID.X ;  /* 0x0000000000007919 */ /* 0x000ee40000002100 */
[----:B---3--:R-:W-:Y:S01]  /*20ba0*/  LEA R0, R4, R0, 0x7 ;  /* 0x0000000004007211 */ /* 0x008fe200078e38ff */
[----:B0-----:R-:W-:-:S04]  /*20bb0*/  IMAD R4, R20, R33, RZ ;  /* 0x0000002114047224 */ /* 0x001fc800078e02ff */
[----:B------:R-:W-:-:S05]  /*20bc0*/  VIADD R29, R0, 0xffffff80 ;  /* 0xffffff80001d7836 */ /* 0x000fca0000000000 */
[----:B------:R-:W-:-:S13]  /*20bd0*/  ISETP.GE.AND P0, PT, R29, R4, PT ;  /* 0x000000041d00720c */ /* 0x000fda0003f06270 */
[----:B------:R-:W-:Y:S05]  /*20be0*/  @P0 BRA `(.L_x_636) ;  /* 0x0000000000b80947 */ /* 0x000fea0003800000 */
[----:B------:R-:W3:Y:S01]  /*20bf0*/  LDL R12, [R1+0x60] ;  /* 0x00006000010c7983 */ /* 0x000ee20000100800 */
[----:B------:R-:W-:Y:S01]  /*20c00*/  IMAD.MOV.U32 R14, RZ, RZ, 0x9b8 ;  /* 0x000009b8ff0e7424 */ /* 0x000fe200078e00ff */
[----:B------:R-:W-:Y:S01]  /*20c10*/  ISETP.GT.AND P0, PT, R8, 0x1, PT ;  /* 0x000000010800780c */ /* 0x000fe20003f04270 */
[----:B------:R-:W0:Y:S01]  /*20c20*/  LDC.64 R30, c[0x0][0xba8] ;  /* 0x0002ea00ff1e7b82 */ /* 0x000e220000000a00 */
[----:B------:R-:W4:Y:S01]  /*20c30*/  LDL.LU R32, [R1+0x74] ;  /* 0x0000740001207983 */ /* 0x000f220000300800 */
[----:B------:R-:W-:Y:S01]  /*20c40*/  ISETP.NE.AND P1, PT, R33, 0x1, PT ;  /* 0x000000012100780c */ /* 0x000fe20003f25270 */
[----:B------:R-:W-:Y:S01]  /*20c50*/  IMAD.MOV.U32 R15, RZ, RZ, R29 ;  /* 0x000000ffff0f7224 */ /* 0x000fe200078e001d */
[----:B------:R-:W-:Y:S01]  /*20c60*/  SEL R14, R14, 0x978, P0 ;  /* 0x000009780e0e7807 */ /* 0x000fe20000000000 */
[----:B------:R-:W-:-:S03]  /*20c70*/  ULDC.64 UR4, c[0x0][0x208] ;  /* 0x0000820000047ab9 */ /* 0x000fc60000000a00 */
[----:B------:R-:W5:Y:S08]  /*20c80*/  LDC.64 R6, c[0x0][R14+0x220] ;  /* 0x000088000e067b82 */ /* 0x000f700000000a00 */
[----:B------:R-:W3:Y:S08]  /*20c90*/  LDC.64 R4, c[0x0][R14+0x218] ;  /* 0x000086000e047b82 */ /* 0x000ef00000000a00 */
[----:B------:R-:W1:Y:S08]  /*20ca0*/  LDC.64 R8, c[0x0][R14+0x228] ;  /* 0x00008a000e087b82 */ /* 0x000e700000000a00 */
[----:B------:R-:W2:Y:S08]  /*20cb0*/  @P1 LDC R0, c[0x0][0xbec] ;  /* 0x0002fb00ff001b82 */ /* 0x000eb00000000800 */
[----:B------:R-:W1:Y:S08]  /*20cc0*/  LDC.64 R10, c[0x0][R14+0x210] ;  /* 0x000084000e0a7b82 */ /* 0x000e700000000a00 */
[----:B------:R-:W1:Y:S01]  /*20cd0*/  @P1 LDC R25, c[0x0][0xbf0] ;  /* 0x0002fc00ff191b82 */ /* 0x000e620000000800 */
[----:B--2---:R-:W-:-:S07]  /*20ce0*/  @P1 IMAD.HI.U32 R0, R29, R0, RZ ;  /* 0x000000001d001227 */ /* 0x004fce00078e00ff */
[----:B0-----:R-:W0:Y:S01]  /*20cf0*/  @!P0 LDC R30, c[0x0][0xb50] ;  /* 0x0002d400ff1e8b82 */ /* 0x001e220000000800 */
[----:B-----5:R-:W-:-:S07]  /*20d00*/  IMAD R7, R7, R27, RZ ;  /* 0x0000001b07077224 */ /* 0x020fce00078e02ff */
[----:B------:R-:W2:Y:S01]  /*20d10*/  @!P0 LDC R31, c[0x0][0xb54] ;  /* 0x0002d500ff1f8b82 */ /* 0x000ea20000000800 */
[----:B-1----:R-:W-:Y:S01]  /*20d20*/  @P1 SHF.R.U32.HI R15, RZ, R25, R0 ;  /* 0x00000019ff0f1219 */ /* 0x002fe20000011600 */
[----:B------:R-:W-:Y:S02]  /*20d30*/  IMAD R25, R6, R26, R7 ;  /* 0x0000001a06197224 */ /* 0x000fe400078e0207 */
[-C--:B---3--:R-:W-:Y:S02]  /*20d40*/  IMAD R21, R5, R12.reuse, RZ ;  /* 0x0000000c05157224 */ /* 0x088fe400078e02ff */
[----:B------:R-:W-:Y:S01]  /*20d50*/  IMAD.WIDE.U32 R4, R4, R12, RZ ;  /* 0x0000000c04047225 */ /* 0x000fe200078e00ff */
[----:B----4-:R-:W-:-:S03]  /*20d60*/  SEL R7, R32, RZ, P0 ;  /* 0x000000ff20077207 */ /* 0x010fc60000000000 */
[----:B------:R-:W-:Y:S01]  /*20d70*/  IMAD.WIDE.U32 R12, R6, R27, RZ ;  /* 0x0000001b060c7225 */ /* 0x000fe200078e00ff */
[----:B------:R-:W-:-:S03]  /*20d80*/  IADD3 R21, R5, R21, RZ ;  /* 0x0000001505157210 */ /* 0x000fc60007ffe0ff */
[----:B------:R-:W-:Y:S01]  /*20d90*/  IMAD.MOV R6, RZ, RZ, -R15 ;  /* 0x000000ffff067224 */ /* 0x000fe200078e0a0f */
[----:B------:R-:W-:Y:S01]  /*20da0*/  IADD3 R0, P1, P3, R12, R4, R3 ;  /* 0x000000040c007210 */ /* 0x000fe20007b3e003 */
[----:B------:R-:W-:Y:S02]  /*20db0*/  IMAD.IADD R25, R13, 0x1, R25 ;  /* 0x000000010d197824 */ /* 0x000fe400078e0219 */
[----:B------:R-:W-:-:S04]  /*20dc0*/  IMAD.WIDE.U32 R4, R8, R7, RZ ;  /* 0x0000000708047225 */ /* 0x000fc800078e00ff */
[----:B------:R-:W-:Y:S02]  /*20dd0*/  IMAD R9, R9, R7, RZ ;  /* 0x0000000709097224 */ /* 0x000fe400078e02ff */
[----:B------:R-:W-:Y:S01]  /*20de0*/  IMAD R7, R33, R6, R29 ;  /* 0x0000000621077224 */ /* 0x000fe200078e021d */
[----:B------:R-:W-:Y:S01]  /*20df0*/  IADD3.X R6, R25, R21, R24, P1, P3 ;  /* 0x0000001519067210 */ /* 0x000fe20000fe6418 */
[----:B------:R-:W-:Y:S01]  /*20e00*/  IMAD.IADD R9, R5, 0x1, R9 ;  /* 0x0000000105097824 */ /* 0x000fe200078e0209 */
[----:B------:R-:W-:Y:S01]  /*20e10*/  IADD3 R4, P0, P1, R15, R0, R4 ;  /* 0x000000000f047210 */ /* 0x000fe2000791e004 */
[----:B------:R-:W-:Y:S01]  /*20e20*/  IMAD R0, R11, R7, RZ ;  /* 0x000000070b007224 */ /* 0x000fe200078e02ff */
[----:B------:R-:W-:-:S04]  /*20e30*/  SHF.R.S32.HI R15, RZ, 0x1f, R15 ;  /* 0x0000001fff0f7819 */ /* 0x000fc8000001140f */
[----:B------:R-:W-:Y:S02]  /*20e40*/  IADD3.X R5, R15, R6, R9, P0, P1 ;  /* 0x000000060f057210 */ /* 0x000fe400007e2409 */
[----:B------:R-:W-:Y:S01]  /*20e50*/  SHF.R.S32.HI R9, RZ, 0x1f, R7 ;  /* 0x0000001fff097819 */ /* 0x000fe20000011407 */
[----:B------:R-:W-:-:S04]  /*20e60*/  IMAD.WIDE.U32 R4, R10, R7, R4 ;  /* 0x000000070a047225 */ /* 0x000fc800078e0004 */
[----:B------:R-:W-:Y:S01]  /*20e70*/  IMAD R9, R10, R9, R0 ;  /* 0x000000090a097224 */ /* 0x000fe200078e0200 */
[----:B0-----:R-:W-:-:S04]  /*20e80*/  LEA R6, P0, R4, R30, 0x2 ;  /* 0x0000001e04067211 */ /* 0x001fc800078010ff */
[----:B------:R-:W-:Y:S01]  /*20e90*/  IADD3 R0, R5, R9, RZ ;  /* 0x0000000905007210 */ /* 0x000fe20007ffe0ff */
[----:B------:R-:W-:-:S03]  /*20ea0*/  IMAD.MOV.U32 R5, RZ, RZ, -0x800000 ;  /* 0xff800000ff057424 */ /* 0x000fc600078e00ff */
[----:B--2---:R-:W-:-:S05]  /*20eb0*/  LEA.HI.X R7, R4, R31, R0, 0x2, P0 ;  /* 0x0000001f04077211 */ /* 0x004fca00000f1400 */
[----:B------:R3:W-:Y:S02]  /*20ec0*/  STG.E desc[UR4][R6.64], R5 ;  /* 0x0000000506007986 */ /* 0x0007e4000c101904 */
.L_x_636:
[----:B------:R-:W-:Y:S05]  /*20ed0*/  BSYNC B1 ;  /* 0x0000000000017941 */ /* 0x000fea0003800000 */
.L_x_635:
[----:B------:R-:W-:Y:S05]  /*20ee0*/  @P2 BRA `(.L_x_629) ;  /* 0x0000000400e42947 */ /* 0x000fea0003800000 */
[----:B------:R-:W4:Y:S01]  /*20ef0*/  LDL.LU R12, [R1+0x60] ;  /* 0x00006000010c7983 */ /* 0x000f220000300800 */
[----:B------:R-:W5:Y:S01]  /*20f00*/  LDC R21, c[0x0][0xbe8] ;  /* 0x0002fa00ff157b82 */ /* 0x000f620000000800 */
[----:B0--3--:R-:W-:Y:S01]  /*20f10*/  SHF.R.S32.HI R6, RZ, 0x1f, R28 ;  /* 0x0000001fff067819 */ /* 0x009fe2000001141c */
[----:B------:R-:W-:Y:S01]  /*20f20*/  ULDC.64 UR4, c[0x0][0xaa0] ;  /* 0x0002a80000047ab9 */ /* 0x000fe20000000a00 */
[----:B------:R-:W3:Y:S01]  /*20f30*/  LDL.LU R10, [R1+0x70] ;  /* 0x00007000010a7983 */ /* 0x000ee20000300800 */
[----:B------:R-:W-:Y:S01]  /*20f40*/  IMAD R0, R24, UR4, RZ ;  /* 0x0000000418007c24 */ /* 0x000fe2000f8e02ff */
[----:B------:R-:W-:Y:S01]  /*20f50*/  LEA.HI R6, R6, R28, RZ, 0x3 ;  /* 0x0000001c06067211 */ /* 0x000fe200078f18ff */
[C---:B------:R-:W-:Y:S01]  /*20f60*/  IMAD.WIDE.U32 R4, R3.reuse, UR4, RZ ;  /* 0x0000000403047c25 */ /* 0x040fe2000f8e00ff */
[----:B------:R-:W-:Y:S02]  /*20f70*/  ULDC.64 UR6, c[0x0][0xaf0] ;  /* 0x0002bc0000067ab9 */ /* 0x000fe40000000a00 */
[----:B------:R-:W-:Y:S01]  /*20f80*/  LOP3.LUT R6, R6, 0xfffffff8, RZ, 0xc0, !PT ;  /* 0xfffffff806067812 */ /* 0x000fe200078ec0ff */
[----:B------:R-:W-:Y:S01]  /*20f90*/  IMAD R7, R3, UR5, R0 ;  /* 0x0000000503077c24 */ /* 0x000fe2000f8e0200 */
[----:B------:R-:W-:-:S03]  /*20fa0*/  ULDC.64 UR4, c[0x0][0xae8] ;  /* 0x0002ba0000047ab9 */ /* 0x000fc60000000a00 */
[----:B------:R-:W-:Y:S01]  /*20fb0*/  IMAD.IADD R6, R28, 0x1, -R6 ;  /* 0x000000011c067824 */ /* 0x000fe200078e0a06 */
[----:B------:R-:W-:-:S03]  /*20fc0*/  IADD3 R5, R5, R7, RZ ;  /* 0x0000000705057210 */ /* 0x000fc60007ffe0ff */
[----:B------:R-:W-:Y:S02]  /*20fd0*/  IMAD R0, R6, 0x20, R22 ;  /* 0x0000002006007824 */ /* 0x000fe400078e0216 */
[----:B------:R-:W-:Y:S01]  /*20fe0*/  IMAD R6, R26, UR6, RZ ;  /* 0x000000061a067c24 */ /* 0x000fe2000f8e02ff */
[----:B-----5:R-:W-:-:S13]  /*20ff0*/  ISETP.NE.AND P0, PT, R21, 0x1, PT ;  /* 0x000000011500780c */ /* 0x020fda0003f05270 */
[----:B------:R-:W0:Y:S08]  /*21000*/  @P0 LDC R9, c[0x0][0xbec] ;  /* 0x0002fb00ff090b82 */ /* 0x000e300000000800 */
[----:B------:R-:W5:Y:S01]  /*21010*/  @P0 LDC R11, c[0x0][0xbf0] ;  /* 0x0002fc00ff0b0b82 */ /* 0x000f620000000800 */
[----:B----4-:R-:W-:-:S04]  /*21020*/  IMAD.WIDE.U32 R4, R12, UR4, R4 ;  /* 0x000000040c047c25 */ /* 0x010fc8000f8e0004 */
[----:B---3--:R-:W-:Y:S02]  /*21030*/  IMAD R8, R10, 0x80, R0 ;  /* 0x000000800a087824 */ /* 0x008fe400078e0200 */
[----:B------:R-:W-:Y:S01]  /*21040*/  IMAD R5, R12, UR5, R5 ;  /* 0x000000050c057c24 */ /* 0x000fe2000f8e0205 */
[----:B------:R-:W-:Y:S01]  /*21050*/  ULDC.64 UR4, c[0x0][0xae0] ;  /* 0x0002b80000047ab9 */ /* 0x000fe20000000a00 */
[----:B0-----:R-:W-:-:S04]  /*21060*/  @P0 IMAD.HI.U32 R0, R8, R9, RZ ;  /* 0x0000000908000227 */ /* 0x001fc800078e00ff */
[----:B------:R-:W-:Y:S01]  /*21070*/  IMAD.MOV.U32 R3, RZ, RZ, R8 ;  /* 0x000000ffff037224 */ /* 0x000fe200078e0008 */
[----:B-----5:R-:W-:Y:S01]  /*21080*/  @P0 SHF.R.U32.HI R3, RZ, R11, R0 ;  /* 0x0000000bff030219 */ /* 0x020fe20000011600 */
[C---:B------:R-:W-:Y:S02]  /*21090*/  IMAD R9, R27.reuse, UR7, R6 ;  /* 0x000000071b097c24 */ /* 0x040fe4000f8e0206 */
[----:B------:R-:W-:Y:S01]  /*210a0*/  IMAD.WIDE.U32 R4, R27, UR6, R4 ;  /* 0x000000061b047c25 */ /* 0x000fe2000f8e0004 */
[----:B------:R-:W-:-:S03]  /*210b0*/  SHF.R.S32.HI R0, RZ, 0x1f, R3 ;  /* 0x0000001fff007819 */ /* 0x000fc60000011403 */
[----:B------:R-:W-:Y:S01]  /*210c0*/  IMAD.MOV R7, RZ, RZ, -R3 ;  /* 0x000000ffff077224 */ /* 0x000fe200078e0a03 */
[----:B------:R-:W-:Y:S01]  /*210d0*/  IADD3 R5, R5, R9, RZ ;  /* 0x0000000905057210 */ /* 0x000fe20007ffe0ff */
[----:B------:R-:W-:Y:S02]  /*210e0*/  IMAD R0, R0, UR4, RZ ;  /* 0x0000000400007c24 */ /* 0x000fe4000f8e02ff */
[----:B------:R-:W-:Y:S02]  /*210f0*/  IMAD R7, R21, R7, R8 ;  /* 0x0000000715077224 */ /* 0x000fe400078e0208 */
[C---:B------:R-:W-:Y:S02]  /*21100*/  IMAD R9, R3.reuse, UR5, R0 ;  /* 0x0000000503097c24 */ /* 0x040fe4000f8e0200 */
[----:B------:R-:W-:Y:S01]  /*21110*/  IMAD.WIDE.U32 R4, R3, UR4, R4 ;  /* 0x0000000403047c25 */ /* 0x000fe2000f8e0004 */
[----:B------:R-:W-:Y:S01]  /*21120*/  SHF.R.S32.HI R0, RZ, 0x1f, R7 ;  /* 0x0000001fff007819 */ /* 0x000fe20000011407 */
[----:B------:R-:W-:-:S02]  /*21130*/  ULDC.64 UR4, c[0x0][0xad8] ;  /* 0x0002b60000047ab9 */ /* 0x000fc40000000a00 */
[----:B------:R-:W-:Y:S02]  /*21140*/  IMAD.IADD R5, R5, 0x1, R9 ;  /* 0x0000000105057824 */ /* 0x000fe400078e0209 */
[----:B------:R-:W-:Y:S02]  /*21150*/  IMAD R0, R0, UR4, RZ ;  /* 0x0000000400007c24 */ /* 0x000fe4000f8e02ff */
[----:B------:R-:W-:-:S04]  /*21160*/  IMAD.WIDE.U32 R4, R7, UR4, R4 ;  /* 0x0000000407047c25 */ /* 0x000fc8000f8e0004 */
[----:B------:R-:W-:Y:S01]  /*21170*/  IMAD R3, R7, UR5, R0 ;  /* 0x0000000507037c24 */ /* 0x000fe2000f8e0200 */
[----:B------:R-:W-:Y:S01]  /*21180*/  ULDC.64 UR4, c[0x0][0xa80] ;  /* 0x0002a00000047ab9 */ /* 0x000fe20000000a00 */
[----:B------:R-:W-:Y:S01]  /*21190*/  IMAD R6, R10, 0x80, R22 ;  /* 0x000000800a067824 */ /* 0x000fe200078e0216 */
[----:B------:R-:W-:Y:S01]  /*211a0*/  SHF.R.S32.HI R7, RZ, 0x1f, R221 ;  /* 0x0000001fff077819 */ /* 0x000fe200000114dd */
[----:B------:R-:W-:Y:S01]  /*211b0*/  IMAD.IADD R5, R5, 0x1, R3 ;  /* 0x0000000105057824 */ /* 0x000fe200078e0203 */
[----:B------:R-:W-:Y:S01]  /*211c0*/  LEA R3, P0, R4, UR4, 0x1 ;  /* 0x0000000404037c11 */ /* 0x000fe2000f8008ff */
[----:B------:R-:W-:-:S03]  /*211d0*/  UMOV UR4, 0xffffffff ;  /* 0xffffffff00047882 */ /* 0x000fc60000000000 */
[----:B------:R-:W-:Y:S01]  /*211e0*/  LEA.HI.X R4, R4, UR5, R5, 0x1, P0 ;  /* 0x0000000504047c11 */ /* 0x000fe200080f0c05 */
[----:B------:R-:W-:Y:S08]  /*211f0*/  BRA.DIV UR4, `(.L_x_637) ;  /* 0x0000008e04247947 */ /* 0x000ff0000b800000 */
[----:B------:R0:W3:Y:S04]  /*21200*/  SHFL.IDX PT, R0, R4, RZ, 0x181f ;  /* 0x00181fff04007589 */ /* 0x0000e800000e0000 */
[----:B------:R0:W4:Y:S02]  /*21210*/  SHFL.IDX PT, R14, R3, RZ, 0x181f ;  /* 0x00181fff030e7589 */ /* 0x00012400000e0000 */
.L_x_848:
[----:B------:R-:W-:Y:S01]  /*21220*/  IMAD R20, R20, R21, RZ ;  /* 0x0000001514147224 */ /* 0x000fe200078e02ff */
[----:B------:R-:W-:Y:S04]  /*21230*/  BSSY B1, `(.L_x_638) ;  /* 0x000000d000017945 */ /* 0x000fe80003800000 */
[----:B------:R-:W-:-:S13]  /*21240*/  ISETP.GE.AND P0, PT, R6, R20, PT ;  /* 0x000000140600720c */ /* 0x000fda0003f06270 */
[----:B------:R-:W-:Y:S05]  /*21250*/  @P0 BRA `(.L_x_639) ;  /* 0x0000000000280947 */ /* 0x000fea0003800000 */
[----:B------:R-:W-:Y:S01]  /*21260*/  ULDC UR4, c[0x0][0xac8] ;  /* 0x0002b20000047ab9 */ /* 0x000fe20000000800 */
[----:B------:R-:W-:Y:S01]  /*21270*/  ULDC.64 UR6, c[0x0][0x208] ;  /* 0x0000820000067ab9 */ /* 0x000fe20000000a00 */
[----:B------:R-:W-:Y:S02]  /*21280*/  ISETP.GE.AND P2, PT, R16, UR4, PT ;  /* 0x0000000410007c0c */ /* 0x000fe4000bf46270 */
[----:B------:R-:W-:-:S11]  /*21290*/  ISETP.GE.AND P3, PT, R221, UR4, PT ;  /* 0x00000004dd007c0c */ /* 0x000fd6000bf66270 */
[CC--:B----4-:R-:W-:Y:S02]  /*212a0*/  @!P2 LEA R8, P0, R16.reuse, R14.reuse, 0x1 ;  /* 0x0000000e1008a211 */ /* 0x0d0fe400078008ff */
[C---:B------:R-:W-:Y:S02]  /*212b0*/  @!P3 LEA R14, P1, R221.reuse, R14, 0x1 ;  /* 0x0000000edd0eb211 */ /* 0x040fe400078208ff */
[-C--:B---3--:R-:W-:Y:S02]  /*212c0*/  @!P2 LEA.HI.X R9, R16, R0.reuse, R17, 0x1, P0 ;  /* 0x000000001009a211 */ /* 0x088fe400000f0c11 */
[----:B------:R-:W-:-:S03]  /*212d0*/  @!P3 LEA.HI.X R15, R221, R0, R7, 0x1, P1 ;  /* 0x00000000dd0fb211 */ /* 0x000fc600008f0c07 */
[----:B------:R3:W-:Y:S04]  /*212e0*/  @!P2 ST.E.128 desc[UR6][R8.64], RZ ;  /* 0x000000ff0800a985 */ /* 0x0007e8000c101d06 */
[----:B------:R3:W-:Y:S02]  /*212f0*/  @!P3 ST.E.128 desc[UR6][R14.64], RZ ;  /* 0x000000ff0e00b985 */ /* 0x0007e4000c101d06 */
.L_x_639:
[----:B------:R-:W-:Y:S05]  /*21300*/  BSYNC B1 ;  /* 0x0000000000017941 */ /* 0x000fea0003800000 */
.L_x_638:
[----:B------:R-:W-:-:S03]  /*21310*/  UMOV UR4, 0xffffffff ;  /* 0xffffffff00047882 */ /* 0x000fc60000000000 */
[----:B------:R-:W-:Y:S05]  /*21320*/  BRA.DIV UR4, `(.L_x_640) ;  /* 0x0000008e040c7947 */ /* 0x000fea000b800000 */
[----:B---3--:R3:W0:Y:S04]  /*21330*/  SHFL.IDX PT, R0, R4, 0x1, 0x181f ;  /* 0x00381f0004007f89 */ /* 0x00862800000e0000 */
[----:B----4-:R3:W4:Y:S02]  /*21340*/  SHFL.IDX PT, R14, R3, 0x1, 0x181f ;  /* 0x00381f00030e7f89 */ /* 0x01072400000e0000 */
.L_x_852:
[----:B------:R-:W-:Y:S01]  /*21350*/  IADD3 R5, R6, 0x20, RZ ;  /* 0x0000002006057810 */ /* 0x000fe20007ffe0ff */
[----:B------:R-:W-:Y:S03]  /*21360*/  BSSY B1, `(.L_x_641) ;  /* 0x000000d000017945 */ /* 0x000fe60003800000 */
        /* <DEDUP_REMOVED lines=8> */
[-C--:B0-----:R-:W-:Y:S02]  /*213f0*/  @!P2 LEA.HI.X R9, R16, R0.reuse, R17, 0x1, P0 ;  /* 0x000000001009a211 */ /* 0x081fe400000f0c11 */
[----:B------:R-:W-:-:S03]  /*21400*/  @!P3 LEA.HI.X R15, R221, R0, R7, 0x1, P1 ;  /* 0x00000000dd0fb211 */ /* 0x000fc600008f0c07 */
[----:B------:R0:W-:Y:S04]  /*21410*/  @!P2 ST.E.128 desc[UR6][R8.64], RZ ;  /* 0x000000ff0800a985 */ /* 0x0001e8000c101d06 */
[----:B------:R0:W-:Y:S02]  /*21420*/  @!P3 ST.E.128 desc[UR6][R14.64], RZ ;  /* 0x000000ff0e00b985 */ /* 0x0001e4000c101d06 */
.L_x_642:
[----:B------:R-:W-:Y:S05]  /*21430*/  BSYNC B1 ;  /* 0x0000000000017941 */ /* 0x000fea0003800000 */
.L_x_641:
[----:B------:R-:W-:-:S03]  /*21440*/  UMOV UR4, 0xffffffff ;  /* 0xffffffff00047882 */ /* 0x000fc60000000000 */
[----:B------:R-:W-:Y:S05]  /*21450*/  BRA.DIV UR4, `(.L_x_643) ;  /* 0x0000008e04087947 */ /* 0x000fea000b800000 */
[----:B0-----:R0:W0:Y:S04]  /*21460*/  SHFL.IDX PT, R0, R4, 0x2, 0x181f ;  /* 0x00581f0004007f89 */ /* 0x00102800000e0000 */
[----:B----4-:R4:W0:Y:S02]  /*21470*/  SHFL.IDX PT, R14, R3, 0x2, 0x181f ;  /* 0x00581f00030e7f89 */ /* 0x01082400000e0000 */
.L_x_856:
        /* <DEDUP_REMOVED lines=8> */
[CC--:B0-----:R-:W-:Y:S02]  /*21500*/  @!P2 LEA R8, P0, R16.reuse, R14.reuse, 0x1 ;  /* 0x0000000e1008a211 */ /* 0x0c1fe400078008ff */
[C---:B------:R-:W-:Y:S02]  /*21510*/  @!P3 LEA R14, P1, R221.reuse, R14, 0x1 ;  /* 0x0000000edd0eb211 */ /* 0x040fe400078208ff */
[-C--:B------:R-:W-:Y:S02]  /*21520*/  @!P2 LEA.HI.X R9, R16, R0.reuse, R17, 0x1, P0 ;  /* 0x000000001009a211 */ /* 0x080fe400000f0c11 */
[----:B------:R-:W-:-:S03]  /*21530*/  @!P3 LEA.HI.X R15, R221, R0, R7, 0x1, P1 ;  /* 0x00000000dd0fb211 */ /* 0x000fc600008f0c07 */
[----:B------:R0:W-:Y:S04]  /*21540*/  @!P2 ST.E.128 desc[UR6][R8.64], RZ ;  /* 0x000000ff0800a985 */ /* 0x0001e8000c101d06 */
[----:B------:R0:W-:Y:S02]  /*21550*/  @!P3 ST.E.128 desc[UR6][R14.64], RZ ;  /* 0x000000ff0e00b985 */ /* 0x0001e4000c101d06 */
.L_x_645:
[----:B------:R-:W-:Y:S05]  /*21560*/  BSYNC B1 ;  /* 0x0000000000017941 */ /* 0x000fea0003800000 */
.L_x_644:
[----:B------:R-:W-:-:S03]  /*21570*/  UMOV UR4, 0xffffffff ;  /* 0xffffffff00047882 */ /* 0x000fc60000000000 */
[----:B------:R-:W-:Y:S05]  /*21580*/  BRA.DIV UR4, `(.L_x_646) ;  /* 0x0000008e04047947 */ /* 0x000fea000b800000 */
[----:B0-----:R0:W0:Y:S04]  /*21590*/  SHFL.IDX PT, R0, R4, 0x3, 0x181f ;  /* 0x00781f0004007f89 */ /* 0x00102800000e0000 */
[----:B------:R0:W0:Y:S02]  /*215a0*/  SHFL.IDX PT, R14, R3, 0x3, 0x181f ;  /* 0x00781f00030e7f89 */ /* 0x00002400000e0000 */
.L_x_860:
[----:B0--34-:R-:W-:-:S05]  /*215b0*/  VIADD R3, R6, 0x60 ;  /* 0x0000006006037836 */ /* 0x019fca0000000000 */
[----:B------:R-:W-:-:S13]  /*215c0*/  ISETP.GE.AND P0, PT, R3, R20, PT ;  /* 0x000000140300720c */ /* 0x000fda0003f06270 */
[----:B------:R-:W-:Y:S05]  /*215d0*/  @P0 BRA `(.L_x_629) ;  /* 0x0000000000280947 */ /* 0x000fea0003800000 */
[----:B------:R-:W-:Y:S01]  /*215e0*/  ULDC UR4, c[0x0][0xac8] ;  /* 0x0002b20000047ab9 */ /* 0x000fe20000000800 */
[----:B------:R-:W-:Y:S01]  /*215f0*/  ULDC.64 UR6, c[0x0][0x208] ;  /* 0x0000820000067ab9 */ /* 0x000fe20000000a00 */
[----:B------:R-:W-:Y:S02]  /*21600*/  ISETP.GE.AND P2, PT, R16, UR4, PT ;  /* 0x0000000410007c0c */ /* 0x000fe4000bf46270 */
[----:B------:R-:W-:-:S11]  /*21610*/  ISETP.GE.AND P3, PT, R221, UR4, PT ;  /* 0x00000004dd007c0c */ /* 0x000fd6000bf66270 */
[CC--:B------:R-:W-:Y:S02]  /*21620*/  @!P2 LEA R4, P0, R16.reuse, R14.reuse, 0x1 ;  /* 0x0000000e1004a211 */ /* 0x0c0fe400078008ff */
[C---:B------:R-:W-:Y:S02]  /*21630*/  @!P3 LEA R14, P1, R221.reuse, R14, 0x1 ;  /* 0x0000000edd0eb211 */ /* 0x040fe400078208ff */
[-C--:B------:R-:W-:Y:S02]  /*21640*/  @!P2 LEA.HI.X R5, R16, R0.reuse, R17, 0x1, P0 ;  /* 0x000000001005a211 */ /* 0x080fe400000f0c11 */
[----:B------:R-:W-:-:S03]  /*21650*/  @!P3 LEA.HI.X R15, R221, R0, R7, 0x1, P1 ;  /* 0x00000000dd0fb211 */ /* 0x000fc600008f0c07 */
[----:B------:R4:W-:Y:S04]  /*21660*/  @!P2 ST.E.128 desc[UR6][R4.64], RZ ;  /* 0x000000ff0400a985 */ /* 0x0009e8000c101d06 */
[----:B------:R4:W-:Y:S02]  /*21670*/  @!P3 ST.E.128 desc[UR6][R14.64], RZ ;  /* 0x000000ff0e00b985 */ /* 0x0009e4000c101d06 */
.L_x_629:
[----:B------:R-:W-:Y:S05]  /*21680*/  BSYNC B0 ;  /* 0x0000000000007941 */ /* 0x000fea0003800000 */
.L_x_615:
[----:B------:R-:W-:Y:S02]  /*21690*/  ULDC UR4, c[0x0][0xc3c] ;  /* 0x00030f0000047ab9 */ /* 0x000fe40000000800 */
[----:B--2---:R-:W-:-:S13]  /*216a0*/  ISETP.GE.AND P0, PT, R151, UR4, PT ;  /* 0x0000000497007c0c */ /* 0x004fda000bf06270 */
[----:B------:R-:W-:Y:S05]  /*216b0*/  @!P0 BRA `(.L_x_647) ;  /* 0xfffffdfc00088947 */ /* 0x000fea000383ffff */
[----:B------:R-:W-:Y:S05]  /*216c0*/  BRA `(.L_x_416) ;  /* 0x0000007800907947 */ /* 0x000fea0003800000 */
.L_x_414:
[----:B------:R-:W-:-:S08]  /*216d0*/  NOP ;  /* 0x0000000000007918 */ /* 0x000fd00000000000 */
[----:B--2---:R-:W0:-:S00]  /*216e0*/  USETMAXREG.DEALLOC.CTAPOOL 0x18 ;  /* 0x00000018000079c8 */ /* 0x004e0000080e0500 */
[----:B0-----:R-:W2:Y:S01]  /*216f0*/  LDL.LU R2, [R1] ;  /* 0x0000000001027983 */ /* 0x001ea20000300800 */
[----:B------:R-:W-:Y:S01]  /*21700*/  LOP3.LUT R0, R0, 0x3, RZ, 0xc0, !PT ;  /* 0x0000000300007812 */ /* 0x000fe200078ec0ff */
[----:B------:R-:W-:-:S05]  /*21710*/  IMAD.MOV.U32 R7, RZ, RZ, RZ ;  /* 0x000000ffff077224 */ /* 0x000fca00078e00ff */
[----:B------:R-:W0:Y:S02]  /*21720*/  SHFL.IDX PT, R0, R0, RZ, 0x1f ;  /* 0x00001fff00007589 */ /* 0x000e2400000e0000 */
[----:B0-----:R-:W-:Y:S02]  /*21730*/  ISETP.NE.AND P0, PT, R0, RZ, PT ;  /* 0x000000ff0000720c */ /* 0x001fe40003f05270 */
[----:B--2---:R-:W-:-:S11]  /*21740*/  LOP3.LUT R2, R2, 0xfffffffd, RZ, 0xc0, !PT ;  /* 0xfffffffd02027812 */ /* 0x004fd600078ec0ff */
[----:B------:R-:W-:-:S05]  /*21750*/  @P0 LOP3.LUT R2, R2, 0x2, RZ, 0xfc, !PT ;  /* 0x0000000202020812 */ /* 0x000fca00078efcff */
[----:B------:R0:W-:Y:S01]  /*21760*/  STL [R1], R2 ;  /* 0x0000000201007387 */ /* 0x0001e20000100800 */
[----:B------:R-:W-:Y:S05]  /*21770*/  @!P0 BRA `(.L_x_648) ;  /* 0x0000000000248947 */ /* 0x000fea0003800000 */
[----:B------:R-:W1:Y:S08]  /*21780*/  S2UR UR5, SR_CgaCtaId ;  /* 0x00000000000579c3 */ /* 0x000e700000008800 */
[----:B------:R-:W-:Y:S06]  /*21790*/  BAR.SYNC.DEFER_BLOCKING 0x5, 0x180 ;  /* 0x0146000000007b1d */ /* 0x000fec0000010000 */
[----:B------:R-:W-:-:S02]  /*217a0*/  UMOV UR4, 0x400 ;  /* 0x0000040000047882 */ /* 0x000fc40000000000 */
[----:B-1----:R-:W-:-:S09]  /*217b0*/  ULEA UR4, UR5, UR4, 0x18 ;  /* 0x0000000405047291 */ /* 0x002fd2000f8ec03f */
[----:B------:R-:W1:Y:S04]  /*217c0*/  LDS.128 R8, [UR4+0x348d0] ;  /* 0x0348d004ff087984 */ /* 0x000e680008000c00 */
[----:B-1----:R1:W-:Y:S04]  /*217d0*/  STL.64 [R1+0x10], R8 ;  /* 0x0000100801007387 */ /* 0x0023e80000100a00 */
[----:B------:R1:W-:Y:S01]  /*217e0*/  STL.64 [R1+0x18], R10 ;  /* 0x0000180a01007387 */ /* 0x0003e20000100a00 */
[----:B------:R-:W-:Y:S06]  /*217f0*/  BAR.ARV 0x4, 0x180 ;  /* 0x0106000000007b1d */ /* 0x000fec0000002000 */
[----:B------:R-:W-:Y:S05]  /*21800*/  BRA `(.L_x_649) ;  /* 0x0000000800ac7947 */ /* 0x000fea0003800000 */
.L_x_648:
[----:B------:R-:W-:Y:S01]  /*21810*/  LOP3.LUT R0, R6, 0x1f, RZ, 0xc0, !PT ;  /* 0x0000001f06007812 */ /* 0x000fe200078ec0ff */
[----:B------:R-:W-:Y:S01]  /*21820*/  ULDC UR4, c[0x0][0xc3c] ;  /* 0x00030f0000047ab9 */ /* 0x000fe20000000800 */
[----:B------:R-:W-:Y:S01]  /*21830*/  ULDC.64 UR6, c[0x0][0x208] ;  /* 0x0000820000067ab9 */ /* 0x000fe20000000a00 */
[----:B------:R-:W-:Y:S01]  /*21840*/  MOV R10, RZ ;  /* 0x000000ff000a7202 */ /* 0x000fe20000000f00 */
[----:B------:R-:W-:Y:S01]  /*21850*/  ULDC UR5, c[0x0][0xc38] ;  /* 0x00030e0000057ab9 */ /* 0x000fe20000000800 */
[----:B------:R-:W-:-:S04]  /*21860*/  ISETP.NE.AND P0, PT, R0, 0x1f, PT ;  /* 0x0000001f0000780c */ /* 0x000fc80003f05270 */
[----:B------:R-:W-:-:S13]  /*21870*/  ISETP.GE.OR P1, PT, R0, UR4, !P0 ;  /* 0x0000000400007c0c */ /* 0x000fda000c726670 */
[----:B0-----:R-:W0:Y:S08]  /*21880*/  @!P1 LDC.64 R2, c[0x0][0xc80] ;  /* 0x00032000ff029b82 */ /* 0x001e300000000a00 */
        /* <DEDUP_REMOVED lines=23> */
[----:B-1----:R-:W-:-:S04]  /*21a00*/  SEL R2, R2, RZ, P4 ;  /* 0x000000ff02027207 */ /* 0x002fc80002000000 */
[----:B------:R-:W-:-:S05]  /*21a10*/  IADD3 R3, R9, R2, RZ ;  /* 0x0000000209037210 */ /* 0x000fca0007ffe0ff */
        /* <DEDUP_REMOVED lines=11> */
.L_x_652:
[----:B------:R-:W0:Y:S01]  /*21ad0*/  LDC R2, c[0x0][0xc3c] ;  /* 0x00030f00ff027b82 */ /* 0x000e220000000800 */
[----:B------:R-:W-:Y:S01]  /*21ae0*/  ULDC UR7, c[0x0][0xc3c] ;  /* 0x00030f0000077ab9 */ /* 0x000fe20000000800 */
[----:B------:R-:W-:Y:S01]  /*21af0*/  UIADD3 UR4, UR4, 0x1f, URZ ;  /* 0x0000001f04047890 */ /* 0x000fe2000fffe03f */
[----:B------:R-:W-:-:S05]  /*21b00*/  MOV R3, UR7 ;  /* 0x0000000700037c02 */ /* 0x000fca0008000f00 */
        /* <DEDUP_REMOVED lines=9> */
[----:B------:R-:W-:Y:S02]  /*21ba0*/  IMAD.MOV.U32 R10, RZ, RZ, RZ ;  /* 0x000000ffff0a7224 */ /* 0x000fe400078e00ff */
[----:B0-----:R-:W-:-:S05]  /*21bb0*/  @!P6 IMAD.WIDE R2, R9, 0x4, R2 ;  /* 0x000000040902e825 */ /* 0x001fca00078e0202 */
[----:B------:R1:W2:Y:S02]  /*21bc0*/  @!P6 LDG.E R7, desc[UR8][R2.64] ;  /* 0x000000080207e981 */ /* 0x0002a4000c1e1900 */
[----:B-1----:R-:W-:-:S05]  /*21bd0*/  @!P6 IMAD.WIDE R2, R9, 0x4, R4 ;  /* 0x000000040902e825 */ /* 0x002fca00078e0204 */
[----:B------:R-:W2:Y:S02]  /*21be0*/  @!P6 LDG.E R10, desc[UR8][R2.64] ;  /* 0x00000008020ae981 */ /* 0x000ea4000c1e1900 */
[----:B--2---:R-:W-:-:S05]  /*21bf0*/  IMAD R11, R7, R10, RZ ;  /* 0x0000000a070b7224 */ /* 0x004fca00078e02ff */
[----:B------:R-:W0:Y:S02]  /*21c00*/  SHFL.UP PT, R4, R11, 0x1, RZ ;  /* 0x042000000b047989 */ /* 0x000e2400000e00ff */
[----:B0-----:R-:W-:-:S04]  /*21c10*/  SEL R4, R4, RZ, P1 ;  /* 0x000000ff04047207 */ /* 0x001fc80000800000 */
[----:B------:R-:W-:-:S05]  /*21c20*/  IADD3 R4, R11, R4, RZ ;  /* 0x000000040b047210 */ /* 0x000fca0007ffe0ff */
        /* <DEDUP_REMOVED lines=10> */
[----:B0-----:R-:W-:-:S04]  /*21cd0*/  SEL R2, R2, RZ, P5 ;  /* 0x000000ff02027207 */ /* 0x001fc80002800000 */
[----:B------:R-:W-:-:S05]  /*21ce0*/  IADD3 R2, R3, R2, RZ ;  /* 0x0000000203027210 */ /* 0x000fca0007ffe0ff */
[----:B------:R-:W0:Y:S02]  /*21cf0*/  SHFL.IDX PT, R4, R2, 0x1f, 0x1f ;  /* 0x03e01f0002047f89 */ /* 0x000e2400000e0000 */
[----:B0-----:R-:W-:-:S04]  /*21d00*/  IMAD R11, R4, UR5, RZ ;  /* 0x00000005040b7c24 */ /* 0x001fc8000f8e02ff */
[----:B------:R-:W-:-:S05]  /*21d10*/  IMAD.IADD R8, R11, 0x1, R8 ;  /* 0x000000010b087824 */ /* 0x000fca00078e0208 */
[----:B------:R-:W-:-:S13]  /*21d20*/  ISETP.GT.AND P6, PT, R8, UR6, PT ;  /* 0x0000000608007c0c */ /* 0x000fda000bfc4270 */
[----:B------:R-:W-:Y:S05]  /*21d30*/  @!P6 BRA `(.L_x_652) ;  /* 0xfffffffc0064e947 */ /* 0x000fea000383ffff */
.L_x_650:
        /* <DEDUP_REMOVED lines=16> */
[----:B0-----:R-:W-:Y:S01]  /*21e40*/  IADD3 R16, RZ, -R3, RZ ;  /* 0x80000003ff107210 */ /* 0x001fe20007ffe0ff */
[----:B------:R-:W-:Y:S06]  /*21e50*/  @!P0 BRA `(.L_x_653) ;  /* 0x0000000000088947 */ /* 0x000fec0003800000 */
[----:B------:R-:W-:-:S05]  /*21e60*/  VIADD R13, R4, 0xffffffff ;  /* 0xffffffff040d7836 */ /* 0x000fca0000000000 */
[----:B------:R0:W1:Y:S02]  /*21e70*/  SHFL.IDX PT, R14, R2, R13, 0x1f ;  /* 0x00001f0d020e7589 */ /* 0x00006400000e0000 */
.L_x_653:
[----:B-1----:R-:W-:Y:S01]  /*21e80*/  IMAD R10, R14, UR5, R11 ;  /* 0x000000050e0a7c24 */ /* 0x002fe2000f8e020b */
[----:B------:R-:W1:Y:S01]  /*21e90*/  MUFU.RCP R12, R12 ;  /* 0x0000000c000c7308 */ /* 0x000e620000001000 */
[----:B------:R-:W-:Y:S02]  /*21ea0*/  IMAD R11, R16, R5, RZ ;  /* 0x00000005100b7224 */ /* 0x000fe400078e02ff */
[----:B0-----:R-:W-:Y:S01]  /*21eb0*/  IMAD.MOV.U32 R2, RZ, RZ, RZ ;  /* 0x000000ffff027224 */ /* 0x001fe200078e00ff */
[----:B------:R0:W-:Y:S03]  /*21ec0*/  STL [R1+0x10], R10 ;  /* 0x0000100a01007387 */ /* 0x0001e60000100800 */
[----:B------:R-:W-:Y:S01]  /*21ed0*/  IMAD.HI.U32 R2, R3, R11, R2 ;  /* 0x0000000b03027227 */ /* 0x000fe200078e0002 */
[----:B------:R-:W-:-:S04]  /*21ee0*/  IABS R11, R7 ;  /* 0x00000007000b7213 */ /* 0x000fc80000000000 */
[----:B------:R-:W-:Y:S02]  /*21ef0*/  IADD3 R14, RZ, -R11, RZ ;  /* 0x8000000bff0e7210 */ /* 0x000fe40007ffe0ff */
[----:B0-----:R-:W-:-:S04]  /*21f00*/  IADD3 R10, -R10, UR6, RZ ;  /* 0x000000060a0a7c10 */ /* 0x001fc8000fffe1ff */
[----:B------:R-:W-:-:S05]  /*21f10*/  IABS R3, R10 ;  /* 0x0000000a00037213 */ /* 0x000fca0000000000 */
[----:B------:R-:W-:-:S04]  /*21f20*/  IMAD.HI.U32 R11, R2, R3, RZ ;  /* 0x00000003020b7227 */ /* 0x000fc800078e00ff */
[----:B------:R-:W-:Y:S02]  /*21f30*/  IMAD R2, R11, R14, R3 ;  /* 0x0000000e0b027224 */ /* 0x000fe400078e0203 */
[----:B-1----:R-:W-:-:S03]  /*21f40*/  VIADD R3, R12, 0xffffffe ;  /* 0x0ffffffe0c037836 */ /* 0x002fc60000000000 */
[----:B------:R-:W-:-:S03]  /*21f50*/  ISETP.GT.U32.AND P1, PT, R5, R2, PT ;  /* 0x000000020500720c */ /* 0x000fc60003f24070 */
[----:B------:R-:W0:Y:S10]  /*21f60*/  F2I.FTZ.U32.TRUNC.NTZ R3, R3 ;  /* 0x0000000300037305 */ /* 0x000e34000021f000 */
[----:B------:R-:W-:-:S02]  /*21f70*/  @!P1 IMAD.IADD R2, R2, 0x1, -R5 ;  /* 0x0000000102029824 */ /* 0x000fc400078e0a05 */
[----:B------:R-:W-:Y:S01]  /*21f80*/  @!P1 VIADD R11, R11, 0x1 ;  /* 0x000000010b0b9836 */ /* 0x000fe20000000000 */
[----:B------:R-:W-:Y:S02]  /*21f90*/  ISETP.NE.AND P1, PT, R7, RZ, PT ;  /* 0x000000ff0700720c */ /* 0x000fe40003f25270 */
[----:B------:R-:W-:Y:S01]  /*21fa0*/  ISETP.GE.U32.AND P0, PT, R2, R5, PT ;  /* 0x000000050200720c */ /* 0x000fe20003f06070 */
[----:B0-----:R-:W-:Y:S01]  /*21fb0*/  IMAD.MOV R5, RZ, RZ, -R3 ;  /* 0x000000ffff057224 */ /* 0x001fe200078e0a03 */
[----:B------:R-:W-:-:S03]  /*21fc0*/  MOV R2, RZ ;  /* 0x000000ff00027202 */ /* 0x000fc60000000f00 */
[----:B------:R-:W-:-:S04]  /*21fd0*/  IMAD R5, R5, R8, RZ ;  /* 0x0000000805057224 */ /* 0x000fc800078e02ff */
[----:B------:R-:W-:Y:S01]  /*21fe0*/  IMAD.HI.U32 R5, R3, R5, R2 ;  /* 0x0000000503057227 */ /* 0x000fe200078e0002 */
[----:B------:R-:W-:Y:S02]  /*21ff0*/  LOP3.LUT R2, R10, R7, RZ, 0x3c, !PT ;  /* 0x000000070a027212 */ /* 0x000fe400078e3cff */
[----:B------:R-:W-:Y:S01]  /*22000*/  IABS R3, R9 ;  /* 0x0000000900037213 */ /* 0x000fe20000000000 */
[----:B------:R-:W-:Y:S01]  /*22010*/  @P0 VIADD R11, R11, 0x1 ;  /* 0x000000010b0b0836 */ /* 0x000fe20000000000 */
[----:B------:R-:W-:Y:S02]  /*22020*/  ISETP.GE.AND P2, PT, R2, RZ, PT ;  /* 0x000000ff0200720c */ /* 0x000fe40003f46270 */
[----:B------:R-:W-:-:S11]  /*22030*/  IADD3 R3, RZ, -R3, RZ ;  /* 0x80000003ff037210 */ /* 0x000fd60007ffe0ff */
[----:B------:R-:W-:Y:S01]  /*22040*/  @!P2 IMAD.MOV R11, RZ, RZ, -R11 ;  /* 0x000000ffff0ba224 */ /* 0x000fe200078e0a0b */
[----:B------:R-:W-:-:S04]  /*22050*/  @!P1 LOP3.LUT R11, RZ, R7, RZ, 0x33, !PT ;  /* 0x00000007ff0b9212 */ /* 0x000fc800078e33ff */
[-C--:B------:R-:W-:Y:S01]  /*22060*/  IABS R2, R11.reuse ;  /* 0x0000000b00027213 */ /* 0x080fe20000000000 */
[----:B------:R-:W-:-:S04]  /*22070*/  IMAD R7, R7, R11, RZ ;  /* 0x0000000b07077224 */ /* 0x000fc800078e02ff */
[----:B------:R-:W-:-:S04]  /*22080*/  IMAD.HI.U32 R5, R5, R2, RZ ;  /* 0x0000000205057227 */ /* 0x000fc800078e00ff */
[----:B------:R-:W-:Y:S01]  /*22090*/  IMAD R3, R5, R3, R2 ;  /* 0x0000000305037224 */ /* 0x000fe200078e0202 */
[----:B------:R-:W-:-:S04]  /*220a0*/  LOP3.LUT R2, R11, R9, RZ, 0x3c, !PT ;  /* 0x000000090b027212 */ /* 0x000fc800078e3cff */
[----:B------:R-:W-:Y:S02]  /*220b0*/  ISETP.GT.U32.AND P1, PT, R8, R3, PT ;  /* 0x000000030800720c */ /* 0x000fe40003f24070 */
[----:B------:R-:W-:-:S11]  /*220c0*/  ISETP.GE.AND P2, PT, R2, RZ, PT ;  /* 0x000000ff0200720c */ /* 0x000fd60003f46270 */
[----:B------:R-:W-:Y:S02]  /*220d0*/  @!P1 IMAD.IADD R3, R3, 0x1, -R8 ;  /* 0x0000000103039824 */ /* 0x000fe400078e0a08 */
[----:B------:R-:W-:Y:S01]  /*220e0*/  @!P1 VIADD R5, R5, 0x1 ;  /* 0x0000000105059836 */ /* 0x000fe20000000000 */
[----:B------:R-:W-:Y:S02]  /*220f0*/  ISETP.NE.AND P1, PT, R9, RZ, PT ;  /* 0x000000ff0900720c */ /* 0x000fe40003f25270 */
[----:B------:R-:W-:-:S13]  /*22100*/  ISETP.GE.U32.AND P0, PT, R3, R8, PT ;  /* 0x000000080300720c */ /* 0x000fda0003f06070 */
[----:B------:R-:W-:-:S05]  /*22110*/  @P0 VIADD R5, R5, 0x1 ;  /* 0x0000000105050836 */ /* 0x000fca0000000000 */
[----:B------:R-:W-:Y:S02]  /*22120*/  @!P2 IADD3 R5, -R5, RZ, RZ ;  /* 0x000000ff0505a210 */ /* 0x000fe40007ffe1ff */
[----:B------:R-:W-:-:S05]  /*22130*/  @!P1 LOP3.LUT R5, RZ, R9, RZ, 0x33, !PT ;  /* 0x00000009ff059212 */ /* 0x000fca00078e33ff */
[----:B------:R-:W-:-:S04]  /*22140*/  IMAD.MOV R2, RZ, RZ, -R5 ;  /* 0x000000ffff027224 */ /* 0x000fc800078e0a05 */
[C---:B------:R-:W-:Y:S02]  /*22150*/  IMAD R11, R9.reuse, R2, R11 ;  /* 0x00000002090b7224 */ /* 0x040fe400078e020b */
[----:B------:R-:W-:Y:S02]  /*22160*/  IMAD R2, R9, 0x1000000, R5 ;  /* 0x0100000009027824 */ /* 0x000fe400078e0205 */
[----:B------:R-:W-:-:S03]  /*22170*/  IMAD.IADD R5, R10, 0x1, -R7 ;  /* 0x000000010a057824 */ /* 0x000fc600078e0a07 */
[----:B------:R-:W-:Y:S01]  /*22180*/  LEA R3, R11, R2, 0x10 ;  /* 0x000000020b037211 */ /* 0x000fe200078e80ff */
[----:B------:R-:W-:Y:S01]  /*22190*/  VIADD R2, R4, UR4 ;  /* 0x0000000404027c36 */ /* 0x000fe20008000000 */
[----:B------:R1:W-:Y:S04]  /*221a0*/  STL [R1+0x14], R5 ;  /* 0x0000140501007387 */ /* 0x0003e80000100800 */
[----:B------:R1:W-:Y:S04]  /*221b0*/  STL [R1+0x1c], R2 ;  /* 0x00001c0201007387 */ /* 0x0003e80000100800 */
[----:B------:R1:W-:Y:S01]  /*221c0*/  STL [R1+0x18], R3 ;  /* 0x0000180301007387 */ /* 0x0003e20000100800 */
[----:B------:R-:W-:Y:S05]  /*221d0*/  BRA `(.L_x_654) ;  /* 0x0000000000107947 */ /* 0x000fea0003800000 */
.L_x_651:
[----:B------:R-:W-:Y:S01]  /*221e0*/  IMAD.U32 R2, RZ, RZ, UR6 ;  /* 0x00000006ff027e24 */ /* 0x000fe2000f8e00ff */
[----:B------:R0:W-:Y:S04]  /*221f0*/  STL [R1+0x14], RZ ;  /* 0x000014ff01007387 */ /* 0x0001e80000100800 */
[----:B------:R0:W-:Y:S04]  /*22200*/  STL [R1+0x18], RZ ;  /* 0x000018ff01007387 */ /* 0x0001e80000100800 */
[----:B------:R0:W-:Y:S02]  /*22210*/  STL [R1+0x10], R2 ;  /* 0x0000100201007387 */ /* 0x0001e40000100800 */
.L_x_654:
[----:B------:R-:W2:Y:S04]  /*22220*/  LDL R8, [R1+0x10] ;  /* 0x0000100001087983 */ /* 0x000ea80000100800 */
[----:B------:R-:W2:Y:S04]  /*22230*/  LDL R9, [R1+0x14] ;  /* 0x0000140001097983 */ /* 0x000ea80000100800 */
[----:B------:R-:W2:Y:S04]  /*22240*/  LDL R10, [R1+0x18] ;  /* 0x00001800010a7983 */ /* 0x000ea80000100800 */
[----:B------:R-:W2:Y:S01]  /*22250*/  LDL R11, [R1+0x1c] ;  /* 0x00001c00010b7983 */ /* 0x000ea20000100800 */
[----:B------:R-:W-:-:S13]  /*22260*/  ISETP.NE.AND P0, PT, R0, RZ, PT ;  /* 0x000000ff0000720c */ /* 0x000fda0003f05270 */
[----:B-1----:R-:W1:Y:S01]  /*22270*/  @!P0 S2R R3, SR_CgaCtaId ;  /* 0x0000000000038919 */ /* 0x002e620000008800 */
[----:B------:R-:W-:-:S04]  /*22280*/  @!P0 MOV R0, 0x400 ;  /* 0x0000040000008802 */ /* 0x000fc80000000f00 */
[----:B-1----:R-:W-:-:S05]  /*22290*/  @!P0 LEA R0, R3, R0, 0x18 ;  /* 0x0000000003008211 */ /* 0x002fca00078ec0ff */
[----:B--2---:R2:W-:Y:S01]  /*222a0*/  @!P0 STS.128 [R0+0x348d0], R8 ;  /* 0x0348d00800008388 */ /* 0x0045e20000000c00 */
[----:B------:R-:W-:Y:S06]  /*222b0*/  BAR.ARV 0x5, 0x180 ;  /* 0x0146000000007b1d */ /* 0x000fec0000002000 */
.L_x_649:
[----:B--2---:R-:W2:Y:S01]  /*222c0*/  LDL R0, [R1+0x1c] ;  /* 0x00001c0001007983 */ /* 0x004ea20000100800 */
[----:B------:R-:W-:Y:S01]  /*222d0*/  ULDC UR4, c[0x0][0xc3c] ;  /* 0x00030f0000047ab9 */ /* 0x000fe20000000800 */
[----:B------:R-:W-:Y:S02]  /*222e0*/  MOV R19, RZ ;  /* 0x000000ff00137202 */ /* 0x000fe40000000f00 */
[----:B--2---:R-:W-:Y:S01]  /*222f0*/  ISETP.GE.AND P0, PT, R0, UR4, PT ;  /* 0x0000000400007c0c */ /* 0x004fe2000bf06270 */
[----:B------:R-:W-:-:S05]  /*22300*/  IMAD.MOV.U32 R0, RZ, RZ, 0x1 ;  /* 0x00000001ff007424 */ /* 0x000fca00078e00ff */
[----:B------:R2:W-:Y:S04]  /*22310*/  STL [R1+0xc], R0 ;  /* 0x00000c0001007387 */ /* 0x0005e80000100800 */
[----:B------:R2:W-:Y:S03]  /*22320*/  STL [R1+0x5c], RZ ;  /* 0x00005cff01007387 */ /* 0x0005e60000100800 */
[----:B------:R-:W-:Y:S05]  /*22330*/  @P0 BRA `(.L_x_655) ;  /* 0x0000006800940947 */ /* 0x000fea0003800000 */
[----:B------:R-:W3:Y:S01]  /*22340*/  S2UR UR5, SR_CgaCtaId ;  /* 0x00000000000579c3 */ /* 0x000ee20000008800 */
[C---:B--2---:R-:W-:Y:S01]  /*22350*/  IMAD.SHL.U32 R0, R6.reuse, 0x8, RZ ;  /* 0x0000000806007824 */ /* 0x044fe200078e00ff */
[----:B------:R-:W-:Y:S01]  /*22360*/  LOP3.LUT R4, R6, 0x7f, RZ, 0xc0, !PT ;  /* 0x0000007f06047812 */ /* 0x000fe200078ec0ff */
[----:B------:R-:W-:Y:S01]  /*22370*/  UMOV UR4, 0x400 ;  /* 0x0000040000047882 */ /* 0x000fe20000000000 */
[----:B------:R-:W-:Y:S01]  /*22380*/  BSSY B8, `(.L_x_655) ;  /* 0x00006a0000087945 */ /* 0x000fe20003800000 */
[----:B------:R-:W-:Y:S01]  /*22390*/  IMAD.MOV.U32 R19, RZ, RZ, RZ ;  /* 0x000000ffff137224 */ /* 0x000fe200078e00ff */
[----:B------:R-:W-:Y:S01]  /*223a0*/  LOP3.LUT R3, R0, 0x1f8, RZ, 0xc0, !PT ;  /* 0x000001f800037812 */ /* 0x000fe200078ec0ff */
[----:B0-----:R-:W-:Y:S01]  /*223b0*/  IMAD.SHL.U32 R2, R4, 0x8, RZ ;  /* 0x0000000804027824 */ /* 0x001fe200078e00ff */
[----:B------:R-:W-:Y:S01]  /*223c0*/  LOP3.LUT R0, R0, 0x38, RZ, 0xc0, !PT ;  /* 0x0000003800007812 */ /* 0x000fe200078ec0ff */
[----:B------:R-:W-:Y:S01]  /*223d0*/  ULDC.64 UR38, c[0x0][0x198] ;  /* 0x0000660000267ab9 */ /* 0x000fe20000000a00 */
[----:B------:R-:W-:Y:S01]  /*223e0*/  LOP3.LUT R3, R3, 0x38, R6, 0x78, !PT ;  /* 0x0000003803037812 */ /* 0x000fe200078e7806 */
[----:B------:R-:W-:Y:S01]  /*223f0*/  IMAD.SHL.U32 R6, R6, 0x10, RZ ;  /* 0x0000001006067824 */ /* 0x000fe200078e00ff */
[----:B------:R-:W-:Y:S01]  /*22400*/  LOP3.LUT R0, R0, 0x40, RZ, 0xfc, !PT ;  /* 0x0000004000007812 */ /* 0x000fe200078efcff */
[----:B------:R-:W-:Y:S01]  /*22410*/  ULDC UR36, c[0x0][0xc] ;  /* 0x0000030000247ab9 */ /* 0x000fe20000000800 */
[----:B------:R-:W-:-:S02]  /*22420*/  LOP3.LUT R3, R3, 0x200, R2, 0xf8, !PT ;  /* 0x0000020003037812 */ /* 0x000fc400078ef802 */
[----:B------:R-:W-:-:S04]  /*22430*/  SHF.R.U32.HI R2, RZ, 0x3, R4 ;  /* 0x00000003ff027819 */ /* 0x000fc80000011604 */
[----:B------:R-:W-:Y:S01]  /*22440*/  LOP3.LUT R4, R2, 0x70, R6, 0xf8, !PT ;  /* 0x0000007002047812 */ /* 0x000fe200078ef806 */
[----:B------:R-:W-:Y:S01]  /*22450*/  IMAD.MOV.U32 R2, RZ, RZ, 0x1 ;  /* 0x00000001ff027424 */ /* 0x000fe200078e00ff */
[----:B---3--:R-:W-:-:S06]  /*22460*/  ULEA UR4, UR5, UR4, 0x18 ;  /* 0x0000000405047291 */ /* 0x008fcc000f8ec03f */
[----:B------:R-:W-:-:S05]  /*22470*/  MOV R18, UR4 ;  /* 0x0000000400127c02 */ /* 0x000fca0008000f00 */
[----:B------:R-:W-:-:S05]  /*22480*/  IMAD R3, R3, 0x2, R18 ;  /* 0x0000000203037824 */ /* 0x000fca00078e0212 */
[----:B------:R0:W-:Y:S04]  /*22490*/  STL [R1+0x30], R3 ;  /* 0x0000300301007387 */ /* 0x0001e80000100800 */
[----:B------:R0:W-:Y:S04]  /*224a0*/  STL [R1+0x5c], RZ ;  /* 0x00005cff01007387 */ /* 0x0001e80000100800 */
[----:B------:R0:W-:Y:S04]  /*224b0*/  STL [R1+0x24], R2 ;  /* 0x0000240201007387 */ /* 0x0001e80000100800 */
[----:B------:R0:W-:Y:S04]  /*224c0*/  STL [R1+0x20], RZ ;  /* 0x000020ff01007387 */ /* 0x0001e80000100800 */
[----:B------:R0:W-:Y:S02]  /*224d0*/  STL [R1+0xc], R2 ;  /* 0x00000c0201007387 */ /* 0x0001e40000100800 */
.L_x_792:
[----:B------:R-:W2:Y:S01]  /*224e0*/  LDL R0, [R1+0x1c] ;  /* 0x00001c0001007983 */ /* 0x000ea20000100800 */
[----:B0-----:R-:W2:Y:S01]  /*224f0*/  LDC.64 R2, c[0x0][0xc88] ;  /* 0x00032200ff027b82 */ /* 0x001ea20000000a00 */
[----:B------:R-:W-:Y:S01]  /*22500*/  ULDC.64 UR4, c[0x0][0x208] ;  /* 0x0000820000047ab9 */ /* 0x000fe20000000a00 */
[----:B--2---:R-:W-:-:S05]  /*22510*/  IMAD.WIDE R2, R0, 0x4, R2 ;  /* 0x0000000400027825 */ /* 0x004fca00078e0202 */
[----:B------:R-:W2:Y:S01]  /*22520*/  LDG.E R15, desc[UR4][R2.64] ;  /* 0x00000004020f7981 */ /* 0x000ea2000c1e1900 */
[----:B------:R-:W-:Y:S05]  /*22530*/  YIELD ;  /* 0x0000000000007946 */ /* 0x000fea0003800000 */
[----:B------:R-:W-:Y:S01]  /*22540*/  ULDC.64 UR4, c[0x0][0xa28] ;  /* 0x00028a0000047ab9 */ /* 0x000fe20000000a00 */
[----:B------:R-:W-:Y:S01]  /*22550*/  MOV R0, RZ ;  /* 0x000000ff00007202 */ /* 0x000fe20000000f00 */
[----:B------:R-:W-:Y:S01]  /*22560*/  ULDC.64 UR12, c[0x0][0x208] ;  /* 0x00008200000c7ab9 */ /* 0x000fe20000000a00 */
[----:B------:R-:W-:Y:S01]  /*22570*/  ISETP.NE.U32.AND P0, PT, RZ, UR4, PT ;  /* 0x00000004ff007c0c */ /* 0x000fe2000bf05070 */
[----:B-1----:R-:W-:Y:S01]  /*22580*/  IMAD.MOV.U32 R8, RZ, RZ, RZ ;  /* 0x000000ffff087224 */ /* 0x002fe200078e00ff */
[----:B------:R-:W-:Y:S01]  /*22590*/  ULDC.64 UR10, c[0x0][0xa18] ;  /* 0x00028600000a7ab9 */ /* 0x000fe20000000a00 */
        /* <DEDUP_REMOVED lines=13> */
[----:B------:R-:W-:Y:S02]  /*22670*/  ISETP.NE.AND.EX P1, PT, RZ, UR5, PT, P1 ;  /* 0x00000005ff007c0c */ /* 0x000fe4000bf25310 */
[----:B------:R-:W-:Y:S02]  /*22680*/  CS2R R10, SRZ ;  /* 0x00000000000a7805 */ /* 0x000fe4000001ff00 */
[----:B------:R-:W-:Y:S01]  /*22690*/  ISETP.NE.U32.AND P3, PT, RZ, UR10, PT ;  /* 0x0000000aff007c0c */ /* 0x000fe2000bf65070 */
[----:B------:R-:W-:Y:S01]  /*226a0*/  STL [R1+0x4], R14 ;  /* 0x0000040e01007387 */ /* 0x000fe20000100800 */
[----:B------:R-:W-:Y:S02]  /*226b0*/  ISETP.NE.U32.AND P0, PT, RZ, UR6, PT ;  /* 0x00000006ff007c0c */ /* 0x000fe4000bf05070 */
[----:B------:R-:W-:Y:S01]  /*226c0*/  ISETP.NE.U32.AND P2, PT, RZ, UR8, PT ;  /* 0x00000008ff007c0c */ /* 0x000fe2000bf45070 */
[----:B------:R-:W-:Y:S01]  /*226d0*/  STL [R1+0x28], R13 ;  /* 0x0000280d01007387 */ /* 0x000fe20000100800 */
[----:B------:R-:W-:-:S02]  /*226e0*/  IADD3 R6, P5, R14, UR6, RZ ;  /* 0x000000060e067c10 */ /* 0x000fc4000ffbe0ff */
[C---:B-1----:R-:W-:Y:S02]  /*226f0*/  IADD3 R2, P4, R14.reuse, UR4, RZ ;  /* 0x000000040e027c10 */ /* 0x042fe4000ff9e0ff */
[----:B------:R-:W-:Y:S02]  /*22700*/  ISETP.NE.AND.EX P3, PT, RZ, UR11, PT, P3 ;  /* 0x0000000bff007c0c */ /* 0x000fe4000bf65330 */
[C---:B------:R-:W-:Y:S02]  /*22710*/  IADD3.X R3, R13.reuse, UR5, RZ, P4, !PT ;  /* 0x000000050d037c10 */ /* 0x040fe4000a7fe4ff */
[----:B0-----:R-:W-:Y:S02]  /*22720*/  IADD3 R4, P4, R14, UR8, RZ ;  /* 0x000000080e047c10 */ /* 0x001fe4000ff9e0ff */
[----:B------:R-:W-:Y:S01]  /*22730*/  ISETP.NE.AND.EX P0, PT, RZ, UR7, PT, P0 ;  /* 0x00000007ff007c0c */ /* 0x000fe2000bf05300 */
[----:B------:R-:W2:Y:S01]  /*22740*/  @P1 LDG.E R8, desc[UR12][R2.64] ;  /* 0x0000000c02081981 */ /* 0x000ea2000c1e1900 */
[C---:B------:R-:W-:Y:S01]  /*22750*/  IADD3.X R5, R13.reuse, UR9, RZ, P4, !PT ;  /* 0x000000090d057c10 */ /* 0x040fe2000a7fe4ff */
[----:B------:R-:W-:Y:S01]  /*22760*/  ULDC UR4, c[0x0][0x288] ;  /* 0x0000a20000047ab9 */ /* 0x000fe20000000800 */
[----:B------:R-:W-:Y:S01]  /*22770*/  ISETP.NE.AND.EX P2, PT, RZ, UR9, PT, P2 ;  /* 0x00000009ff007c0c */ /* 0x000fe2000bf45320 */
[----:B------:R-:W-:Y:S01]  /*22780*/  IMAD.U32 R12, RZ, RZ, UR4 ;  /* 0x00000004ff0c7e24 */ /* 0x000fe2000f8e00ff */
[----:B------:R-:W-:Y:S01]  /*22790*/  ULDC.64 UR4, c[0x0][0x418] ;  /* 0x0001060000047ab9 */ /* 0x000fe20000000a00 */
[----:B------:R-:W-:Y:S01]  /*227a0*/  IADD3.X R7, R13, UR7, RZ, P5, !PT ;  /* 0x000000070d077c10 */ /* 0x000fe2000affe4ff */
[----:B--2---:R0:W-:Y:S01]  /*227b0*/  STL [R1+0x48], R8 ;  /* 0x0000480801007387 */ /* 0x0041e20000100800 */
[----:B------:R-:W-:-:S03]  /*227c0*/  UISETP.NE.U32.AND UP0, UPT, UR4, URZ, UPT ;  /* 0x0000003f0400728c */ /* 0x000fc6000bf05070 */
[----:B------:R-:W-:Y:S01]  /*227d0*/  ULDC UR4, c[0x0][0x424] ;  /* 0x0001090000047ab9 */ /* 0x000fe20000000800 */
[----:B------:R-:W5:Y:S04]  /*227e0*/  @P0 LDG.E R11, desc[UR12][R6.64] ;  /* 0x0000000c060b0981 */ /* 0x000f68000c1e1900 */
[----:B------:R-:W5:Y:S01]  /*227f0*/  @P2 LDG.E R10, desc[UR12][R4.64] ;  /* 0x0000000c040a2981 */ /* 0x000f62000c1e1900 */
[----:B0-----:R-:W-:-:S04]  /*22800*/  @P3 IADD3 R8, P4, R14, UR10, RZ ;  /* 0x0000000a0e083c10 */ /* 0x001fc8000ff9e0ff */
[----:B------:R-:W-:-:S05]  /*22810*/  @P3 IADD3.X R9, R13, UR11, RZ, P4, !PT ;  /* 0x0000000b0d093c10 */ /* 0x000fca000a7fe4ff */
[----:B------:R0:W2:Y:S01]  /*22820*/  @P3 LDG.E R12, desc[UR12][R8.64] ;  /* 0x0000000c080c3981 */ /* 0x0000a2000c1e1900 */
[----:B------:R-:W-:-:S03]  /*22830*/  UISETP.NE.AND.EX UP0, UPT, UR5, URZ, UPT, UP0 ;  /* 0x0000003f0500728c */ /* 0x000fc6000bf05300 */
[----:B------:R-:W-:Y:S01]  /*22840*/  ULDC UR5, c[0x0][0x2f0] ;  /* 0x0000bc0000057ab9 */ /* 0x000fe20000000800 */
[----:B------:R-:W-:-:S04]  /*22850*/  USEL UR4, UR4, 0x1, UP0 ;  /* 0x0000000104047887 */ /* 0x000fc80008000000 */
[----:B------:R-:W-:-:S03]  /*22860*/  UIMAD UR4, UR4, UR5, URZ ;  /* 0x00000005040472a4 */ /* 0x000fc6000f8e023f */
[----:B------:R-:W-:Y:S02]  /*22870*/  ULDC UR5, c[0x0][0x348] ;  /* 0x0000d20000057ab9 */ /* 0x000fe40000000800 */
[----:B0-----:R-:W-:Y:S01]  /*22880*/  MOV R9, UR5 ;  /* 0x0000000500097c02 */ /* 0x001fe20008000f00 */
[----:B------:R-:W-:Y:S01]  /*22890*/  IMAD.U32 R8, RZ, RZ, UR4 ;  /* 0x00000004ff087e24 */ /* 0x000fe2000f8e00ff */
[----:B--2---:R0:W-:Y:S01]  /*228a0*/  STL [R1+0x54], R12 ;  /* 0x0000540c01007387 */ /* 0x0041e20000100800 */
[----:B------:R-:W-:Y:S05]  /*228b0*/  @P3 BRA `(.L_x_656) ;  /* 0x0000000000183947 */ /* 0x000fea0003800000 */
[----:B------:R-:W-:Y:S05]  /*228c0*/  @!P1 BRA `(.L_x_656) ;  /* 0x0000000000149947 */ /* 0x000fea0003800000 */
[----:B------:R-:W-:Y:S02]  /*228d0*/  ULDC.64 UR4, c[0x0][0x208] ;  /* 0x0000820000047ab9 */ /* 0x000fe40000000a00 */
[----:B0-----:R-:W2:Y:S04]  /*228e0*/  LDG.E R12, desc[UR4][R2.64] ;  /* 0x00000004020c7981 */ /* 0x001ea8000c1e1900 */
[----:B------:R-:W2:Y:S02]  /*228f0*/  LDG.E R2, desc[UR4][R2.64+0x4] ;  /* 0x0000040402027981 */ /* 0x000ea4000c1e1900 */
[----:B--2---:R-:W-:-:S05]  /*22900*/  IMAD.IADD R2, R2, 0x1, -R12 ;  /* 0x0000000102027824 */ /* 0x004fca00078e0a0c */
[----:B------:R1:W-:Y:S02]  /*22910*/  STL [R1+0x54], R2 ;  /* 0x0000540201007387 */ /* 0x0003e40000100800 */
.L_x_656:
[----:B------:R-:W2:Y:S01]  /*22920*/  LDL.LU R3, [R1+0x18] ;  /* 0x0000180001037983 */ /* 0x000ea20000300800 */
[----:B0-----:R-:W-:Y:S01]  /*22930*/  MOV R12, R15 ;  /* 0x0000000f000c7202 */ /* 0x001fe20000000f00 */
[----:B------:R-:W-:Y:S02]  /*22940*/  ULDC.64 UR4, c[0x0][0xa20] ;  /* 0x0002880000047ab9 */ /* 0x000fe40000000a00 */
[----:B------:R-:W-:Y:S02]  /*22950*/  ISETP.NE.U32.AND P1, PT, RZ, UR4, PT ;  /* 0x00000004ff007c0c */ /* 0x000fe4000bf25070 */
[----:B------:R0:W-:Y:S02]  /*22960*/  STL [R1+0x8], R12 ;  /* 0x0000080c01007387 */ /* 0x0001e40000100800 */
[----:B------:R-:W-:Y:S02]  /*22970*/  ISETP.NE.AND.EX P1, PT, RZ, UR5, PT, P1 ;  /* 0x00000005ff007c0c */ /* 0x000fe4000bf25310 */
[----:B--2---:R-:W-:-:S02]  /*22980*/  LOP3.LUT R17, R3, 0xff000000, RZ, 0xc0, !PT ;  /* 0xff00000003117812 */ /* 0x004fc400078ec0ff */
[C---:B-1----:R-:W-:Y:S02]  /*22990*/  LOP3.LUT R2, R3.reuse, 0xff0000, RZ, 0xc0, !PT ;  /* 0x00ff000003027812 */ /* 0x042fe400078ec0ff */
[----:B------:R-:W-:Y:S02]  /*229a0*/  SHF.R.U32.HI R17, RZ, 0x8, R17 ;  /* 0x00000008ff117819 */ /* 0x000fe40000011611 */
[----:B------:R-:W-:Y:S02]  /*229b0*/  LOP3.LUT R16, R3, 0xffff, RZ, 0xc0, !PT ;  /* 0x0000ffff03107812 */ /* 0x000fe400078ec0ff */
[----:B------:R-:W-:Y:S01]  /*229c0*/  LEA.HI R17, R2, R17, RZ, 0x10 ;  /* 0x0000001102117211 */ /* 0x000fe200078f80ff */
[----:B-----5:R-:W-:-:S05]  /*229d0*/  IMAD.IADD R2, R11, 0x1, R0 ;  /* 0x000000010b027824 */ /* 0x020fca00078e0200 */
[----:B------:R0:W-:Y:S01]  /*229e0*/  STL [R1+0x18], R2 ;  /* 0x0000180201007387 */ /* 0x0001e20000100800 */
[----:B------:R-:W-:Y:S05]  /*229f0*/  @!P1 BRA `(.L_x_657) ;  /* 0x0000000000149947 */ /* 0x000fea0003800000 */
[----:B0-----:R-:W-:Y:S01]  /*22a00*/  IADD3 R2, P0, R14, UR4, RZ ;  /* 0x000000040e027c10 */ /* 0x001fe2000ff1e0ff */
[----:B------:R-:W-:-:S03]  /*22a10*/  ULDC.64 UR6, c[0x0][0x208] ;  /* 0x0000820000067ab9 */ /* 0x000fc60000000a00 */
[----:B------:R-:W-:-:S05]  /*22a20*/  IADD3.X R3, R13, UR5, RZ, P0, !PT ;  /* 0x000000050d037c10 */ /* 0x000fca00087fe4ff */
[----:B------:R0:W5:Y:S01]  /*22a30*/  LDG.E R8, desc[UR6][R2.64] ;  /* 0x0000000602087981 */ /* 0x000162000c1e1900 */
[----:B------:R-:W-:Y:S05]  /*22a40*/  BRA `(.L_x_658) ;  /* 0x0000000000147947 */ /* 0x000fea0003800000 */
.L_x_657:
[----:B------:R-:W-:Y:S05]  /*22a50*/  @!P0 BRA `(.L_x_658) ;  /* 0x0000000000108947 */ /* 0x000fea0003800000 */
[----:B------:R-:W-:Y:S02]  /*22a60*/  ULDC.64 UR4, c[0x0][0x208] ;  /* 0x0000820000047ab9 */ /* 0x000fe40000000a00 */
[----:B------:R-:W2:Y:S04]  /*22a70*/  LDG.E R8, desc[UR4][R6.64] ;  /* 0x0000000406087981 */ /* 0x000ea8000c1e1900 */
[----:B------:R-:W2:Y:S02]  /*22a80*/  LDG.E R6, desc[UR4][R6.64+0x4] ;  /* 0x0000040406067981 */ /* 0x000ea4000c1e1900 */
[----:B--2---:R-:W-:-:S07]  /*22a90*/  IMAD.IADD R8, R6, 0x1, -R8 ;  /* 0x0000000106087824 */ /* 0x004fce00078e0a08 */
.L_x_658:
[----:B------:R-:W-:Y:S01]  /*22aa0*/  ULDC.64 UR4, c[0x0][0x208] ;  /* 0x0000820000047ab9 */ /* 0x000fe20000000a00 */
[----:B-----5:R-:W-:Y:S02]  /*22ab0*/  IMAD.IADD R6, R8, 0x1, -R0 ;  /* 0x0000000108067824 */ /* 0x020fe400078e0a00 */
[----:B------:R-:W2:Y:S04]  /*22ac0*/  @P2 LDG.E R0, desc[UR4][R4.64] ;  /* 0x0000000404002981 */ /* 0x000ea8000c1e1900 */
[----:B------:R-:W2:Y:S01]  /*22ad0*/  @P2 LDG.E R4, desc[UR4][R4.64+0x4] ;  /* 0x0000040404042981 */ /* 0x000ea2000c1e1900 */
[----:B------:R-:W-:Y:S01]  /*22ae0*/  LOP3.LUT R13, R17, 0xff, RZ, 0xc0, !PT ;  /* 0x000000ff110d7812 */ /* 0x000fe200078ec0ff */
[----:B------:R-:W-:Y:S01]  /*22af0*/  BSSY B0, `(.L_x_659) ;  /* 0x000002a000007945 */ /* 0x000fe20003800000 */
[----:B------:R-:W-:Y:S01]  /*22b00*/  SHF.R.U32.HI R17, RZ, 0x10, R17 ;  /* 0x00000010ff117819 */ /* 0x000fe20000011611 */
[----:B--2---:R-:W-:-:S05]  /*22b10*/  @P2 IMAD.IADD R9, R4, 0x1, -R0 ;  /* 0x0000000104092824 */ /* 0x004fca00078e0a00 */
[----:B0-----:R-:W-:-:S04]  /*22b20*/  IADD3 R2, R6, R9, RZ ;  /* 0x0000000906027210 */ /* 0x001fc80007ffe0ff */
[C---:B------:R-:W-:Y:S01]  /*22b30*/  ISETP.GE.AND P1, PT, R2.reuse, 0x1, PT ;  /* 0x000000010200780c */ /* 0x040fe20003f26270 */
[----:B------:R-:W-:-:S04]  /*22b40*/  VIADD R0, R2, 0xaf ;  /* 0x000000af02007836 */ /* 0x000fc80000000000 */
[----:B------:R-:W-:-:S05]  /*22b50*/  IMAD.HI R0, R0, 0x2e8ba2e9, RZ ;  /* 0x2e8ba2e900007827 */ /* 0x000fca00078e02ff */
[----:B------:R-:W-:-:S04]  /*22b60*/  SHF.R.U32.HI R2, RZ, 0x1f, R0 ;  /* 0x0000001fff027819 */ /* 0x000fc80000011600 */
[----:B------:R-:W-:Y:S01]  /*22b70*/  LEA.HI.SX32 R11, R0, R2, 0x1b ;  /* 0x00000002000b7211 */ /* 0x000fe200078fdaff */
[----:B------:R-:W-:-:S04]  /*22b80*/  IMAD.MOV.U32 R0, RZ, RZ, RZ ;  /* 0x000000ffff007224 */ /* 0x000fc800078e00ff */
[----:B------:R0:W-:Y:S04]  /*22b90*/  STL [R1+0x3c], R11 ;  /* 0x00003c0b01007387 */ /* 0x0001e80000100800 */
[----:B------:R0:W-:Y:S01]  /*22ba0*/  STL [R1+0x58], R13 ;  /* 0x0000580d01007387 */ /* 0x0001e20000100800 */
[----:B------:R-:W-:Y:S05]  /*22bb0*/  @!P1 BRA `(.L_x_660) ;  /* 0x0000000000749947 */ /* 0x000fea0003800000 */
[----:B------:R-:W-:Y:S01]  /*22bc0*/  ISETP.NE.AND P0, PT, R17, RZ, PT ;  /* 0x000000ff1100720c */ /* 0x000fe20003f05270 */
[----:B------:R-:W-:-:S03]  /*22bd0*/  ULDC UR4, c[0x0][0x9f0] ;  /* 0x00027c0000047ab9 */ /* 0x000fc60000000800 */
[----:B------:R-:W-:-:S04]  /*22be0*/  SEL R2, R17, UR4, P0 ;  /* 0x0000000411027c07 */ /* 0x000fc80008000000 */
[----:B------:R-:W-:Y:S02]  /*22bf0*/  IABS R3, R2 ;  /* 0x0000000200037213 */ /* 0x000fe40000000000 */
[----:B------:R-:W-:Y:S02]  /*22c00*/  IADD3 R0, R2, -0x1, R11 ;  /* 0xffffffff02007810 */ /* 0x000fe40007ffe00b */
[----:B------:R-:W1:Y:S08]  /*22c10*/  I2F.RP R4, R3 ;  /* 0x0000000300047306 */ /* 0x000e700000209400 */
[----:B-1----:R-:W1:Y:S02]  /*22c20*/  MUFU.RCP R4, R4 ;  /* 0x0000000400047308 */ /* 0x002e640000001000 */
[----:B-1----:R-:W-:-:S06]  /*22c30*/  VIADD R4, R4, 0xffffffe ;  /* 0x0ffffffe04047836 */ /* 0x002fcc0000000000 */
[----:B------:R1:W2:Y:S02]  /*22c40*/  F2I.FTZ.U32.TRUNC.NTZ R5, R4 ;  /* 0x0000000400057305 */ /* 0x0002a4000021f000 */
[----:B-1----:R-:W-:-:S04]  /*22c50*/  LOP3.LUT R4, R0, R2, RZ, 0x3c, !PT ;  /* 0x0000000200047212 */ /* 0x002fc800078e3cff */
[----:B------:R-:W-:Y:S02]  /*22c60*/  ISETP.GE.AND P4, PT, R4, RZ, PT ;  /* 0x000000ff0400720c */ /* 0x000fe40003f86270 */
[----:B--2---:R-:W-:-:S05]  /*22c70*/  IADD3 R4, RZ, -R5, RZ ;  /* 0x80000005ff047210 */ /* 0x004fca0007ffe0ff */
[----:B------:R-:W-:Y:S02]  /*22c80*/  IMAD R7, R4, R3, RZ ;  /* 0x0000000304077224 */ /* 0x000fe400078e02ff */
[----:B------:R-:W-:-:S04]  /*22c90*/  IMAD.MOV.U32 R4, RZ, RZ, RZ ;  /* 0x000000ffff047224 */ /* 0x000fc800078e00ff */
[----:B------:R-:W-:Y:S01]  /*22ca0*/  IMAD.HI.U32 R7, R5, R7, R4 ;  /* 0x0000000705077227 */ /* 0x000fe200078e0004 */
[----:B------:R-:W-:Y:S02]  /*22cb0*/  IABS R4, R0 ;  /* 0x0000000000047213 */ /* 0x000fe40000000000 */
[----:B------:R-:W-:-:S05]  /*22cc0*/  IABS R0, R2 ;  /* 0x0000000200007213 */ /* 0x000fca0000000000 */
[----:B------:R-:W-:-:S04]  /*22cd0*/  IMAD.MOV R0, RZ, RZ, -R0 ;  /* 0x000000ffff007224 */ /* 0x000fc800078e0a00 */
[----:B------:R-:W-:Y:S02]  /*22ce0*/  IMAD.MOV.U32 R5, RZ, RZ, R0 ;  /* 0x000000ffff057224 */ /* 0x000fe400078e0000 */
[----:B------:R-:W-:-:S04]  /*22cf0*/  IMAD.HI.U32 R0, R7, R4, RZ ;  /* 0x0000000407007227 */ /* 0x000fc800078e00ff */
[----:B------:R-:W-:-:S05]  /*22d00*/  IMAD R4, R0, R5, R4 ;  /* 0x0000000500047224 */ /* 0x000fca00078e0204 */
[----:B------:R-:W-:-:S13]  /*22d10*/  ISETP.GT.U32.AND P3, PT, R3, R4, PT ;  /* 0x000000040300720c */ /* 0x000fda0003f64070 */
[-C--:B------:R-:W-:Y:S01]  /*22d20*/  @!P3 IADD3 R4, R4, -R3.reuse, RZ ;  /* 0x800000030404b210 */ /* 0x080fe20007ffe0ff */
[----:B------:R-:W-:Y:S01]  /*22d30*/  @!P3 VIADD R0, R0, 0x1 ;  /* 0x000000010000b836 */ /* 0x000fe20000000000 */
[----:B------:R-:W-:Y:S02]  /*22d40*/  ISETP.NE.AND P3, PT, R2, RZ, PT ;  /* 0x000000ff0200720c */ /* 0x000fe40003f65270 */
[----:B------:R-:W-:-:S13]  /*22d50*/  ISETP.GE.U32.AND P0, PT, R4, R3, PT ;  /* 0x000000030400720c */ /* 0x000fda0003f06070 */
[----:B------:R-:W-:-:S04]  /*22d60*/  @P0 VIADD R0, R0, 0x1 ;  /* 0x0000000100000836 */ /* 0x000fc80000000000 */
[----:B------:R-:W-:Y:S01]  /*22d70*/  @!P4 IMAD.MOV R0, RZ, RZ, -R0 ;  /* 0x000000ffff00c224 */ /* 0x000fe200078e0a00 */
[----:B------:R-:W-:-:S07]  /*22d80*/  @!P3 LOP3.LUT R0, RZ, R2, RZ, 0x33, !PT ;  /* 0x00000002ff00b212 */ /* 0x000fce00078e33ff */
.L_x_660:
[----:B------:R-:W-:Y:S05]  /*22d90*/  BSYNC B0 ;  /* 0x0000000000007941 */ /* 0x000fea0003800000 */
.L_x_659:
[-C--:B------:R-:W-:Y:S01]  /*22da0*/  IMAD R2, R13, R0.reuse, RZ ;  /* 0x000000000d027224 */ /* 0x080fe200078e02ff */
[----:B------:R-:W-:Y:S04]  /*22db0*/  BSSY B0, `(.L_x_661) ;  /* 0x0000121000007945 */ /* 0x000fe80003800000 */
[C---:B------:R-:W-:Y:S01]  /*22dc0*/  VIADDMNMX R0, R2.reuse, R0, R11, PT ;  /* 0x0000000002007246 */ /* 0x040fe2000380010b */
[----:B------:R-:W-:-:S04]  /*22dd0*/  IMAD R2, R2, 0xb0, -R6 ;  /* 0x000000b002027824 */ /* 0x000fc800078e0a06 */
[----:B------:R-:W-:Y:S01]  /*22de0*/  IMAD R6, R0, 0xb0, -R6 ;  /* 0x000000b000067824 */ /* 0x000fe200078e0a06 */
[----:B------:R-:W-:-:S04]  /*22df0*/  VIMNMX R0, RZ, R2, !PT ;  /* 0x00000002ff007248 */ /* 0x000fc80007fe0100 */
[----:B------:R-:W-:Y:S01]  /*22e00*/  VIMNMX R9, R6, R9, PT ;  /* 0x0000000906097248 */ /* 0x000fe20003fe0100 */
[----:B------:R-:W-:-:S03]  /*22e10*/  IMAD.WIDE.U32 R2, R0, -0x45d1745d, RZ ;  /* 0xba2e8ba300027825 */ /* 0x000fc600078e00ff */
[----:B------:R-:W-:Y:S02]  /*22e20*/  ISETP.GT.AND P0, PT, R9, R0, PT ;  /* 0x000000000900720c */ /* 0x000fe40003f04270 */
[----:B------:R-:W-:-:S05]  /*22e30*/  SHF.R.U32.HI R2, RZ, 0x7, R3 ;  /* 0x00000007ff027819 */ /* 0x000fca0000011603 */
[----:B------:R-:W-:-:S06]  /*22e40*/  IMAD.MOV.U32 R7, RZ, RZ, R2 ;  /* 0x000000ffff077224 */ /* 0x000fcc00078e0002 */
[----:B------:R-:W-:-:S05]  /*22e50*/  @P0 IADD3 R9, R9, 0xaf, RZ ;  /* 0x000000af09090810 */ /* 0x000fca0007ffe0ff */
[----:B------:R-:W-:-:S05]  /*22e60*/  @P0 IMAD.HI R0, R9, 0x2e8ba2e9, RZ ;  /* 0x2e8ba2e909000827 */ /* 0x000fca00078e02ff */
[----:B------:R-:W-:-:S04]  /*22e70*/  @P0 SHF.R.U32.HI R3, RZ, 0x1f, R0 ;  /* 0x0000001fff030819 */ /* 0x000fc80000011600 */
[----:B------:R-:W-:Y:S02]  /*22e80*/  @P0 LEA.HI.SX32 R7, R0, R3, 0x1b ;  /* 0x0000000300070211 */ /* 0x000fe400078fdaff */
[----:B------:R-:W-:Y:S02]  /*22e90*/  PLOP3.LUT P0, PT, PT, PT, PT, 0x80, 0x0 ;  /* 0x000000000000781c */ /* 0x000fe40003f0f070 */
[----:B------:R-:W-:-:S13]  /*22ea0*/  ISETP.GT.AND P3, PT, R7, R2, PT ;  /* 0x000000020700720c */ /* 0x000fda0003f64270 */
[----:B------:R-:W-:Y:S05]  /*22eb0*/  @!P3 BRA `(.L_x_662) ;  /* 0x000000100040b947 */ /* 0x000fea0003800000 */
[----:B------:R-:W-:Y:S01]  /*22ec0*/  UMOV UR4, 0xffffffff ;  /* 0xffffffff00047882 */ /* 0x000fe20000000000 */
[----:B------:R-:W-:Y:S02]  /*22ed0*/  SEL R0, R12, RZ, !P2 ;  /* 0x000000ff0c007207 */ /* 0x000fe40005000000 */
[----:B------:R-:W-:Y:S05]  /*22ee0*/  BRA.DIV UR4, `(.L_x_663) ;  /* 0x0000007204f47947 */ /* 0x000fea000b800000 */
[----:B------:R-:W1:Y:S02]  /*22ef0*/  S2R R3, SR_TID.X ;  /* 0x0000000000037919 */ /* 0x000e640000002100 */
[----:B-1----:R-:W-:-:S04]  /*22f00*/  SHF.R.U32.HI R3, RZ, 0x5, R3 ;  /* 0x00000005ff037819 */ /* 0x002fc80000011603 */
[----:B------:R-:W-:-:S05]  /*22f10*/  LOP3.LUT R3, R3, 0x3, RZ, 0xc0, !PT ;  /* 0x0000000303037812 */ /* 0x000fca00078ec0ff */
[----:B------:R1:W2:Y:S02]  /*22f20*/  SHFL.IDX PT, R14, R3, RZ, 0x1f ;  /* 0x00001fff030e7589 */ /* 0x0002a400000e0000 */
.L_x_863:
[----:B--2---:R-:W-:Y:S02]  /*22f30*/  ISETP.NE.AND P0, PT, R14, RZ, PT ;  /* 0x000000ff0e00720c */ /* 0x004fe40003f05270 */
[----:B------:R-:W-:-:S11]  /*22f40*/  PLOP3.LUT P6, PT, PT, PT, PT, 0x8, 0x0 ;  /* 0x000000000000781c */ /* 0x000fd60003fce170 */
[----:B------:R-:W-:Y:S05]  /*22f50*/  @P0 BRA `(.L_x_664) ;  /* 0x00000000000c0947 */ /* 0x000fea0003800000 */
[----:B------:R-:W-:-:S03]  /*22f60*/  UMOV UR4, 0xffffffff ;  /* 0xffffffff00047882 */ /* 0x000fc60000000000 */
[----:B------:R-:W-:Y:S05]  /*22f70*/  BRA.DIV UR4, `(.L_x_665) ;  /* 0x0000007604047947 */ /* 0x000fea000b800000 */
[----:B------:R-:W-:-:S13]  /*22f80*/  ELECT P6, URZ, PT ;  /* 0x00000000003f782f */ /* 0x000fda00038c0000 */
.L_x_664:
[----:B-1----:R-:W2:Y:S01]  /*22f90*/  LDL R3, [R1+0x5c] ;  /* 0x00005c0001037983 */ /* 0x002ea20000100800 */
[----:B------:R-:W-:Y:S01]  /*22fa0*/  BSSY B1, `(.L_x_666) ;  /* 0x0000008000017945 */ /* 0x000fe20003800000 */
[----:B--2---:R-:W-:-:S05]  /*22fb0*/  VIADD R3, R3, 0x1 ;  /* 0x0000000103037836 */ /* 0x004fca0000000000 */
[----:B------:R-:W-:-:S04]  /*22fc0*/  LEA.HI R4, R3, R3, RZ, 0x1 ;  /* 0x0000000303047211 */ /* 0x000fc800078f08ff */
[----:B------:R-:W-:-:S05]  /*22fd0*/  LOP3.LUT R4, R4, 0xfffffffe, RZ, 0xc0, !PT ;  /* 0xfffffffe04047812 */ /* 0x000fca00078ec0ff */
[----:B------:R-:W-:-:S05]  /*22fe0*/  IMAD.IADD R3, R3, 0x1, -R4 ;  /* 0x0000000103037824 */ /* 0x000fca00078e0a04 */
[----:B------:R-:W-:-:S04]  /*22ff0*/  SHF.L.U32 R3, R3, 0x1f, RZ ;  /* 0x0000001f03037819 */ /* 0x000fc800000006ff */
[----:B------:R-:W1:Y:S02]  /*23000*/  SYNCS.PHASECHK.TRANS64.TRYWAIT P0, [R18+URZ+0x34820], R3 ;  /* 0x03482003120075a7 */ /* 0x000e64000800017f */
[----:B-1----:R-:W-:Y:S05]  /*23010*/  @!P0 BRA `(.L_x_667) ;  /* 0x0000007000fc8947 */ /* 0x002fea0003800000 */
.L_x_866:
[----:B------:R-:W-:Y:S05]  /*23020*/  BSYNC B1 ;  /* 0x0000000000017941 */ /* 0x000fea0003800000 */
.L_x_666:
[----:B------:R-:W-:Y:S04]  /*23030*/  BSSY B1, `(.L_x_668) ;  /* 0x000006f000017945 */ /* 0x000fe80003800000 */
[----:B------:R-:W-:Y:S05]  /*23040*/  @!P6 BRA `(.L_x_669) ;  /* 0x0000000400b4e947 */ /* 0x000fea0003800000 */
[----:B------:R-:W2:Y:S04]  /*23050*/  LDL R5, [R1+0x20] ;  /* 0x0000200001057983 */ /* 0x000ea80000100800 */
[----:B------:R-:W3:Y:S01]  /*23060*/  LDL R6, [R1+0x24] ;  /* 0x0000240001067983 */ /* 0x000ee20000100800 */
[----:B------:R-:W-:Y:S01]  /*23070*/  BSSY B2, `(.L_x_670) ;  /* 0x0000008000027945 */ /* 0x000fe20003800000 */
[----:B------:R-:W4:Y:S02]  /*23080*/  S2R R4, SR_TID.X ;  /* 0x0000000000047919 */ /* 0x000f240000002100 */
[----:B----4-:R-:W-:-:S04]  /*23090*/  LOP3.LUT R4, R4, 0x7f, RZ, 0xc0, !PT ;  /* 0x0000007f04047812 */ /* 0x010fc800078ec0ff */
[----:B------:R-:W-:Y:S02]  /*230a0*/  ISETP.NE.AND P2, PT, R4, RZ, PT ;  /* 0x000000ff0400720c */ /* 0x000fe40003f45270 */
[----:B--2---:R-:W-:Y:S02]  /*230b0*/  LEA R5, R5, R18, 0x3 ;  /* 0x0000001205057211 */ /* 0x004fe400078e18ff */
[----:B---3--:R-:W-:-:S04]  /*230c0*/  SHF.L.U32 R9, R6, 0x1f, RZ ;  /* 0x0000001f06097819 */ /* 0x008fc800000006ff */
[----:B------:R-:W2:Y:S02]  /*230d0*/  SYNCS.PHASECHK.TRANS64.TRYWAIT P0, [R5+URZ+0x348a0], R9 ;  /* 0x0348a009050075a7 */ /* 0x000ea4000800017f */
[----:B--2---:R-:W-:Y:S05]  /*230e0*/  @!P0 BRA `(.L_x_671) ;  /* 0x0000007000dc8947 */ /* 0x004fea0003800000 */
.L_x_867:
[----:B------:R-:W-:Y:S05]  /*230f0*/  BSYNC B2 ;  /* 0x0000000000027941 */ /* 0x000fea0003800000 */
.L_x_670:
[----:B------:R-:W-:Y:S04]  /*23100*/  BSSY B2, `(.L_x_672) ;  /* 0x0000009000027945 */ /* 0x000fe80003800000 */
[----:B------:R-:W-:Y:S05]  /*23110*/  @P2 BRA `(.L_x_673) ;  /* 0x00000000001c2947 */ /* 0x000fea0003800000 */
[----:B------:R-:W3:Y:S01]  /*23120*/  S2R R4, SR_TID.X ;  /* 0x0000000000047919 */ /* 0x000ee20000002100 */
[----:B-1----:R-:W-:-:S04]  /*23130*/  IMAD.MOV.U32 R3, RZ, RZ, 0xb000 ;  /* 0x0000b000ff037424 */ /* 0x002fc800078e00ff */
[----:B------:R4:W-:Y:S01]  /*23140*/  SYNCS.ARRIVE.TRANS64 RZ, [R5+URZ+0x34890], R3 ;  /* 0x0348900305ff79a7 */ /* 0x0009e2000800003f */
[----:B---3--:R-:W-:-:S04]  /*23150*/  LOP3.LUT R4, R4, 0x1f, RZ, 0xc0, !PT ;  /* 0x0000001f04047812 */ /* 0x008fc800078ec0ff */
[----:B------:R-:W-:-:S13]  /*23160*/  ISETP.NE.AND P0, PT, R4, RZ, PT ;  /* 0x000000ff0400720c */ /* 0x000fda0003f05270 */
[----:B----4-:R-:W-:Y:S05]  /*23170*/  @!P0 BRA `(.L_x_673) ;  /* 0x0000000000048947 */ /* 0x010fea0003800000 */
[----:B------:R-:W-:Y:S01]  /*23180*/  BPT.TRAP 0x1 ;  /* 0x000000040000795c */ /* 0x000fe20000300000 */
.L_x_673:
[----:B------:R-:W-:Y:S05]  /*23190*/  BSYNC B2 ;  /* 0x0000000000027941 */ /* 0x000fea0003800000 */
.L_x_672:
[----:B-1----:R-:W3:Y:S01]  /*231a0*/  LDL R3, [R1+0x20] ;  /* 0x0000200001037983 */ /* 0x002ee20000100800 */
[----:B------:R-:W-:Y:S01]  /*231b0*/  IMAD.MOV.U32 R14, RZ, RZ, RZ ;  /* 0x000000ffff0e7224 */ /* 0x000fe200078e00ff */
[----:B------:R-:W-:Y:S01]  /*231c0*/  UIADD3 UR4, UP0, UR38, 0x570, URZ ;  /* 0x0000057026047890 */ /* 0x000fe2000ff1e03f */
[----:B------:R-:W-:Y:S01]  /*231d0*/  IMAD R4, R7, 0xb0, R10 ;  /* 0x000000b007047824 */ /* 0x000fe200078e020a */
[----:B------:R-:W-:Y:S01]  /*231e0*/  PLOP3.LUT P0, PT, PT, PT, PT, 0x80, 0x0 ;  /* 0x000000000000781c */ /* 0x000fe20003f0f070 */
[----:B------:R-:W-:Y:S01]  /*231f0*/  UMOV UR6, 0x0 ;  /* 0x0000000000067882 */ /* 0x000fe20000000000 */
[----:B------:R-:W-:Y:S01]  /*23200*/  R2UR UR10, R14 ;  /* 0x000000000e0a72ca */ /* 0x000fe200000e0000 */
[----:B------:R-:W-:Y:S01]  /*23210*/  VIADD R4, R4, 0xffffff50 ;  /* 0xffffff5004047836 */ /* 0x000fe20000000000 */
[----:B------:R-:W-:Y:S01]  /*23220*/  UIADD3.X UR5, URZ, UR39, URZ, UP0, !UPT ;  /* 0x000000273f057290 */ /* 0x000fe200087fe43f */
[----:B------:R-:W-:Y:S01]  /*23230*/  UMOV UR7, 0x12f00000 ;  /* 0x12f0000000077882 */ /* 0x000fe20000000000 */
[----:B---3--:R-:W-:Y:S01]  /*23240*/  IMAD R8, R3, 0xb000, R18 ;  /* 0x0000b00003087824 */ /* 0x008fe200078e0212 */
[----:B------:R-:W-:-:S03]  /*23250*/  IADD3 R3, R5, 0x34890, RZ ;  /* 0x0003489005037810 */ /* 0x000fc60007ffe0ff */
[----:B------:R-:W-:-:S07]  /*23260*/  VIADD R6, R8, 0x1e400 ;  /* 0x0001e40008067836 */ /* 0x000fce0000000000 */
.L_x_674:
        /* <DEDUP_REMOVED lines=9> */
[----:B-1----:R-:W-:Y:S05]  /*23300*/  @P0 BRA.U.ANY `(.L_x_674) ;  /* 0xfffffffd00d80947 */ /* 0x002fea000393ffff */
[----:B0-----:R-:W-:Y:S01]  /*23310*/  IMAD.MOV.U32 R11, RZ, RZ, 0x40 ;  /* 0x00000040ff0b7424 */ /* 0x001fe200078e00ff */
[----:B------:R-:W-:Y:S01]  /*23320*/  PLOP3.LUT P0, PT, PT, PT, PT, 0x80, 0x0 ;  /* 0x000000000000781c */ /* 0x000fe20003f0f070 */
[----:B------:R-:W-:Y:S01]  /*23330*/  VIADD R6, R8, 0x23c00 ;  /* 0x00023c0008067836 */ /* 0x000fe20000000000 */
[----:B------:R-:W-:Y:S01]  /*23340*/  UMOV UR6, 0x0 ;  /* 0x0000000000067882 */ /* 0x000fe20000000000 */
[----:B------:R-:W-:Y:S01]  /*23350*/  UMOV UR7, 0x12f00000 ;  /* 0x12f0000000077882 */ /* 0x000fe20000000000 */
[----:B------:R-:W-:-:S15]  /*23360*/  R2UR UR10, R11 ;  /* 0x000000000b0a72ca */ /* 0x000fde00000e0000 */
.L_x_675:
        /* <DEDUP_REMOVED lines=10> */
[----:B------:R-:W0:Y:S01]  /*23410*/  SYNCS.PHASECHK.TRANS64.TRYWAIT P0, [R5+URZ+0x348c0], R9 ;  /* 0x0348c009050075a7 */ /* 0x000e22000800017f */
[----:B------:R-:W-:Y:S04]  /*23420*/  BSSY B2, `(.L_x_676) ;  /* 0x0000002000027945 */ /* 0x000fe80003800000 */
[----:B0-----:R-:W-:Y:S05]  /*23430*/  @!P0 BRA `(.L_x_677) ;  /* 0x00000070001c8947 */ /* 0x001fea0003800000 */
.L_x_868:
[----:B------:R-:W-:Y:S05]  /*23440*/  BSYNC B2 ;  /* 0x0000000000027941 */ /* 0x000fea0003800000 */
.L_x_676:
[----:B------:R-:W-:Y:S01]  /*23450*/  BSSY B2, `(.L_x_678) ;  /* 0x000000b000027945 */ /* 0x000fe20003800000 */
[----:B------:R-:W-:Y:S01]  /*23460*/  MOV R12, 0x0 ;  /* 0x00000000000c7802 */ /* 0x000fe20000000f00 */
[----:B------:R-:W-:Y:S02]  /*23470*/  IMAD.MOV.U32 R13, RZ, RZ, 0x12f00000 ;  /* 0x12f00000ff0d7424 */ /* 0x000fe400078e00ff */
[----:B------:R-:W-:Y:S05]  /*23480*/  @P2 BRA `(.L_x_679) ;  /* 0x00000000001c2947 */ /* 0x000fea0003800000 */
[----:B------:R-:W1:Y:S01]  /*23490*/  S2R R6, SR_TID.X ;  /* 0x0000000000067919 */ /* 0x000e620000002100 */
[----:B------:R-:W-:-:S04]  /*234a0*/  IMAD.MOV.U32 R3, RZ, RZ, 0xb000 ;  /* 0x0000b000ff037424 */ /* 0x000fc800078e00ff */
[----:B------:R3:W-:Y:S01]  /*234b0*/  SYNCS.ARRIVE.TRANS64 RZ, [R5+URZ+0x348b0], R3 ;  /* 0x0348b00305ff79a7 */ /* 0x0007e2000800003f */
[----:B-1----:R-:W-:-:S04]  /*234c0*/  LOP3.LUT R6, R6, 0x1f, RZ, 0xc0, !PT ;  /* 0x0000001f06067812 */ /* 0x002fc800078ec0ff */
[----:B------:R-:W-:-:S13]  /*234d0*/  ISETP.NE.AND P0, PT, R6, RZ, PT ;  /* 0x000000ff0600720c */ /* 0x000fda0003f05270 */
[----:B---3--:R-:W-:Y:S05]  /*234e0*/  @!P0 BRA `(.L_x_679) ;  /* 0x0000000000048947 */ /* 0x008fea0003800000 */
[----:B------:R-:W-:Y:S01]  /*234f0*/  BPT.TRAP 0x1 ;  /* 0x000000040000795c */ /* 0x000fe20000300000 */
.L_x_679:
[----:B------:R-:W-:Y:S05]  /*23500*/  BSYNC B2 ;  /* 0x0000000000027941 */ /* 0x000fea0003800000 */
.L_x_678:
[----:B------:R-:W-:Y:S01]  /*23510*/  R2UR UR10, R14 ;  /* 0x000000000e0a72ca */ /* 0x000fe200000e0000 */
[----:B------:R-:W-:Y:S01]  /*23520*/  UIADD3 UR4, UP0, UR38, 0x670, URZ ;  /* 0x0000067026047890 */ /* 0x000fe2000ff1e03f */
[----:B------:R-:W-:Y:S01]  /*23530*/  R2UR UR6, R12 ;  /* 0x000000000c0672ca */ /* 0x000fe200000e0000 */
[----:B0-2---:R-:W-:Y:S01]  /*23540*/  VIADD R5, R5, 0x348b0 ;  /* 0x000348b005057836 */ /* 0x005fe20000000000 */
[----:B------:R-:W-:Y:S01]  /*23550*/  R2UR UR7, R13 ;  /* 0x000000000d0772ca */ /* 0x000fe200000e0000 */
[----:B------:R-:W-:Y:S01]  /*23560*/  UIADD3.X UR5, URZ, UR39, URZ, UP0, !UPT ;  /* 0x000000273f057290 */ /* 0x000fe200087fe43f */
[----:B------:R-:W-:Y:S02]  /*23570*/  PLOP3.LUT P0, PT, PT, PT, PT, 0x80, 0x0 ;  /* 0x000000000000781c */ /* 0x000fe40003f0f070 */
[----:B------:R-:W-:-:S11]  /*23580*/  IADD3 R3, R8, 0x400, RZ ;  /* 0x0000040008037810 */ /* 0x000fd60007ffe0ff */
.L_x_680:
        /* <DEDUP_REMOVED lines=15> */
.L_x_681:
        /* <DEDUP_REMOVED lines=10> */
.L_x_669:
[----:B------:R-:W-:Y:S05]  /*23720*/  BSYNC B1 ;  /* 0x0000000000017941 */ /* 0x000fea0003800000 */
.L_x_668:
[----:B------:R-:W1:Y:S04]  /*23730*/  LDL.LU R8, [R1+0x20] ;  /* 0x0000200001087983 */ /* 0x000e680000300800 */
[----:B------:R-:W2:Y:S01]  /*23740*/  LDL.LU R6, [R1+0x24] ;  /* 0x0000240001067983 */ /* 0x000ea20000300800 */
[----:B------:R-:W-:Y:S01]  /*23750*/  PLOP3.LUT P0, PT, PT, PT, PT, 0x8, 0x0 ;  /* 0x000000000000781c */ /* 0x000fe20003f0e170 */
[----:B-1----:R-:W-:Y:S02]  /*23760*/  VIADD R3, R8, 0x1 ;  /* 0x0000000108037836 */ /* 0x002fe40000000000 */
[----:B------:R-:W-:-:S03]  /*23770*/  VIADD R8, R7, 0xfffffffe ;  /* 0xfffffffe07087836 */ /* 0x000fc60000000000 */
[C---:B------:R-:W-:Y:S02]  /*23780*/  ISETP.NE.AND P2, PT, R3.reuse, 0x2, PT ;  /* 0x000000020300780c */ /* 0x040fe40003f45270 */
[----:B------:R-:W-:Y:S02]  /*23790*/  ISETP.GE.AND P3, PT, R8, R2, PT ;  /* 0x000000020800720c */ /* 0x000fe40003f66270 */
[----:B------:R-:W-:Y:S02]  /*237a0*/  SEL R4, RZ, 0x1, P2 ;  /* 0x00000001ff047807 */ /* 0x000fe40001000000 */
[----:B------:R-:W-:Y:S02]  /*237b0*/  SEL R3, R3, RZ, P2 ;  /* 0x000000ff03037207 */ /* 0x000fe40001000000 */
[----:B--2---:R-:W-:-:S03]  /*237c0*/  LOP3.LUT R6, R6, R4, RZ, 0x3c, !PT ;  /* 0x0000000406067212 */ /* 0x004fc600078e3cff */
[----:B------:R1:W-:Y:S04]  /*237d0*/  STL [R1+0x20], R3 ;  /* 0x0000200301007387 */ /* 0x0003e80000100800 */
[----:B------:R1:W-:Y:S01]  /*237e0*/  STL [R1+0x24], R6 ;  /* 0x0000240601007387 */ /* 0x0003e20000100800 */
[----:B------:R-:W-:Y:S05]  /*237f0*/  @!P3 BRA `(.L_x_662) ;  /* 0x0000000400f0b947 */ /* 0x000fea0003800000 */
.L_x_696:
[----:B------:R-:W-:Y:S05]  /*23800*/  YIELD ;  /* 0x0000000000007946 */ /* 0x000fea0003800000 */
[----:B------:R-:W-:Y:S04]  /*23810*/  BSSY B1, `(.L_x_682) ;  /* 0x000006e000017945 */ /* 0x000fe80003800000 */
[----:B--2---:R-:W-:Y:S05]  /*23820*/  @!P6 BRA `(.L_x_683) ;  /* 0x0000000400b0e947 */ /* 0x004fea0003800000 */
[----:B------:R-:W2:Y:S04]  /*23830*/  LDL R5, [R1+0x20] ;  /* 0x0000200001057983 */ /* 0x000ea80000100800 */
[----:B------:R-:W3:Y:S01]  /*23840*/  LDL R4, [R1+0x24] ;  /* 0x0000240001047983 */ /* 0x000ee20000100800 */
[----:B------:R-:W-:Y:S01]  /*23850*/  BSSY B2, `(.L_x_684) ;  /* 0x0000008000027945 */ /* 0x000fe20003800000 */
[----:B-1----:R-:W1:Y:S02]  /*23860*/  S2R R3, SR_TID.X ;  /* 0x0000000000037919 */ /* 0x002e640000002100 */
[----:B-1----:R-:W-:-:S04]  /*23870*/  LOP3.LUT R3, R3, 0x7f, RZ, 0xc0, !PT ;  /* 0x0000007f03037812 */ /* 0x002fc800078ec0ff */
[----:B------:R-:W-:Y:S02]  /*23880*/  ISETP.NE.AND P3, PT, R3, RZ, PT ;  /* 0x000000ff0300720c */ /* 0x000fe40003f65270 */
[----:B--2---:R-:W-:Y:S02]  /*23890*/  LEA R7, R5, R18, 0x3 ;  /* 0x0000001205077211 */ /* 0x004fe400078e18ff */
[----:B---3--:R-:W-:-:S04]  /*238a0*/  SHF.L.U32 R6, R4, 0x1f, RZ ;  /* 0x0000001f04067819 */ /* 0x008fc800000006ff */
[----:B------:R-:W1:Y:S02]  /*238b0*/  SYNCS.PHASECHK.TRANS64.TRYWAIT P2, [R7+URZ+0x348a0], R6 ;  /* 0x0348a006070075a7 */ /* 0x000e64000804017f */
[----:B-1----:R-:W-:Y:S05]  /*238c0*/  @!P2 BRA `(.L_x_685) ;  /* 0x0000006c000ca947 */ /* 0x002fea0003800000 */
.L_x_869:
[----:B------:R-:W-:Y:S05]  /*238d0*/  BSYNC B2 ;  /* 0x0000000000027941 */ /* 0x000fea0003800000 */
.L_x_684:
[----:B------:R-:W-:Y:S04]  /*238e0*/  BSSY B2, `(.L_x_686) ;  /* 0x0000009000027945 */ /* 0x000fe80003800000 */
[----:B------:R-:W-:Y:S05]  /*238f0*/  @P3 BRA `(.L_x_687) ;  /* 0x00000000001c3947 */ /* 0x000fea0003800000 */
[----:B------:R-:W2:Y:S01]  /*23900*/  S2R R4, SR_TID.X ;  /* 0x0000000000047919 */ /* 0x000ea20000002100 */
[----:B------:R-:W-:-:S04]  /*23910*/  IMAD.MOV.U32 R3, RZ, RZ, 0xb000 ;  /* 0x0000b000ff037424 */ /* 0x000fc800078e00ff */
[----:B------:R3:W-:Y:S01]  /*23920*/  SYNCS.ARRIVE.TRANS64 RZ, [R7+URZ+0x34890], R3 ;  /* 0x0348900307ff79a7 */ /* 0x0007e2000800003f */
[----:B--2---:R-:W-:-:S04]  /*23930*/  LOP3.LUT R4, R4, 0x1f, RZ, 0xc0, !PT ;  /* 0x0000001f04047812 */ /* 0x004fc800078ec0ff */
[----:B------:R-:W-:-:S13]  /*23940*/  ISETP.NE.AND P2, PT, R4, RZ, PT ;  /* 0x000000ff0400720c */ /* 0x000fda0003f45270 */
[----:B---3--:R-:W-:Y:S05]  /*23950*/  @!P2 BRA `(.L_x_687) ;  /* 0x000000000004a947 */ /* 0x008fea0003800000 */
[----:B------:R-:W-:Y:S01]  /*23960*/  BPT.TRAP 0x1 ;  /* 0x000000040000795c */ /* 0x000fe20000300000 */
.L_x_687:
[----:B------:R-:W-:Y:S05]  /*23970*/  BSYNC B2 ;  /* 0x0000000000027941 */ /* 0x000fea0003800000 */
.L_x_686:
[----:B------:R-:W2:Y:S01]  /*23980*/  LDL R3, [R1+0x20] ;  /* 0x0000200001037983 */ /* 0x000ea20000100800 */
[----:B0-----:R-:W-:Y:S01]  /*23990*/  IMAD.MOV.U32 R11, RZ, RZ, RZ ;  /* 0x000000ffff0b7224 */ /* 0x001fe200078e00ff */
[----:B------:R-:W-:Y:S01]  /*239a0*/  UIADD3 UR4, UP0, UR38, 0x570, URZ ;  /* 0x0000057026047890 */ /* 0x000fe2000ff1e03f */
[----:B------:R-:W-:Y:S01]  /*239b0*/  PLOP3.LUT P2, PT, PT, PT, PT, 0x80, 0x0 ;  /* 0x000000000000781c */ /* 0x000fe20003f4f070 */
[----:B------:R-:W-:Y:S01]  /*239c0*/  IMAD R4, R8, 0xb0, R10 ;  /* 0x000000b008047824 */ /* 0x000fe200078e020a */
[----:B------:R-:W-:Y:S01]  /*239d0*/  UMOV UR6, 0x0 ;  /* 0x0000000000067882 */ /* 0x000fe20000000000 */
[----:B------:R-:W-:Y:S01]  /*239e0*/  R2UR UR10, R11 ;  /* 0x000000000b0a72ca */ /* 0x000fe200000e0000 */
[----:B------:R-:W-:Y:S01]  /*239f0*/  UIADD3.X UR5, URZ, UR39, URZ, UP0, !UPT ;  /* 0x000000273f057290 */ /* 0x000fe200087fe43f */
[----:B------:R-:W-:Y:S01]  /*23a00*/  UMOV UR7, 0x12f00000 ;  /* 0x12f0000000077882 */ /* 0x000fe20000000000 */
[----:B--2---:R-:W-:Y:S02]  /*23a10*/  IMAD R5, R3, 0xb000, R18 ;  /* 0x0000b00003057824 */ /* 0x004fe400078e0212 */
[----:B------:R-:W-:-:S03]  /*23a20*/  VIADD R3, R7, 0x34890 ;  /* 0x0003489007037836 */ /* 0x000fc60000000000 */
[----:B------:R-:W-:-:S07]  /*23a30*/  IADD3 R9, R5, 0x1e400, RZ ;  /* 0x0001e40005097810 */ /* 0x000fce0007ffe0ff */
.L_x_688:
        /* <DEDUP_REMOVED lines=16> */
.L_x_689:
        /* <DEDUP_REMOVED lines=13> */
.L_x_870:
[----:B------:R-:W-:Y:S05]  /*23c10*/  BSYNC B2 ;  /* 0x0000000000027941 */ /* 0x000fea0003800000 */
.L_x_690:
[----:B------:R-:W-:Y:S01]  /*23c20*/  BSSY B2, `(.L_x_692) ;  /* 0x000000b000027945 */ /* 0x000fe20003800000 */
[----:B------:R-:W-:Y:S01]  /*23c30*/  IMAD.MOV.U32 R12, RZ, RZ, 0x0 ;  /* 0x00000000ff0c7424 */ /* 0x000fe200078e00ff */
[----:B------:R-:W-:Y:S02]  /*23c40*/  MOV R13, 0x12f00000 ;  /* 0x12f00000000d7802 */ /* 0x000fe40000000f00 */
        /* <DEDUP_REMOVED lines=8> */
.L_x_693:
[----:B------:R-:W-:Y:S05]  /*23cd0*/  BSYNC B2 ;  /* 0x0000000000027941 */ /* 0x000fea0003800000 */
.L_x_692:
[----:B------:R-:W-:Y:S01]  /*23ce0*/  R2UR UR10, R11 ;  /* 0x000000000b0a72ca */ /* 0x000fe200000e0000 */
[----:B------:R-:W-:Y:S01]  /*23cf0*/  UIADD3 UR4, UP0, UR38, 0x670, URZ ;  /* 0x0000067026047890 */ /* 0x000fe2000ff1e03f */
[----:B------:R-:W-:Y:S01]  /*23d00*/  R2UR UR6, R12 ;  /* 0x000000000c0672ca */ /* 0x000fe200000e0000 */
[----:B01----:R-:W-:Y:S01]  /*23d10*/  VIADD R7, R7, 0x348b0 ;  /* 0x000348b007077836 */ /* 0x003fe20000000000 */
[----:B------:R-:W-:Y:S01]  /*23d20*/  R2UR UR7, R13 ;  /* 0x000000000d0772ca */ /* 0x000fe200000e0000 */
[----:B------:R-:W-:Y:S01]  /*23d30*/  VIADD R3, R5, 0x400 ;  /* 0x0000040005037836 */ /* 0x000fe20000000000 */
[----:B------:R-:W-:Y:S01]  /*23d40*/  PLOP3.LUT P2, PT, PT, PT, PT, 0x80, 0x0 ;  /* 0x000000000000781c */ /* 0x000fe20003f4f070 */
[----:B------:R-:W-:-:S12]  /*23d50*/  UIADD3.X UR5, URZ, UR39, URZ, UP0, !UPT ;  /* 0x000000273f057290 */ /* 0x000fd800087fe43f */
.L_x_694:
        /* <DEDUP_REMOVED lines=10> */
[----:B------:R-:W-:Y:S02]  /*23e00*/  R2UR UR10, R14 ;  /* 0x000000000e0a72ca */ /* 0x000fe400000e0000 */
[----:B------:R-:W-:Y:S02]  /*23e10*/  R2UR UR6, R12 ;  /* 0x000000000c0672ca */ /* 0x000fe400000e0000 */
[----:B------:R-:W-:Y:S02]  /*23e20*/  R2UR UR7, R13 ;  /* 0x000000000d0772ca */ /* 0x000fe400000e0000 */
[----:B------:R-:W-:Y:S02]  /*23e30*/  PLOP3.LUT P2, PT, PT, PT, PT, 0x80, 0x0 ;  /* 0x000000000000781c */ /* 0x000fe40003f4f070 */
[----:B------:R-:W-:-:S11]  /*23e40*/  IADD3 R5, R5, 0x5c00, RZ ;  /* 0x00005c0005057810 */ /* 0x000fd60007ffe0ff */
.L_x_695:
        /* <DEDUP_REMOVED lines=10> */
.L_x_683:
[----:B------:R-:W-:Y:S05]  /*23ef0*/  BSYNC B1 ;  /* 0x0000000000017941 */ /* 0x000fea0003800000 */
.L_x_682:
[----:B-1----:R-:W2:Y:S04]  /*23f00*/  LDL.LU R3, [R1+0x20] ;  /* 0x0000200001037983 */ /* 0x002ea80000300800 */
[----:B------:R-:W3:Y:S01]  /*23f10*/  LDL.LU R6, [R1+0x24] ;  /* 0x0000240001067983 */ /* 0x000ee20000300800 */
[C---:B------:R-:W-:Y:S01]  /*23f20*/  ISETP.GT.AND P3, PT, R8.reuse, R2, PT ;  /* 0x000000020800720c */ /* 0x040fe20003f64270 */
[----:B------:R-:W-:Y:S02]  /*23f30*/  VIADD R8, R8, 0xffffffff ;  /* 0xffffffff08087836 */ /* 0x000fe40000000000 */
[----:B--2---:R-:W-:-:S05]  /*23f40*/  VIADD R3, R3, 0x1 ;  /* 0x0000000103037836 */ /* 0x004fca0000000000 */
[----:B------:R-:W-:-:S04]  /*23f50*/  ISETP.NE.AND P2, PT, R3, 0x2, PT ;  /* 0x000000020300780c */ /* 0x000fc80003f45270 */
[----:B------:R-:W-:Y:S02]  /*23f60*/  SEL R4, RZ, 0x1, P2 ;  /* 0x00000001ff047807 */ /* 0x000fe40001000000 */
[----:B------:R-:W-:Y:S02]  /*23f70*/  SEL R3, R3, RZ, P2 ;  /* 0x000000ff03037207 */ /* 0x000fe40001000000 */
[----:B---3--:R-:W-:-:S05]  /*23f80*/  LOP3.LUT R6, R6, R4, RZ, 0x3c, !PT ;  /* 0x0000000406067212 */ /* 0x008fca00078e3cff */
[----:B------:R2:W-:Y:S04]  /*23f90*/  STL [R1+0x24], R6 ;  /* 0x0000240601007387 */ /* 0x0005e80000100800 */
[----:B------:R2:W-:Y:S01]  /*23fa0*/  STL [R1+0x20], R3 ;  /* 0x0000200301007387 */ /* 0x0005e20000100800 */
[----:B------:R-:W-:Y:S05]  /*23fb0*/  @P3 BRA `(.L_x_696) ;  /* 0xfffffff800103947 */ /* 0x000fea000383ffff */
.L_x_662:
[----:B------:R-:W-:Y:S05]  /*23fc0*/  BSYNC B0 ;  /* 0x0000000000007941 */ /* 0x000fea0003800000 */
.L_x_661:
[----:B------:R3:W5:Y:S01]  /*23fd0*/  LDL R7, [R1+0x3c] ;  /* 0x00003c0001077983 */ /* 0x0007620000100800 */
[----:B------:R-:W-:Y:S05]  /*23fe0*/  @!P0 WARPSYNC.ALL ;  /* 0x0000000000008948 */ /* 0x000fea0003800000 */
[----:B------:R3:W-:Y:S01]  /*23ff0*/  STL [R1+0x44], RZ ;  /* 0x000044ff01007387 */ /* 0x0007e20000100800 */
[----:B------:R-:W-:Y:S01]  /*24000*/  BSSY B0, `(.L_x_697) ;  /* 0x0000020000007945 */ /* 0x000fe20003800000 */
[----:B------:R-:W-:Y:S06]  /*24010*/  @!P0 BAR.SYNC.DEFER_BLOCKING 0xc, 0x180 ;  /* 0x0306000000008b1d */ /* 0x000fec0000010000 */
[----:B---3--:R-:W-:Y:S05]  /*24020*/  @!P1 BRA `(.L_x_698) ;  /* 0x0000000000749947 */ /* 0x008fea0003800000 */
[----:B------:R-:W-:-:S13]  /*24030*/  ISETP.NE.AND P0, PT, R17, RZ, PT ;  /* 0x000000ff1100720c */ /* 0x000fda0003f05270 */
[----:B------:R-:W3:Y:S02]  /*24040*/  @!P0 LDC R17, c[0x0][0x9f0] ;  /* 0x00027c00ff118b82 */ /* 0x000ee40000000800 */
[----:B---3--:R-:W-:-:S04]  /*24050*/  IABS R0, R17 ;  /* 0x0000001100007213 */ /* 0x008fc80000000000 */
[----:B------:R-:W3:Y:S08]  /*24060*/  I2F.RP R2, R0 ;  /* 0x0000000000027306 */ /* 0x000ef00000209400 */
[----:B---3--:R-:W3:Y:S02]  /*24070*/  MUFU.RCP R2, R2 ;  /* 0x0000000200027308 */ /* 0x008ee40000001000 */
[----:B---3--:R-:W-:-:S06]  /*24080*/  VIADD R2, R2, 0xffffffe ;  /* 0x0ffffffe02027836 */ /* 0x008fcc0000000000 */
[----:B-12---:R-:W1:Y:S02]  /*24090*/  F2I.FTZ.U32.TRUNC.NTZ R3, R2 ;  /* 0x0000000200037305 */ /* 0x006e64000021f000 */
[----:B-1----:R-:W-:-:S05]  /*240a0*/  IADD3 R2, RZ, -R3, RZ ;  /* 0x80000003ff027210 */ /* 0x002fca0007ffe0ff */
[----:B------:R-:W-:Y:S02]  /*240b0*/  IMAD R4, R2, R0, RZ ;  /* 0x0000000002047224 */ /* 0x000fe400078e02ff */
[----:B------:R-:W-:-:S04]  /*240c0*/  IMAD.MOV.U32 R2, RZ, RZ, RZ ;  /* 0x000000ffff027224 */ /* 0x000fc800078e00ff */
[----:B------:R-:W-:Y:S01]  /*240d0*/  IMAD.HI.U32 R6, R3, R4, R2 ;  /* 0x0000000403067227 */ /* 0x000fe200078e0002 */
[----:B------:R-:W-:Y:S02]  /*240e0*/  IABS R2, R17 ;  /* 0x0000001100027213 */ /* 0x000fe40000000000 */
[----:B-----5:R-:W-:-:S03]  /*240f0*/  IADD3 R4, R7, -0x1, R17 ;  /* 0xffffffff07047810 */ /* 0x020fc60007ffe011 */
[----:B------:R-:W-:Y:S01]  /*24100*/  IMAD.MOV R2, RZ, RZ, -R2 ;  /* 0x000000ffff027224 */ /* 0x000fe200078e0a02 */
[----:B------:R-:W-:Y:S02]  /*24110*/  IABS R3, R4 ;  /* 0x0000000400037213 */ /* 0x000fe40000000000 */
[----:B------:R-:W-:Y:S01]  /*24120*/  LOP3.LUT R4, R4, R17, RZ, 0x3c, !PT ;  /* 0x0000001104047212 */ /* 0x000fe200078e3cff */
[----:B------:R-:W-:Y:S02]  /*24130*/  IMAD.MOV.U32 R5, RZ, RZ, R2 ;  /* 0x000000ffff057224 */ /* 0x000fe400078e0002 */
[----:B------:R-:W-:Y:S01]  /*24140*/  IMAD.HI.U32 R2, R6, R3, RZ ;  /* 0x0000000306027227 */ /* 0x000fe200078e00ff */
[----:B------:R-:W-:-:S03]  /*24150*/  ISETP.GE.AND P2, PT, R4, RZ, PT ;  /* 0x000000ff0400720c */ /* 0x000fc60003f46270 */
        /* <DEDUP_REMOVED lines=8> */
[----:B------:R-:W-:-:S05]  /*241e0*/  @!P1 LOP3.LUT R2, RZ, R17, RZ, 0x33, !PT ;  /* 0x00000011ff029212 */ /* 0x000fca00078e33ff */
[----:B------:R3:W-:Y:S02]  /*241f0*/  STL [R1+0x44], R2 ;  /* 0x0000440201007387 */ /* 0x0007e40000100800 */
.L_x_698:
[----:B------:R-:W-:Y:S05]  /*24200*/  BSYNC B0 ;  /* 0x0000000000007941 */ /* 0x000fea0003800000 */
.L_x_697:
[----:B------:R-:W4:Y:S04]  /*24210*/  LDL R0, [R1+0x44] ;  /* 0x0000440001007983 */ /* 0x000f280000100800 */
[----:B---3--:R-:W4:Y:S01]  /*24220*/  LDL R2, [R1+0x58] ;  /* 0x0000580001027983 */ /* 0x008f220000100800 */
[----:B------:R-:W-:Y:S01]  /*24230*/  BSSY B7, `(.L_x_699) ;  /* 0x00003d8000077945 */ /* 0x000fe20003800000 */
[----:B----4-:R-:W-:-:S05]  /*24240*/  IMAD R2, R2, R0, RZ ;  /* 0x0000000002027224 */ /* 0x010fca00078e02ff */
[----:B-----5:R-:W-:Y:S01]  /*24250*/  VIADDMNMX R0, R2, R0, R7, PT ;  /* 0x0000000002007246 */ /* 0x020fe20003800107 */
[----:B------:R3:W-:Y:S03]  /*24260*/  STL [R1+0x2c], R2 ;  /* 0x00002c0201007387 */ /* 0x0007e60000100800 */
[----:B------:R-:W-:Y:S01]  /*24270*/  ISETP.GT.AND P0, PT, R0, R2, PT ;  /* 0x000000020000720c */ /* 0x000fe20003f04270 */
[----:B------:R3:W-:-:S12]  /*24280*/  STL [R1+0x40], R0 ;  /* 0x0000400001007387 */ /* 0x0007d80000100800 */
[----:B---3--:R-:W-:Y:S05]  /*24290*/  @P0 BRA `(.L_x_700) ;  /* 0x00000000004c0947 */ /* 0x008fea0003800000 */
[----:B------:R-:W3:Y:S02]  /*242a0*/  S2R R0, SR_TID.X ;  /* 0x0000000000007919 */ /* 0x000ee40000002100 */
[----:B---3--:R-:W-:-:S04]  /*242b0*/  LOP3.LUT R0, R0, 0x7f, RZ, 0xc0, !PT ;  /* 0x0000007f00007812 */ /* 0x008fc800078ec0ff */
[----:B------:R-:W-:-:S13]  /*242c0*/  ISETP.NE.AND P0, PT, R0, RZ, PT ;  /* 0x000000ff0000720c */ /* 0x000fda0003f05270 */
[----:B------:R-:W-:Y:S05]  /*242d0*/  @P0 BRA `(.L_x_701) ;  /* 0x0000003c00340947 */ /* 0x000fea0003800000 */
[----:B-12---:R-:W1:Y:S01]  /*242e0*/  S2R R3, SR_LANEID ;  /* 0x0000000000037919 */ /* 0x006e620000000000 */
[----:B------:R-:W-:Y:S01]  /*242f0*/  VOTEU.ANY UR4, UPT, PT ;  /* 0x0000000000047886 */ /* 0x000fe200038e0100 */
[----:B------:R-:W-:Y:S01]  /*24300*/  ULDC.64 UR6, c[0x0][0x208] ;  /* 0x0000820000067ab9 */ /* 0x000fe20000000a00 */
[----:B------:R-:W1:Y:S08]  /*24310*/  FLO.U32 R0, UR4 ;  /* 0x0000000400007d00 */ /* 0x000e7000080e0000 */
[----:B------:R-:W2:Y:S01]  /*24320*/  POPC R5, UR4 ;  /* 0x0000000400057d09 */ /* 0x000ea20008000000 */
[----:B-1----:R-:W-:-:S02]  /*24330*/  ISETP.EQ.U32.AND P0, PT, R0, R3, PT ;  /* 0x000000030000720c */ /* 0x002fc40003f02070 */
[----:B------:R-:W2:Y:S11]  /*24340*/  LDC.64 R2, c[0x0][0xc60] ;  /* 0x00031800ff027b82 */ /* 0x000eb60000000a00 */
[----:B--2---:R-:W2:Y:S01]  /*24350*/  @P0 ATOMG.E.ADD.STRONG.GPU PT, R3, desc[UR6][R2.64], R5 ;  /* 0x00000005020309a8 */ /* 0x004ea200081ee1c6 */
[----:B------:R-:W1:Y:S02]  /*24360*/  S2R R4, SR_LTMASK ;  /* 0x0000000000047919 */ /* 0x000e640000003900 */
[----:B-1----:R-:W-:-:S04]  /*24370*/  LOP3.LUT R4, R4, UR4, RZ, 0xc0, !PT ;  /* 0x0000000404047c12 */ /* 0x002fc8000f8ec0ff */
[----:B------:R-:W1:Y:S01]  /*24380*/  POPC R7, R4 ;  /* 0x0000000400077309 */ /* 0x000e620000000000 */
[----:B--2---:R-:W1:Y:S02]  /*24390*/  SHFL.IDX PT, R0, R3, R0, 0x1f ;  /* 0x00001f0003007589 */ /* 0x004e6400000e0000 */
[----:B-1----:R-:W-:-:S05]  /*243a0*/  IADD3 R0, R0, UR36, R7 ;  /* 0x0000002400007c10 */ /* 0x002fca000fffe007 */
[----:B------:R3:W-:Y:S01]  /*243b0*/  STL [R1+0x10], R0 ;  /* 0x0000100001007387 */ /* 0x0007e20000100800 */
[----:B------:R-:W-:Y:S05]  /*243c0*/  BRA `(.L_x_701) ;  /* 0x0000003800f87947 */ /* 0x000fea0003800000 */
.L_x_700:
[----:B------:R-:W-:Y:S01]  /*243d0*/  IADD3 R0, R18, 0x1e400, RZ ;  /* 0x0001e40012007810 */ /* 0x000fe20007ffe0ff */
[----:B------:R-:W-:Y:S03]  /*243e0*/  BSSY B6, `(.L_x_702) ;  /* 0x0000013000067945 */ /* 0x000fe60003800000 */
[----:B------:R-:W-:-:S13]  /*243f0*/  LOP3.LUT P0, RZ, R0, 0x3ff, RZ, 0xc0, !PT ;  /* 0x000003ff00ff7812 */ /* 0x000fda000780c0ff */
[----:B------:R-:W-:Y:S05]  /*24400*/  @!P0 BRA `(.L_x_703) ;  /* 0x0000000000408947 */ /* 0x000fea0003800000 */
[----:B------:R-:W-:Y:S01]  /*24410*/  MOV R2, 0x0 ;  /* 0x0000000000027802 */ /* 0x000fe20000000f00 */
[----:B------:R-:W-:Y:S01]  /*24420*/  ULDC.64 UR6, c[0x4][0xa0] ;  /* 0x0100280000067ab9 */ /* 0x000fe20000000a00 */
[----:B------:R-:W-:Y:S01]  /*24430*/  ULDC.64 UR8, c[0x4][0xa8] ;  /* 0x01002a0000087ab9 */ /* 0x000fe20000000a00 */
[----:B------:R-:W-:Y:S01]  /*24440*/  ULDC.64 UR4, c[0x4][0x28] ;  /* 0x01000a0000047ab9 */ /* 0x000fe20000000a00 */
[----:B------:R-:W-:Y:S01]  /*24450*/  IMAD.U32 R4, RZ, RZ, UR6 ;  /* 0x00000006ff047e24 */ /* 0x000fe2000f8e00ff */
[----:B------:R-:W-:Y:S01]  /*24460*/  MOV R7, UR9 ;  /* 0x0000000900077c02 */ /* 0x000fe20008000f00 */
[----:B-12---:R-:W1:Y:S01]  /*24470*/  LDC.64 R2, c[0x4][R2] ;  /* 0x0100000002027b82 */ /* 0x006e620000000a00 */
[----:B------:R-:W-:Y:S01]  /*24480*/  IMAD.U32 R5, RZ, RZ, UR7 ;  /* 0x00000007ff057e24 */ /* 0x000fe2000f8e00ff */
[----:B------:R-:W-:Y:S01]  /*24490*/  MOV R12, 0x1 ;  /* 0x00000001000c7802 */ /* 0x000fe20000000f00 */
[----:B------:R-:W-:Y:S02]  /*244a0*/  IMAD.U32 R6, RZ, RZ, UR8 ;  /* 0x00000008ff067e24 */ /* 0x000fe4000f8e00ff */
[----:B------:R-:W-:-:S02]  /*244b0*/  IMAD.U32 R10, RZ, RZ, UR4 ;  /* 0x00000004ff0a7e24 */ /* 0x000fc4000f8e00ff */
[----:B0-----:R-:W-:Y:S02]  /*244c0*/  IMAD.U32 R11, RZ, RZ, UR5 ;  /* 0x00000005ff0b7e24 */ /* 0x001fe4000f8e00ff */
[----:B------:R-:W-:Y:S02]  /*244d0*/  IMAD.MOV.U32 R8, RZ, RZ, 0x70 ;  /* 0x00000070ff087424 */ /* 0x000fe400078e00ff */
[----:B------:R-:W-:-:S07]  /*244e0*/  IMAD.MOV.U32 R13, RZ, RZ, RZ ;  /* 0x000000ffff0d7224 */ /* 0x000fce00078e00ff */
[----:B------:R-:W-:-:S07]  /*244f0*/  LEPC R20, `(.L_x_703) ;  /* 0x000000001014794e */ /* 0x000fce0000000000 */
[----:B-1----:R-:W-:Y:S05]  /*24500*/  CALL.ABS.NOINC R2 ;  /* 0x0000000002007343 */ /* 0x002fea0003c00000 */
.L_x_703:
[----:B------:R-:W-:Y:S05]  /*24510*/  BSYNC B6 ;  /* 0x0000000000067941 */ /* 0x000fea0003800000 */
.L_x_702:
        /* <DEDUP_REMOVED lines=8> */
[----:B-12---:R1:W2:Y:S01]  /*245a0*/  LDC.64 R2, c[0x4][R17] ;  /* 0x0100000011027b82 */ /* 0x0062a20000000a00 */
[----:B------:R-:W-:Y:S01]  /*245b0*/  IMAD.U32 R4, RZ, RZ, UR6 ;  /* 0x00000006ff047e24 */ /* 0x000fe2000f8e00ff */
[----:B------:R-:W-:Y:S01]  /*245c0*/  MOV R5, UR7 ;  /* 0x0000000700057c02 */ /* 0x000fe20008000f00 */
[----:B------:R-:W-:Y:S01]  /*245d0*/  IMAD.U32 R6, RZ, RZ, UR8 ;  /* 0x00000008ff067e24 */ /* 0x000fe2000f8e00ff */
[----:B0-----:R-:W-:Y:S01]  /*245e0*/  MOV R11, UR5 ;  /* 0x00000005000b7c02 */ /* 0x001fe20008000f00 */
[----:B------:R-:W-:Y:S02]  /*245f0*/  IMAD.U32 R7, RZ, RZ, UR9 ;  /* 0x00000009ff077e24 */ /* 0x000fe4000f8e00ff */
[----:B------:R-:W-:-:S02]  /*24600*/  IMAD.U32 R10, RZ, RZ, UR4 ;  /* 0x00000004ff0a7e24 */ /* 0x000fc4000f8e00ff */
[----:B------:R-:W-:Y:S02]  /*24610*/  IMAD.MOV.U32 R8, RZ, RZ, 0x70 ;  /* 0x00000070ff087424 */ /* 0x000fe400078e00ff */
[----:B------:R-:W-:Y:S02]  /*24620*/  IMAD.MOV.U32 R12, RZ, RZ, 0x1 ;  /* 0x00000001ff0c7424 */ /* 0x000fe400078e00ff */
[----:B-1----:R-:W-:-:S07]  /*24630*/  IMAD.MOV.U32 R13, RZ, RZ, RZ ;  /* 0x000000ffff0d7224 */ /* 0x002fce00078e00ff */
[----:B------:R-:W-:-:S07]  /*24640*/  LEPC R20, `(.L_x_706) ;  /* 0x000000001014794e */ /* 0x000fce0000000000 */
[----:B--2---:R-:W-:Y:S05]  /*24650*/  CALL.ABS.NOINC R2 ;  /* 0x0000000002007343 */ /* 0x004fea0003c00000 */
.L_x_706:
[----:B------:R0:W1:Y:S01]  /*24660*/  LDC.64 R2, c[0x4][R17] ;  /* 0x0100000011027b82 */ /* 0x0000620000000a00 */
[----:B------:R-:W-:Y:S01]  /*24670*/  ULDC.64 UR4, c[0x4][0xa0] ;  /* 0x0100280000047ab9 */ /* 0x000fe20000000a00 */
[----:B------:R-:W-:Y:S01]  /*24680*/  ULDC.64 UR6, c[0x4][0xa8] ;  /* 0x01002a0000067ab9 */ /* 0x000fe20000000a00 */
[----:B------:R-:W-:Y:S01]  /*24690*/  ULDC.64 UR8, c[0x4][0x38] ;  /* 0x01000e0000087ab9 */ /* 0x000fe20000000a00 */
[----:B------:R-:W-:Y:S01]  /*246a0*/  MOV R4, UR4 ;  /* 0x0000000400047c02 */ /* 0x000fe20008000f00 */
[----:B------:R-:W-:Y:S01]  /*246b0*/  IMAD.U32 R5, RZ, RZ, UR5 ;  /* 0x00000005ff057e24 */ /* 0x000fe2000f8e00ff */
[----:B------:R-:W-:Y:S01]  /*246c0*/  MOV R10, UR8 ;  /* 0x00000008000a7c02 */ /* 0x000fe20008000f00 */
[----:B------:R-:W-:Y:S01]  /*246d0*/  IMAD.U32 R6, RZ, RZ, UR6 ;  /* 0x00000006ff067e24 */ /* 0x000fe2000f8e00ff */
[----:B------:R-:W-:Y:S01]  /*246e0*/  MOV R13, RZ ;  /* 0x000000ff000d7202 */ /* 0x000fe20000000f00 */
[----:B------:R-:W-:Y:S02]  /*246f0*/  IMAD.U32 R7, RZ, RZ, UR7 ;  /* 0x00000007ff077e24 */ /* 0x000fe4000f8e00ff */
[----:B------:R-:W-:-:S02]  /*24700*/  IMAD.U32 R11, RZ, RZ, UR9 ;  /* 0x00000009ff0b7e24 */ /* 0x000fc4000f8e00ff */
[----:B------:R-:W-:Y:S02]  /*24710*/  IMAD.MOV.U32 R8, RZ, RZ, 0x70 ;  /* 0x00000070ff087424 */ /* 0x000fe400078e00ff */
[----:B0-----:R-:W-:-:S07]  /*24720*/  IMAD.MOV.U32 R12, RZ, RZ, 0x1 ;  /* 0x00000001ff0c7424 */ /* 0x001fce00078e00ff */
[----:B------:R-:W-:-:S07]  /*24730*/  LEPC R20, `(.L_x_705) ;  /* 0x000000001014794e */ /* 0x000fce0000000000 */
[----:B-1----:R-:W-:Y:S05]  /*24740*/  CALL.ABS.NOINC R2 ;  /* 0x0000000002007343 */ /* 0x002fea0003c00000 */
.L_x_705:
[----:B------:R-:W-:Y:S05]  /*24750*/  BSYNC B6 ;  /* 0x0000000000067941 */ /* 0x000fea0003800000 */
.L_x_704:
[----:B------:R-:W3:Y:S01]  /*24760*/  LDL.LU R2, [R1+0x4] ;  /* 0x0000040001027983 */ /* 0x000ee20000300800 */
[----:B------:R-:W-:-:S03]  /*24770*/  ULDC.64 UR4, c[0x0][0x9f8] ;  /* 0x00027e0000047ab9 */ /* 0x000fc60000000a00 */
[----:B------:R-:W1:Y:S04]  /*24780*/  LDL.LU R0, [R1+0x28] ;  /* 0x0000280001007983 */ /* 0x000e680000300800 */
[----:B------:R-:W4:Y:S01]  /*24790*/  LDL R7, [R1+0x8] ;  /* 0x0000080001077983 */ /* 0x000f220000100800 */
[----:B------:R-:W-:Y:S01]  /*247a0*/  ISETP.NE.U32.AND P0, PT, RZ, UR4, PT ;  /* 0x00000004ff007c0c */ /* 0x000fe2000bf05070 */
[----:B------:R-:W-:Y:S02]  /*247b0*/  ULDC.64 UR6, c[0x0][0x208] ;  /* 0x0000820000067ab9 */ /* 0x000fe40000000a00 */
[----:B------:R-:W5:Y:S01]  /*247c0*/  LDL R17, [R1+0x40] ;  /* 0x0000400001117983 */ /* 0x000f620000100800 */
[----:B------:R-:W-:-:S13]  /*247d0*/  ISETP.NE.AND.EX P0, PT, RZ, UR5, PT, P0 ;  /* 0x00000005ff007c0c */ /* 0x000fda000bf05300 */
[----:B---3--:R-:W-:-:S04]  /*247e0*/  @P0 IADD3 R2, P1, R2, UR4, RZ ;  /* 0x0000000402020c10 */ /* 0x008fc8000ff3e0ff */
[----:B-12---:R-:W-:Y:S01]  /*247f0*/  @P0 IADD3.X R3, R0, UR5, RZ, P1, !PT ;  /* 0x0000000500030c10 */ /* 0x006fe20008ffe4ff */
[----:B------:R-:W-:-:S04]  /*24800*/  ULDC.64 UR4, c[0x0][0xa08] ;  /* 0x0002820000047ab9 */ /* 0x000fc80000000a00 */
[----:B----4-:R1:W2:Y:S02]  /*24810*/  @P0 LDG.E R7, desc[UR6][R2.64] ;  /* 0x0000000602070981 */ /* 0x0102a4000c1e1900 */
[----:B-1----:R-:W1:Y:S01]  /*24820*/  LDC.64 R2, c[0x0][0x418] ;  /* 0x00010600ff027b82 */ /* 0x002e620000000a00 */
[----:B-----5:R-:W-:Y:S01]  /*24830*/  VIADD R0, R17, 0xffffffff ;  /* 0xffffffff11007836 */ /* 0x020fe20000000000 */
[----:B--2---:R-:W-:Y:S01]  /*24840*/  SHF.R.S32.HI R8, RZ, 0x1f, R7 ;  /* 0x0000001fff087819 */ /* 0x004fe20000011407 */
[----:B------:R2:W-:Y:S04]  /*24850*/  @P0 STL [R1+0x8], R7 ;  /* 0x0000080701000387 */ /* 0x0005e80000100800 */
[----:B------:R2:W-:Y:S01]  /*24860*/  STL [R1+0x28], R8 ;  /* 0x0000280801007387 */ /* 0x0005e20000100800 */
[----:B-1----:R-:W-:Y:S01]  /*24870*/  LOP3.LUT P0, RZ, R2, UR4, RZ, 0xfc, !PT ;  /* 0x0000000402ff7c12 */ /* 0x002fe2000f80fcff */
[----:B------:R-:W-:-:S03]  /*24880*/  UMOV UR4, 0xffffffff ;  /* 0xffffffff00047882 */ /* 0x000fc60000000000 */
[----:B------:R-:W-:-:S04]  /*24890*/  LOP3.LUT P0, RZ, R3, UR5, RZ, 0xfc, P0 ;  /* 0x0000000503ff7c12 */ /* 0x000fc8000800fcff */
[----:B------:R-:W-:Y:S01]  /*248a0*/  SEL R17, R7, RZ, !P0 ;  /* 0x000000ff07117207 */ /* 0x000fe20004000000 */
[----:B--2---:R-:W-:Y:S08]  /*248b0*/  BRA.DIV UR4, `(.L_x_707) ;  /* 0x0000005e04387947 */ /* 0x004ff0000b800000 */
[----:B------:R-:W1:Y:S02]  /*248c0*/  S2R R4, SR_TID.X ;  /* 0x0000000000047919 */ /* 0x000e640000002100 */
[----:B-1----:R-:W-:-:S04]  /*248d0*/  SHF.R.U32.HI R4, RZ, 0x5, R4 ;  /* 0x00000005ff047819 */ /* 0x002fc80000011604 */
[----:B------:R-:W-:-:S05]  /*248e0*/  LOP3.LUT R4, R4, 0x3, RZ, 0xc0, !PT ;  /* 0x0000000304047812 */ /* 0x000fca00078ec0ff */
[----:B------:R1:W2:Y:S02]  /*248f0*/  SHFL.IDX PT, R14, R4, RZ, 0x1f ;  /* 0x00001fff040e7589 */ /* 0x0002a400000e0000 */
.L_x_873:
[----:B-1----:R-:W3:Y:S01]  /*24900*/  LDL.LU R4, [R1] ;  /* 0x0000000001047983 */ /* 0x002ee20000300800 */
[----:B------:R-:W-:Y:S02]  /*24910*/  PLOP3.LUT P1, PT, PT, PT, PT, 0x8, 0x0 ;  /* 0x000000000000781c */ /* 0x000fe40003f2e170 */
[----:B--2---:R-:W-:Y:S01]  /*24920*/  ISETP.NE.AND P0, PT, R14, RZ, PT ;  /* 0x000000ff0e00720c */ /* 0x004fe20003f05270 */
[----:B------:R1:W-:Y:S01]  /*24930*/  STL [R1+0x4], R0 ;  /* 0x0000040001007387 */ /* 0x0003e20000100800 */
[----:B---3--:R-:W-:-:S09]  /*24940*/  LOP3.LUT R4, R4, 0xfffffffe, RZ, 0xc0, !PT ;  /* 0xfffffffe04047812 */ /* 0x008fd200078ec0ff */
[----:B------:R-:W-:-:S05]  /*24950*/  @P1 LOP3.LUT R4, R4, 0x1, RZ, 0xfc, !PT ;  /* 0x0000000104041812 */ /* 0x000fca00078efcff */
[----:B------:R1:W-:Y:S01]  /*24960*/  STL [R1], R4 ;  /* 0x0000000401007387 */ /* 0x0003e20000100800 */
[----:B------:R-:W-:Y:S05]  /*24970*/  @P0 BRA `(.L_x_708) ;  /* 0x0000000400240947 */ /* 0x000fea0003800000 */
[----:B------:R-:W-:-:S03]  /*24980*/  UMOV UR4, 0xffffffff ;  /* 0xffffffff00047882 */ /* 0x000fc60000000000 */
[----:B------:R-:W-:Y:S05]  /*24990*/  BRA.DIV UR4, `(.L_x_709) ;  /* 0x0000005e04347947 */ /* 0x000fea000b800000 */
[----:B------:R-:W-:-:S13]  /*249a0*/  ELECT P6, URZ, PT ;  /* 0x00000000003f782f */ /* 0x000fda00038c0000 */
.L_x_876:
        /* <DEDUP_REMOVED lines=8> */
[----:B-1----:R-:W-:Y:S01]  /*24a30*/  IMAD.MOV.U32 R0, RZ, RZ, R9 ;  /* 0x000000ffff007224 */ /* 0x002fe200078e0009 */
[----:B--2---:R-:W-:-:S13]  /*24a40*/  ISETP.NE.AND P0, PT, R6, 0x1, PT ;  /* 0x000000010600780c */ /* 0x004fda0003f05270 */
[----:B------:R-:W1:Y:S02]  /*24a50*/  @P0 LDC.64 R4, c[0x0][0x440] ;  /* 0x00011000ff040b82 */ /* 0x000e640000000a00 */
[----:B-1----:R-:W-:-:S05]  /*24a60*/  @P0 IMAD.HI.U32 R4, R9, R4, RZ ;  /* 0x0000000409040227 */ /* 0x002fca00078e00ff */
[----:B------:R-:W-:-:S04]  /*24a70*/  @P0 SHF.R.U32.HI R0, RZ, R5, R4 ;  /* 0x00000005ff000219 */ /* 0x000fc80000011604 */
[----:B------:R-:W-:Y:S02]  /*24a80*/  IADD3 R4, -R0, RZ, RZ ;  /* 0x000000ff00047210 */ /* 0x000fe40007ffe1ff */
[----:B------:R-:W-:-:S03]  /*24a90*/  SHF.R.S32.HI R5, RZ, 0x1f, R0 ;  /* 0x0000001fff057819 */ /* 0x000fc60000011400 */
        /* <DEDUP_REMOVED lines=10> */
.L_x_710:
[----:B--2---:R-:W2:Y:S01]  /*24b40*/  LDL R2, [R1+0xc] ;  /* 0x00000c0001027983 */ /* 0x004ea20000100800 */
[----:B-1----:R-:W-:Y:S01]  /*24b50*/  IMAD R0, R19, 0x8, R18 ;  /* 0x0000000813007824 */ /* 0x002fe200078e0212 */
[----:B--2---:R-:W-:-:S04]  /*24b60*/  SHF.L.U32 R2, R2, 0x1f, RZ ;  /* 0x0000001f02027819 */ /* 0x004fc800000006ff */
[----:B------:R-:W1:Y:S02]  /*24b70*/  SYNCS.PHASECHK.TRANS64.TRYWAIT P0, [R0+URZ+0x34840], R2 ;  /* 0x03484002000075a7 */ /* 0x000e64000800017f */
[----:B-1----:R-:W-:Y:S05]  /*24b80*/  @!P0 BRA `(.L_x_711) ;  /* 0x0000005800d88947 */ /* 0x002fea0003800000 */
.L_x_877:
[----:B------:R-:W2:Y:S02]  /*24b90*/  S2R R3, SR_TID.X ;  /* 0x0000000000037919 */ /* 0x000ea40000002100 */
[----:B--2---:R-:W-:-:S04]  /*24ba0*/  LOP3.LUT R3, R3, 0x7f, RZ, 0xc0, !PT ;  /* 0x0000007f03037812 */ /* 0x004fc800078ec0ff */
[----:B------:R-:W-:-:S13]  /*24bb0*/  ISETP.NE.AND P0, PT, R3, RZ, PT ;  /* 0x000000ff0300720c */ /* 0x000fda0003f05270 */
[----:B------:R-:W-:Y:S05]  /*24bc0*/  @P0 BRA `(.L_x_712) ;  /* 0x00000000001c0947 */ /* 0x000fea0003800000 */
[----:B------:R-:W2:Y:S01]  /*24bd0*/  S2R R3, SR_TID.X ;  /* 0x0000000000037919 */ /* 0x000ea20000002100 */
[----:B-1----:R-:W-:-:S04]  /*24be0*/  MOV R2, 0xb000 ;  /* 0x0000b00000027802 */ /* 0x002fc80000000f00 */
[----:B------:R3:W-:Y:S01]  /*24bf0*/  SYNCS.ARRIVE.TRANS64 RZ, [R0+URZ+0x34830], R2 ;  /* 0x0348300200ff79a7 */ /* 0x0007e2000800003f */
[----:B--2---:R-:W-:-:S04]  /*24c00*/  LOP3.LUT R3, R3, 0x1f, RZ, 0xc0, !PT ;  /* 0x0000001f03037812 */ /* 0x004fc800078ec0ff */
[----:B------:R-:W-:-:S13]  /*24c10*/  ISETP.NE.AND P0, PT, R3, RZ, PT ;  /* 0x000000ff0300720c */ /* 0x000fda0003f05270 */
[----:B---3--:R-:W-:Y:S05]  /*24c20*/  @!P0 BRA `(.L_x_712) ;  /* 0x0000000000048947 */ /* 0x008fea0003800000 */
[----:B------:R-:W-:Y:S01]  /*24c30*/  BPT.TRAP 0x1 ;  /* 0x000000040000795c */ /* 0x000fe20000300000 */
.L_x_712:
[----:B------:R-:W2:Y:S04]  /*24c40*/  LDL R4, [R1+0x4] ;  /* 0x0000040001047983 */ /* 0x000ea80000100800 */
[----:B------:R-:W3:Y:S04]  /*24c50*/  LDL R3, [R1+0x18] ;  /* 0x0000180001037983 */ /* 0x000ee80000100800 */
[----:B-1----:R-:W4:Y:S01]  /*24c60*/  LDL.LU R2, [R1] ;  /* 0x0000000001027983 */ /* 0x002f220000300800 */
[----:B------:R-:W-:Y:S01]  /*24c70*/  R2UR UR9, R0 ;  /* 0x00000000000972ca */ /* 0x000fe200000e0000 */
[----:B------:R-:W-:Y:S01]  /*24c80*/  IMAD R0, R19, 0xb000, R18 ;  /* 0x0000b00013007824 */ /* 0x000fe200078e0212 */
[----:B------:R-:W-:Y:S01]  /*24c90*/  PLOP3.LUT P0, PT, PT, PT, PT, 0x80, 0x0 ;  /* 0x000000000000781c */ /* 0x000fe20003f0f070 */
[----:B------:R-:W-:Y:S01]  /*24ca0*/  UIADD3 UR4, UP0, UR38, 0x370, URZ ;  /* 0x0000037026047890 */ /* 0x000fe2000ff1e03f */
[----:B------:R-:W-:Y:S01]  /*24cb0*/  R2UR UR12, R16 ;  /* 0x00000000100c72ca */ /* 0x000fe200000e0000 */
[----:B------:R-:W-:Y:S01]  /*24cc0*/  UMOV UR10, URZ ;  /* 0x0000003f000a7c82 */ /* 0x000fe20008000000 */
[----:B------:R-:W-:Y:S01]  /*24cd0*/  R2UR UR6, R0 ;  /* 0x00000000000672ca */ /* 0x000fe200000e0000 */
[----:B------:R-:W-:Y:S01]  /*24ce0*/  UMOV UR7, 0x14f00000 ;  /* 0x14f0000000077882 */ /* 0x000fe20000000000 */
[----:B-----5:R-:W-:Y:S01]  /*24cf0*/  R2UR UR13, R17 ;  /* 0x00000000110d72ca */ /* 0x020fe200000e0000 */
[----:B------:R-:W-:-:S04]  /*24d00*/  UMOV UR15, 0x40 ;  /* 0x00000040000f7882 */ /* 0x000fc80000000000 */
[----:B------:R-:W-:-:S06]  /*24d10*/  UIADD3 UR9, UR9, 0x34830, URZ ;  /* 0x0003483009097890 */ /* 0x000fcc000fffe03f */
[----:B------:R-:W-:Y:S02]  /*24d20*/  UIADD3 UR8, UR6, 0x1e400, URZ ;  /* 0x0001e40006087890 */ /* 0x000fe4000fffe03f */
[----:B------:R-:W-:-:S03]  /*24d30*/  UIADD3 UR14, UR6, 0x23c00, URZ ;  /* 0x00023c00060e7890 */ /* 0x000fc6000fffe03f */
[----:B------:R-:W-:Y:S01]  /*24d40*/  UMOV UR6, 0x0 ;  /* 0x0000000000067882 */ /* 0x000fe20000000000 */
[----:B--2---:R-:W-:Y:S02]  /*24d50*/  R2UR UR11, R4 ;  /* 0x00000000040b72ca */ /* 0x004fe400000e0000 */
[----:B---3--:R-:W-:Y:S02]  /*24d60*/  R2UR UR5, R3 ;  /* 0x00000000030572ca */ /* 0x008fe400000e0000 */
[----:B----4-:R-:W-:-:S04]  /*24d70*/  LOP3.LUT R2, R2, 0xfffffffe, RZ, 0xc0, !PT ;  /* 0xfffffffe02027812 */ /* 0x010fc800078ec0ff */
[----:B------:R-:W-:-:S07]  /*24d80*/  @P0 LOP3.LUT R2, R2, 0x1, RZ, 0xfc, !PT ;  /* 0x0000000102020812 */ /* 0x000fce00078efcff */
[----:B------:R-:W-:Y:S01]  /*24d90*/  UIMAD UR11, UR11, 0xb0, UR5 ;  /* 0x000000b00b0b78a4 */ /* 0x000fe2000f8e0205 */
[----:B------:R2:W-:Y:S01]  /*24da0*/  STL [R1], R2 ;  /* 0x0000000201007387 */ /* 0x0005e20000100800 */
[----:B------:R-:W-:-:S09]  /*24db0*/  UIADD3.X UR5, URZ, UR39, URZ, UP0, !UPT ;  /* 0x000000273f057290 */ /* 0x000fd200087fe43f */
[----:B------:R1:W-:Y:S02]  /*24dc0*/  UTMALDG.4D [UR8], [UR4], desc[UR6] ;  /* 0x00000608040075b4 */ /* 0x0003e40008019000 */
[----:B-1----:R-:W-:Y:S01]  /*24dd0*/  UMOV UR8, UR14 ;  /* 0x0000000e00087c82 */ /* 0x002fe20008000000 */
[----:B------:R-:W-:Y:S02]  /*24de0*/  UMOV UR10, UR15 ;  /* 0x0000000f000a7c82 */ /* 0x000fe40008000000 */
[----:B------:R2:W-:Y:S02]  /*24df0*/  UTMALDG.4D [UR8], [UR4], desc[UR6] ;  /* 0x00000608040075b4 */ /* 0x0005e40008019000 */
[----:B--2---:R-:W-:Y:S01]  /*24e00*/  NOP ;  /* 0x0000000000007918 */ /* 0x004fe20000000000 */
.L_x_708:
[----:B------:R-:W2:Y:S04]  /*24e10*/  LDL.LU R3, [R1+0x48] ;  /* 0x0000480001037983 */ /* 0x000ea80000300800 */
[----:B------:R-:W3:Y:S04]  /*24e20*/  LDL.LU R5, [R1+0x34] ;  /* 0x0000340001057983 */ /* 0x000ee80000300800 */
[----:B-1----:R-:W4:Y:S01]  /*24e30*/  LDL.LU R4, [R1+0x50] ;  /* 0x0000500001047983 */ /* 0x002f220000300800 */
[----:B------:R-:W-:Y:S05]  /*24e40*/  WARPSYNC.ALL ;  /* 0x0000000000007948 */ /* 0x000fea0003800000 */
[----:B------:R-:W-:Y:S01]  /*24e50*/  ULDC.64 UR6, c[0x0][0xa00] ;  /* 0x0002800000067ab9 */ /* 0x000fe20000000a00 */
[----:B------:R-:W-:Y:S01]  /*24e60*/  ULDC.64 UR4, c[0x0][0x298] ;  /* 0x0000a60000047ab9 */ /* 0x000fe20000000a00 */
[----:B------:R-:W-:Y:S01]  /*24e70*/  BAR.SYNC.DEFER_BLOCKING 0x8, 0x180 ;  /* 0x0206000000007b1d */ /* 0x000fe20000010000 */
[----:B------:R-:W-:Y:S01]  /*24e80*/  ISETP.NE.U32.AND P0, PT, RZ, UR6, PT ;  /* 0x00000006ff007c0c */ /* 0x000fe2000bf05070 */
[----:B------:R-:W-:-:S03]  /*24e90*/  VIADD R2, R18, 0x16400 ;  /* 0x0001640012027836 */ /* 0x000fc60000000000 */
[----:B------:R-:W-:Y:S01]  /*24ea0*/  ISETP.NE.AND.EX P0, PT, RZ, UR7, PT, P0 ;  /* 0x00000007ff007c0c */ /* 0x000fe2000bf05300 */
[----:B------:R-:W-:Y:S01]  /*24eb0*/  BSSY B6, `(.L_x_713) ;  /* 0x000001e000067945 */ /* 0x000fe20003800000 */
[----:B------:R-:W-:Y:S02]  /*24ec0*/  LOP3.LUT P1, RZ, R2, 0x3ff, RZ, 0xc0, !PT ;  /* 0x000003ff02ff7812 */ /* 0x000fe4000782c0ff */
[----:B--2---:R-:W-:Y:S02]  /*24ed0*/  SHF.R.S32.HI R0, RZ, 0x1f, R3 ;  /* 0x0000001fff007819 */ /* 0x004fe40000011403 */
[----:B---3--:R-:W-:-:S03]  /*24ee0*/  SEL R5, R5, RZ, !P0 ;  /* 0x000000ff05057207 */ /* 0x008fc60004000000 */
[----:B------:R-:W-:Y:S01]  /*24ef0*/  IMAD R0, R0, UR4, RZ ;  /* 0x0000000400007c24 */ /* 0x000fe2000f8e02ff */
[----:B----4-:R-:W-:-:S03]  /*24f00*/  SEL R4, R4, RZ, !P0 ;  /* 0x000000ff04047207 */ /* 0x010fc60004000000 */
[C---:B------:R-:W-:Y:S02]  /*24f10*/  IMAD R0, R3.reuse, UR5, R0 ;  /* 0x0000000503007c24 */ /* 0x040fe4000f8e0200 */
[----:B------:R-:W-:-:S04]  /*24f20*/  IMAD.WIDE.U32 R2, R3, UR4, RZ ;  /* 0x0000000403027c25 */ /* 0x000fc8000f8e00ff */
[----:B------:R-:W-:Y:S01]  /*24f30*/  IMAD.IADD R0, R3, 0x1, R0 ;  /* 0x0000000103007824 */ /* 0x000fe200078e0200 */
[----:B------:R1:W-:Y:S04]  /*24f40*/  STL.64 [R1+0x48], R2 ;  /* 0x0000480201007387 */ /* 0x0003e80000100a00 */
[----:B------:R1:W-:Y:S04]  /*24f50*/  STL [R1+0x34], R5 ;  /* 0x0000340501007387 */ /* 0x0003e80000100800 */
[----:B------:R1:W-:Y:S04]  /*24f60*/  STL [R1+0x60], R4 ;  /* 0x0000600401007387 */ /* 0x0003e80000100800 */
[----:B------:R1:W-:Y:S01]  /*24f70*/  STL [R1+0x50], R0 ;  /* 0x0000500001007387 */ /* 0x0003e20000100800 */
[----:B------:R-:W-:Y:S05]  /*24f80*/  @!P1 BRA `(.L_x_714) ;  /* 0x0000000000409947 */ /* 0x000fea0003800000 */
[----:B-1----:R-:W-:Y:S01]  /*24f90*/  MOV R2, 0x0 ;  /* 0x0000000000027802 */ /* 0x002fe20000000f00 */
[----:B------:R-:W-:Y:S01]  /*24fa0*/  ULDC.64 UR4, c[0x4][0xa0] ;  /* 0x0100280000047ab9 */ /* 0x000fe20000000a00 */
[----:B------:R-:W-:Y:S01]  /*24fb0*/  ULDC.64 UR6, c[0x4][0xa8] ;  /* 0x01002a0000067ab9 */ /* 0x000fe20000000a00 */
[----:B------:R-:W-:Y:S01]  /*24fc0*/  ULDC.64 UR8, c[0x4][0x20] ;  /* 0x0100080000087ab9 */ /* 0x000fe20000000a00 */
[----:B------:R-:W-:Y:S01]  /*24fd0*/  IMAD.U32 R4, RZ, RZ, UR4 ;  /* 0x00000004ff047e24 */ /* 0x000fe2000f8e00ff */
[----:B------:R-:W-:Y:S01]  /*24fe0*/  MOV R5, UR5 ;  /* 0x0000000500057c02 */ /* 0x000fe20008000f00 */
[----:B------:R-:W1:Y:S01]  /*24ff0*/  LDC.64 R2, c[0x4][R2] ;  /* 0x0100000002027b82 */ /* 0x000e620000000a00 */
[----:B------:R-:W-:Y:S01]  /*25000*/  IMAD.U32 R6, RZ, RZ, UR6 ;  /* 0x00000006ff067e24 */ /* 0x000fe2000f8e00ff */
[----:B0-----:R-:W-:Y:S01]  /*25010*/  MOV R11, UR9 ;  /* 0x00000009000b7c02 */ /* 0x001fe20008000f00 */
[----:B------:R-:W-:Y:S02]  /*25020*/  IMAD.U32 R7, RZ, RZ, UR7 ;  /* 0x00000007ff077e24 */ /* 0x000fe4000f8e00ff */
[----:B------:R-:W-:-:S02]  /*25030*/  IMAD.U32 R10, RZ, RZ, UR8 ;  /* 0x00000008ff0a7e24 */ /* 0x000fc4000f8e00ff */
[----:B------:R-:W-:Y:S02]  /*25040*/  IMAD.MOV.U32 R8, RZ, RZ, 0x70 ;  /* 0x00000070ff087424 */ /* 0x000fe400078e00ff */
[----:B------:R-:W-:Y:S02]  /*25050*/  IMAD.MOV.U32 R12, RZ, RZ, 0x1 ;  /* 0x00000001ff0c7424 */ /* 0x000fe400078e00ff */
[----:B------:R-:W-:-:S07]  /*25060*/  IMAD.MOV.U32 R13, RZ, RZ, RZ ;  /* 0x000000ffff0d7224 */ /* 0x000fce00078e00ff */
[----:B------:R-:W-:-:S07]  /*25070*/  LEPC R20, `(.L_x_714) ;  /* 0x000000001014794e */ /* 0x000fce0000000000 */
[----:B-1----:R-:W-:Y:S05]  /*25080*/  CALL.ABS.NOINC R2 ;  /* 0x0000000002007343 */ /* 0x002fea0003c00000 */
.L_x_714:
[----:B------:R-:W-:Y:S05]  /*25090*/  BSYNC B6 ;  /* 0x0000000000067941 */ /* 0x000fea0003800000 */
.L_x_713:
[----:B-1----:R-:W2:Y:S01]  /*250a0*/  LDL.LU R0, [R1+0x60] ;  /* 0x0000600001007983 */ /* 0x002ea20000300800 */
[----:B------:R-:W-:Y:S01]  /*250b0*/  ULDC.64 UR4, c[0x0][0x2d8] ;  /* 0x0000b60000047ab9 */ /* 0x000fe20000000a00 */
[----:B------:R-:W1:Y:S01]  /*250c0*/  LDC R8, c[0x0][0x448] ;  /* 0x00011200ff087b82 */ /* 0x000e620000000800 */
[----:B------:R-:W-:Y:S01]  /*250d0*/  ULDC.64 UR6, c[0x0][0x280] ;  /* 0x0000a00000067ab9 */ /* 0x000fe20000000a00 */
[----:B------:R-:W3:Y:S04]  /*250e0*/  LDL.LU R5, [R1+0x50] ;  /* 0x0000500001057983 */ /* 0x000ee80000300800 */
[----:B------:R-:W3:Y:S04]  /*250f0*/  LDL.LU.64 R2, [R1+0x48] ;  /* 0x0000480001027983 */ /* 0x000ee80000300a00 */
[----:B------:R-:W4:Y:S01]  /*25100*/  LDL.LU R4, [R1+0x34] ;  /* 0x0000340001047983 */ /* 0x000f220000300800 */
[----:B-1----:R-:W-:Y:S01]  /*25110*/  ISETP.NE.AND P0, PT, R8, 0x1, PT ;  /* 0x000000010800780c */ /* 0x002fe20003f05270 */
[----:B------:R-:W1:-:S12]  /*25120*/  S2R R9, SR_TID.X ;  /* 0x0000000000097919 */ /* 0x000e580000002100 */
[----:B------:R-:W0:Y:S01]  /*25130*/  @P0 LDC R7, c[0x0][0x450] ;  /* 0x00011400ff070b82 */ /* 0x000e220000000800 */
[----:B---3--:R-:W-:Y:S02]  /*25140*/  MOV R3, R5 ;  /* 0x0000000500037202 */ /* 0x008fe40000000f00 */
[----:B------:R-:W3:Y:S01]  /*25150*/  LDL.LU R5, [R1+0x14] ;  /* 0x0000140001057983 */ /* 0x000ee20000300800 */
[----:B-1----:R-:W-:Y:S02]  /*25160*/  IMAD.SHL.U32 R9, R9, 0x8, RZ ;  /* 0x0000000809097824 */ /* 0x002fe400078e00ff */
[C---:B------:R-:W-:Y:S01]  /*25170*/  IMAD.WIDE.U32 R2, R16.reuse, UR4, R2 ;  /* 0x0000000410027c25 */ /* 0x040fe2000f8e0002 */
[----:B------:R-:W1:Y:S02]  /*25180*/  S2R R10, SR_TID.X ;  /* 0x00000000000a7919 */ /* 0x000e640000002100 */
[----:B------:R-:W-:Y:S01]  /*25190*/  LOP3.LUT R9, R9, 0x38, RZ, 0xc0, !PT ;  /* 0x0000003809097812 */ /* 0x000fe200078ec0ff */
[----:B------:R-:W-:Y:S01]  /*251a0*/  IMAD R3, R16, UR5, R3 ;  /* 0x0000000510037c24 */ /* 0x000fe2000f8e0203 */
[----:B------:R-:W-:-:S02]  /*251b0*/  ULDC.64 UR4, c[0x0][0x2e0] ;  /* 0x0000b80000047ab9 */ /* 0x000fc40000000a00 */
[----:B--2---:R-:W-:Y:S01]  /*251c0*/  IMAD R0, R0, UR4, RZ ;  /* 0x0000000400007c24 */ /* 0x004fe2000f8e02ff */
[----:B------:R-:W-:Y:S01]  /*251d0*/  LOP3.LUT R9, R9, 0x40, RZ, 0xfc, !PT ;  /* 0x0000004009097812 */ /* 0x000fe200078efcff */
[----:B----4-:R-:W-:-:S04]  /*251e0*/  IMAD.WIDE.U32 R2, R4, UR4, R2 ;  /* 0x0000000404027c25 */ /* 0x010fc8000f8e0002 */
[----:B------:R-:W-:Y:S01]  /*251f0*/  IMAD R0, R4, UR5, R0 ;  /* 0x0000000504007c24 */ /* 0x000fe2000f8e0200 */
[----:B------:R-:W-:Y:S01]  /*25200*/  ULDC.64 UR4, c[0x0][0x2d0] ;  /* 0x0000b40000047ab9 */ /* 0x000fe20000000a00 */
[----:B------:R-:W2:Y:S02]  /*25210*/  S2R R4, SR_TID.X ;  /* 0x0000000000047919 */ /* 0x000ea40000002100 */
[----:B------:R-:W-:Y:S01]  /*25220*/  IMAD.IADD R3, R3, 0x1, R0 ;  /* 0x0000000103037824 */ /* 0x000fe200078e0200 */
[----:B-1----:R-:W-:-:S04]  /*25230*/  SHF.L.U32 R10, R10, 0x3, RZ ;  /* 0x000000030a0a7819 */ /* 0x002fc800000006ff */
[----:B------:R-:W-:Y:S02]  /*25240*/  LOP3.LUT R10, R10, 0x38, RZ, 0xc0, !PT ;  /* 0x000000380a0a7812 */ /* 0x000fe400078ec0ff */
[----:B--2---:R-:W-:-:S04]  /*25250*/  LOP3.LUT R4, R4, 0x7f, RZ, 0xc0, !PT ;  /* 0x0000007f04047812 */ /* 0x004fc800078ec0ff */
[----:B------:R-:W-:Y:S02]  /*25260*/  SHF.R.U32.HI R6, RZ, 0x3, R4 ;  /* 0x00000003ff067819 */ /* 0x000fe40000011604 */
[----:B------:R-:W1:Y:S02]  /*25270*/  S2R R4, SR_TID.X ;  /* 0x0000000000047919 */ /* 0x000e640000002100 */
[----:B-1----:R-:W-:-:S05]  /*25280*/  IMAD.SHL.U32 R4, R4, 0x10, RZ ;  /* 0x0000001004047824 */ /* 0x002fca00078e00ff */
[----:B------:R-:W-:Y:S02]  /*25290*/  LOP3.LUT R4, R6, 0x70, R4, 0xf8, !PT ;  /* 0x0000007006047812 */ /* 0x000fe400078ef804 */
[----:B------:R-:W1:Y:S01]  /*252a0*/  @P0 LDC R6, c[0x0][0x44c] ;  /* 0x00011300ff060b82 */ /* 0x000e620000000800 */
[----:B---3--:R-:W-:-:S05]  /*252b0*/  IMAD.SHL.U32 R5, R5, 0x80, RZ ;  /* 0x0000008005057824 */ /* 0x008fca00078e00ff */
[----:B------:R-:W-:-:S04]  /*252c0*/  LOP3.LUT R4, R4, R5, RZ, 0xfc, !PT ;  /* 0x0000000504047212 */ /* 0x000fc800078efcff */
[----:B------:R-:W-:Y:S01]  /*252d0*/  MOV R0, R4 ;  /* 0x0000000400007202 */ /* 0x000fe20000000f00 */
[----:B-1----:R-:W-:-:S05]  /*252e0*/  @P0 IMAD.HI.U32 R6, R4, R6, RZ ;  /* 0x0000000604060227 */ /* 0x002fca00078e00ff */
[----:B0-----:R-:W-:-:S05]  /*252f0*/  @P0 SHF.R.U32.HI R0, RZ, R7, R6 ;  /* 0x00000007ff000219 */ /* 0x001fca0000011606 */
[----:B------:R-:W-:Y:S02]  /*25300*/  IMAD.MOV R6, RZ, RZ, -R0 ;  /* 0x000000ffff067224 */ /* 0x000fe400078e0a00 */
[----:B------:R-:W-:-:S04]  /*25310*/  IMAD.WIDE.U32 R2, R0, UR4, R2 ;  /* 0x0000000400027c25 */ /* 0x000fc8000f8e0002 */
[----:B------:R-:W-:Y:S01]  /*25320*/  IMAD R4, R8, R6, R4 ;  /* 0x0000000608047224 */ /* 0x000fe200078e0204 */
[----:B------:R-:W-:-:S05]  /*25330*/  SHF.R.S32.HI R6, RZ, 0x1f, R0 ;  /* 0x0000001fff067819 */ /* 0x000fca0000011400 */
        /* <DEDUP_REMOVED lines=8> */
[----:B------:R-:W-:Y:S01]  /*253c0*/  ISETP.GE.AND P1, PT, R9, UR4, PT ;  /* 0x0000000409007c0c */ /* 0x000fe2000bf26270 */
[----:B------:R-:W-:Y:S01]  /*253d0*/  IMAD R0, R4, UR5, R0 ;  /* 0x0000000504007c24 */ /* 0x000fe2000f8e0200 */
[----:B------:R0:W5:Y:S01]  /*253e0*/  LDL R9, [R1+0x30] ;  /* 0x0000300001097983 */ /* 0x0001620000100800 */
[----:B------:R-:W-:Y:S02]  /*253f0*/  LEA R4, P2, R2, UR6, 0x1 ;  /* 0x0000000602047c11 */ /* 0x000fe4000f8408ff */
[----:B------:R-:W-:Y:S01]  /*25400*/  IMAD.IADD R0, R3, 0x1, R0 ;  /* 0x0000000103007824 */ /* 0x000fe200078e0200 */
[----:B------:R-:W-:Y:S01]  /*25410*/  ISETP.GE.AND P0, PT, R10, UR4, PT ;  /* 0x000000040a007c0c */ /* 0x000fe2000bf06270 */
[----:B------:R-:W-:-:S03]  /*25420*/  UMOV UR4, 0xffffffff ;  /* 0xffffffff00047882 */ /* 0x000fc60000000000 */
[----:B------:R-:W-:Y:S01]  /*25430*/  LEA.HI.X R3, R2, UR7, R0, 0x1, P2 ;  /* 0x0000000702037c11 */ /* 0x000fe200090f0c00 */
[----:B0-----:R-:W-:Y:S08]  /*25440*/  BRA.DIV UR4, `(.L_x_715) ;  /* 0x0000005204bc7947 */ /* 0x001ff0000b800000 */
        /* <DEDUP_REMOVED lines=14> */
[----:B0-----:R-:W-:-:S04]  /*25530*/  @!P4 LEA R7, P3, R10, R7, 0x1 ;  /* 0x000000070a07c211 */ /* 0x001fc800078608ff */
[----:B-1----:R-:W-:-:S04]  /*25540*/  @!P4 IADD3.X R6, RZ, R6, RZ, P3, !PT ;  /* 0x00000006ff06c210 */ /* 0x002fc80001ffe4ff */
        /* <DEDUP_REMOVED lines=17> */
[----:B0-----:R-:W-:-:S05]  /*25660*/  @!P2 IMAD.X R6, RZ, RZ, R6, P3 ;  /* 0x000000ffff06a224 */ /* 0x001fca00018e0606 */
[----:B------:R-:W-:Y:S01]  /*25670*/  @!P2 MOV R7, R6 ;  /* 0x000000060007a202 */ /* 0x000fe20000000f00 */
        /* <DEDUP_REMOVED lines=41> */
[----:B------:R0:W1:Y:S04]  /*25910*/  SHFL.IDX PT, R5, R3, 0x7, 0x181f ;  /* 0x00f81f0003057f89 */ /* 0x00006800000e0000 */
[----:B------:R0:W-:Y:S04]  /*25920*/  @!P2 LDGSTS.E.BYPASS.LTC128B.128 [R9+0x19400], desc[UR4][R6.64], !P0 ;  /* 0x194000000609afae */ /* 0x0001e8000c101d44 */
[----:B------:R0:W-:Y:S04]  /*25930*/  @!P2 LDGSTS.E.BYPASS.LTC128B.128 [R9+0x1d400], desc[UR4][R6.64+0x80], !P1 ;  /* 0x1d4000800609afae */ /* 0x0001e8000c901d44 */
[----:B------:R0:W2:Y:S02]  /*25940*/  SHFL.IDX PT, R3, R4, 0x7, 0x181f ;  /* 0x00f81f0004037f89 */ /* 0x0000a400000e0000 */
.L_x_894:
[----:B------:R-:W-:Y:S01]  /*25950*/  VIADD R0, R0, 0x70 ;  /* 0x0000007000007836 */ /* 0x000fe20000000000 */
[----:B------:R-:W-:Y:S04]  /*25960*/  BSSY B0, `(.L_x_716) ;  /* 0x000000b000007945 */ /* 0x000fe80003800000 */
[----:B------:R-:W-:-:S13]  /*25970*/  ISETP.GE.AND P2, PT, R0, R2, PT ;  /* 0x000000020000720c */ /* 0x000fda0003f46270 */
[----:B------:R-:W-:Y:S05]  /*25980*/  @P2 BRA `(.L_x_717) ;  /* 0x0000000000202947 */ /* 0x000fea0003800000 */
[----:B--2---:R-:W-:Y:S01]  /*25990*/  LEA R2, P2, R10, R3, 0x1 ;  /* 0x000000030a027211 */ /* 0x004fe200078408ff */
[----:B------:R-:W-:-:S04]  /*259a0*/  ULDC.64 UR4, c[0x0][0x208] ;  /* 0x0000820000047ab9 */ /* 0x000fc80000000a00 */
[----:B01----:R-:W-:-:S05]  /*259b0*/  IMAD.X R3, RZ, RZ, R5, P2 ;  /* 0x000000ffff037224 */ /* 0x003fca00010e0605 */
[----:B------:R-:W-:Y:S01]  /*259c0*/  @!PT LDS RZ, [RZ] ;  /* 0x00000000fffff984 */ /* 0x000fe20000000800 */
[----:B------:R-:W-:Y:S01]  /*259d0*/  @!PT LDS RZ, [RZ] ;  /* 0x00000000fffff984 */ /* 0x000fe20000000800 */
[----:B------:R-:W-:Y:S01]  /*259e0*/  @!PT LDS RZ, [RZ] ;  /* 0x00000000fffff984 */ /* 0x000fe20000000800 */
[----:B------:R3:W-:Y:S04]  /*259f0*/  LDGSTS.E.BYPASS.LTC128B.128 [R9+0x19c00], desc[UR4][R2.64], !P0 ;  /* 0x19c0000002097fae */ /* 0x0007e8000c101d44 */
[----:B------:R3:W-:Y:S02]  /*25a00*/  LDGSTS.E.BYPASS.LTC128B.128 [R9+0x1dc00], desc[UR4][R2.64+0x80], !P1 ;  /* 0x1dc0008002097fae */ /* 0x0007e4000c901d44 */
.L_x_717:
[----:B------:R-:W-:Y:S05]  /*25a10*/  BSYNC B0 ;  /* 0x0000000000007941 */ /* 0x000fea0003800000 */
.L_x_716:
[----:B------:R-:W-:Y:S01]  /*25a20*/  NOP ;  /* 0x0000000000007918 */ /* 0x000fe20000000000 */
[----:B------:R-:W-:Y:S02]  /*25a30*/  PLOP3.LUT P0, PT, PT, PT, PT, 0x80, 0x0 ;  /* 0x000000000000781c */ /* 0x000fe40003f0f070 */
[----:B------:R-:W-:-:S11]  /*25a40*/  IADD3 R11, R18, 0x34800, RZ ;  /* 0x00034800120b7810 */ /* 0x000fd60007ffe0ff */
.L_x_718:
        /* <DEDUP_REMOVED lines=16> */
[----:B------:R-:W4:Y:S03]  /*25b50*/  SYNCS.PHASECHK.TRANS64.TRYWAIT P0, [R18+URZ+0x34820], R0 ;  /* 0x03482000120075a7 */ /* 0x000f26000800017f */
[----:B---34-:R-:W-:Y:S05]  /*25b60*/  @!P0 BRA `(.L_x_720) ;  /* 0x0000005400cc8947 */ /* 0x018fea0003800000 */
.L_x_895:
[----:B------:R-:W-:Y:S05]  /*25b70*/  BSYNC B0 ;  /* 0x0000000000007941 */ /* 0x000fea0003800000 */
.L_x_719:
[----:B0-2---:R-:W3:Y:S04]  /*25b80*/  LDL R3, [R1+0x40] ;  /* 0x0000400001037983 */ /* 0x005ee80000100800 */
[----:B------:R-:W2:Y:S01]  /*25b90*/  LDL R2, [R1+0x2c] ;  /* 0x00002c0001027983 */ /* 0x000ea20000100800 */
[----:B------:R-:W-:Y:S01]  /*25ba0*/  BSSY B0, `(.L_x_721) ;  /* 0x00001e9000007945 */ /* 0x000fe20003800000 */
[----:B---3--:R-:W-:-:S05]  /*25bb0*/  VIADD R0, R3, 0xfffffffe ;  /* 0xfffffffe03007836 */ /* 0x008fca0000000000 */
[----:B--2---:R-:W-:-:S13]  /*25bc0*/  ISETP.GE.AND P0, PT, R0, R2, PT ;  /* 0x000000020000720c */ /* 0x004fda0003f06270 */
[----:B------:R-:W-:Y:S05]  /*25bd0*/  @!P0 BRA `(.L_x_722) ;  /* 0x0000001c00948947 */ /* 0x000fea0003800000 */
[----:B-1----:R-:W2:Y:S04]  /*25be0*/  LDL.LU R5, [R1+0x58] ;  /* 0x0000580001057983 */ /* 0x002ea80000300800 */
[----:B------:R-:W3:Y:S04]  /*25bf0*/  LDL.LU R4, [R1+0x44] ;  /* 0x0000440001047983 */ /* 0x000ee80000300800 */
[----:B------:R-:W4:Y:S01]  /*25c00*/  LDL.LU R3, [R1+0x3c] ;  /* 0x00003c0001037983 */ /* 0x000f220000300800 */
[----:B------:R-:W-:Y:S01]  /*25c10*/  LOP3.LUT R2, RZ, R2, RZ, 0x33, !PT ;  /* 0x00000002ff027212 */ /* 0x000fe200078e33ff */
[----:B------:R-:W-:Y:S01]  /*25c20*/  BSSY B2, `(.L_x_723) ;  /* 0x00000a7000027945 */ /* 0x000fe20003800000 */
[----:B--2---:R-:W-:-:S05]  /*25c30*/  IADD3 R6, R5, 0x1, RZ ;  /* 0x0000000105067810 */ /* 0x004fca0007ffe0ff */
        /* <DEDUP_REMOVED lines=8> */
[----:B------:R-:W2:Y:S04]  /*25cc0*/  LDL R4, [R1] ;  /* 0x0000000001047983 */ /* 0x000ea80000100800 */
[----:B------:R-:W3:Y:S01]  /*25cd0*/  LDL R3, [R1+0xc] ;  /* 0x00000c0001037983 */ /* 0x000ee20000100800 */
[----:B------:R-:W-:Y:S01]  /*25ce0*/  VIADD R7, R19, 0x1 ;  /* 0x0000000113077836 */ /* 0x000fe20000000000 */
[----:B------:R-:W-:Y:S04]  /*25cf0*/  BSSY B1, `(.L_x_725) ;  /* 0x0000095000017945 */ /* 0x000fe80003800000 */
[----:B------:R-:W-:-:S04]  /*25d00*/  ISETP.NE.AND P0, PT, R7, 0x2, PT ;  /* 0x000000020700780c */ /* 0x000fc80003f05270 */
[----:B------:R-:W-:Y:S02]  /*25d10*/  SEL R10, RZ, 0x1, P0 ;  /* 0x00000001ff0a7807 */ /* 0x000fe40000000000 */
[----:B------:R-:W-:Y:S02]  /*25d20*/  SEL R7, R7, RZ, P0 ;  /* 0x000000ff07077207 */ /* 0x000fe40000000000 */
[----:B--2---:R-:W-:Y:S02]  /*25d30*/  LOP3.LUT P1, RZ, R4, 0x1, RZ, 0xc0, !PT ;  /* 0x0000000104ff7812 */ /* 0x004fe4000782c0ff */
[----:B---3--:R-:W-:-:S11]  /*25d40*/  LOP3.LUT R10, R3, R10, RZ, 0x3c, !PT ;  /* 0x0000000a030a7212 */ /* 0x008fd600078e3cff */
[----:B------:R-:W-:Y:S05]  /*25d50*/  @!P1 BRA `(.L_x_726) ;  /* 0x0000000800389947 */ /* 0x000fea0003800000 */
[----:B------:R-:W-:Y:S01]  /*25d60*/  ULDC.64 UR4, c[0x0][0x418] ;  /* 0x0001060000047ab9 */ /* 0x000fe20000000a00 */
[----:B------:R-:W-:Y:S02]  /*25d70*/  MOV R4, R17 ;  /* 0x0000001100047202 */ /* 0x000fe40000000f00 */
        /* <DEDUP_REMOVED lines=23> */
.L_x_727:
[----:B------:R-:W-:Y:S01]  /*25ef0*/  LEA R3, R7, R18, 0x3 ;  /* 0x0000001207037211 */ /* 0x000fe200078e18ff */
[----:B------:R-:W-:Y:S01]  /*25f00*/  BSSY B3, `(.L_x_728) ;  /* 0x0000004000037945 */ /* 0x000fe20003800000 */
[----:B------:R-:W-:-:S04]  /*25f10*/  SHF.L.U32 R2, R10, 0x1f, RZ ;  /* 0x0000001f0a027819 */ /* 0x000fc800000006ff */
[----:B------:R-:W1:Y:S02]  /*25f20*/  SYNCS.PHASECHK.TRANS64.TRYWAIT P0, [R3+URZ+0x34840], R2 ;  /* 0x03484002030075a7 */ /* 0x000e64000800017f */
[----:B-1----:R-:W-:Y:S05]  /*25f30*/  @!P0 BRA `(.L_x_729) ;  /* 0x0000005000ec8947 */ /* 0x002fea0003800000 */
.L_x_896:
[----:B------:R-:W-:Y:S05]  /*25f40*/  BSYNC B3 ;  /* 0x0000000000037941 */ /* 0x000fea0003800000 */
.L_x_728:
        /* <DEDUP_REMOVED lines=12> */
.L_x_731:
[----:B------:R-:W-:Y:S05]  /*26010*/  BSYNC B3 ;  /* 0x0000000000037941 */ /* 0x000fea0003800000 */
.L_x_730:
[----:B-1----:R-:W2:Y:S01]  /*26020*/  LDL R2, [R1+0x18] ;  /* 0x0000180001027983 */ /* 0x002ea20000100800 */
[----:B------:R-:W-:Y:S01]  /*26030*/  IMAD.MOV.U32 R14, RZ, RZ, RZ ;  /* 0x000000ffff0e7224 */ /* 0x000fe200078e00ff */
[----:B------:R-:W-:Y:S01]  /*26040*/  UIADD3 UR4, UP0, UR38, 0x370, URZ ;  /* 0x0000037026047890 */ /* 0x000fe2000ff1e03f */
[----:B------:R-:W-:Y:S01]  /*26050*/  IMAD R8, R7, 0xb000, R18 ;  /* 0x0000b00007087824 */ /* 0x000fe200078e0212 */
[----:B------:R-:W-:Y:S01]  /*26060*/  PLOP3.LUT P0, PT, PT, PT, PT, 0x80, 0x0 ;  /* 0x000000000000781c */ /* 0x000fe20003f0f070 */
[----:B------:R-:W-:Y:S01]  /*26070*/  VIADD R3, R3, 0x34830 ;  /* 0x0003483003037836 */ /* 0x000fe20000000000 */
[----:B------:R-:W-:Y:S01]  /*26080*/  R2UR UR10, R14 ;  /* 0x000000000e0a72ca */ /* 0x000fe200000e0000 */
[----:B------:R-:W-:Y:S01]  /*26090*/  UIADD3.X UR5, URZ, UR39, URZ, UP0, !UPT ;  /* 0x000000273f057290 */ /* 0x000fe200087fe43f */
[----:B------:R-:W-:Y:S01]  /*260a0*/  IADD3 R5, R8, 0x1e400, RZ ;  /* 0x0001e40008057810 */ /* 0x000fe20007ffe0ff */
[----:B------:R-:W-:Y:S01]  /*260b0*/  UMOV UR6, 0x0 ;  /* 0x0000000000067882 */ /* 0x000fe20000000000 */
[----:B------:R-:W-:Y:S01]  /*260c0*/  UMOV UR7, 0x14f00000 ;  /* 0x14f0000000077882 */ /* 0x000fe20000000000 */
[----:B--2---:R-:W-:-:S10]  /*260d0*/  IMAD R2, R0, 0xb0, R2 ;  /* 0x000000b000027824 */ /* 0x004fd400078e0202 */
.L_x_732:
        /* <DEDUP_REMOVED lines=16> */
.L_x_733:
        /* <DEDUP_REMOVED lines=16> */
.L_x_897:
[----:B------:R-:W-:Y:S05]  /*262e0*/  BSYNC B3 ;  /* 0x0000000000037941 */ /* 0x000fea0003800000 */
.L_x_734:
[----:B------:R-:W-:Y:S01]  /*262f0*/  BSSY B3, `(.L_x_736) ;  /* 0x000000c000037945 */ /* 0x000fe20003800000 */
[----:B------:R-:W-:Y:S01]  /*26300*/  MOV R12, 0x0 ;  /* 0x00000000000c7802 */ /* 0x000fe20000000f00 */
[----:B------:R-:W-:Y:S02]  /*26310*/  IMAD.MOV.U32 R13, RZ, RZ, 0x14f00000 ;  /* 0x14f00000ff0d7424 */ /* 0x000fe400078e00ff */
[----:B------:R-:W-:Y:S05]  /*26320*/  @P1 BRA `(.L_x_737) ;  /* 0x0000000000201947 */ /* 0x000fea0003800000 */
        /* <DEDUP_REMOVED lines=8> */
.L_x_737:
[----:B------:R-:W-:Y:S05]  /*263b0*/  BSYNC B3 ;  /* 0x0000000000037941 */ /* 0x000fea0003800000 */
.L_x_736:
[----:B------:R-:W2:Y:S04]  /*263c0*/  LDL R5, [R1+0x18] ;  /* 0x0000180001057983 */ /* 0x000ea80000100800 */
[----:B0-----:R-:W2:Y:S01]  /*263d0*/  LDL.LU R3, [R1+0x4] ;  /* 0x0000040001037983 */ /* 0x001ea20000300800 */
[----:B------:R-:W-:Y:S01]  /*263e0*/  R2UR UR10, R14 ;  /* 0x000000000e0a72ca */ /* 0x000fe200000e0000 */
[----:B------:R-:W-:Y:S01]  /*263f0*/  IMAD R8, R19, 0xb000, R18 ;  /* 0x0000b00013087824 */ /* 0x000fe200078e0212 */
[----:B------:R-:W-:Y:S01]  /*26400*/  R2UR UR6, R12 ;  /* 0x000000000c0672ca */ /* 0x000fe200000e0000 */
[----:B------:R-:W-:Y:S01]  /*26410*/  UIADD3 UR4, UP0, UR38, 0x470, URZ ;  /* 0x0000047026047890 */ /* 0x000fe2000ff1e03f */
[----:B------:R-:W-:Y:S02]  /*26420*/  R2UR UR7, R13 ;  /* 0x000000000d0772ca */ /* 0x000fe400000e0000 */
[----:B------:R-:W-:Y:S01]  /*26430*/  LEA R2, R19, R18, 0x3 ;  /* 0x0000001213027211 */ /* 0x000fe200078e18ff */
[----:B------:R-:W-:Y:S01]  /*26440*/  UIADD3.X UR5, URZ, UR39, URZ, UP0, !UPT ;  /* 0x000000273f057290 */ /* 0x000fe200087fe43f */
[----:B------:R-:W-:-:S03]  /*26450*/  PLOP3.LUT P0, PT, PT, PT, PT, 0x80, 0x0 ;  /* 0x000000000000781c */ /* 0x000fc60003f0f070 */
[----:B------:R-:W-:Y:S02]  /*26460*/  VIADD R2, R2, 0x34850 ;  /* 0x0003485002027836 */ /* 0x000fe40000000000 */
[----:B--2---:R-:W-:Y:S02]  /*26470*/  IMAD R3, R3, 0xb0, R5 ;  /* 0x000000b003037824 */ /* 0x004fe400078e0205 */
[----:B------:R-:W-:-:S07]  /*26480*/  VIADD R5, R8, 0x400 ;  /* 0x0000040008057836 */ /* 0x000fce0000000000 */
.L_x_738:
        /* <DEDUP_REMOVED lines=15> */
.L_x_739:
        /* <DEDUP_REMOVED lines=11> */
[----:B------:R-:W-:-:S07]  /*26630*/  MOV R17, R4 ;  /* 0x0000000400117202 */ /* 0x000fce0000000f00 */
.L_x_726:
[----:B------:R-:W-:Y:S05]  /*26640*/  BSYNC B1 ;  /* 0x0000000000017941 */ /* 0x000fea0003800000 */
.L_x_725:
[----:B0-----:R-:W2:Y:S01]  /*26650*/  LDL.LU R0, [R1+0x40] ;  /* 0x0000400001007983 */ /* 0x001ea20000300800 */
[----:B------:R-:W-:-:S03]  /*26660*/  IMAD.MOV.U32 R19, RZ, RZ, R7 ;  /* 0x000000ffff137224 */ /* 0x000fc600078e0007 */
[----:B------:R0:W-:Y:S02]  /*26670*/  STL [R1+0xc], R10 ;  /* 0x00000c0a01007387 */ /* 0x0001e40000100800 */
[----:B0-2---:R-:W-:-:S07]  /*26680*/  VIADD R0, R0, 0xfffffffd ;  /* 0xfffffffd00007836 */ /* 0x005fce0000000000 */
.L_x_724:
[----:B------:R-:W-:Y:S05]  /*26690*/  BSYNC B2 ;  /* 0x0000000000027941 */ /* 0x000fea0003800000 */
.L_x_723:
[----:B------:R-:W-:Y:S01]  /*266a0*/  VIADD R9, R9, 0xfffffffe ;  /* 0xfffffffe09097836 */ /* 0x000fe20000000000 */
[----:B------:R-:W-:-:S04]  /*266b0*/  LOP3.LUT R6, RZ, R6, RZ, 0x33, !PT ;  /* 0x00000006ff067212 */ /* 0x000fc800078e33ff */
[----:B------:R-:W-:-:S13]  /*266c0*/  ISETP.NE.AND P0, PT, R9, R6, PT ;  /* 0x000000060900720c */ /* 0x000fda0003f05270 */
[----:B------:R-:W-:Y:S05]  /*266d0*/  @!P0 BRA `(.L_x_722) ;  /* 0x0000001000d48947 */ /* 0x000fea0003800000 */
[----:B------:R-:W-:-:S07]  /*266e0*/  MOV R8, R17 ;  /* 0x0000001100087202 */ /* 0x000fce0000000f00 */
.L_x_770:
[----:B------:R-:W2:Y:S04]  /*266f0*/  LDL R3, [R1] ;  /* 0x0000000001037983 */ /* 0x000ea80000100800 */
[----:B------:R-:W3:Y:S01]  /*26700*/  LDL R2, [R1+0xc] ;  /* 0x00000c0001027983 */ /* 0x000ee20000100800 */
[----:B------:R-:W-:Y:S01]  /*26710*/  VIADD R4, R19, 0x1 ;  /* 0x0000000113047836 */ /* 0x000fe20000000000 */
[----:B------:R-:W-:Y:S05]  /*26720*/  YIELD ;  /* 0x0000000000007946 */ /* 0x000fea0003800000 */
[----:B------:R-:W-:Y:S01]  /*26730*/  ISETP.NE.AND P0, PT, R4, 0x2, PT ;  /* 0x000000020400780c */ /* 0x000fe20003f05270 */
[----:B------:R-:W-:Y:S03]  /*26740*/  BSSY B1, `(.L_x_740) ;  /* 0x0000092000017945 */ /* 0x000fe60003800000 */
[----:B------:R-:W-:-:S02]  /*26750*/  SEL R5, RZ, 0x1, P0 ;  /* 0x00000001ff057807 */ /* 0x000fc40000000000 */
[----:B------:R-:W-:Y:S02]  /*26760*/  SEL R4, R4, RZ, P0 ;  /* 0x000000ff04047207 */ /* 0x000fe40000000000 */
[----:B--2---:R-:W-:Y:S02]  /*26770*/  LOP3.LUT P1, RZ, R3, 0x1, RZ, 0xc0, !PT ;  /* 0x0000000103ff7812 */ /* 0x004fe4000782c0ff */
        /* <DEDUP_REMOVED lines=17> */
[----:B------:R-:W-:Y:S02]  /*26890*/  IADD3 R6, -R2, RZ, RZ ;  /* 0x000000ff02067210 */ /* 0x000fe40007ffe1ff */
[----:B------:R-:W-:-:S03]  /*268a0*/  SHF.R.S32.HI R3, RZ, 0x1f, R2 ;  /* 0x0000001fff037819 */ /* 0x000fc60000011402 */
        /* <DEDUP_REMOVED lines=8> */
.L_x_742:
[----:B------:R-:W-:Y:S01]  /*26930*/  IMAD R3, R4, 0x8, R18 ;  /* 0x0000000804037824 */ /* 0x000fe200078e0212 */
[----:B------:R-:W-:Y:S01]  /*26940*/  SHF.L.U32 R2, R5, 0x1f, RZ ;  /* 0x0000001f05027819 */ /* 0x000fe200000006ff */
[----:B------:R-:W-:Y:S03]  /*26950*/  BSSY B2, `(.L_x_743) ;  /* 0x0000003000027945 */ /* 0x000fe60003800000 */
[----:B------:R-:W1:Y:S02]  /*26960*/  SYNCS.PHASECHK.TRANS64.TRYWAIT P0, [R3+URZ+0x34840], R2 ;  /* 0x03484002030075a7 */ /* 0x000e64000800017f */
[----:B-1----:R-:W-:Y:S05]  /*26970*/  @!P0 BRA `(.L_x_744) ;  /* 0x0000004800848947 */ /* 0x002fea0003800000 */
.L_x_898:
[----:B------:R-:W-:Y:S05]  /*26980*/  BSYNC B2 ;  /* 0x0000000000027941 */ /* 0x000fea0003800000 */
.L_x_743:
[----:B------:R-:W2:Y:S01]  /*26990*/  S2R R7, SR_TID.X ;  /* 0x0000000000077919 */ /* 0x000ea20000002100 */
[----:B------:R-:W-:Y:S01]  /*269a0*/  BSSY B2, `(.L_x_745) ;  /* 0x000000b000027945 */ /* 0x000fe20003800000 */
[----:B--2---:R-:W-:-:S04]  /*269b0*/  LOP3.LUT R7, R7, 0x7f, RZ, 0xc0, !PT ;  /* 0x0000007f07077812 */ /* 0x004fc800078ec0ff */
[----:B------:R-:W-:-:S13]  /*269c0*/  ISETP.NE.AND P1, PT, R7, RZ, PT ;  /* 0x000000ff0700720c */ /* 0x000fda0003f25270 */
[----:B------:R-:W-:Y:S05]  /*269d0*/  @P1 BRA `(.L_x_746) ;  /* 0x00000000001c1947 */ /* 0x000fea0003800000 */
[----:B------:R-:W2:Y:S01]  /*269e0*/  S2R R7, SR_TID.X ;  /* 0x0000000000077919 */ /* 0x000ea20000002100 */
[----:B-1----:R-:W-:-:S04]  /*269f0*/  IMAD.MOV.U32 R2, RZ, RZ, 0xb000 ;  /* 0x0000b000ff027424 */ /* 0x002fc800078e00ff */
[----:B------:R3:W-:Y:S01]  /*26a00*/  SYNCS.ARRIVE.TRANS64 RZ, [R3+URZ+0x34830], R2 ;  /* 0x0348300203ff79a7 */ /* 0x0007e2000800003f */
[----:B--2---:R-:W-:-:S04]  /*26a10*/  LOP3.LUT R7, R7, 0x1f, RZ, 0xc0, !PT ;  /* 0x0000001f07077812 */ /* 0x004fc800078ec0ff */
[----:B------:R-:W-:-:S13]  /*26a20*/  ISETP.NE.AND P0, PT, R7, RZ, PT ;  /* 0x000000ff0700720c */ /* 0x000fda0003f05270 */
[----:B---3--:R-:W-:Y:S05]  /*26a30*/  @!P0 BRA `(.L_x_746) ;  /* 0x0000000000048947 */ /* 0x008fea0003800000 */
[----:B------:R-:W-:Y:S01]  /*26a40*/  BPT.TRAP 0x1 ;  /* 0x000000040000795c */ /* 0x000fe20000300000 */
.L_x_746:
[----:B------:R-:W-:Y:S05]  /*26a50*/  BSYNC B2 ;  /* 0x0000000000027941 */ /* 0x000fea0003800000 */
.L_x_745:
[----:B------:R-:W2:Y:S01]  /*26a60*/  LDL R7, [R1+0x18] ;  /* 0x0000180001077983 */ /* 0x000ea20000100800 */
[----:B------:R-:W-:Y:S01]  /*26a70*/  MOV R10, RZ ;  /* 0x000000ff000a7202 */ /* 0x000fe20000000f00 */
[----:B-1----:R-:W-:Y:S01]  /*26a80*/  IMAD R2, R4, 0xb000, R18 ;  /* 0x0000b00004027824 */ /* 0x002fe200078e0212 */
[----:B------:R-:W-:Y:S01]  /*26a90*/  UIADD3 UR4, UP0, UR38, 0x370, URZ ;  /* 0x0000037026047890 */ /* 0x000fe2000ff1e03f */
[----:B------:R-:W-:Y:S01]  /*26aa0*/  PLOP3.LUT P0, PT, PT, PT, PT, 0x80, 0x0 ;  /* 0x000000000000781c */ /* 0x000fe20003f0f070 */
[----:B------:R-:W-:Y:S01]  /*26ab0*/  VIADD R3, R3, 0x34830 ;  /* 0x0003483003037836 */ /* 0x000fe20000000000 */
[----:B------:R-:W-:Y:S01]  /*26ac0*/  R2UR UR10, R10 ;  /* 0x000000000a0a72ca */ /* 0x000fe200000e0000 */
[----:B0-----:R-:W-:Y:S01]  /*26ad0*/  VIADD R9, R2, 0x1e400 ;  /* 0x0001e40002097836 */ /* 0x001fe20000000000 */
[----:B------:R-:W-:Y:S01]  /*26ae0*/  UIADD3.X UR5, URZ, UR39, URZ, UP0, !UPT ;  /* 0x000000273f057290 */ /* 0x000fe200087fe43f */
[----:B------:R-:W-:Y:S01]  /*26af0*/  UMOV UR6, 0x0 ;  /* 0x0000000000067882 */ /* 0x000fe20000000000 */
[----:B------:R-:W-:Y:S01]  /*26b00*/  UMOV UR7, 0x14f00000 ;  /* 0x14f0000000077882 */ /* 0x000fe20000000000 */
[----:B--2---:R-:W-:-:S10]  /*26b10*/  IMAD R7, R6, 0xb0, R7 ;  /* 0x000000b006077824 */ /* 0x004fd400078e0207 */
.L_x_747:
        /* <DEDUP_REMOVED lines=12> */
[----:B------:R-:W-:Y:S01]  /*26be0*/  UMOV UR6, 0x0 ;  /* 0x0000000000067882 */ /* 0x000fe20000000000 */
[----:B------:R-:W-:Y:S01]  /*26bf0*/  IADD3 R2, R2, 0x23c00, RZ ;  /* 0x00023c0002027810 */ /* 0x000fe20007ffe0ff */
[----:B------:R-:W-:Y:S01]  /*26c00*/  UMOV UR7, 0x14f00000 ;  /* 0x14f0000000077882 */ /* 0x000fe20000000000 */
[----:B------:R-:W-:-:S15]  /*26c10*/  R2UR UR10, R9 ;  /* 0x00000000090a72ca */ /* 0x000fde00000e0000 */
.L_x_748:
        /* <DEDUP_REMOVED lines=16> */
.L_x_899:
[----:B------:R-:W-:Y:S05]  /*26d20*/  BSYNC B2 ;  /* 0x0000000000027941 */ /* 0x000fea0003800000 */
.L_x_749:
[----:B------:R-:W-:Y:S01]  /*26d30*/  BSSY B2, `(.L_x_751) ;  /* 0x000000b000027945 */ /* 0x000fe20003800000 */
[----:B------:R-:W-:Y:S02]  /*26d40*/  IMAD.MOV.U32 R12, RZ, RZ, 0x0 ;  /* 0x00000000ff0c7424 */ /* 0x000fe400078e00ff */
[----:B------:R-:W-:Y:S01]  /*26d50*/  IMAD.MOV.U32 R13, RZ, RZ, 0x14f00000 ;  /* 0x14f00000ff0d7424 */ /* 0x000fe200078e00ff */
[----:B------:R-:W-:Y:S06]  /*26d60*/  @P1 BRA `(.L_x_752) ;  /* 0x00000000001c1947 */ /* 0x000fec0003800000 */
[----:B------:R-:W1:Y:S01]  /*26d70*/  S2R R7, SR_TID.X ;  /* 0x0000000000077919 */ /* 0x000e620000002100 */
[----:B0-----:R-:W-:-:S04]  /*26d80*/  MOV R3, 0xb000 ;  /* 0x0000b00000037802 */ /* 0x001fc80000000f00 */
[----:B------:R2:W-:Y:S01]  /*26d90*/  SYNCS.ARRIVE.TRANS64 RZ, [R2+URZ+0x50], R3 ;  /* 0x0000500302ff79a7 */ /* 0x0005e2000800003f */
[----:B-1----:R-:W-:-:S04]  /*26da0*/  LOP3.LUT R7, R7, 0x1f, RZ, 0xc0, !PT ;  /* 0x0000001f07077812 */ /* 0x002fc800078ec0ff */
[----:B------:R-:W-:-:S13]  /*26db0*/  ISETP.NE.AND P0, PT, R7, RZ, PT ;  /* 0x000000ff0700720c */ /* 0x000fda0003f05270 */
[----:B--2---:R-:W-:Y:S05]  /*26dc0*/  @!P0 BRA `(.L_x_752) ;  /* 0x0000000000048947 */ /* 0x004fea0003800000 */
[----:B------:R-:W-:Y:S01]  /*26dd0*/  BPT.TRAP 0x1 ;  /* 0x000000040000795c */ /* 0x000fe20000300000 */
.L_x_752:
[----:B------:R-:W-:Y:S05]  /*26de0*/  BSYNC B2 ;  /* 0x0000000000027941 */ /* 0x000fea0003800000 */
.L_x_751:
        /* <DEDUP_REMOVED lines=12> */
.L_x_753:
        /* <DEDUP_REMOVED lines=15> */
.L_x_754:
        /* <DEDUP_REMOVED lines=12> */
.L_x_741:
[----:B------:R-:W-:Y:S05]  /*27060*/  BSYNC B1 ;  /* 0x0000000000017941 */ /* 0x000fea0003800000 */
.L_x_740:
[----:B------:R-:W2:Y:S01]  /*27070*/  LDL R2, [R1] ;  /* 0x0000000001027983 */ /* 0x000ea20000100800 */
[----:B------:R-:W-:Y:S01]  /*27080*/  VIADD R19, R4, 0x1 ;  /* 0x0000000104137836 */ /* 0x000fe20000000000 */
[----:B------:R-:W-:Y:S01]  /*27090*/  BSSY B1, `(.L_x_755) ;  /* 0x0000095000017945 */ /* 0x000fe20003800000 */
[----:B0-----:R-:W-:-:S03]  /*270a0*/  VIADD R6, R0, 0xffffffff ;  /* 0xffffffff00067836 */ /* 0x001fc60000000000 */
[----:B------:R-:W-:-:S04]  /*270b0*/  ISETP.NE.AND P0, PT, R19, 0x2, PT ;  /* 0x000000021300780c */ /* 0x000fc80003f05270 */
[----:B------:R-:W-:Y:S02]  /*270c0*/  SEL R19, R19, RZ, P0 ;  /* 0x000000ff13137207 */ /* 0x000fe40000000000 */
[----:B--2---:R-:W-:Y:S02]  /*270d0*/  LOP3.LUT P1, RZ, R2, 0x1, RZ, 0xc0, !PT ;  /* 0x0000000102ff7812 */ /* 0x004fe4000782c0ff */
        /* <DEDUP_REMOVED lines=16> */
[----:B-1----:R-:W-:Y:S01]  /*271e0*/  @P0 IMAD.HI.U32 R7, R6, R2, RZ ;  /* 0x0000000206070227 */ /* 0x002fe200078e00ff */
[----:B------:R-:W-:-:S04]  /*271f0*/  MOV R2, R6 ;  /* 0x0000000600027202 */ /* 0x000fc80000000f00 */
        /* <DEDUP_REMOVED lines=11> */
.L_x_757:
[----:B------:R-:W-:Y:S01]  /*272b0*/  IMAD R2, R19, 0x8, R18 ;  /* 0x0000000813027824 */ /* 0x000fe200078e0212 */
[----:B------:R-:W-:Y:S01]  /*272c0*/  SHF.L.U32 R3, R10, 0x1f, RZ ;  /* 0x0000001f0a037819 */ /* 0x000fe200000006ff */
[----:B------:R-:W-:Y:S03]  /*272d0*/  BSSY B2, `(.L_x_758) ;  /* 0x0000003000027945 */ /* 0x000fe60003800000 */
[----:B------:R-:W2:Y:S02]  /*272e0*/  SYNCS.PHASECHK.TRANS64.TRYWAIT P0, [R2+URZ+0x34840], R3 ;  /* 0x03484003020075a7 */ /* 0x000ea4000800017f */
[----:B--2---:R-:W-:Y:S05]  /*272f0*/  @!P0 BRA `(.L_x_759) ;  /* 0x00000040004c8947 */ /* 0x004fea0003800000 */
.L_x_900:
[----:B------:R-:W-:Y:S05]  /*27300*/  BSYNC B2 ;  /* 0x0000000000027941 */ /* 0x000fea0003800000 */
.L_x_758:
[----:B-1----:R-:W1:Y:S01]  /*27310*/  S2R R9, SR_TID.X ;  /* 0x0000000000097919 */ /* 0x002e620000002100 */
[----:B------:R-:W-:Y:S01]  /*27320*/  BSSY B2, `(.L_x_760) ;  /* 0x000000b000027945 */ /* 0x000fe20003800000 */
[----:B-1----:R-:W-:-:S04]  /*27330*/  LOP3.LUT R9, R9, 0x7f, RZ, 0xc0, !PT ;  /* 0x0000007f09097812 */ /* 0x002fc800078ec0ff */
[----:B------:R-:W-:-:S13]  /*27340*/  ISETP.NE.AND P1, PT, R9, RZ, PT ;  /* 0x000000ff0900720c */ /* 0x000fda0003f25270 */
[----:B------:R-:W-:Y:S05]  /*27350*/  @P1 BRA `(.L_x_761) ;  /* 0x00000000001c1947 */ /* 0x000fea0003800000 */
[----:B------:R-:W1:Y:S01]  /*27360*/  S2R R9, SR_TID.X ;  /* 0x0000000000097919 */ /* 0x000e620000002100 */
[----:B--2---:R-:W-:-:S04]  /*27370*/  MOV R3, 0xb000 ;  /* 0x0000b00000037802 */ /* 0x004fc80000000f00 */
[----:B------:R3:W-:Y:S01]  /*27380*/  SYNCS.ARRIVE.TRANS64 RZ, [R2+URZ+0x34830], R3 ;  /* 0x0348300302ff79a7 */ /* 0x0007e2000800003f */
[----:B-1----:R-:W-:-:S04]  /*27390*/  LOP3.LUT R9, R9, 0x1f, RZ, 0xc0, !PT ;  /* 0x0000001f09097812 */ /* 0x002fc800078ec0ff */
[----:B------:R-:W-:-:S13]  /*273a0*/  ISETP.NE.AND P0, PT, R9, RZ, PT ;  /* 0x000000ff0900720c */ /* 0x000fda0003f05270 */
[----:B---3--:R-:W-:Y:S05]  /*273b0*/  @!P0 BRA `(.L_x_761) ;  /* 0x0000000000048947 */ /* 0x008fea0003800000 */
[----:B------:R-:W-:Y:S01]  /*273c0*/  BPT.TRAP 0x1 ;  /* 0x000000040000795c */ /* 0x000fe20000300000 */
.L_x_761:
[----:B------:R-:W-:Y:S05]  /*273d0*/  BSYNC B2 ;  /* 0x0000000000027941 */ /* 0x000fea0003800000 */
.L_x_760:
[----:B--2---:R-:W2:Y:S01]  /*273e0*/  LDL R3, [R1+0x18] ;  /* 0x0000180001037983 */ /* 0x004ea20000100800 */
[----:B------:R-:W-:Y:S01]  /*273f0*/  IMAD.MOV.U32 R14, RZ, RZ, RZ ;  /* 0x000000ffff0e7224 */ /* 0x000fe200078e00ff */
[----:B------:R-:W-:Y:S01]  /*27400*/  UIADD3 UR4, UP0, UR38, 0x370, URZ ;  /* 0x0000037026047890 */ /* 0x000fe2000ff1e03f */
[C---:B0-----:R-:W-:Y:S01]  /*27410*/  IMAD R10, R19.reuse, 0xb000, R18 ;  /* 0x0000b000130a7824 */ /* 0x041fe200078e0212 */
[----:B------:R-:W-:Y:S01]  /*27420*/  PLOP3.LUT P0, PT, PT, PT, PT, 0x80, 0x0 ;  /* 0x000000000000781c */ /* 0x000fe20003f0f070 */
[----:B------:R-:W-:Y:S01]  /*27430*/  IMAD R2, R19, 0x8, R11 ;  /* 0x0000000813027824 */ /* 0x000fe200078e020b */
[----:B------:R-:W-:Y:S01]  /*27440*/  R2UR UR10, R14 ;  /* 0x000000000e0a72ca */ /* 0x000fe200000e0000 */
[----:B------:R-:W-:Y:S01]  /*27450*/  UIADD3.X UR5, URZ, UR39, URZ, UP0, !UPT ;  /* 0x000000273f057290 */ /* 0x000fe200087fe43f */
[----:B------:R-:W-:Y:S01]  /*27460*/  IADD3 R9, R10, 0x1e400, RZ ;  /* 0x0001e4000a097810 */ /* 0x000fe20007ffe0ff */
[----:B------:R-:W-:Y:S01]  /*27470*/  VIADD R2, R2, 0x30 ;  /* 0x0000003002027836 */ /* 0x000fe20000000000 */
[----:B------:R-:W-:Y:S01]  /*27480*/  UMOV UR6, 0x0 ;  /* 0x0000000000067882 */ /* 0x000fe20000000000 */
[----:B------:R-:W-:Y:S01]  /*27490*/  UMOV UR7, 0x14f00000 ;  /* 0x14f0000000077882 */ /* 0x000fe20000000000 */
[----:B--2---:R-:W-:-:S09]  /*274a0*/  IMAD R3, R7, 0xb0, R3 ;  /* 0x000000b007037824 */ /* 0x004fd200078e0203 */
.L_x_762:
        /* <DEDUP_REMOVED lines=16> */
.L_x_763:
        /* <DEDUP_REMOVED lines=15> */
.L_x_901:
[----:B------:R-:W-:Y:S05]  /*276a0*/  BSYNC B2 ;  /* 0x0000000000027941 */ /* 0x000fea0003800000 */
.L_x_764:
        /* <DEDUP_REMOVED lines=9> */
[----:B--2---:R-:W-:Y:S05]  /*27740*/  @!P0 BRA `(.L_x_767) ;  /* 0x0000000000048947 */ /* 0x004fea0003800000 */
[----:B------:R-:W-:Y:S01]  /*27750*/  BPT.TRAP 0x1 ;  /* 0x000000040000795c */ /* 0x000fe20000300000 */
.L_x_767:
[----:B------:R-:W-:Y:S05]  /*27760*/  BSYNC B2 ;  /* 0x0000000000027941 */ /* 0x000fea0003800000 */
.L_x_766:
        /* <DEDUP_REMOVED lines=10> */
[----:B--2---:R-:W-:Y:S01]  /*27810*/  IMAD R3, R3, 0xb0, R5 ;  /* 0x000000b003037824 */ /* 0x004fe200078e0205 */
[----:B------:R-:W-:-:S10]  /*27820*/  IADD3 R5, R4, 0x400, RZ ;  /* 0x0000040004057810 */ /* 0x000fd40007ffe0ff */
.L_x_768:
        /* <DEDUP_REMOVED lines=15> */
.L_x_769:
        /* <DEDUP_REMOVED lines=12> */
.L_x_756:
[----:B------:R-:W-:Y:S05]  /*279e0*/  BSYNC B1 ;  /* 0x0000000000017941 */ /* 0x000fea0003800000 */
.L_x_755:
[----:B------:R-:W2:Y:S01]  /*279f0*/  LDL R2, [R1+0x2c] ;  /* 0x00002c0001027983 */ /* 0x000ea20000100800 */
[----:B------:R-:W-:Y:S01]  /*27a00*/  VIADD R0, R0, 0xfffffffe ;  /* 0xfffffffe00007836 */ /* 0x000fe20000000000 */
[----:B--2---:R-:W-:-:S13]  /*27a10*/  ISETP.GT.AND P0, PT, R6, R2, PT ;  /* 0x000000020600720c */ /* 0x004fda0003f04270 */
[----:B------:R-:W-:Y:S05]  /*27a20*/  @P0 BRA `(.L_x_770) ;  /* 0xffffffec00300947 */ /* 0x000fea000383ffff */
.L_x_722:
[----:B------:R-:W-:Y:S05]  /*27a30*/  BSYNC B0 ;  /* 0x0000000000007941 */ /* 0x000fea0003800000 */
.L_x_721:
        /* <DEDUP_REMOVED lines=18> */
[----:B------:R2:W-:Y:S02]  /*27b60*/  STL [R1+0x10], R0 ;  /* 0x0000100001007387 */ /* 0x0005e40000100800 */
.L_x_772:
[----:B------:R-:W-:Y:S05]  /*27b70*/  BSYNC B0 ;  /* 0x0000000000007941 */ /* 0x000fea0003800000 */
.L_x_771:
[----:B--2---:R-:W2:Y:S01]  /*27b80*/  LDL R0, [R1] ;  /* 0x0000000001007983 */ /* 0x004ea20000100800 */
[----:B------:R-:W-:Y:S01]  /*27b90*/  BSSY B0, `(.L_x_773) ;  /* 0x000003a000007945 */ /* 0x000fe20003800000 */
[----:B--2---:R-:W-:-:S13]  /*27ba0*/  LOP3.LUT P0, RZ, R0, 0x1, RZ, 0xc0, !PT ;  /* 0x0000000100ff7812 */ /* 0x004fda000780c0ff */
[----:B------:R-:W-:Y:S05]  /*27bb0*/  @!P0 BRA `(.L_x_774) ;  /* 0x0000000000dc8947 */ /* 0x000fea0003800000 */
[----:B------:R-:W2:Y:S01]  /*27bc0*/  LDL R2, [R1+0xc] ;  /* 0x00000c0001027983 */ /* 0x000ea20000100800 */
[----:B------:R-:W-:Y:S01]  /*27bd0*/  LEA R0, R19, R18, 0x3 ;  /* 0x0000001213007211 */ /* 0x000fe200078e18ff */
[----:B------:R-:W-:Y:S01]  /*27be0*/  BSSY B1, `(.L_x_775) ;  /* 0x0000005000017945 */ /* 0x000fe20003800000 */
[----:B------:R-:W-:Y:S02]  /*27bf0*/  ISETP.NE.AND P1, PT, R3, RZ, PT ;  /* 0x000000ff0300720c */ /* 0x000fe40003f25270 */
[----:B--2---:R-:W-:-:S04]  /*27c00*/  SHF.L.U32 R2, R2, 0x1f, RZ ;  /* 0x0000001f02027819 */ /* 0x004fc800000006ff */
[----:B------:R-:W2:Y:S02]  /*27c10*/  SYNCS.PHASECHK.TRANS64.TRYWAIT P0, [R0+URZ+0x34860], R2 ;  /* 0x03486002000075a7 */ /* 0x000ea4000800017f */
[----:B--2---:R-:W-:Y:S05]  /*27c20*/  @!P0 BRA `(.L_x_776) ;  /* 0x0000003800288947 */ /* 0x004fea0003800000 */
.L_x_902:
[----:B------:R-:W-:Y:S05]  /*27c30*/  BSYNC B1 ;  /* 0x0000000000017941 */ /* 0x000fea0003800000 */
.L_x_775:
        /* <DEDUP_REMOVED lines=9> */
.L_x_778:
[----:B------:R-:W-:Y:S05]  /*27cd0*/  BSYNC B1 ;  /* 0x0000000000017941 */ /* 0x000fea0003800000 */
.L_x_777:
        /* <DEDUP_REMOVED lines=12> */
.L_x_779:
        /* <DEDUP_REMOVED lines=11> */
[----:B------:R-:W-:Y:S01]  /*27e50*/  UMOV UR6, 0x0 ;  /* 0x0000000000067882 */ /* 0x000fe20000000000 */
[----:B------:R-:W-:Y:S01]  /*27e60*/  IADD3 R2, R2, 0x5c00, RZ ;  /* 0x00005c0002027810 */ /* 0x000fe20007ffe0ff */
[----:B------:R-:W-:Y:S01]  /*27e70*/  UMOV UR7, 0x14f00000 ;  /* 0x14f0000000077882 */ /* 0x000fe20000000000 */
[----:B------:R-:W-:-:S09]  /*27e80*/  UMOV UR10, 0x40 ;  /* 0x00000040000a7882 */ /* 0x000fd20000000000 */
.L_x_780:
        /* <DEDUP_REMOVED lines=10> */
.L_x_774:
[----:B------:R-:W-:Y:S05]  /*27f30*/  BSYNC B0 ;  /* 0x0000000000007941 */ /* 0x000fea0003800000 */
.L_x_773:
[----:B------:R-:W2:Y:S01]  /*27f40*/  LDL.LU R4, [R1+0xc] ;  /* 0x00000c0001047983 */ /* 0x000ea20000300800 */
[----:B------:R-:W-:-:S05]  /*27f50*/  VIADD R19, R19, 0x1 ;  /* 0x0000000113137836 */ /* 0x000fca0000000000 */
[----:B------:R-:W-:-:S04]  /*27f60*/  ISETP.NE.AND P0, PT, R19, 0x2, PT ;  /* 0x000000021300780c */ /* 0x000fc80003f05270 */
[----:B------:R-:W-:Y:S02]  /*27f70*/  SEL R0, RZ, 0x1, P0 ;  /* 0x00000001ff007807 */ /* 0x000fe40000000000 */
[----:B------:R-:W-:Y:S02]  /*27f80*/  SEL R19, R19, RZ, P0 ;  /* 0x000000ff13137207 */ /* 0x000fe40000000000 */
[----:B--2---:R-:W-:-:S05]  /*27f90*/  LOP3.LUT R4, R4, R0, RZ, 0x3c, !PT ;  /* 0x0000000004047212 */ /* 0x004fca00078e3cff */
[----:B------:R2:W-:Y:S02]  /*27fa0*/  STL [R1+0xc], R4 ;  /* 0x00000c0401007387 */ /* 0x0005e40000100800 */
.L_x_701:
[----:B------:R-:W-:Y:S05]  /*27fb0*/  BSYNC B7 ;  /* 0x0000000000077941 */ /* 0x000fea0003800000 */
.L_x_699:
[----:B---3--:R-:W3:Y:S02]  /*27fc0*/  LDL R0, [R1] ;  /* 0x0000000001007983 */ /* 0x008ee40000100800 */
[----:B---3--:R-:W-:-:S13]  /*27fd0*/  LOP3.LUT P0, RZ, R0, 0x2, RZ, 0xc0, !PT ;  /* 0x0000000200ff7812 */ /* 0x008fda000780c0ff */
[----:B------:R-:W-:Y:S05]  /*27fe0*/  @!P0 BRA `(.L_x_781) ;  /* 0x00000000002c8947 */ /* 0x000fea0003800000 */
[----:B------:R-:W-:Y:S05]  /*27ff0*/  WARPSYNC.ALL ;  /* 0x0000000000007948 */ /* 0x000fea0003800000 */
[----:B------:R-:W3:Y:S08]  /*28000*/  S2UR UR5, SR_CgaCtaId ;  /* 0x00000000000579c3 */ /* 0x000ef00000008800 */
[----:B------:R-:W-:Y:S06]  /*28010*/  BAR.SYNC.DEFER_BLOCKING 0x5, 0x180 ;  /* 0x0146000000007b1d */ /* 0x000fec0000010000 */
[----:B------:R-:W-:-:S02]  /*28020*/  UMOV UR4, 0x400 ;  /* 0x0000040000047882 */ /* 0x000fc40000000000 */
[----:B---3--:R-:W-:-:S06]  /*28030*/  ULEA UR4, UR5, UR4, 0x18 ;  /* 0x0000000405047291 */ /* 0x008fcc000f8ec03f */
[----:B------:R-:W-:-:S05]  /*28040*/  IMAD.U32 R18, RZ, RZ, UR4 ;  /* 0x00000004ff127e24 */ /* 0x000fca000f8e00ff */
[----:B-12---:R-:W1:Y:S04]  /*28050*/  LDS.128 R4, [R18+0x348d0] ;  /* 0x0348d00012047984 */ /* 0x006e680000000c00 */
[----:B-1----:R1:W-:Y:S04]  /*28060*/  STL.64 [R1+0x10], R4 ;  /* 0x0000100401007387 */ /* 0x0023e80000100a00 */
[----:B------:R1:W-:Y:S01]  /*28070*/  STL.64 [R1+0x18], R6 ;  /* 0x0000180601007387 */ /* 0x0003e20000100a00 */
[----:B------:R-:W-:Y:S06]  /*28080*/  BAR.ARV 0x4, 0x180 ;  /* 0x0106000000007b1d */ /* 0x000fec0000002000 */
[----:B------:R-:W-:Y:S05]  /*28090*/  BRA `(.L_x_782) ;  /* 0x0000000c00287947 */ /* 0x000fea0003800000 */
.L_x_781:
[----:B------:R-:W3:Y:S01]  /*280a0*/  S2R R16, SR_TID.X ;  /* 0x0000000000107919 */ /* 0x000ee20000002100 */
[----:B------:R-:W-:Y:S01]  /*280b0*/  UMOV UR4, 0xffffffff ;  /* 0xffffffff00047882 */ /* 0x000fe20000000000 */
[----:B---3--:R-:W-:-:S04]  /*280c0*/  LOP3.LUT R16, R16, 0x1f, RZ, 0xc0, !PT ;  /* 0x0000001f10107812 */ /* 0x008fc800078ec0ff */
[----:B------:R-:W-:Y:S01]  /*280d0*/  ISETP.NE.AND P0, PT, R16, 0x1f, PT ;  /* 0x0000001f1000780c */ /* 0x000fe20003f05270 */
[----:B------:R-:W-:-:S12]  /*280e0*/  BRA.DIV UR4, `(.L_x_783) ;  /* 0x00000036040c7947 */ /* 0x000fd8000b800000 */
[----:B------:R-:W0:Y:S01]  /*280f0*/  LDL.LU R2, [R1+0x10] ;  /* 0x0000100001027983 */ /* 0x000e220000300800 */
[----:B------:R-:W-:-:S03]  /*28100*/  ULDC UR4, c[0x0][0xc3c] ;  /* 0x00030f0000047ab9 */ /* 0x000fc60000000800 */
[----:B-12---:R-:W2:Y:S01]  /*28110*/  LDL R3, [R1+0x1c] ;  /* 0x00001c0001037983 */ /* 0x006ea20000100800 */
[----:B------:R-:W-:Y:S01]  /*28120*/  ULDC.64 UR6, c[0x0][0x208] ;  /* 0x0000820000067ab9 */ /* 0x000fe20000000a00 */
[----:B0-----:R-:W-:Y:S01]  /*28130*/  MOV R10, R2 ;  /* 0x00000002000a7202 */ /* 0x001fe20000000f00 */
[----:B--2---:R-:W-:-:S05]  /*28140*/  IMAD.IADD R0, R3, 0x1, R16 ;  /* 0x0000000103007824 */ /* 0x004fca00078e0210 */
        /* <DEDUP_REMOVED lines=10> */
[C---:B------:R-:W-:Y:S01]  /*281f0*/  ISETP.GE.U32.AND P3, PT, R16.reuse, 0x4, PT ;  /* 0x000000041000780c */ /* 0x040fe20003f66070 */
[----:B------:R-:W-:Y:S01]  /*28200*/  SHFL.IDX PT, R5, R10, RZ, 0x1f ;  /* 0x00001fff0a057589 */ /* 0x000fe200000e0000 */
[C---:B------:R-:W-:Y:S02]  /*28210*/  ISETP.GE.U32.AND P4, PT, R16.reuse, 0x8, PT ;  /* 0x000000081000780c */ /* 0x040fe40003f86070 */
[----:B------:R-:W-:Y:S01]  /*28220*/  ISETP.GE.U32.AND P5, PT, R16, 0x10, PT ;  /* 0x000000101000780c */ /* 0x000fe20003fa6070 */
[----:B------:R-:W-:Y:S01]  /*28230*/  SHFL.IDX PT, R0, R10, 0x1, 0x1f ;  /* 0x00201f000a007f89 */ /* 0x000fe200000e0000 */
[----:B--2---:R-:W-:-:S02]  /*28240*/  @!P1 IMAD.MOV.U32 R4, RZ, RZ, R8 ;  /* 0x000000ffff049224 */ /* 0x004fc400078e0008 */
[----:B------:R-:W-:Y:S01]  /*28250*/  IMAD.MOV.U32 R8, RZ, RZ, RZ ;  /* 0x000000ffff087224 */ /* 0x000fe200078e00ff */
[----:B---3--:R-:W-:Y:S02]  /*28260*/  @!P1 MOV R6, R2 ;  /* 0x0000000200069202 */ /* 0x008fe40000000f00 */
[----:B------:R-:W-:-:S03]  /*28270*/  ISETP.NE.AND P1, PT, R16, RZ, PT ;  /* 0x000000ff1000720c */ /* 0x000fc60003f25270 */
[----:B------:R-:W-:-:S05]  /*28280*/  IMAD R2, R6, R4, RZ ;  /* 0x0000000406027224 */ /* 0x000fca00078e02ff */
        /* <DEDUP_REMOVED lines=12> */
[----:B------:R-:W0:Y:S02]  /*28350*/  SHFL.UP PT, R3, R2, 0x10, RZ ;  /* 0x0600000002037989 */ /* 0x000e2400000e00ff */
[----:B0-----:R-:W-:-:S05]  /*28360*/  SEL R3, R3, RZ, P5 ;  /* 0x000000ff03037207 */ /* 0x001fca0002800000 */
[----:B------:R-:W-:-:S05]  /*28370*/  IMAD.IADD R7, R2, 0x1, R3 ;  /* 0x0000000102077824 */ /* 0x000fca00078e0203 */
[----:B------:R0:W1:Y:S02]  /*28380*/  SHFL.IDX PT, R9, R7, 0x1f, 0x1f ;  /* 0x03e01f0007097f89 */ /* 0x00006400000e0000 */
.L_x_912:
[----:B------:R-:W-:Y:S02]  /*28390*/  ULDC UR4, c[0x0][0xc38] ;  /* 0x00030e0000047ab9 */ /* 0x000fe40000000800 */
[----:B------:R-:W-:-:S04]  /*283a0*/  IMAD.U32 R2, RZ, RZ, UR4 ;  /* 0x00000004ff027e24 */ /* 0x000fc8000f8e00ff */
[----:B-1----:R-:W-:-:S05]  /*283b0*/  IMAD R9, R9, R2, RZ ;  /* 0x0000000209097224 */ /* 0x002fca00078e02ff */
[----:B------:R-:W-:-:S04]  /*283c0*/  IADD3 R0, R0, R9, RZ ;  /* 0x0000000900007210 */ /* 0x000fc80007ffe0ff */
[----:B------:R-:W-:-:S13]  /*283d0*/  ISETP.GT.AND P6, PT, R0, R5, PT ;  /* 0x000000050000720c */ /* 0x000fda0003fc4270 */
[----:B------:R-:W-:Y:S05]  /*283e0*/  @P6 BRA `(.L_x_784) ;  /* 0x0000000000b06947 */ /* 0x000fea0003800000 */
.L_x_787:
[----:B------:R-:W2:Y:S01]  /*283f0*/  LDL.LU R3, [R1+0x1c] ;  /* 0x00001c0001037983 */ /* 0x000ea20000300800 */
        /* <DEDUP_REMOVED lines=15> */
[----:B-1----:R-:W-:Y:S01]  /*284f0*/  @!P6 IMAD.WIDE R2, R6, 0x4, R2 ;  /* 0x000000040602e825 */ /* 0x002fe200078e0202 */
[----:B------:R-:W-:-:S06]  /*28500*/  MOV R6, RZ ;  /* 0x000000ff00067202 */ /* 0x000fcc0000000f00 */
        /* <DEDUP_REMOVED lines=18> */
[----:B0-----:R-:W-:-:S05]  /*28630*/  IMAD.IADD R7, R2, 0x1, R3 ;  /* 0x0000000102077824 */ /* 0x001fca00078e0203 */
[----:B------:R0:W1:Y:S02]  /*28640*/  SHFL.IDX PT, R9, R7, 0x1f, 0x1f ;  /* 0x03e01f0007097f89 */ /* 0x00006400000e0000 */
.L_x_920:
[----:B------:R-:W-:Y:S02]  /*28650*/  ULDC UR4, c[0x0][0xc38] ;  /* 0x00030e0000047ab9 */ /* 0x000fe40000000800 */
[----:B------:R-:W-:-:S04]  /*28660*/  IMAD.U32 R2, RZ, RZ, UR4 ;  /* 0x00000004ff027e24 */ /* 0x000fc8000f8e00ff */
[----:B-1----:R-:W-:-:S04]  /*28670*/  IMAD R9, R9, R2, RZ ;  /* 0x0000000209097224 */ /* 0x002fc800078e02ff */
[----:B------:R-:W-:-:S05]  /*28680*/  IMAD.IADD R0, R9, 0x1, R0 ;  /* 0x0000000109007824 */ /* 0x000fca00078e0200 */
[----:B------:R-:W-:-:S13]  /*28690*/  ISETP.GT.AND P6, PT, R0, R5, PT ;  /* 0x000000050000720c */ /* 0x000fda0003fc4270 */
[----:B------:R-:W-:Y:S05]  /*286a0*/  @!P6 BRA `(.L_x_787) ;  /* 0xfffffffc0050e947 */ /* 0x000fea000383ffff */
.L_x_784:
[----:B------:R-:W-:Y:S01]  /*286b0*/  IADD3 R9, -R9, R0, RZ ;  /* 0x0000000009097210 */ /* 0x000fe20007ffe1ff */
[----:B------:R-:W-:-:S04]  /*286c0*/  UMOV UR4, 0xffffffff ;  /* 0xffffffff00047882 */ /* 0x000fc80000000000 */
[----:B------:R-:W-:-:S05]  /*286d0*/  IMAD R0, R7, R2, R9 ;  /* 0x0000000207007224 */ /* 0x000fca00078e0209 */
[----:B------:R-:W-:Y:S01]  /*286e0*/  ISETP.GT.AND P6, PT, R0, R5, PT ;  /* 0x000000050000720c */ /* 0x000fe20003fc4270 */
[----:B------:R-:W-:-:S12]  /*286f0*/  BRA.DIV UR4, `(.L_x_788) ;  /* 0x0000003604c47947 */ /* 0x000fd8000b800000 */
[----:B------:R-:W-:-:S04]  /*28700*/  VOTE.ANY R3, PT, !P6 ;  /* 0x0000000000037806 */ /* 0x000fc800070e0100 */
[----:B------:R-:W1:Y:S02]  /*28710*/  POPC R0, R3 ;  /* 0x0000000300007309 */ /* 0x000e640000000000 */
[----:B-1----:R1:W2:Y:S04]  /*28720*/  SHFL.IDX PT, R4, R4, R0, 0x1f ;  /* 0x00001f0004047589 */ /* 0x0022a800000e0000 */
[----:B------:R1:W3:Y:S02]  /*28730*/  SHFL.IDX PT, R6, R6, R0, 0x1f ;  /* 0x00001f0006067589 */ /* 0x0002e400000e0000 */
.L_x_925:
[----:B------:R-:W-:-:S13]  /*28740*/  ISETP.NE.AND P0, PT, R3, RZ, PT ;  /* 0x000000ff0300720c */ /* 0x000fda0003f05270 */
[----:B------:R-:W-:Y:S05]  /*28750*/  @!P0 BRA `(.L_x_789) ;  /* 0x0000000000148947 */ /* 0x000fea0003800000 */
[----:B------:R-:W-:Y:S01]  /*28760*/  UMOV UR4, 0xffffffff ;  /* 0xffffffff00047882 */ /* 0x000fe20000000000 */
[----:B------:R-:W-:Y:S02]  /*28770*/  VIADD R12, R0, 0xffffffff ;  /* 0xffffffff000c7836 */ /* 0x000fe40000000000 */
[----:B------:R-:W-:Y:S05]  /*28780*/  BRA.DIV UR4, `(.L_x_790) ;  /* 0x0000003604fc7947 */ /* 0x000fea000b800000 */
[----:B0-----:R0:W4:Y:S02]  /*28790*/  SHFL.IDX PT, R7, R7, R12, 0x1f ;  /* 0x00001f0c07077589 */ /* 0x00112400000e0000 */
.L_x_928:
[----:B----4-:R-:W-:-:S07]  /*287a0*/  IMAD.MOV.U32 R8, RZ, RZ, R7 ;  /* 0x000000ffff087224 */ /* 0x010fce00078e0007 */
.L_x_789:
[----:B------:R-:W4:Y:S01]  /*287b0*/  LDL.LU R10, [R1+0x1c] ;  /* 0x00001c00010a7983 */ /* 0x000f220000300800 */
[----:B0-2---:R-:W-:Y:S01]  /*287c0*/  IABS R7, R4 ;  /* 0x0000000400077213 */ /* 0x005fe20000000000 */
[----:B------:R-:W-:-:S03]  /*287d0*/  IMAD R9, R8, R2, R9 ;  /* 0x0000000208097224 */ /* 0x000fc600078e0209 */
[----:B------:R-:W0:Y:S01]  /*287e0*/  I2F.RP R2, R7 ;  /* 0x0000000700027306 */ /* 0x000e220000209400 */
[----:B------:R-:W-:Y:S01]  /*287f0*/  IMAD.IADD R5, R5, 0x1, -R9 ;  /* 0x0000000105057824 */ /* 0x000fe200078e0a09 */
[----:B------:R2:W-:Y:S02]  /*28800*/  STL [R1+0x10], R9 ;  /* 0x0000100901007387 */ /* 0x0005e40000100800 */
[----:B--2---:R-:W-:-:S04]  /*28810*/  IABS R9, R4 ;  /* 0x0000000400097213 */ /* 0x004fc80000000000 */
[----:B0-----:R-:W0:Y:S01]  /*28820*/  MUFU.RCP R2, R2 ;  /* 0x0000000200027308 */ /* 0x001e220000001000 */
[----:B------:R-:W-:Y:S02]  /*28830*/  IMAD.MOV R9, RZ, RZ, -R9 ;  /* 0x000000ffff097224 */ /* 0x000fe400078e0a09 */
[----:B0-----:R-:W-:-:S05]  /*28840*/  VIADD R2, R2, 0xffffffe ;  /* 0x0ffffffe02027836 */ /* 0x001fca0000000000 */
[----:B------:R-:W0:Y:S02]  /*28850*/  F2I.FTZ.U32.TRUNC.NTZ R3, R2 ;  /* 0x0000000200037305 */ /* 0x000e24000021f000 */
[----:B0-----:R-:W-:-:S05]  /*28860*/  IADD3 R2, RZ, -R3, RZ ;  /* 0x80000003ff027210 */ /* 0x001fca0007ffe0ff */
[----:B------:R-:W-:Y:S02]  /*28870*/  IMAD R8, R2, R7, RZ ;  /* 0x0000000702087224 */ /* 0x000fe400078e02ff */
[----:B------:R-:W-:-:S04]  /*28880*/  IMAD.MOV.U32 R2, RZ, RZ, RZ ;  /* 0x000000ffff027224 */ /* 0x000fc800078e00ff */
[----:B------:R-:W-:Y:S01]  /*28890*/  IMAD.HI.U32 R2, R3, R8, R2 ;  /* 0x0000000803027227 */ /* 0x000fe200078e0002 */
[----:B------:R-:W-:-:S05]  /*288a0*/  IABS R3, R5 ;  /* 0x0000000500037213 */ /* 0x000fca0000000000 */
[----:B------:R-:W-:-:S04]  /*288b0*/  IMAD.HI.U32 R8, R2, R3, RZ ;  /* 0x0000000302087227 */ /* 0x000fc800078e00ff */
[----:B------:R-:W-:-:S05]  /*288c0*/  IMAD R3, R8, R9, R3 ;  /* 0x0000000908037224 */ /* 0x000fca00078e0203 */
[----:B------:R-:W-:-:S13]  /*288d0*/  ISETP.GT.U32.AND P1, PT, R7, R3, PT ;  /* 0x000000030700720c */ /* 0x000fda0003f24070 */
[-C--:B------:R-:W-:Y:S02]  /*288e0*/  @!P1 IADD3 R3, R3, -R7.reuse, RZ ;  /* 0x8000000703039210 */ /* 0x080fe40007ffe0ff */
[----:B------:R-:W-:Y:S02]  /*288f0*/  @!P1 IADD3 R8, R8, 0x1, RZ ;  /* 0x0000000108089810 */ /* 0x000fe40007ffe0ff */
[----:B------:R-:W-:Y:S02]  /*28900*/  ISETP.GE.U32.AND P0, PT, R3, R7, PT ;  /* 0x000000070300720c */ /* 0x000fe40003f06070 */
[----:B---3--:R-:W-:Y:S02]  /*28910*/  IABS R7, R6 ;  /* 0x0000000600077213 */ /* 0x008fe40000000000 */
[----:B------:R-:W-:Y:S02]  /*28920*/  ISETP.NE.AND P1, PT, R4, RZ, PT ;  /* 0x000000ff0400720c */ /* 0x000fe40003f25270 */
[----:B------:R-:W0:Y:S07]  /*28930*/  I2F.RP R2, R7 ;  /* 0x0000000700027306 */ /* 0x000e2e0000209400 */
[----:B------:R-:W-:Y:S01]  /*28940*/  @P0 VIADD R8, R8, 0x1 ;  /* 0x0000000108080836 */ /* 0x000fe20000000000 */
[----:B0-----:R-:W0:Y:S02]  /*28950*/  MUFU.RCP R2, R2 ;  /* 0x0000000200027308 */ /* 0x001e240000001000 */
[----:B0-----:R-:W-:-:S06]  /*28960*/  VIADD R2, R2, 0xffffffe ;  /* 0x0ffffffe02027836 */ /* 0x001fcc0000000000 */
[----:B------:R-:W0:Y:S02]  /*28970*/  F2I.FTZ.U32.TRUNC.NTZ R3, R2 ;  /* 0x0000000200037305 */ /* 0x000e24000021f000 */
[----:B0-----:R-:W-:-:S04]  /*28980*/  IMAD.MOV R2, RZ, RZ, -R3 ;  /* 0x000000ffff027224 */ /* 0x001fc800078e0a03 */
        /* <DEDUP_REMOVED lines=12> */
[----:B------:R-:W-:Y:S02]  /*28a50*/  IMAD R3, R2, R9, R3 ;  /* 0x0000000902037224 */ /* 0x000fe400078e0203 */
[----:B------:R-:W-:-:S03]  /*28a60*/  IMAD.IADD R4, R5, 0x1, -R4 ;  /* 0x0000000105047824 */ /* 0x000fc600078e0a04 */
[----:B------:R-:W-:-:S13]  /*28a70*/  ISETP.GT.U32.AND P1, PT, R7, R3, PT ;  /* 0x000000030700720c */ /* 0x000fda0003f24070 */
[-C--:B------:R-:W-:Y:S01]  /*28a80*/  @!P1 IADD3 R3, R3, -R7.reuse, RZ ;  /* 0x8000000703039210 */ /* 0x080fe20007ffe0ff */
[----:B------:R-:W-:Y:S01]  /*28a90*/  @!P1 VIADD R2, R2, 0x1 ;  /* 0x0000000102029836 */ /* 0x000fe20000000000 */
[----:B------:R-:W-:Y:S02]  /*28aa0*/  ISETP.NE.AND P1, PT, R6, RZ, PT ;  /* 0x000000ff0600720c */ /* 0x000fe40003f25270 */
[----:B------:R-:W-:Y:S02]  /*28ab0*/  ISETP.GE.U32.AND P0, PT, R3, R7, PT ;  /* 0x000000070300720c */ /* 0x000fe40003f06070 */
[----:B------:R-:W-:-:S04]  /*28ac0*/  LOP3.LUT R3, R8, R6, RZ, 0x3c, !PT ;  /* 0x0000000608037212 */ /* 0x000fc800078e3cff */
[----:B------:R-:W-:-:S07]  /*28ad0*/  ISETP.GE.AND P2, PT, R3, RZ, PT ;  /* 0x000000ff0300720c */ /* 0x000fce0003f46270 */
[----:B------:R-:W-:-:S06]  /*28ae0*/  @P0 VIADD R2, R2, 0x1 ;  /* 0x0000000102020836 */ /* 0x000fcc0000000000 */
[----:B------:R-:W-:Y:S01]  /*28af0*/  @!P2 IMAD.MOV R2, RZ, RZ, -R2 ;  /* 0x000000ffff02a224 */ /* 0x000fe200078e0a02 */
[----:B------:R-:W-:-:S04]  /*28b00*/  @!P1 LOP3.LUT R2, RZ, R6, RZ, 0x33, !PT ;  /* 0x00000006ff029212 */ /* 0x000fc800078e33ff */
[----:B------:R-:W-:Y:S01]  /*28b10*/  IADD3 R3, -R2, RZ, RZ ;  /* 0x000000ff02037210 */ /* 0x000fe20007ffe1ff */
[----:B------:R-:W-:-:S04]  /*28b20*/  IMAD R2, R6, 0x1000000, R2 ;  /* 0x0100000006027824 */ /* 0x000fc800078e0202 */
[----:B------:R-:W-:Y:S02]  /*28b30*/  IMAD R3, R6, R3, R8 ;  /* 0x0000000306037224 */ /* 0x000fe400078e0208 */
[----:B----4-:R-:W-:-:S03]  /*28b40*/  IMAD.IADD R10, R0, 0x1, R10 ;  /* 0x00000001000a7824 */ /* 0x010fc600078e020a */
[----:B-1----:R-:W-:-:S05]  /*28b50*/  LEA R0, R3, R2, 0x10 ;  /* 0x0000000203007211 */ /* 0x002fca00078e80ff */
[----:B------:R2:W-:Y:S04]  /*28b60*/  STL [R1+0x18], R0 ;  /* 0x0000180001007387 */ /* 0x0005e80000100800 */
[----:B------:R2:W-:Y:S04]  /*28b70*/  STL [R1+0x1c], R10 ;  /* 0x00001c0a01007387 */ /* 0x0005e80000100800 */
[----:B------:R2:W-:Y:S01]  /*28b80*/  STL [R1+0x14], R4 ;  /* 0x0000140401007387 */ /* 0x0005e20000100800 */
[----:B------:R-:W-:Y:S05]  /*28b90*/  BRA `(.L_x_791) ;  /* 0x0000000000287947 */ /* 0x000fea0003800000 */
.L_x_785:
[----:B------:R-:W-:Y:S01]  /*28ba0*/  UMOV UR4, URZ ;  /* 0x0000003f00047c82 */ /* 0x000fe20008000000 */
[----:B------:R-:W-:Y:S01]  /*28bb0*/  ULDC UR6, c[0x0][0xc3c] ;  /* 0x00030f0000067ab9 */ /* 0x000fe20000000800 */
[----:B------:R-:W-:Y:S01]  /*28bc0*/  UMOV UR5, URZ ;  /* 0x0000003f00057c82 */ /* 0x000fe20008000000 */
[----:B------:R-:W-:Y:S01]  /*28bd0*/  IMAD.U32 R3, RZ, RZ, UR4 ;  /* 0x00000004ff037e24 */ /* 0x000fe2000f8e00ff */
[----:B------:R1:W-:Y:S01]  /*28be0*/  STL [R1+0x10], R5 ;  /* 0x0000100501007387 */ /* 0x0003e20000100800 */
[----:B------:R-:W-:Y:S02]  /*28bf0*/  IMAD.U32 R0, RZ, RZ, UR6 ;  /* 0x00000006ff007e24 */ /* 0x000fe4000f8e00ff */
[----:B------:R-:W-:Y:S01]  /*28c00*/  IMAD.U32 R2, RZ, RZ, UR5 ;  /* 0x00000005ff027e24 */ /* 0x000fe2000f8e00ff */
[----:B------:R1:W-:Y:S04]  /*28c10*/  STL [R1+0x14], R3 ;  /* 0x0000140301007387 */ /* 0x0003e80000100800 */
[----:B------:R1:W-:Y:S04]  /*28c20*/  STL [R1+0x1c], R0 ;  /* 0x00001c0001007387 */ /* 0x0003e80000100800 */
[----:B------:R1:W-:Y:S02]  /*28c30*/  STL [R1+0x18], R2 ;  /* 0x0000180201007387 */ /* 0x0003e40000100800 */
.L_x_791:
[----:B-1----:R-:W0:Y:S04]  /*28c40*/  LDL R2, [R1+0x1c] ;  /* 0x00001c0001027983 */ /* 0x002e280000100800 */
[----:B------:R-:W3:Y:S04]  /*28c50*/  LDL R3, [R1+0x18] ;  /* 0x0000180001037983 */ /* 0x000ee80000100800 */
[----:B------:R-:W4:Y:S04]  /*28c60*/  LDL R5, [R1+0x14] ;  /* 0x0000140001057983 */ /* 0x000f280000100800 */
[----:B--2---:R-:W4:Y:S01]  /*28c70*/  LDL R4, [R1+0x10] ;  /* 0x0000100001047983 */ /* 0x004f220000100800 */
[----:B------:R-:W1:Y:S01]  /*28c80*/  S2R R0, SR_TID.X ;  /* 0x0000000000007919 */ /* 0x000e620000002100 */
[----:B------:R-:W-:Y:S05]  /*28c90*/  WARPSYNC.ALL ;  /* 0x0000000000007948 */ /* 0x000fea0003800000 */
[----:B-1----:R-:W-:Y:S01]  /*28ca0*/  LOP3.LUT R0, R0, 0x1f, RZ, 0xc0, !PT ;  /* 0x0000001f00007812 */ /* 0x002fe200078ec0ff */
[----:B------:R-:W-:Y:S03]  /*28cb0*/  BAR.SYNC.DEFER_BLOCKING 0x4, 0x180 ;  /* 0x0106000000007b1d */ /* 0x000fe60000010000 */
[----:B------:R-:W-:-:S13]  /*28cc0*/  ISETP.NE.AND P0, PT, R0, RZ, PT ;  /* 0x000000ff0000720c */ /* 0x000fda0003f05270 */
[----:B------:R-:W1:Y:S01]  /*28cd0*/  @!P0 S2R R0, SR_CgaCtaId ;  /* 0x0000000000008919 */ /* 0x000e620000008800 */
[----:B0-----:R-:W-:Y:S01]  /*28ce0*/  IMAD.MOV.U32 R7, RZ, RZ, R2 ;  /* 0x000000ffff077224 */ /* 0x001fe200078e0002 */
[----:B------:R-:W-:Y:S02]  /*28cf0*/  @!P0 MOV R2, 0x400 ;  /* 0x0000040000028802 */ /* 0x000fe40000000f00 */
[----:B---3--:R-:W-:Y:S02]  /*28d00*/  MOV R6, R3 ;  /* 0x0000000300067202 */ /* 0x008fe40000000f00 */
[----:B-1----:R-:W-:-:S05]  /*28d10*/  @!P0 LEA R18, R0, R2, 0x18 ;  /* 0x0000000200128211 */ /* 0x002fca00078ec0ff */
[----:B----4-:R0:W-:Y:S01]  /*28d20*/  @!P0 STS.128 [R18+0x348d0], R4 ;  /* 0x0348d00412008388 */ /* 0x0101e20000000c00 */
[----:B------:R-:W-:Y:S06]  /*28d30*/  BAR.ARV 0x5, 0x180 ;  /* 0x0146000000007b1d */ /* 0x000fec0000002000 */
.L_x_782:
[----:B------:R-:W2:Y:S01]  /*28d40*/  LDL R0, [R1+0x1c] ;  /* 0x00001c0001007983 */ /* 0x000ea20000100800 */
[----:B------:R-:W-:Y:S02]  /*28d50*/  ULDC UR4, c[0x0][0xc3c] ;  /* 0x00030f0000047ab9 */ /* 0x000fe40000000800 */
[----:B--2---:R-:W-:-:S13]  /*28d60*/  ISETP.GE.AND P0, PT, R0, UR4, PT ;  /* 0x0000000400007c0c */ /* 0x004fda000bf06270 */
[----:B------:R-:W-:Y:S05]  /*28d70*/  @!P0 BRA `(.L_x_792) ;  /* 0xffffff9400d88947 */ /* 0x000fea000383ffff */
[----:B------:R-:W-:Y:S05]  /*28d80*/  BSYNC B8 ;  /* 0x0000000000087941 */ /* 0x000fea0003800000 */
.L_x_655:
[----:B--2---:R-:W2:Y:S01]  /*28d90*/  LDL.LU R0, [R1+0x5c] ;  /* 0x00005c0001007983 */ /* 0x004ea20000300800 */
[----:B------:R-:W-:Y:S01]  /*28da0*/  BSSY B0, `(.L_x_793) ;  /* 0x000000b000007945 */ /* 0x000fe20003800000 */
[----:B01----:R-:W0:Y:S01]  /*28db0*/  S2R R5, SR_CgaCtaId ;  /* 0x0000000000057919 */ /* 0x003e220000008800 */
[----:B--2---:R-:W-:-:S05]  /*28dc0*/  VIADD R0, R0, 0x1 ;  /* 0x0000000100007836 */ /* 0x004fca0000000000 */
        /* <DEDUP_REMOVED lines=8> */
.L_x_929:
[----:B------:R-:W-:Y:S05]  /*28e50*/  BSYNC B0 ;  /* 0x0000000000007941 */ /* 0x000fea0003800000 */
.L_x_793:
[----:B------:R-:W-:-:S03]  /*28e60*/  UMOV UR4, 0xffffffff ;  /* 0xffffffff00047882 */ /* 0x000fc60000000000 */
[----:B------:R-:W-:Y:S05]  /*28e70*/  BRA.DIV UR4, `(.L_x_795) ;  /* 0x00000032047c7947 */ /* 0x000fea000b800000 */
[----:B------:R-:W1:Y:S02]  /*28e80*/  S2R R2, SR_TID.X ;  /* 0x0000000000027919 */ /* 0x000e640000002100 */
[----:B-1----:R-:W-:-:S04]  /*28e90*/  SHF.R.U32.HI R2, RZ, 0x5, R2 ;  /* 0x00000005ff027819 */ /* 0x002fc80000011602 */
[----:B------:R-:W-:-:S05]  /*28ea0*/  LOP3.LUT R2, R2, 0x3, RZ, 0xc0, !PT ;  /* 0x0000000302027812 */ /* 0x000fca00078ec0ff */
[----:B------:R1:W2:Y:S02]  /*28eb0*/  SHFL.IDX PT, R14, R2, RZ, 0x1f ;  /* 0x00001fff020e7589 */ /* 0x0002a400000e0000 */
.L_x_932:
[----:B--2---:R-:W-:-:S13]  /*28ec0*/  ISETP.NE.AND P0, PT, R14, RZ, PT ;  /* 0x000000ff0e00720c */ /* 0x004fda0003f05270 */
[----:B------:R-:W-:Y:S05]  /*28ed0*/  @P0 BRA `(.L_x_416) ;  /* 0x00000000008c0947 */ /* 0x000fea0003800000 */
[----:B------:R-:W-:-:S03]  /*28ee0*/  UMOV UR4, 0xffffffff ;  /* 0xffffffff00047882 */ /* 0x000fc60000000000 */
[----:B------:R-:W-:Y:S05]  /*28ef0*/  BRA.DIV UR4, `(.L_x_796) ;  /* 0x0000003204907947 */ /* 0x000fea000b800000 */
[----:B------:R-:W-:-:S13]  /*28f00*/  ELECT P6, URZ, PT ;  /* 0x00000000003f782f */ /* 0x000fda00038c0000 */
.L_x_935:
[----:B------:R-:W-:Y:S05]  /*28f10*/  @!P6 BRA `(.L_x_416) ;  /* 0x00000000007ce947 */ /* 0x000fea0003800000 */
[----:B-1----:R-:W2:Y:S02]  /*28f20*/  LDL.LU R2, [R1+0x68] ;  /* 0x0000680001027983 */ /* 0x002ea40000300800 */
[----:B--2---:R-:W-:-:S04]  /*28f30*/  LOP3.LUT R2, R2, 0x2, RZ, 0xfc, !PT ;  /* 0x0000000202027812 */ /* 0x004fc800078efcff */
[----:B------:R-:W-:-:S13]  /*28f40*/  ISETP.NE.AND P2, PT, R2, 0x3, PT ;  /* 0x000000030200780c */ /* 0x000fda0003f45270 */
[----:B------:R-:W-:Y:S05]  /*28f50*/  @!P2 BRA `(.L_x_797) ;  /* 0x000000000004a947 */ /* 0x000fea0003800000 */
[----:B------:R-:W-:Y:S01]  /*28f60*/  BPT.TRAP 0x1 ;  /* 0x000000040000795c */ /* 0x000fe20000300000 */
.L_x_797:
[----:B------:R-:W2:Y:S01]  /*28f70*/  LDL.LU R7, [R1+0xc] ;  /* 0x00000c0001077983 */ /* 0x000ea20000300800 */
[----:B------:R-:W-:Y:S01]  /*28f80*/  IADD3 R2, R0, 0x34840, RZ ;  /* 0x0003484000027810 */ /* 0x000fe20007ffe0ff */
[----:B0-----:R-:W-:-:S04]  /*28f90*/  VIADD R3, R19, 0x1 ;  /* 0x0000000113037836 */ /* 0x001fc80000000000 */
[----:B------:R-:W-:Y:S01]  /*28fa0*/  IMAD R6, R19, 0x8, R2 ;  /* 0x0000000813067824 */ /* 0x000fe200078e0202 */
        /* <DEDUP_REMOVED lines=9> */
.L_x_936:
[----:B------:R-:W1:Y:S02]  /*29040*/  SYNCS.PHASECHK.TRANS64.TRYWAIT P0, [R7+URZ], R2 ;  /* 0x00000002070075a7 */ /* 0x000e64000800017f */
[----:B-1----:R-:W-:Y:S05]  /*29050*/  @!P0 BRA `(.L_x_799) ;  /* 0x00000030006c8947 */ /* 0x002fea0003800000 */
.L_x_937:
[----:B------:R-:W-:Y:S05]  /*29060*/  @!P2 BRA `(.L_x_800) ;  /* 0x000000000004a947 */ /* 0x000fea0003800000 */
[----:B------:R-:W-:Y:S01]  /*29070*/  BPT.TRAP 0x1 ;  /* 0x000000040000795c */ /* 0x000fe20000300000 */
.L_x_800:
[----:B------:R-:W-:-:S05]  /*29080*/  IADD3 R0, R0, 0x34860, RZ ;  /* 0x0003486000007810 */ /* 0x000fca0007ffe0ff */
[----:B------:R-:W-:-:S04]  /*29090*/  IMAD R4, R19, 0x8, R0 ;  /* 0x0000000813047824 */ /* 0x000fc800078e0200 */
[----:B------:R-:W2:Y:S02]  /*290a0*/  SYNCS.PHASECHK.TRANS64.TRYWAIT P0, [R4+URZ], R5 ;  /* 0x00000005040075a7 */ /* 0x000ea4000800017f */
[----:B--2---:R-:W-:Y:S05]  /*290b0*/  @!P0 BRA `(.L_x_801) ;  /* 0x0000003000688947 */ /* 0x004fea0003800000 */
.L_x_938:
[----:B------:R-:W-:-:S07]  /*290c0*/  IMAD R3, R3, 0x8, R0 ;  /* 0x0000000803037824 */ /* 0x000fce00078e0200 */
.L_x_802:
[----:B---3--:R3:W4:Y:S02]  /*290d0*/  SYNCS.PHASECHK.TRANS64.TRYWAIT P0, [R3+URZ], R2 ;  /* 0x00000002030075a7 */ /* 0x008724000800017f */
[----:B----4-:R-:W-:Y:S05]  /*290e0*/  @!P0 NANOSLEEP.SYNCS 0x989680 ;  /* 0x009896800000895d */ /* 0x010fea0003900000 */
[----:B------:R-:W4:Y:S02]  /*290f0*/  @!P0 SYNCS.PHASECHK.TRANS64 P0, [R3+URZ], R2 ;  /* 0x00000002030085a7 */ /* 0x000f24000800007f */
[----:B----4-:R-:W-:Y:S05]  /*29100*/  @!P0 BRA `(.L_x_802) ;  /* 0xfffffffc00f08947 */ /* 0x010fea000383ffff */
.L_x_416:
[----:B------:R-:W-:Y:S05]  /*29110*/  BSYNC B9 ;  /* 0x0000000000097941 */ /* 0x000fea0003800000 */
.L_x_413:
[----:B------:R-:W-:Y:S05]  /*29120*/  EXIT ;  /* 0x000000000000794d */ /* 0x000fea0003800000 */
.L_x_444:
[----:B-1----:R1:W2:Y:S02]  /*29130*/  SYNCS.PHASECHK.TRANS64.TRYWAIT P6, [R3+URZ+0x34890], R0 ;  /* 0x03489000030075a7 */ /* 0x0022a400080c017f */
[----:B--2---:R-:W-:Y:S05]  /*29140*/  @!P6 NANOSLEEP.SYNCS 0x989680 ;  /* 0x009896800000e95d */ /* 0x004fea0003900000 */
[----:B------:R-:W2:Y:S02]  /*29150*/  @!P6 SYNCS.PHASECHK.TRANS64 P6, [R3+URZ+0x34890], R0 ;  /* 0x034890000300e5a7 */ /* 0x000ea400080c007f */
[----:B--2---:R-:W-:Y:S05]  /*29160*/  @!P6 BRA `(.L_x_444) ;  /* 0xfffffffc00f0e947 */ /* 0x004fea000383ffff */
[----:B------:R-:W-:Y:S05]  /*29170*/  BRA `(.L_x_803) ;  /* 0xfffffdac00e47947 */ /* 0x000fea000383ffff */
.L_x_498:
[----:B-1----:R1:W3:Y:S02]  /*29180*/  SYNCS.PHASECHK.TRANS64.TRYWAIT P4, [R3+URZ+0x34890], R0 ;  /* 0x03489000030075a7 */ /* 0x0022e4000808017f */
[----:B---3--:R-:W-:Y:S05]  /*29190*/  @!P4 NANOSLEEP.SYNCS 0x989680 ;  /* 0x009896800000c95d */ /* 0x008fea0003900000 */
[----:B------:R-:W3:Y:S02]  /*291a0*/  @!P4 SYNCS.PHASECHK.TRANS64 P4, [R3+URZ+0x34890], R0 ;  /* 0x034890000300c5a7 */ /* 0x000ee4000808007f */
[----:B---3--:R-:W-:Y:S05]  /*291b0*/  @!P4 BRA `(.L_x_498) ;  /* 0xfffffffc00f0c947 */ /* 0x008fea000383ffff */
[----:B------:R-:W-:Y:S05]  /*291c0*/  BRA `(.L_x_804) ;  /* 0xfffffde800707947 */ /* 0x000fea000383ffff */
.L_x_523:
[----:B-1----:R1:W2:Y:S02]  /*291d0*/  SYNCS.PHASECHK.TRANS64.TRYWAIT P3, [R3+URZ+0x34890], R0 ;  /* 0x03489000030075a7 */ /* 0x0022a4000806017f */
[----:B--2---:R-:W-:Y:S05]  /*291e0*/  @!P3 NANOSLEEP.SYNCS 0x989680 ;  /* 0x009896800000b95d */ /* 0x004fea0003900000 */
[----:B------:R-:W2:Y:S02]  /*291f0*/  @!P3 SYNCS.PHASECHK.TRANS64 P3, [R3+URZ+0x34890], R0 ;  /* 0x034890000300b5a7 */ /* 0x000ea4000806007f */
[----:B--2---:R-:W-:Y:S05]  /*29200*/  @!P3 BRA `(.L_x_523) ;  /* 0xfffffffc00f0b947 */ /* 0x004fea000383ffff */
[----:B------:R-:W-:Y:S05]  /*29210*/  BRA `(.L_x_805) ;  /* 0xfffffe1c00b07947 */ /* 0x000fea000383ffff */
.L_x_537:
[----:B--2---:R2:W3:Y:S02]  /*29220*/  SYNCS.PHASECHK.TRANS64.TRYWAIT P2, [R3+URZ+0x348b0], R0 ;  /* 0x0348b000030075a7 */ /* 0x0044e4000804017f */
[----:B---3--:R-:W-:Y:S05]  /*29230*/  @!P2 NANOSLEEP.SYNCS 0x989680 ;  /* 0x009896800000a95d */ /* 0x008fea0003900000 */
[----:B------:R-:W3:Y:S02]  /*29240*/  @!P2 SYNCS.PHASECHK.TRANS64 P2, [R3+URZ+0x348b0], R0 ;  /* 0x0348b0000300a5a7 */ /* 0x000ee4000804007f */
[----:B---3--:R-:W-:Y:S05]  /*29250*/  @!P2 BRA `(.L_x_537) ;  /* 0xfffffffc00f0a947 */ /* 0x008fea000383ffff */
[----:B------:R-:W-:Y:S05]  /*29260*/  BRA `(.L_x_806) ;  /* 0xfffffe2800207947 */ /* 0x000fea000383ffff */
.L_x_555:
[----:B------:R-:W-:Y:S01]  /*29270*/  BSSY B0, `(.L_x_807) ;  /* 0x0000007000007945 */ /* 0x000fe20003800000 */
[----:B------:R-:W-:Y:S01]  /*29280*/  IMAD.MOV.U32 R12, RZ, RZ, RZ ;  /* 0x000000ffff0c7224 */ /* 0x000fe200078e00ff */
[----:B------:R-:W-:Y:S01]  /*29290*/  MOV R11, 0x1f ;  /* 0x0000001f000b7802 */ /* 0x000fe20000000f00 */
[----:B------:R-:W-:-:S07]  /*292a0*/  IMAD.MOV.U32 R15, RZ, RZ, -0x1 ;  /* 0xffffffffff0f7424 */ /* 0x000fce00078e00ff */
[----:B-----5:R-:W-:Y:S05]  /*292b0*/  WARPSYNC.COLLECTIVE R15, `(.L_x_808) ;  /* 0x000000000f087348 */ /* 0x020fea0003c00000 */
[----:B------:R0:W1:Y:S02]  /*292c0*/  SHFL.IDX P6, R14, R13, R12, R11 ;  /* 0x0000000c0d0e7389 */ /* 0x00006400000c000b */
[----:B01---5:R-:W-:Y:S01]  /*292d0*/  ENDCOLLECTIVE ;  /* 0x000000000000791b */ /* 0x023fe20003800000 */
.L_x_808:
[----:B------:R-:W-:Y:S05]  /*292e0*/  BSYNC B0 ;  /* 0x0000000000007941 */ /* 0x000fea0003800000 */
.L_x_807:
[----:B------:R1:W-:Y:S01]  /*292f0*/  STL [R1+0x1c], R14 ;  /* 0x00001c0e01007387 */ /* 0x0003e20000100800 */
[----:B------:R-:W-:Y:S05]  /*29300*/  BRA `(.L_x_809) ;  /* 0xfffffe3400c47947 */ /* 0x000fea000383ffff */
.L_x_565:
[----:B------:R-:W-:Y:S01]  /*29310*/  BSSY B1, `(.L_x_810) ;  /* 0x0000008000017945 */ /* 0x000fe20003800000 */
[----:B------:R-:W-:Y:S01]  /*29320*/  IMAD.MOV.U32 R13, RZ, RZ, R25 ;  /* 0x000000ffff0d7224 */ /* 0x000fe200078e0019 */
[----:B------:R-:W-:Y:S01]  /*29330*/  MOV R11, 0x181f ;  /* 0x0000181f000b7802 */ /* 0x000fe20000000f00 */
[----:B------:R-:W-:Y:S02]  /*29340*/  IMAD.MOV.U32 R12, RZ, RZ, RZ ;  /* 0x000000ffff0c7224 */ /* 0x000fe400078e00ff */
[----:B------:R-:W-:-:S07]  /*29350*/  IMAD.MOV.U32 R15, RZ, RZ, -0x1 ;  /* 0xffffffffff0f7424 */ /* 0x000fce00078e00ff */
[----:B-1----:R-:W-:Y:S05]  /*29360*/  WARPSYNC.COLLECTIVE R15, `(.L_x_811) ;  /* 0x000000000f087348 */ /* 0x002fea0003c00000 */
[----:B-1----:R0:W1:Y:S02]  /*29370*/  SHFL.IDX P6, R14, R13, R12, R11 ;  /* 0x0000000c0d0e7389 */ /* 0x00206400000c000b */
[----:B01----:R-:W-:Y:S01]  /*29380*/  ENDCOLLECTIVE ;  /* 0x000000000000791b */ /* 0x003fe20003800000 */
.L_x_811:
[----:B------:R-:W-:Y:S05]  /*29390*/  BSYNC B1 ;  /* 0x0000000000017941 */ /* 0x000fea0003800000 */
.L_x_810:
[----:B------:R-:W-:Y:S01]  /*293a0*/  IMAD.MOV.U32 R13, RZ, RZ, R24 ;  /* 0x000000ffff0d7224 */ /* 0x000fe200078e0018 */
[----:B------:R-:W-:Y:S01]  /*293b0*/  MOV R12, RZ ;  /* 0x000000ff000c7202 */ /* 0x000fe20000000f00 */
[----:B------:R-:W-:Y:S02]  /*293c0*/  IMAD.MOV.U32 R11, RZ, RZ, 0x181f ;  /* 0x0000181fff0b7424 */ /* 0x000fe400078e00ff */
[----:B------:R-:W-:Y:S02]  /*293d0*/  IMAD.MOV.U32 R15, RZ, RZ, -0x1 ;  /* 0xffffffffff0f7424 */ /* 0x000fe400078e00ff */
[----:B------:R-:W-:-:S07]  /*293e0*/  IMAD.MOV.U32 R0, RZ, RZ, R14 ;  /* 0x000000ffff007224 */ /* 0x000fce00078e000e */
[----:B------:R-:W-:Y:S05]  /*293f0*/  WARPSYNC.COLLECTIVE R15, `(.L_x_812) ;  /* 0x000000000f087348 */ /* 0x000fea0003c00000 */
[----:B------:R0:W1:Y:S02]  /*29400*/  SHFL.IDX P6, R14, R13, R12, R11 ;  /* 0x0000000c0d0e7389 */ /* 0x00006400000c000b */
[----:B01----:R-:W-:Y:S01]  /*29410*/  ENDCOLLECTIVE ;  /* 0x000000000000791b */ /* 0x003fe20003800000 */
.L_x_812:
[----:B------:R-:W-:Y:S01]  /*29420*/  MOV R13, R27 ;  /* 0x0000001b000d7202 */ /* 0x000fe20000000f00 */
[----:B------:R-:W-:-:S07]  /*29430*/  IMAD.MOV.U32 R3, RZ, RZ, R14 ;  /* 0x000000ffff037224 */ /* 0x000fce00078e000e */
[----:B------:R-:W-:Y:S05]  /*29440*/  WARPSYNC.COLLECTIVE R15, `(.L_x_813) ;  /* 0x000000000f087348 */ /* 0x000fea0003c00000 */
[----:B------:R0:W1:Y:S02]  /*29450*/  SHFL.IDX P6, R14, R13, R12, R11 ;  /* 0x0000000c0d0e7389 */ /* 0x00006400000c000b */
[----:B01----:R-:W-:Y:S01]  /*29460*/  ENDCOLLECTIVE ;  /* 0x000000000000791b */ /* 0x003fe20003800000 */
.L_x_813:
[----:B------:R-:W-:Y:S02]  /*29470*/  IMAD.MOV.U32 R13, RZ, RZ, R26 ;  /* 0x000000ffff0d7224 */ /* 0x000fe400078e001a */
[----:B------:R-:W-:-:S07]  /*29480*/  IMAD.MOV.U32 R4, RZ, RZ, R14 ;  /* 0x000000ffff047224 */ /* 0x000fce00078e000e */
[----:B------:R-:W-:Y:S05]  /*29490*/  WARPSYNC.COLLECTIVE R15, `(.L_x_814) ;  /* 0x000000000f087348 */ /* 0x000fea0003c00000 */
[----:B------:R0:W1:Y:S02]  /*294a0*/  SHFL.IDX P6, R14, R13, R12, R11 ;  /* 0x0000000c0d0e7389 */ /* 0x00006400000c000b */
[----:B01----:R-:W-:Y:S01]  /*294b0*/  ENDCOLLECTIVE ;  /* 0x000000000000791b */ /* 0x003fe20003800000 */
.L_x_814:
[----:B------:R-:W-:Y:S05]  /*294c0*/  BRA `(.L_x_815) ;  /* 0xfffffe3800cc7947 */ /* 0x000fea000383ffff */
.L_x_569:
[----:B0-----:R0:W1:Y:S02]  /*294d0*/  SYNCS.PHASECHK.TRANS64.TRYWAIT P0, [R2+URZ+0x34800], R5 ;  /* 0x03480005020075a7 */ /* 0x001064000800017f */
[----:B-1----:R-:W-:Y:S05]  /*294e0*/  @!P0 NANOSLEEP.SYNCS 0x989680 ;  /* 0x009896800000895d */ /* 0x002fea0003900000 */
[----:B------:R-:W1:Y:S02]  /*294f0*/  @!P0 SYNCS.PHASECHK.TRANS64 P0, [R2+URZ+0x34800], R5 ;  /* 0x03480005020085a7 */ /* 0x000e64000800007f */
[----:B-1----:R-:W-:Y:S05]  /*29500*/  @!P0 BRA `(.L_x_569) ;  /* 0xfffffffc00f08947 */ /* 0x002fea000383ffff */
[----:B------:R-:W-:Y:S05]  /*29510*/  BRA `(.L_x_816) ;  /* 0xfffffe3c00d07947 */ /* 0x000fea000383ffff */
.L_x_585:
[----:B------:R-:W-:Y:S01]  /*29520*/  BSSY B1, `(.L_x_817) ;  /* 0x0000008000017945 */ /* 0x000fe20003800000 */
[----:B------:R-:W-:Y:S01]  /*29530*/  IMAD.MOV.U32 R13, RZ, RZ, R25 ;  /* 0x000000ffff0d7224 */ /* 0x000fe200078e0019 */
[----:B------:R-:W-:Y:S01]  /*29540*/  MOV R12, RZ ;  /* 0x000000ff000c7202 */ /* 0x000fe20000000f00 */
[----:B------:R-:W-:Y:S02]  /*29550*/  IMAD.MOV.U32 R11, RZ, RZ, 0x181f ;  /* 0x0000181fff0b7424 */ /* 0x000fe400078e00ff */
[----:B------:R-:W-:-:S07]  /*29560*/  IMAD.MOV.U32 R15, RZ, RZ, -0x1 ;  /* 0xffffffffff0f7424 */ /* 0x000fce00078e00ff */
[----:B-1----:R-:W-:Y:S05]  /*29570*/  WARPSYNC.COLLECTIVE R15, `(.L_x_818) ;  /* 0x000000000f087348 */ /* 0x002fea0003c00000 */
[----:B-1----:R0:W1:Y:S02]  /*29580*/  SHFL.IDX P6, R14, R13, R12, R11 ;  /* 0x0000000c0d0e7389 */ /* 0x00206400000c000b */
[----:B01----:R-:W-:Y:S01]  /*29590*/  ENDCOLLECTIVE ;  /* 0x000000000000791b */ /* 0x003fe20003800000 */
.L_x_818:
[----:B------:R-:W-:Y:S05]  /*295a0*/  BSYNC B1 ;  /* 0x0000000000017941 */ /* 0x000fea0003800000 */
.L_x_817:
[----:B------:R-:W-:Y:S01]  /*295b0*/  MOV R13, R24 ;  /* 0x00000018000d7202 */ /* 0x000fe20000000f00 */
[----:B------:R-:W-:Y:S02]  /*295c0*/  IMAD.MOV.U32 R12, RZ, RZ, RZ ;  /* 0x000000ffff0c7224 */ /* 0x000fe400078e00ff */
[----:B------:R-:W-:Y:S02]  /*295d0*/  IMAD.MOV.U32 R11, RZ, RZ, 0x181f ;  /* 0x0000181fff0b7424 */ /* 0x000fe400078e00ff */
[----:B------:R-:W-:Y:S02]  /*295e0*/  IMAD.MOV.U32 R15, RZ, RZ, -0x1 ;  /* 0xffffffffff0f7424 */ /* 0x000fe400078e00ff */
[----:B------:R-:W-:-:S07]  /*295f0*/  IMAD.MOV.U32 R0, RZ, RZ, R14 ;  /* 0x000000ffff007224 */ /* 0x000fce00078e000e */
[----:B------:R-:W-:Y:S05]  /*29600*/  WARPSYNC.COLLECTIVE R15, `(.L_x_819) ;  /* 0x000000000f087348 */ /* 0x000fea0003c00000 */
[----:B------:R0:W1:Y:S02]  /*29610*/  SHFL.IDX P6, R14, R13, R12, R11 ;  /* 0x0000000c0d0e7389 */ /* 0x00006400000c000b */
[----:B01----:R-:W-:Y:S01]  /*29620*/  ENDCOLLECTIVE ;  /* 0x000000000000791b */ /* 0x003fe20003800000 */
.L_x_819:
[----:B------:R-:W-:Y:S01]  /*29630*/  IMAD.MOV.U32 R13, RZ, RZ, R27 ;  /* 0x000000ffff0d7224 */ /* 0x000fe200078e001b */
[----:B------:R-:W-:-:S07]  /*29640*/  MOV R3, R14 ;  /* 0x0000000e00037202 */ /* 0x000fce0000000f00 */
[----:B------:R-:W-:Y:S05]  /*29650*/  WARPSYNC.COLLECTIVE R15, `(.L_x_820) ;  /* 0x000000000f087348 */ /* 0x000fea0003c00000 */
[----:B------:R0:W1:Y:S02]  /*29660*/  SHFL.IDX P6, R14, R13, R12, R11 ;  /* 0x0000000c0d0e7389 */ /* 0x00006400000c000b */
[----:B01----:R-:W-:Y:S01]  /*29670*/  ENDCOLLECTIVE ;  /* 0x000000000000791b */ /* 0x003fe20003800000 */
.L_x_820:
[----:B------:R-:W-:Y:S02]  /*29680*/  IMAD.MOV.U32 R13, RZ, RZ, R26 ;  /* 0x000000ffff0d7224 */ /* 0x000fe400078e001a */
[----:B------:R-:W-:-:S07]  /*29690*/  IMAD.MOV.U32 R20, RZ, RZ, R14 ;  /* 0x000000ffff147224 */ /* 0x000fce00078e000e */
[----:B------:R-:W-:Y:S05]  /*296a0*/  WARPSYNC.COLLECTIVE R15, `(.L_x_821) ;  /* 0x000000000f087348 */ /* 0x000fea0003c00000 */
[----:B------:R0:W1:Y:S02]  /*296b0*/  SHFL.IDX P6, R14, R13, R12, R11 ;  /* 0x0000000c0d0e7389 */ /* 0x00006400000c000b */
[----:B01----:R-:W-:Y:S01]  /*296c0*/  ENDCOLLECTIVE ;  /* 0x000000000000791b */ /* 0x003fe20003800000 */
.L_x_821:
[----:B------:R-:W-:Y:S05]  /*296d0*/  BRA `(.L_x_822) ;  /* 0xfffffe5000f47947 */ /* 0x000fea000383ffff */
.L_x_589:
[----:B0-----:R0:W1:Y:S02]  /*296e0*/  SYNCS.PHASECHK.TRANS64.TRYWAIT P4, [R2+URZ+0x34800], R27 ;  /* 0x0348001b020075a7 */ /* 0x001064000808017f */
[----:B-1----:R-:W-:Y:S05]  /*296f0*/  @!P4 NANOSLEEP.SYNCS 0x989680 ;  /* 0x009896800000c95d */ /* 0x002fea0003900000 */
[----:B------:R-:W1:Y:S02]  /*29700*/  @!P4 SYNCS.PHASECHK.TRANS64 P4, [R2+URZ+0x34800], R27 ;  /* 0x0348001b0200c5a7 */ /* 0x000e64000808007f */
[----:B-1----:R-:W-:Y:S05]  /*29710*/  @!P4 BRA `(.L_x_589) ;  /* 0xfffffffc00f0c947 */ /* 0x002fea000383ffff */
[----:B------:R-:W-:Y:S05]  /*29720*/  BRA `(.L_x_823) ;  /* 0xfffffe5400e87947 */ /* 0x000fea000383ffff */
.L_x_599:
[----:B-1----:R1:W2:Y:S02]  /*29730*/  SYNCS.PHASECHK.TRANS64.TRYWAIT P2, [R0+URZ+0x34830], R3 ;  /* 0x03483003000075a7 */ /* 0x0022a4000804017f */
[----:B--2---:R-:W-:Y:S05]  /*29740*/  @!P2 NANOSLEEP.SYNCS 0x989680 ;  /* 0x009896800000a95d */ /* 0x004fea0003900000 */
[----:B------:R-:W2:Y:S02]  /*29750*/  @!P2 SYNCS.PHASECHK.TRANS64 P2, [R0+URZ+0x34830], R3 ;  /* 0x034830030000a5a7 */ /* 0x000ea4000804007f */
[----:B--2---:R-:W-:Y:S05]  /*29760*/  @!P2 BRA `(.L_x_599) ;  /* 0xfffffffc00f0a947 */ /* 0x004fea000383ffff */
[----:B------:R-:W-:Y:S05]  /*29770*/  BRA `(.L_x_598) ;  /* 0xfffffe7000c47947 */ /* 0x000fea000383ffff */
.L_x_605:
[----:B-1----:R1:W2:Y:S02]  /*29780*/  SYNCS.PHASECHK.TRANS64.TRYWAIT P3, [R7+URZ+0x34830], R8 ;  /* 0x03483008070075a7 */ /* 0x0022a4000806017f */
[----:B--2---:R-:W-:Y:S05]  /*29790*/  @!P3 NANOSLEEP.SYNCS 0x989680 ;  /* 0x009896800000b95d */ /* 0x004fea0003900000 */
[----:B------:R-:W2:Y:S02]  /*297a0*/  @!P3 SYNCS.PHASECHK.TRANS64 P3, [R7+URZ+0x34830], R8 ;  /* 0x034830080700b5a7 */ /* 0x000ea4000806007f */
[----:B--2---:R-:W-:Y:S05]  /*297b0*/  @!P3 BRA `(.L_x_605) ;  /* 0xfffffffc00f0b947 */ /* 0x004fea000383ffff */
[----:B------:R-:W-:Y:S05]  /*297c0*/  BRA `(.L_x_604) ;  /* 0xfffffed800887947 */ /* 0x000fea000383ffff */
.L_x_609:
[----:B-1----:R1:W2:Y:S02]  /*297d0*/  SYNCS.PHASECHK.TRANS64.TRYWAIT P2, [R7+URZ+0x34850], R5 ;  /* 0x03485005070075a7 */ /* 0x0022a4000804017f */
[----:B--2---:R-:W-:Y:S05]  /*297e0*/  @!P2 NANOSLEEP.SYNCS 0x989680 ;  /* 0x009896800000a95d */ /* 0x004fea0003900000 */
[----:B------:R-:W2:Y:S02]  /*297f0*/  @!P2 SYNCS.PHASECHK.TRANS64 P2, [R7+URZ+0x34850], R5 ;  /* 0x034850050700a5a7 */ /* 0x000ea4000804007f */
[----:B--2---:R-:W-:Y:S05]  /*29800*/  @!P2 BRA `(.L_x_609) ;  /* 0xfffffffc00f0a947 */ /* 0x004fea000383ffff */
[----:B------:R-:W-:Y:S05]  /*29810*/  BRA `(.L_x_606) ;  /* 0xffffff0c00cc7947 */ /* 0x000fea000383ffff */
.L_x_614:
[----:B-1----:R1:W2:Y:S02]  /*29820*/  SYNCS.PHASECHK.TRANS64.TRYWAIT P0, [R9+URZ+0x34850], R0 ;  /* 0x03485000090075a7 */ /* 0x0022a4000800017f */
[----:B--2---:R-:W-:Y:S05]  /*29830*/  @!P0 NANOSLEEP.SYNCS 0x989680 ;  /* 0x009896800000895d */ /* 0x004fea0003900000 */
[----:B------:R-:W2:Y:S02]  /*29840*/  @!P0 SYNCS.PHASECHK.TRANS64 P0, [R9+URZ+0x34850], R0 ;  /* 0x03485000090085a7 */ /* 0x000ea4000800007f */
[----:B--2---:R-:W-:Y:S05]  /*29850*/  @!P0 BRA `(.L_x_614) ;  /* 0xfffffffc00f08947 */ /* 0x004fea000383ffff */
[----:B------:R-:W-:Y:S05]  /*29860*/  BRA `(.L_x_613) ;  /* 0xffffff3c00cc7947 */ /* 0x000fea000383ffff */
.L_x_619:
[----:B------:R-:W-:Y:S01]  /*29870*/  MOV R13, R8 ;  /* 0x00000008000d7202 */ /* 0x000fe20000000f00 */
[----:B------:R-:W-:Y:S02]  /*29880*/  IMAD.MOV.U32 R12, RZ, RZ, RZ ;  /* 0x000000ffff0c7224 */ /* 0x000fe400078e00ff */
[----:B------:R-:W-:Y:S02]  /*29890*/  IMAD.MOV.U32 R11, RZ, RZ, 0x181f ;  /* 0x0000181fff0b7424 */ /* 0x000fe400078e00ff */
[----:B------:R-:W-:-:S07]  /*298a0*/  IMAD.MOV.U32 R15, RZ, RZ, -0x1 ;  /* 0xffffffffff0f7424 */ /* 0x000fce00078e00ff */
[----:B-----5:R-:W-:Y:S05]  /*298b0*/  WARPSYNC.COLLECTIVE R15, `(.L_x_824) ;  /* 0x000000000f087348 */ /* 0x020fea0003c00000 */
[----:B------:R0:W1:Y:S02]  /*298c0*/  SHFL.IDX P6, R14, R13, R12, R11 ;  /* 0x0000000c0d0e7389 */ /* 0x00006400000c000b */
[----:B01---5:R-:W-:Y:S01]  /*298d0*/  ENDCOLLECTIVE ;  /* 0x000000000000791b */ /* 0x023fe20003800000 */
.L_x_824:
[----:B------:R-:W-:Y:S01]  /*298e0*/  IMAD.MOV.U32 R13, RZ, RZ, R3 ;  /* 0x000000ffff0d7224 */ /* 0x000fe200078e0003 */
[----:B------:R-:W-:-:S07]  /*298f0*/  MOV R0, R14 ;  /* 0x0000000e00007202 */ /* 0x000fce0000000f00 */
[----:B------:R-:W-:Y:S05]  /*29900*/  WARPSYNC.COLLECTIVE R15, `(.L_x_825) ;  /* 0x000000000f087348 */ /* 0x000fea0003c00000 */
[----:B------:R0:W1:Y:S02]  /*29910*/  SHFL.IDX P6, R14, R13, R12, R11 ;  /* 0x0000000c0d0e7389 */ /* 0x00006400000c000b */
[----:B01----:R-:W-:Y:S01]  /*29920*/  ENDCOLLECTIVE ;  /* 0x000000000000791b */ /* 0x003fe20003800000 */
.L_x_825:
[----:B------:R-:W-:Y:S05]  /*29930*/  BRA `(.L_x_826) ;  /* 0xffffff5c00587947 */ /* 0x000fea000383ffff */
.L_x_622:
[----:B------:R-:W-:Y:S01]  /*29940*/  BSSY B1, `(.L_x_827) ;  /* 0x0000008000017945 */ /* 0x000fe20003800000 */
[----:B------:R-:W-:Y:S01]  /*29950*/  IMAD.MOV.U32 R13, RZ, RZ, R8 ;  /* 0x000000ffff0d7224 */ /* 0x000fe200078e0008 */
[----:B---3--:R-:W-:Y:S01]  /*29960*/  MOV R11, 0x181f ;  /* 0x0000181f000b7802 */ /* 0x008fe20000000f00 */
[----:B------:R-:W-:Y:S02]  /*29970*/  IMAD.MOV.U32 R12, RZ, RZ, 0x1 ;  /* 0x00000001ff0c7424 */ /* 0x000fe400078e00ff */
[----:B------:R-:W-:-:S07]  /*29980*/  IMAD.MOV.U32 R15, RZ, RZ, -0x1 ;  /* 0xffffffffff0f7424 */ /* 0x000fce00078e00ff */
[----:B012--5:R-:W-:Y:S05]  /*29990*/  WARPSYNC.COLLECTIVE R15, `(.L_x_828) ;  /* 0x000000000f087348 */ /* 0x027fea0003c00000 */
[----:B--2---:R2:W3:Y:S02]  /*299a0*/  SHFL.IDX P6, R14, R13, R12, R11 ;  /* 0x0000000c0d0e7389 */ /* 0x0044e400000c000b */
[----:B0123-5:R-:W-:Y:S01]  /*299b0*/  ENDCOLLECTIVE ;  /* 0x000000000000791b */ /* 0x02ffe20003800000 */
.L_x_828:
[----:B------:R-:W-:Y:S05]  /*299c0*/  BSYNC B1 ;  /* 0x0000000000017941 */ /* 0x000fea0003800000 */
.L_x_827:
[----:B------:R-:W-:Y:S01]  /*299d0*/  IMAD.MOV.U32 R13, RZ, RZ, R3 ;  /* 0x000000ffff0d7224 */ /* 0x000fe200078e0003 */
[----:B------:R-:W-:Y:S01]  /*299e0*/  MOV R12, 0x1 ;  /* 0x00000001000c7802 */ /* 0x000fe20000000f00 */
[----:B------:R-:W-:Y:S02]  /*299f0*/  IMAD.MOV.U32 R11, RZ, RZ, 0x181f ;  /* 0x0000181fff0b7424 */ /* 0x000fe400078e00ff */
[----:B------:R-:W-:Y:S02]  /*29a00*/  IMAD.MOV.U32 R15, RZ, RZ, -0x1 ;  /* 0xffffffffff0f7424 */ /* 0x000fe400078e00ff */
[----:B------:R-:W-:-:S07]  /*29a10*/  IMAD.MOV.U32 R0, RZ, RZ, R14 ;  /* 0x000000ffff007224 */ /* 0x000fce00078e000e */
[----:B------:R-:W-:Y:S05]  /*29a20*/  WARPSYNC.COLLECTIVE R15, `(.L_x_829) ;  /* 0x000000000f087348 */ /* 0x000fea0003c00000 */
[----:B------:R0:W1:Y:S02]  /*29a30*/  SHFL.IDX P6, R14, R13, R12, R11 ;  /* 0x0000000c0d0e7389 */ /* 0x00006400000c000b */
[----:B01----:R-:W-:Y:S01]  /*29a40*/  ENDCOLLECTIVE ;  /* 0x000000000000791b */ /* 0x003fe20003800000 */
.L_x_829:
[----:B------:R-:W-:Y:S05]  /*29a50*/  BRA `(.L_x_830) ;  /* 0xffffff5c00587947 */ /* 0x000fea000383ffff */
.L_x_625:
[----:B------:R-:W-:Y:S01]  /*29a60*/  BSSY B1, `(.L_x_831) ;  /* 0x0000008000017945 */ /* 0x000fe20003800000 */
[----:B------:R-:W-:Y:S01]  /*29a70*/  IMAD.MOV.U32 R13, RZ, RZ, R8 ;  /* 0x000000ffff0d7224 */ /* 0x000fe200078e0008 */
[----:B------:R-:W-:Y:S01]  /*29a80*/  MOV R12, 0x2 ;  /* 0x00000002000c7802 */ /* 0x000fe20000000f00 */
[----:B------:R-:W-:Y:S02]  /*29a90*/  IMAD.MOV.U32 R11, RZ, RZ, 0x181f ;  /* 0x0000181fff0b7424 */ /* 0x000fe400078e00ff */
[----:B---3--:R-:W-:-:S07]  /*29aa0*/  IMAD.MOV.U32 R15, RZ, RZ, -0x1 ;  /* 0xffffffffff0f7424 */ /* 0x008fce00078e00ff */
[----:B012-4-:R-:W-:Y:S05]  /*29ab0*/  WARPSYNC.COLLECTIVE R15, `(.L_x_832) ;  /* 0x000000000f087348 */ /* 0x017fea0003c00000 */
[----:B--2---:R2:W3:Y:S02]  /*29ac0*/  SHFL.IDX P6, R14, R13, R12, R11 ;  /* 0x0000000c0d0e7389 */ /* 0x0044e400000c000b */
[----:B01234-:R-:W-:Y:S01]  /*29ad0*/  ENDCOLLECTIVE ;  /* 0x000000000000791b */ /* 0x01ffe20003800000 */
.L_x_832:
[----:B------:R-:W-:Y:S05]  /*29ae0*/  BSYNC B1 ;  /* 0x0000000000017941 */ /* 0x000fea0003800000 */
.L_x_831:
[----:B------:R-:W-:Y:S01]  /*29af0*/  MOV R13, R3 ;  /* 0x00000003000d7202 */ /* 0x000fe20000000f00 */
[----:B------:R-:W-:Y:S02]  /*29b00*/  IMAD.MOV.U32 R12, RZ, RZ, 0x2 ;  /* 0x00000002ff0c7424 */ /* 0x000fe400078e00ff */
[----:B------:R-:W-:Y:S02]  /*29b10*/  IMAD.MOV.U32 R11, RZ, RZ, 0x181f ;  /* 0x0000181fff0b7424 */ /* 0x000fe400078e00ff */
[----:B------:R-:W-:Y:S02]  /*29b20*/  IMAD.MOV.U32 R15, RZ, RZ, -0x1 ;  /* 0xffffffffff0f7424 */ /* 0x000fe400078e00ff */
[----:B------:R-:W-:-:S07]  /*29b30*/  IMAD.MOV.U32 R0, RZ, RZ, R14 ;  /* 0x000000ffff007224 */ /* 0x000fce00078e000e */
[----:B------:R-:W-:Y:S05]  /*29b40*/  WARPSYNC.COLLECTIVE R15, `(.L_x_833) ;  /* 0x000000000f087348 */ /* 0x000fea0003c00000 */
[----:B------:R0:W1:Y:S02]  /*29b50*/  SHFL.IDX P6, R14, R13, R12, R11 ;  /* 0x0000000c0d0e7389 */ /* 0x00006400000c000b */
[----:B01----:R-:W-:Y:S01]  /*29b60*/  ENDCOLLECTIVE ;  /* 0x000000000000791b */ /* 0x003fe20003800000 */
.L_x_833:
[----:B------:R-:W-:Y:S05]  /*29b70*/  BRA `(.L_x_834) ;  /* 0xffffff5c005c7947 */ /* 0x000fea000383ffff */
.L_x_628:
[----:B------:R-:W-:Y:S01]  /*29b80*/  BSSY B1, `(.L_x_835) ;  /* 0x0000008000017945 */ /* 0x000fe20003800000 */
[----:B------:R-:W-:Y:S01]  /*29b90*/  MOV R13, R8 ;  /* 0x00000008000d7202 */ /* 0x000fe20000000f00 */
[----:B------:R-:W-:Y:S02]  /*29ba0*/  IMAD.MOV.U32 R12, RZ, RZ, 0x3 ;  /* 0x00000003ff0c7424 */ /* 0x000fe400078e00ff */
[----:B------:R-:W-:Y:S02]  /*29bb0*/  IMAD.MOV.U32 R11, RZ, RZ, 0x181f ;  /* 0x0000181fff0b7424 */ /* 0x000fe400078e00ff */
[----:B---3--:R-:W-:-:S07]  /*29bc0*/  IMAD.MOV.U32 R15, RZ, RZ, -0x1 ;  /* 0xffffffffff0f7424 */ /* 0x008fce00078e00ff */
[----:B012-4-:R-:W-:Y:S05]  /*29bd0*/  WARPSYNC.COLLECTIVE R15, `(.L_x_836) ;  /* 0x000000000f087348 */ /* 0x017fea0003c00000 */
[----:B--2---:R2:W3:Y:S02]  /*29be0*/  SHFL.IDX P6, R14, R13, R12, R11 ;  /* 0x0000000c0d0e7389 */ /* 0x0044e400000c000b */
[----:B01234-:R-:W-:Y:S01]  /*29bf0*/  ENDCOLLECTIVE ;  /* 0x000000000000791b */ /* 0x01ffe20003800000 */
.L_x_836:
[----:B------:R-:W-:Y:S05]  /*29c00*/  BSYNC B1 ;  /* 0x0000000000017941 */ /* 0x000fea0003800000 */
.L_x_835:
[----:B------:R-:W-:Y:S01]  /*29c10*/  IMAD.MOV.U32 R13, RZ, RZ, R3 ;  /* 0x000000ffff0d7224 */ /* 0x000fe200078e0003 */
[----:B------:R-:W-:Y:S01]  /*29c20*/  MOV R15, 0xffffffff ;  /* 0xffffffff000f7802 */ /* 0x000fe20000000f00 */
[----:B------:R-:W-:Y:S01]  /*29c30*/  IMAD.MOV.U32 R12, RZ, RZ, 0x3 ;  /* 0x00000003ff0c7424 */ /* 0x000fe200078e00ff */
[----:B------:R-:W-:Y:S01]  /*29c40*/  MOV R0, R14 ;  /* 0x0000000e00007202 */ /* 0x000fe20000000f00 */
[----:B------:R-:W-:-:S07]  /*29c50*/  IMAD.MOV.U32 R11, RZ, RZ, 0x181f ;  /* 0x0000181fff0b7424 */ /* 0x000fce00078e00ff */
[----:B------:R-:W-:Y:S05]  /*29c60*/  WARPSYNC.COLLECTIVE R15, `(.L_x_837) ;  /* 0x000000000f087348 */ /* 0x000fea0003c00000 */
[----:B------:R0:W1:Y:S02]  /*29c70*/  SHFL.IDX P6, R14, R13, R12, R11 ;  /* 0x0000000c0d0e7389 */ /* 0x00006400000c000b */
[----:B01----:R-:W-:Y:S01]  /*29c80*/  ENDCOLLECTIVE ;  /* 0x000000000000791b */ /* 0x003fe20003800000 */
.L_x_837:
[----:B------:R-:W-:Y:S05]  /*29c90*/  BRA `(.L_x_838) ;  /* 0xffffff5c00607947 */ /* 0x000fea000383ffff */
.L_x_630:
[----:B------:R-:W-:Y:S01]  /*29ca0*/  IMAD.MOV.U32 R13, RZ, RZ, R4 ;  /* 0x000000ffff0d7224 */ /* 0x000fe200078e0004 */
[----:B------:R-:W-:Y:S01]  /*29cb0*/  MOV R15, 0xffffffff ;  /* 0xffffffff000f7802 */ /* 0x000fe20000000f00 */
[----:B------:R-:W-:Y:S02]  /*29cc0*/  IMAD.MOV.U32 R12, RZ, RZ, RZ ;  /* 0x000000ffff0c7224 */ /* 0x000fe400078e00ff */
[----:B------:R-:W-:-:S07]  /*29cd0*/  IMAD.MOV.U32 R11, RZ, RZ, 0x1c1f ;  /* 0x00001c1fff0b7424 */ /* 0x000fce00078e00ff */
[----:B------:R-:W-:Y:S05]  /*29ce0*/  WARPSYNC.COLLECTIVE R15, `(.L_x_839) ;  /* 0x000000000f087348 */ /* 0x000fea0003c00000 */
[----:B------:R0:W1:Y:S02]  /*29cf0*/  SHFL.IDX P6, R14, R13, R12, R11 ;  /* 0x0000000c0d0e7389 */ /* 0x00006400000c000b */
[----:B01----:R-:W-:Y:S01]  /*29d00*/  ENDCOLLECTIVE ;  /* 0x000000000000791b */ /* 0x003fe20003800000 */
.L_x_839:
[----:B------:R-:W-:Y:S02]  /*29d10*/  IMAD.MOV.U32 R13, RZ, RZ, R0 ;  /* 0x000000ffff0d7224 */ /* 0x000fe400078e0000 */
[----:B------:R-:W-:-:S07]  /*29d20*/  IMAD.MOV.U32 R3, RZ, RZ, R14 ;  /* 0x000000ffff037224 */ /* 0x000fce00078e000e */
[----:B------:R-:W-:Y:S05]  /*29d30*/  WARPSYNC.COLLECTIVE R15, `(.L_x_840) ;  /* 0x000000000f087348 */ /* 0x000fea0003c00000 */
[----:B------:R0:W1:Y:S02]  /*29d40*/  SHFL.IDX P6, R14, R13, R12, R11 ;  /* 0x0000000c0d0e7389 */ /* 0x00006400000c000b */
[----:B01----:R-:W-:Y:S01]  /*29d50*/  ENDCOLLECTIVE ;  /* 0x000000000000791b */ /* 0x003fe20003800000 */
.L_x_840:
[----:B------:R-:W-:Y:S05]  /*29d60*/  BRA `(.L_x_841) ;  /* 0xffffff6000a07947 */ /* 0x000fea000383ffff */
.L_x_633:
[----:B------:R-:W-:Y:S01]  /*29d70*/  BSSY B1, `(.L_x_842) ;  /* 0x0000008000017945 */ /* 0x000fe20003800000 */
[----:B--2---:R-:W-:Y:S01]  /*29d80*/  IMAD.MOV.U32 R13, RZ, RZ, R4 ;  /* 0x000000ffff0d7224 */ /* 0x004fe200078e0004 */
[----:B------:R-:W-:Y:S01]  /*29d90*/  MOV R12, 0x1 ;  /* 0x00000001000c7802 */ /* 0x000fe20000000f00 */
[----:B------:R-:W-:Y:S02]  /*29da0*/  IMAD.MOV.U32 R11, RZ, RZ, 0x1c1f ;  /* 0x00001c1fff0b7424 */ /* 0x000fe400078e00ff */
[----:B------:R-:W-:-:S07]  /*29db0*/  IMAD.MOV.U32 R15, RZ, RZ, -0x1 ;  /* 0xffffffffff0f7424 */ /* 0x000fce00078e00ff */
[----:B01----:R-:W-:Y:S05]  /*29dc0*/  WARPSYNC.COLLECTIVE R15, `(.L_x_843) ;  /* 0x000000000f087348 */ /* 0x003fea0003c00000 */
[----:B------:R2:W3:Y:S02]  /*29dd0*/  SHFL.IDX P6, R14, R13, R12, R11 ;  /* 0x0000000c0d0e7389 */ /* 0x0004e400000c000b */
[----:B0123--:R-:W-:Y:S01]  /*29de0*/  ENDCOLLECTIVE ;  /* 0x000000000000791b */ /* 0x00ffe20003800000 */
.L_x_843:
[----:B------:R-:W-:Y:S05]  /*29df0*/  BSYNC B1 ;  /* 0x0000000000017941 */ /* 0x000fea0003800000 */
.L_x_842:
        /* <DEDUP_REMOVED lines=8> */
.L_x_844:
[----:B------:R-:W-:Y:S05]  /*29e80*/  BRA `(.L_x_845) ;  /* 0xffffff6400807947 */ /* 0x000fea000383ffff */
.L_x_637:
[----:B------:R-:W-:Y:S01]  /*29e90*/  MOV R13, R4 ;  /* 0x00000004000d7202 */ /* 0x000fe20000000f00 */
[----:B------:R-:W-:Y:S02]  /*29ea0*/  IMAD.MOV.U32 R12, RZ, RZ, RZ ;  /* 0x000000ffff0c7224 */ /* 0x000fe400078e00ff */
[----:B------:R-:W-:Y:S02]  /*29eb0*/  IMAD.MOV.U32 R11, RZ, RZ, 0x181f ;  /* 0x0000181fff0b7424 */ /* 0x000fe400078e00ff */
[----:B------:R-:W-:-:S07]  /*29ec0*/  IMAD.MOV.U32 R15, RZ, RZ, -0x1 ;  /* 0xffffffffff0f7424 */ /* 0x000fce00078e00ff */
[----:B-12---:R-:W-:Y:S05]  /*29ed0*/  WARPSYNC.COLLECTIVE R15, `(.L_x_846) ;  /* 0x000000000f087348 */ /* 0x006fea0003c00000 */
[----:B------:R0:W3:Y:S02]  /*29ee0*/  SHFL.IDX P6, R14, R13, R12, R11 ;  /* 0x0000000c0d0e7389 */ /* 0x0000e400000c000b */
[----:B0123--:R-:W-:Y:S01]  /*29ef0*/  ENDCOLLECTIVE ;  /* 0x000000000000791b */ /* 0x00ffe20003800000 */
.L_x_846:
[----:B------:R-:W-:Y:S01]  /*29f00*/  IMAD.MOV.U32 R13, RZ, RZ, R3 ;  /* 0x000000ffff0d7224 */ /* 0x000fe200078e0003 */
[----:B------:R-:W-:-:S07]  /*29f10*/  MOV R0, R14 ;  /* 0x0000000e00007202 */ /* 0x000fce0000000f00 */
[----:B------:R-:W-:Y:S05]  /*29f20*/  WARPSYNC.COLLECTIVE R15, `(.L_x_847) ;  /* 0x000000000f087348 */ /* 0x000fea0003c00000 */
[----:B------:R0:W1:Y:S02]  /*29f30*/  SHFL.IDX P6, R14, R13, R12, R11 ;  /* 0x0000000c0d0e7389 */ /* 0x00006400000c000b */
[----:B01----:R-:W-:Y:S01]  /*29f40*/  ENDCOLLECTIVE ;  /* 0x000000000000791b */ /* 0x003fe20003800000 */
.L_x_847:
[----:B------:R-:W-:Y:S05]  /*29f50*/  BRA `(.L_x_848) ;  /* 0xffffff7000b07947 */ /* 0x000fea000383ffff */
.L_x_640:
[----:B------:R-:W-:Y:S01]  /*29f60*/  BSSY B1, `(.L_x_849) ;  /* 0x0000008000017945 */ /* 0x000fe20003800000 */
[----:B------:R-:W-:Y:S01]  /*29f70*/  IMAD.MOV.U32 R13, RZ, RZ, R4 ;  /* 0x000000ffff0d7224 */ /* 0x000fe200078e0004 */
[----:B------:R-:W-:Y:S01]  /*29f80*/  MOV R11, 0x181f ;  /* 0x0000181f000b7802 */ /* 0x000fe20000000f00 */
[----:B------:R-:W-:Y:S02]  /*29f90*/  IMAD.MOV.U32 R12, RZ, RZ, 0x1 ;  /* 0x00000001ff0c7424 */ /* 0x000fe400078e00ff */
[----:B---3--:R-:W-:-:S07]  /*29fa0*/  IMAD.MOV.U32 R15, RZ, RZ, -0x1 ;  /* 0xffffffffff0f7424 */ /* 0x008fce00078e00ff */
[----:B012-4-:R-:W-:Y:S05]  /*29fb0*/  WARPSYNC.COLLECTIVE R15, `(.L_x_850) ;  /* 0x000000000f087348 */ /* 0x017fea0003c00000 */
[----:B----4-:R3:W4:Y:S02]  /*29fc0*/  SHFL.IDX P6, R14, R13, R12, R11 ;  /* 0x0000000c0d0e7389 */ /* 0x01072400000c000b */
[----:B01234-:R-:W-:Y:S01]  /*29fd0*/  ENDCOLLECTIVE ;  /* 0x000000000000791b */ /* 0x01ffe20003800000 */
.L_x_850:
[----:B------:R-:W-:Y:S05]  /*29fe0*/  BSYNC B1 ;  /* 0x0000000000017941 */ /* 0x000fea0003800000 */
.L_x_849:
        /* <DEDUP_REMOVED lines=8> */
.L_x_851:
[----:B------:R-:W-:Y:S05]  /*2a070*/  BRA `(.L_x_852) ;  /* 0xffffff7000b47947 */ /* 0x000fea000383ffff */
.L_x_643:
[----:B------:R-:W-:Y:S01]  /*2a080*/  BSSY B1, `(.L_x_853) ;  /* 0x0000008000017945 */ /* 0x000fe20003800000 */
[----:B------:R-:W-:Y:S01]  /*2a090*/  IMAD.MOV.U32 R13, RZ, RZ, R4 ;  /* 0x000000ffff0d7224 */ /* 0x000fe200078e0004 */
[----:B------:R-:W-:Y:S01]  /*2a0a0*/  MOV R12, 0x2 ;  /* 0x00000002000c7802 */ /* 0x000fe20000000f00 */
[----:B------:R-:W-:Y:S02]  /*2a0b0*/  IMAD.MOV.U32 R11, RZ, RZ, 0x181f ;  /* 0x0000181fff0b7424 */ /* 0x000fe400078e00ff */
[----:B0-----:R-:W-:-:S07]  /*2a0c0*/  IMAD.MOV.U32 R15, RZ, RZ, -0x1 ;  /* 0xffffffffff0f7424 */ /* 0x001fce00078e00ff */
[----:B-1234-:R-:W-:Y:S05]  /*2a0d0*/  WARPSYNC.COLLECTIVE R15, `(.L_x_854) ;  /* 0x000000000f087348 */ /* 0x01efea0003c00000 */
[----:B----4-:R0:W4:Y:S02]  /*2a0e0*/  SHFL.IDX P6, R14, R13, R12, R11 ;  /* 0x0000000c0d0e7389 */ /* 0x01012400000c000b */
[----:B01234-:R-:W-:Y:S01]  /*2a0f0*/  ENDCOLLECTIVE ;  /* 0x000000000000791b */ /* 0x01ffe20003800000 */
.L_x_854:
[----:B------:R-:W-:Y:S05]  /*2a100*/  BSYNC B1 ;  /* 0x0000000000017941 */ /* 0x000fea0003800000 */
.L_x_853:
        /* <DEDUP_REMOVED lines=8> */
.L_x_855:
[----:B------:R-:W-:Y:S05]  /*2a190*/  BRA `(.L_x_856) ;  /* 0xffffff7000b87947 */ /* 0x000fea000383ffff */
.L_x_646:
[----:B------:R-:W-:Y:S01]  /*2a1a0*/  BSSY B1, `(.L_x_857) ;  /* 0x0000008000017945 */ /* 0x000fe20003800000 */
[----:B------:R-:W-:Y:S01]  /*2a1b0*/  MOV R13, R4 ;  /* 0x00000004000d7202 */ /* 0x000fe20000000f00 */
[----:B------:R-:W-:Y:S02]  /*2a1c0*/  IMAD.MOV.U32 R12, RZ, RZ, 0x3 ;  /* 0x00000003ff0c7424 */ /* 0x000fe400078e00ff */
[----:B------:R-:W-:Y:S02]  /*2a1d0*/  IMAD.MOV.U32 R11, RZ, RZ, 0x181f ;  /* 0x0000181fff0b7424 */ /* 0x000fe400078e00ff */
[----:B0-----:R-:W-:-:S07]  /*2a1e0*/  IMAD.MOV.U32 R15, RZ, RZ, -0x1 ;  /* 0xffffffffff0f7424 */ /* 0x001fce00078e00ff */
[----:B-1234-:R-:W-:Y:S05]  /*2a1f0*/  WARPSYNC.COLLECTIVE R15, `(.L_x_858) ;  /* 0x000000000f087348 */ /* 0x01efea0003c00000 */
[----:B------:R0:W0:Y:S02]  /*2a200*/  SHFL.IDX P6, R14, R13, R12, R11 ;  /* 0x0000000c0d0e7389 */ /* 0x00002400000c000b */
[----:B01234-:R-:W-:Y:S01]  /*2a210*/  ENDCOLLECTIVE ;  /* 0x000000000000791b */ /* 0x01ffe20003800000 */
.L_x_858:
[----:B------:R-:W-:Y:S05]  /*2a220*/  BSYNC B1 ;  /* 0x0000000000017941 */ /* 0x000fea0003800000 */
.L_x_857:
        /* <DEDUP_REMOVED lines=8> */
.L_x_859:
[----:B------:R-:W-:Y:S05]  /*2a2b0*/  BRA `(.L_x_860) ;  /* 0xffffff7000bc7947 */ /* 0x000fea000383ffff */
.L_x_663:
[----:B------:R-:W1:Y:S01]  /*2a2c0*/  S2R R4, SR_TID.X ;  /* 0x0000000000047919 */ /* 0x000e620000002100 */
[----:B------:R-:W-:Y:S01]  /*2a2d0*/  BSSY B1, `(.L_x_861) ;  /* 0x000000a000017945 */ /* 0x000fe20003800000 */
[----:B------:R-:W-:Y:S01]  /*2a2e0*/  IMAD.MOV.U32 R12, RZ, RZ, RZ ;  /* 0x000000ffff0c7224 */ /* 0x000fe200078e00ff */
[----:B------:R-:W-:Y:S01]  /*2a2f0*/  MOV R15, 0xffffffff ;  /* 0xffffffff000f7802 */ /* 0x000fe20000000f00 */
[----:B0-----:R-:W-:Y:S01]  /*2a300*/  IMAD.MOV.U32 R11, RZ, RZ, 0x1f ;  /* 0x0000001fff0b7424 */ /* 0x001fe200078e00ff */
[----:B-1----:R-:W-:-:S04]  /*2a310*/  SHF.R.U32.HI R4, RZ, 0x5, R4 ;  /* 0x00000005ff047819 */ /* 0x002fc80000011604 */
[----:B------:R-:W-:-:S05]  /*2a320*/  LOP3.LUT R4, R4, 0x3, RZ, 0xc0, !PT ;  /* 0x0000000304047812 */ /* 0x000fca00078ec0ff */
[----:B------:R-:W-:-:S07]  /*2a330*/  IMAD.MOV.U32 R13, RZ, RZ, R4 ;  /* 0x000000ffff0d7224 */ /* 0x000fce00078e0004 */
[----:B------:R-:W-:Y:S05]  /*2a340*/  WARPSYNC.COLLECTIVE R15, `(.L_x_862) ;  /* 0x000000000f087348 */ /* 0x000fea0003c00000 */
[----:B------:R0:W1:Y:S02]  /*2a350*/  SHFL.IDX P6, R14, R13, R12, R11 ;  /* 0x0000000c0d0e7389 */ /* 0x00006400000c000b */
[----:B01----:R-:W-:Y:S01]  /*2a360*/  ENDCOLLECTIVE ;  /* 0x000000000000791b */ /* 0x003fe20003800000 */
.L_x_862:
[----:B------:R-:W-:Y:S05]  /*2a370*/  BSYNC B1 ;  /* 0x0000000000017941 */ /* 0x000fea0003800000 */
.L_x_861:
[----:B------:R-:W-:Y:S05]  /*2a380*/  BRA `(.L_x_863) ;  /* 0xffffff8800e87947 */ /* 0x000fea000383ffff */
.L_x_665:
[----:B------:R-:W-:Y:S01]  /*2a390*/  BSSY B1, `(.L_x_864) ;  /* 0x0000006000017945 */ /* 0x000fe20003800000 */
[----:B------:R-:W-:-:S07]  /*2a3a0*/  IMAD.MOV.U32 R15, RZ, RZ, -0x1 ;  /* 0xffffffffff0f7424 */ /* 0x000fce00078e00ff */
[----:B01----:R-:W-:Y:S05]  /*2a3b0*/  WARPSYNC.COLLECTIVE R15, `(.L_x_865) ;  /* 0x000000000f0c7348 */ /* 0x003fea0003c00000 */
[----:B------:R-:W-:Y:S02]  /*2a3c0*/  ELECT P6, UR62, PT ;  /* 0x00000000003e782f */ /* 0x000fe400038c0000 */
[----:B------:R-:W-:Y:S01]  /*2a3d0*/  MOV R14, UR62 ;  /* 0x0000003e000e7c02 */ /* 0x000fe20008000f00 */
[----:B01----:R-:W-:Y:S10]  /*2a3e0*/  ENDCOLLECTIVE ;  /* 0x000000000000791b */ /* 0x003ff40003800000 */
.L_x_865:
[----:B------:R-:W-:Y:S05]  /*2a3f0*/  BSYNC B1 ;  /* 0x0000000000017941 */ /* 0x000fea0003800000 */
.L_x_864:
[----:B------:R-:W-:Y:S05]  /*2a400*/  BRA `(.L_x_664) ;  /* 0xffffff8800e07947 */ /* 0x000fea000383ffff */
.L_x_667:
[----:B-1----:R1:W2:Y:S02]  /*2a410*/  SYNCS.PHASECHK.TRANS64.TRYWAIT P0, [R18+URZ+0x34820], R3 ;  /* 0x03482003120075a7 */ /* 0x0022a4000800017f */
[----:B--2---:R-:W-:Y:S05]  /*2a420*/  @!P0 NANOSLEEP.SYNCS 0x989680 ;  /* 0x009896800000895d */ /* 0x004fea0003900000 */
[----:B------:R-:W2:Y:S02]  /*2a430*/  @!P0 SYNCS.PHASECHK.TRANS64 P0, [R18+URZ+0x34820], R3 ;  /* 0x03482003120085a7 */ /* 0x000ea4000800007f */
[----:B--2---:R-:W-:Y:S05]  /*2a440*/  @!P0 BRA `(.L_x_667) ;  /* 0xfffffffc00f08947 */ /* 0x004fea000383ffff */
[----:B------:R-:W-:Y:S05]  /*2a450*/  BRA `(.L_x_866) ;  /* 0xffffff8800f07947 */ /* 0x000fea000383ffff */
.L_x_671:
[----:B--2---:R2:W3:Y:S02]  /*2a460*/  SYNCS.PHASECHK.TRANS64.TRYWAIT P0, [R5+URZ+0x348a0], R9 ;  /* 0x0348a009050075a7 */ /* 0x0044e4000800017f */
[----:B---3--:R-:W-:Y:S05]  /*2a470*/  @!P0 NANOSLEEP.SYNCS 0x989680 ;  /* 0x009896800000895d */ /* 0x008fea0003900000 */
[----:B------:R-:W3:Y:S02]  /*2a480*/  @!P0 SYNCS.PHASECHK.TRANS64 P0, [R5+URZ+0x348a0], R9 ;  /* 0x0348a009050085a7 */ /* 0x000ee4000800007f */
[----:B---3--:R-:W-:Y:S05]  /*2a490*/  @!P0 BRA `(.L_x_671) ;  /* 0xfffffffc00f08947 */ /* 0x008fea000383ffff */
[----:B------:R-:W-:Y:S05]  /*2a4a0*/  BRA `(.L_x_867) ;  /* 0xffffff8c00107947 */ /* 0x000fea000383ffff */
.L_x_677:
[----:B0-----:R0:W1:Y:S02]  /*2a4b0*/  SYNCS.PHASECHK.TRANS64.TRYWAIT P0, [R5+URZ+0x348c0], R9 ;  /* 0x0348c009050075a7 */ /* 0x001064000800017f */
[----:B-1----:R-:W-:Y:S05]  /*2a4c0*/  @!P0 NANOSLEEP.SYNCS 0x989680 ;  /* 0x009896800000895d */ /* 0x002fea0003900000 */
[----:B------:R-:W1:Y:S02]  /*2a4d0*/  @!P0 SYNCS.PHASECHK.TRANS64 P0, [R5+URZ+0x348c0], R9 ;  /* 0x0348c009050085a7 */ /* 0x000e64000800007f */
[----:B-1----:R-:W-:Y:S05]  /*2a4e0*/  @!P0 BRA `(.L_x_677) ;  /* 0xfffffffc00f08947 */ /* 0x002fea000383ffff */
[----:B------:R-:W-:Y:S05]  /*2a4f0*/  BRA `(.L_x_868) ;  /* 0xffffff8c00d07947 */ /* 0x000fea000383ffff */
.L_x_685:
[----:B-1----:R1:W2:Y:S02]  /*2a500*/  SYNCS.PHASECHK.TRANS64.TRYWAIT P2, [R7+URZ+0x348a0], R6 ;  /* 0x0348a006070075a7 */ /* 0x0022a4000804017f */
[----:B--2---:R-:W-:Y:S05]  /*2a510*/  @!P2 NANOSLEEP.SYNCS 0x989680 ;  /* 0x009896800000a95d */ /* 0x004fea0003900000 */
[----:B------:R-:W2:Y:S02]  /*2a520*/  @!P2 SYNCS.PHASECHK.TRANS64 P2, [R7+URZ+0x348a0], R6 ;  /* 0x0348a0060700a5a7 */ /* 0x000ea4000804007f */
[----:B--2---:R-:W-:Y:S05]  /*2a530*/  @!P2 BRA `(.L_x_685) ;  /* 0xfffffffc00f0a947 */ /* 0x004fea000383ffff */
[----:B------:R-:W-:Y:S05]  /*2a540*/  BRA `(.L_x_869) ;  /* 0xffffff9000e07947 */ /* 0x000fea000383ffff */
.L_x_691:
[----:B0-----:R0:W2:Y:S02]  /*2a550*/  SYNCS.PHASECHK.TRANS64.TRYWAIT P2, [R7+URZ+0x348c0], R6 ;  /* 0x0348c006070075a7 */ /* 0x0010a4000804017f */
[----:B--2---:R-:W-:Y:S05]  /*2a560*/  @!P2 NANOSLEEP.SYNCS 0x989680 ;  /* 0x009896800000a95d */ /* 0x004fea0003900000 */
[----:B------:R-:W2:Y:S02]  /*2a570*/  @!P2 SYNCS.PHASECHK.TRANS64 P2, [R7+URZ+0x348c0], R6 ;  /* 0x0348c0060700a5a7 */ /* 0x000ea4000804007f */
[----:B--2---:R-:W-:Y:S05]  /*2a580*/  @!P2 BRA `(.L_x_691) ;  /* 0xfffffffc00f0a947 */ /* 0x004fea000383ffff */
[----:B------:R-:W-:Y:S05]  /*2a590*/  BRA `(.L_x_870) ;  /* 0xffffff94009c7947 */ /* 0x000fea000383ffff */
.L_x_707:
[----:B------:R-:W1:Y:S01]  /*2a5a0*/  S2R R4, SR_TID.X ;  /* 0x0000000000047919 */ /* 0x000e620000002100 */
[----:B------:R-:W-:Y:S01]  /*2a5b0*/  BSSY B0, `(.L_x_871) ;  /* 0x000000a000007945 */ /* 0x000fe20003800000 */
[----:B------:R-:W-:Y:S01]  /*2a5c0*/  IMAD.MOV.U32 R12, RZ, RZ, RZ ;  /* 0x000000ffff0c7224 */ /* 0x000fe200078e00ff */
[----:B0-----:R-:W-:Y:S01]  /*2a5d0*/  MOV R11, 0x1f ;  /* 0x0000001f000b7802 */ /* 0x001fe20000000f00 */
[----:B------:R-:W-:Y:S01]  /*2a5e0*/  IMAD.MOV.U32 R15, RZ, RZ, -0x1 ;  /* 0xffffffffff0f7424 */ /* 0x000fe200078e00ff */
[----:B-1----:R-:W-:-:S04]  /*2a5f0*/  SHF.R.U32.HI R4, RZ, 0x5, R4 ;  /* 0x00000005ff047819 */ /* 0x002fc80000011604 */
[----:B------:R-:W-:-:S05]  /*2a600*/  LOP3.LUT R4, R4, 0x3, RZ, 0xc0, !PT ;  /* 0x0000000304047812 */ /* 0x000fca00078ec0ff */
[----:B------:R-:W-:-:S07]  /*2a610*/  IMAD.MOV.U32 R13, RZ, RZ, R4 ;  /* 0x000000ffff0d7224 */ /* 0x000fce00078e0004 */
[----:B------:R-:W-:Y:S05]  /*2a620*/  WARPSYNC.COLLECTIVE R15, `(.L_x_872) ;  /* 0x000000000f087348 */ /* 0x000fea0003c00000 */
[----:B------:R0:W1:Y:S02]  /*2a630*/  SHFL.IDX P6, R14, R13, R12, R11 ;  /* 0x0000000c0d0e7389 */ /* 0x00006400000c000b */
[----:B01----:R-:W-:Y:S01]  /*2a640*/  ENDCOLLECTIVE ;  /* 0x000000000000791b */ /* 0x003fe20003800000 */
.L_x_872:
[----:B------:R-:W-:Y:S05]  /*2a650*/  BSYNC B0 ;  /* 0x0000000000007941 */ /* 0x000fea0003800000 */
.L_x_871:
[----:B------:R-:W-:Y:S05]  /*2a660*/  BRA `(.L_x_873) ;  /* 0xffffffa000a47947 */ /* 0x000fea000383ffff */
.L_x_709:
[----:B------:R-:W-:Y:S01]  /*2a670*/  BSSY B0, `(.L_x_874) ;  /* 0x0000006000007945 */ /* 0x000fe20003800000 */
[----:B------:R-:W-:-:S07]  /*2a680*/  IMAD.MOV.U32 R15, RZ, RZ, -0x1 ;  /* 0xffffffffff0f7424 */ /* 0x000fce00078e00ff */
[----:B01----:R-:W-:Y:S05]  /*2a690*/  WARPSYNC.COLLECTIVE R15, `(.L_x_875) ;  /* 0x000000000f0c7348 */ /* 0x003fea0003c00000 */
[----:B------:R-:W-:Y:S02]  /*2a6a0*/  ELECT P6, UR62, PT ;  /* 0x00000000003e782f */ /* 0x000fe400038c0000 */
[----:B------:R-:W-:Y:S01]  /*2a6b0*/  MOV R14, UR62 ;  /* 0x0000003e000e7c02 */ /* 0x000fe20008000f00 */
[----:B01----:R-:W-:Y:S10]  /*2a6c0*/  ENDCOLLECTIVE ;  /* 0x000000000000791b */ /* 0x003ff40003800000 */
.L_x_875:
[----:B------:R-:W-:Y:S05]  /*2a6d0*/  BSYNC B0 ;  /* 0x0000000000007941 */ /* 0x000fea0003800000 */
.L_x_874:
[----:B------:R-:W-:Y:S05]  /*2a6e0*/  BRA `(.L_x_876) ;  /* 0xffffffa000b07947 */ /* 0x000fea000383ffff */
.L_x_711:
[----:B-1----:R1:W2:Y:S02]  /*2a6f0*/  SYNCS.PHASECHK.TRANS64.TRYWAIT P0, [R0+URZ+0x34840], R2 ;  /* 0x03484002000075a7 */ /* 0x0022a4000800017f */
[----:B--2---:R-:W-:Y:S05]  /*2a700*/  @!P0 NANOSLEEP.SYNCS 0x989680 ;  /* 0x009896800000895d */ /* 0x004fea0003900000 */
[----:B------:R-:W2:Y:S02]  /*2a710*/  @!P0 SYNCS.PHASECHK.TRANS64 P0, [R0+URZ+0x34840], R2 ;  /* 0x03484002000085a7 */ /* 0x000ea4000800007f */
[----:B--2---:R-:W-:Y:S05]  /*2a720*/  @!P0 BRA `(.L_x_711) ;  /* 0xfffffffc00f08947 */ /* 0x004fea000383ffff */
[----:B------:R-:W-:Y:S05]  /*2a730*/  BRA `(.L_x_877) ;  /* 0xffffffa400147947 */ /* 0x000fea000383ffff */
.L_x_715:
[----:B------:R-:W2:Y:S01]  /*2a740*/  LDL.LU R11, [R1+0x54] ;  /* 0x00005400010b7983 */ /* 0x000ea20000300800 */
[----:B------:R-:W-:Y:S01]  /*2a750*/  IMAD.MOV.U32 R13, RZ, RZ, R3 ;  /* 0x000000ffff0d7224 */ /* 0x000fe200078e0003 */
[----:B------:R-:W-:Y:S01]  /*2a760*/  MOV R12, RZ ;  /* 0x000000ff000c7202 */ /* 0x000fe20000000f00 */
[----:B------:R-:W-:Y:S01]  /*2a770*/  IMAD.MOV.U32 R15, RZ, RZ, -0x1 ;  /* 0xffffffffff0f7424 */ /* 0x000fe200078e00ff */
[----:B------:R-:W0:Y:S02]  /*2a780*/  S2R R7, SR_TID.X ;  /* 0x0000000000077919 */ /* 0x000e240000002100 */
[----:B0-----:R-:W-:-:S04]  /*2a790*/  LOP3.LUT R7, R7, 0x7f, RZ, 0xc0, !PT ;  /* 0x0000007f07077812 */ /* 0x001fc800078ec0ff */
[----:B------:R-:W-:-:S05]  /*2a7a0*/  SHF.R.U32.HI R0, RZ, 0x3, R7 ;  /* 0x00000003ff007819 */ /* 0x000fca0000011607 */
[----:B------:R-:W-:-:S05]  /*2a7b0*/  IMAD.IADD R0, R0, 0x1, R5 ;  /* 0x0000000100007824 */ /* 0x000fca00078e0205 */
[----:B------:R-:W-:Y:S01]  /*2a7c0*/  IADD3 R5, R0, 0x10, RZ ;  /* 0x0000001000057810 */ /* 0x000fe20007ffe0ff */
[----:B--2---:R-:W-:Y:S02]  /*2a7d0*/  IMAD R2, R11, R8, RZ ;  /* 0x000000080b027224 */ /* 0x004fe400078e02ff */
[----:B------:R-:W-:-:S03]  /*2a7e0*/  IMAD.MOV.U32 R11, RZ, RZ, 0x181f ;  /* 0x0000181fff0b7424 */ /* 0x000fc600078e00ff */
[----:B------:R-:W-:-:S13]  /*2a7f0*/  ISETP.GE.AND P2, PT, R0, R2, PT ;  /* 0x000000020000720c */ /* 0x000fda0003f46270 */
[----:B-----5:R-:W-:Y:S05]  /*2a800*/  WARPSYNC.COLLECTIVE R15, `(.L_x_878) ;  /* 0x000000000f087348 */ /* 0x020fea0003c00000 */
[----:B------:R0:W1:Y:S02]  /*2a810*/  SHFL.IDX P6, R14, R13, R12, R11 ;  /* 0x0000000c0d0e7389 */ /* 0x00006400000c000b */
[----:B01---5:R-:W-:Y:S01]  /*2a820*/  ENDCOLLECTIVE ;  /* 0x000000000000791b */ /* 0x023fe20003800000 */
.L_x_878:
[----:B------:R-:W-:Y:S01]  /*2a830*/  MOV R13, R4 ;  /* 0x00000004000d7202 */ /* 0x000fe20000000f00 */
[----:B------:R-:W-:-:S07]  /*2a840*/  IMAD.MOV.U32 R6, RZ, RZ, R14 ;  /* 0x000000ffff067224 */ /* 0x000fce00078e000e */
[----:B------:R-:W-:Y:S05]  /*2a850*/  WARPSYNC.COLLECTIVE R15, `(.L_x_879) ;  /* 0x000000000f087348 */ /* 0x000fea0003c00000 */
[----:B------:R0:W1:Y:S02]  /*2a860*/  SHFL.IDX P6, R14, R13, R12, R11 ;  /* 0x0000000c0d0e7389 */ /* 0x00006400000c000b */
[----:B01----:R-:W-:Y:S01]  /*2a870*/  ENDCOLLECTIVE ;  /* 0x000000000000791b */ /* 0x003fe20003800000 */
.L_x_879:
        /* <DEDUP_REMOVED lines=18> */
.L_x_880:
[----:B------:R-:W-:Y:S01]  /*2a9a0*/  MOV R13, R4 ;  /* 0x00000004000d7202 */ /* 0x000fe20000000f00 */
[----:B------:R-:W-:-:S07]  /*2a9b0*/  IMAD.MOV.U32 R8, RZ, RZ, R14 ;  /* 0x000000ffff087224 */ /* 0x000fce00078e000e */
[----:B------:R-:W-:Y:S05]  /*2a9c0*/  WARPSYNC.COLLECTIVE R15, `(.L_x_881) ;  /* 0x000000000f087348 */ /* 0x000fea0003c00000 */
[----:B------:R0:W1:Y:S02]  /*2a9d0*/  SHFL.IDX P6, R14, R13, R12, R11 ;  /* 0x0000000c0d0e7389 */ /* 0x00006400000c000b */
[----:B01----:R-:W-:Y:S01]  /*2a9e0*/  ENDCOLLECTIVE ;  /* 0x000000000000791b */ /* 0x003fe20003800000 */
.L_x_881:
[----:B------:R-:W-:Y:S01]  /*2a9f0*/  ULDC.64 UR4, c[0x0][0x208] ;  /* 0x0000820000047ab9 */ /* 0x000fe20000000a00 */
[----:B------:R-:W-:Y:S01]  /*2aa00*/  MOV R13, R3 ;  /* 0x00000003000d7202 */ /* 0x000fe20000000f00 */
        /* <DEDUP_REMOVED lines=17> */
.L_x_882:
[----:B------:R-:W-:Y:S02]  /*2ab20*/  IMAD.MOV.U32 R13, RZ, RZ, R4 ;  /* 0x000000ffff0d7224 */ /* 0x000fe400078e0004 */
[----:B------:R-:W-:-:S07]  /*2ab30*/  IMAD.MOV.U32 R6, RZ, RZ, R14 ;  /* 0x000000ffff067224 */ /* 0x000fce00078e000e */
[----:B------:R-:W-:Y:S05]  /*2ab40*/  WARPSYNC.COLLECTIVE R15, `(.L_x_883) ;  /* 0x000000000f087348 */ /* 0x000fea0003c00000 */
[----:B------:R0:W1:Y:S02]  /*2ab50*/  SHFL.IDX P6, R14, R13, R12, R11 ;  /* 0x0000000c0d0e7389 */ /* 0x00006400000c000b */
[----:B01----:R-:W-:Y:S01]  /*2ab60*/  ENDCOLLECTIVE ;  /* 0x000000000000791b */ /* 0x003fe20003800000 */
.L_x_883:
[----:B------:R-:W-:Y:S01]  /*2ab70*/  ULDC.64 UR4, c[0x0][0x208] ;  /* 0x0000820000047ab9 */ /* 0x000fe20000000a00 */
[----:B------:R-:W-:Y:S02]  /*2ab80*/  IMAD.MOV.U32 R13, RZ, RZ, R3 ;  /* 0x000000ffff0d7224 */ /* 0x000fe400078e0003 */
[----:B------:R-:W-:Y:S01]  /*2ab90*/  IMAD.MOV.U32 R12, RZ, RZ, 0x3 ;  /* 0x00000003ff0c7424 */ /* 0x000fe200078e00ff */
[----:B------:R-:W-:-:S04]  /*2aba0*/  MOV R5, R14 ;  /* 0x0000000e00057202 */ /* 0x000fc80000000f00 */
[----:B------:R-:W-:-:S05]  /*2abb0*/  @!P2 LEA R5, P3, R10, R5, 0x1 ;  /* 0x000000050a05a211 */ /* 0x000fca00078608ff */
[----:B------:R-:W-:-:S04]  /*2abc0*/  @!P2 IMAD.X R6, RZ, RZ, R6, P3 ;  /* 0x000000ffff06a224 */ /* 0x000fc800018e0606 */
[----:B------:R-:W-:Y:S02]  /*2abd0*/  @!P2 IMAD.MOV.U32 R7, RZ, RZ, R6 ;  /* 0x000000ffff07a224 */ /* 0x000fe400078e0006 */
[----:B------:R-:W-:Y:S01]  /*2abe0*/  @!P2 IMAD.MOV.U32 R6, RZ, RZ, R5 ;  /* 0x000000ffff06a224 */ /* 0x000fe200078e0005 */
[----:B------:R-:W-:-:S04]  /*2abf0*/  IADD3 R5, R0, 0x30, RZ ;  /* 0x0000003000057810 */ /* 0x000fc80007ffe0ff */
        /* <DEDUP_REMOVED lines=9> */
.L_x_884:
[----:B------:R-:W-:Y:S01]  /*2ac90*/  MOV R13, R4 ;  /* 0x00000004000d7202 */ /* 0x000fe20000000f00 */
[----:B------:R-:W-:-:S07]  /*2aca0*/  IMAD.MOV.U32 R6, RZ, RZ, R14 ;  /* 0x000000ffff067224 */ /* 0x000fce00078e000e */
[----:B------:R-:W-:Y:S05]  /*2acb0*/  WARPSYNC.COLLECTIVE R15, `(.L_x_885) ;  /* 0x000000000f087348 */ /* 0x000fea0003c00000 */
[----:B------:R0:W1:Y:S02]  /*2acc0*/  SHFL.IDX P6, R14, R13, R12, R11 ;  /* 0x0000000c0d0e7389 */ /* 0x00006400000c000b */
[----:B01----:R-:W-:Y:S01]  /*2acd0*/  ENDCOLLECTIVE ;  /* 0x000000000000791b */ /* 0x003fe20003800000 */
.L_x_885:
[----:B------:R-:W-:Y:S01]  /*2ace0*/  ULDC.64 UR4, c[0x0][0x208] ;  /* 0x0000820000047ab9 */ /* 0x000fe20000000a00 */
[----:B------:R-:W-:Y:S02]  /*2acf0*/  IMAD.MOV.U32 R13, RZ, RZ, R3 ;  /* 0x000000ffff0d7224 */ /* 0x000fe400078e0003 */
[----:B------:R-:W-:Y:S02]  /*2ad00*/  IMAD.MOV.U32 R12, RZ, RZ, 0x4 ;  /* 0x00000004ff0c7424 */ /* 0x000fe400078e00ff */
[----:B------:R-:W-:-:S05]  /*2ad10*/  IMAD.MOV.U32 R5, RZ, RZ, R14 ;  /* 0x000000ffff057224 */ /* 0x000fca00078e000e */
[----:B------:R-:W-:-:S05]  /*2ad20*/  @!P2 LEA R5, P3, R10, R5, 0x1 ;  /* 0x000000050a05a211 */ /* 0x000fca00078608ff */
[----:B------:R-:W-:-:S04]  /*2ad30*/  @!P2 IMAD.X R6, RZ, RZ, R6, P3 ;  /* 0x000000ffff06a224 */ /* 0x000fc800018e0606 */
[----:B------:R-:W-:Y:S01]  /*2ad40*/  @!P2 IMAD.MOV.U32 R7, RZ, RZ, R6 ;  /* 0x000000ffff07a224 */ /* 0x000fe200078e0006 */
[----:B------:R-:W-:Y:S01]  /*2ad50*/  @!P2 MOV R6, R5 ;  /* 0x000000050006a202 */ /* 0x000fe20000000f00 */
[----:B------:R-:W-:-:S04]  /*2ad60*/  VIADD R5, R0, 0x40 ;  /* 0x0000004000057836 */ /* 0x000fc80000000000 */
        /* <DEDUP_REMOVED lines=9> */
.L_x_886:
[----:B------:R-:W-:Y:S01]  /*2ae00*/  IMAD.MOV.U32 R13, RZ, RZ, R4 ;  /* 0x000000ffff0d7224 */ /* 0x000fe200078e0004 */
[----:B------:R-:W-:-:S07]  /*2ae10*/  MOV R6, R14 ;  /* 0x0000000e00067202 */ /* 0x000fce0000000f00 */
[----:B------:R-:W-:Y:S05]  /*2ae20*/  WARPSYNC.COLLECTIVE R15, `(.L_x_887) ;  /* 0x000000000f087348 */ /* 0x000fea0003c00000 */
[----:B------:R0:W1:Y:S02]  /*2ae30*/  SHFL.IDX P6, R14, R13, R12, R11 ;  /* 0x0000000c0d0e7389 */ /* 0x00006400000c000b */
[----:B01----:R-:W-:Y:S01]  /*2ae40*/  ENDCOLLECTIVE ;  /* 0x000000000000791b */ /* 0x003fe20003800000 */
.L_x_887:
[----:B------:R-:W-:Y:S01]  /*2ae50*/  ULDC.64 UR4, c[0x0][0x208] ;  /* 0x0000820000047ab9 */ /* 0x000fe20000000a00 */
[----:B------:R-:W-:Y:S01]  /*2ae60*/  IMAD.MOV.U32 R13, RZ, RZ, R3 ;  /* 0x000000ffff0d7224 */ /* 0x000fe200078e0003 */
[----:B------:R-:W-:Y:S01]  /*2ae70*/  MOV R12, 0x5 ;  /* 0x00000005000c7802 */ /* 0x000fe20000000f00 */
[----:B------:R-:W-:-:S05]  /*2ae80*/  IMAD.MOV.U32 R5, RZ, RZ, R14 ;  /* 0x000000ffff057224 */ /* 0x000fca00078e000e */
[----:B------:R-:W-:-:S05]  /*2ae90*/  @!P2 LEA R5, P3, R10, R5, 0x1 ;  /* 0x000000050a05a211 */ /* 0x000fca00078608ff */
[----:B------:R-:W-:-:S05]  /*2aea0*/  @!P2 IMAD.X R6, RZ, RZ, R6, P3 ;  /* 0x000000ffff06a224 */ /* 0x000fca00018e0606 */
[----:B------:R-:W-:Y:S01]  /*2aeb0*/  @!P2 MOV R7, R6 ;  /* 0x000000060007a202 */ /* 0x000fe20000000f00 */
        /* <DEDUP_REMOVED lines=11> */
.L_x_888:
[----:B------:R-:W-:Y:S02]  /*2af70*/  IMAD.MOV.U32 R13, RZ, RZ, R4 ;  /* 0x000000ffff0d7224 */ /* 0x000fe400078e0004 */
[----:B------:R-:W-:-:S07]  /*2af80*/  IMAD.MOV.U32 R6, RZ, RZ, R14 ;  /* 0x000000ffff067224 */ /* 0x000fce00078e000e */
[----:B------:R-:W-:Y:S05]  /*2af90*/  WARPSYNC.COLLECTIVE R15, `(.L_x_889) ;  /* 0x000000000f087348 */ /* 0x000fea0003c00000 */
[----:B------:R0:W1:Y:S02]  /*2afa0*/  SHFL.IDX P6, R14, R13, R12, R11 ;  /* 0x0000000c0d0e7389 */ /* 0x00006400000c000b */
[----:B01----:R-:W-:Y:S01]  /*2afb0*/  ENDCOLLECTIVE ;  /* 0x000000000000791b */ /* 0x003fe20003800000 */
.L_x_889:
[----:B------:R-:W-:Y:S01]  /*2afc0*/  ULDC.64 UR4, c[0x0][0x208] ;  /* 0x0000820000047ab9 */ /* 0x000fe20000000a00 */
[----:B------:R-:W-:Y:S01]  /*2afd0*/  IMAD.MOV.U32 R13, RZ, RZ, R3 ;  /* 0x000000ffff0d7224 */ /* 0x000fe200078e0003 */
[----:B------:R-:W-:Y:S01]  /*2afe0*/  MOV R12, 0x6 ;  /* 0x00000006000c7802 */ /* 0x000fe20000000f00 */
[----:B------:R-:W-:-:S05]  /*2aff0*/  IMAD.MOV.U32 R5, RZ, RZ, R14 ;  /* 0x000000ffff057224 */ /* 0x000fca00078e000e */
[----:B------:R-:W-:-:S04]  /*2b000*/  @!P2 LEA R5, P3, R10, R5, 0x1 ;  /* 0x000000050a05a211 */ /* 0x000fc800078608ff */
[----:B------:R-:W-:-:S05]  /*2b010*/  @!P2 IADD3.X R6, RZ, R6, RZ, P3, !PT ;  /* 0x00000006ff06a210 */ /* 0x000fca0001ffe4ff */
        /* <DEDUP_REMOVED lines=10> */
.L_x_890:
[----:B------:R-:W-:-:S04]  /*2b0c0*/  IADD3 R7, R0, 0x60, RZ ;  /* 0x0000006000077810 */ /* 0x000fc80007ffe0ff */
[----:B------:R-:W-:Y:S01]  /*2b0d0*/  ISETP.GE.AND P2, PT, R7, R2, PT ;  /* 0x000000020700720c */ /* 0x000fe20003f46270 */
[----:B------:R-:W-:Y:S02]  /*2b0e0*/  IMAD.MOV.U32 R13, RZ, RZ, R4 ;  /* 0x000000ffff0d7224 */ /* 0x000fe400078e0004 */
[----:B------:R-:W-:-:S10]  /*2b0f0*/  IMAD.MOV.U32 R6, RZ, RZ, R14 ;  /* 0x000000ffff067224 */ /* 0x000fd400078e000e */
[----:B------:R-:W-:Y:S05]  /*2b100*/  WARPSYNC.COLLECTIVE R15, `(.L_x_891) ;  /* 0x000000000f087348 */ /* 0x000fea0003c00000 */
[----:B------:R0:W1:Y:S02]  /*2b110*/  SHFL.IDX P6, R14, R13, R12, R11 ;  /* 0x0000000c0d0e7389 */ /* 0x00006400000c000b */
[----:B01----:R-:W-:Y:S01]  /*2b120*/  ENDCOLLECTIVE ;  /* 0x000000000000791b */ /* 0x003fe20003800000 */
.L_x_891:
[----:B------:R-:W-:Y:S01]  /*2b130*/  ULDC.64 UR4, c[0x0][0x208] ;  /* 0x0000820000047ab9 */ /* 0x000fe20000000a00 */
[----:B------:R-:W-:Y:S01]  /*2b140*/  MOV R13, R3 ;  /* 0x00000003000d7202 */ /* 0x000fe20000000f00 */
        /* <DEDUP_REMOVED lines=14> */
.L_x_892:
[----:B------:R-:W-:Y:S02]  /*2b230*/  IMAD.MOV.U32 R13, RZ, RZ, R4 ;  /* 0x000000ffff0d7224 */ /* 0x000fe400078e0004 */
[----:B------:R-:W-:-:S07]  /*2b240*/  IMAD.MOV.U32 R5, RZ, RZ, R14 ;  /* 0x000000ffff057224 */ /* 0x000fce00078e000e */
[----:B------:R-:W-:Y:S05]  /*2b250*/  WARPSYNC.COLLECTIVE R15, `(.L_x_893) ;  /* 0x000000000f087348 */ /* 0x000fea0003c00000 */
[----:B------:R0:W1:Y:S02]  /*2b260*/  SHFL.IDX P6, R14, R13, R12, R11 ;  /* 0x0000000c0d0e7389 */ /* 0x00006400000c000b */
[----:B01----:R-:W-:Y:S01]  /*2b270*/  ENDCOLLECTIVE ;  /* 0x000000000000791b */ /* 0x003fe20003800000 */
.L_x_893:
[----:B------:R-:W-:Y:S01]  /*2b280*/  MOV R3, R14 ;  /* 0x0000000e00037202 */ /* 0x000fe20000000f00 */
[----:B------:R-:W-:Y:S06]  /*2b290*/  BRA `(.L_x_894) ;  /* 0xffffffa400ac7947 */ /* 0x000fec000383ffff */
.L_x_720:
[----:B---3--:R3:W4:Y:S02]  /*2b2a0*/  SYNCS.PHASECHK.TRANS64.TRYWAIT P0, [R18+URZ+0x34820], R0 ;  /* 0x03482000120075a7 */ /* 0x008724000800017f */
[----:B----4-:R-:W-:Y:S05]  /*2b2b0*/  @!P0 NANOSLEEP.SYNCS 0x989680 ;  /* 0x009896800000895d */ /* 0x010fea0003900000 */
[----:B------:R-:W4:Y:S02]  /*2b2c0*/  @!P0 SYNCS.PHASECHK.TRANS64 P0, [R18+URZ+0x34820], R0 ;  /* 0x03482000120085a7 */ /* 0x000f24000800007f */
[----:B----4-:R-:W-:Y:S05]  /*2b2d0*/  @!P0 BRA `(.L_x_720) ;  /* 0xfffffffc00f08947 */ /* 0x010fea000383ffff */
[----:B------:R-:W-:Y:S05]  /*2b2e0*/  BRA `(.L_x_895) ;  /* 0xffffffa800207947 */ /* 0x000fea000383ffff */
.L_x_729:
[----:B-1----:R1:W2:Y:S02]  /*2b2f0*/  SYNCS.PHASECHK.TRANS64.TRYWAIT P0, [R3+URZ+0x34840], R2 ;  /* 0x03484002030075a7 */ /* 0x0022a4000800017f */
[----:B--2---:R-:W-:Y:S05]  /*2b300*/  @!P0 NANOSLEEP.SYNCS 0x989680 ;  /* 0x009896800000895d */ /* 0x004fea0003900000 */
[----:B------:R-:W2:Y:S02]  /*2b310*/  @!P0 SYNCS.PHASECHK.TRANS64 P0, [R3+URZ+0x34840], R2 ;  /* 0x03484002030085a7 */ /* 0x000ea4000800007f */
[----:B--2---:R-:W-:Y:S05]  /*2b320*/  @!P0 BRA `(.L_x_729) ;  /* 0xfffffffc00f08947 */ /* 0x004fea000383ffff */
[----:B------:R-:W-:Y:S05]  /*2b330*/  BRA `(.L_x_896) ;  /* 0xffffffac00007947 */ /* 0x000fea000383ffff */
.L_x_735:
[----:B0-----:R0:W1:Y:S02]  /*2b340*/  SYNCS.PHASECHK.TRANS64.TRYWAIT P0, [R3+URZ+0x60], R2 ;  /* 0x00006002030075a7 */ /* 0x001064000800017f */
[----:B-1----:R-:W-:Y:S05]  /*2b350*/  @!P0 NANOSLEEP.SYNCS 0x989680 ;  /* 0x009896800000895d */ /* 0x002fea0003900000 */
[----:B------:R-:W1:Y:S02]  /*2b360*/  @!P0 SYNCS.PHASECHK.TRANS64 P0, [R3+URZ+0x60], R2 ;  /* 0x00006002030085a7 */ /* 0x000e64000800007f */
[----:B-1----:R-:W-:Y:S05]  /*2b370*/  @!P0 BRA `(.L_x_735) ;  /* 0xfffffffc00f08947 */ /* 0x002fea000383ffff */
[----:B------:R-:W-:Y:S05]  /*2b380*/  BRA `(.L_x_897) ;  /* 0xffffffac00d47947 */ /* 0x000fea000383ffff */
.L_x_744:
[----:B-1----:R1:W2:Y:S02]  /*2b390*/  SYNCS.PHASECHK.TRANS64.TRYWAIT P0, [R3+URZ+0x34840], R2 ;  /* 0x03484002030075a7 */ /* 0x0022a4000800017f */
[----:B--2---:R-:W-:Y:S05]  /*2b3a0*/  @!P0 NANOSLEEP.SYNCS 0x989680 ;  /* 0x009896800000895d */ /* 0x004fea0003900000 */
[----:B------:R-:W2:Y:S02]  /*2b3b0*/  @!P0 SYNCS.PHASECHK.TRANS64 P0, [R3+URZ+0x34840], R2 ;  /* 0x03484002030085a7 */ /* 0x000ea4000800007f */
[----:B--2---:R-:W-:Y:S05]  /*2b3c0*/  @!P0 BRA `(.L_x_744) ;  /* 0xfffffffc00f08947 */ /* 0x004fea000383ffff */
[----:B------:R-:W-:Y:S05]  /*2b3d0*/  BRA `(.L_x_898) ;  /* 0xffffffb400687947 */ /* 0x000fea000383ffff */
.L_x_750:
[----:B0-----:R0:W1:Y:S02]  /*2b3e0*/  SYNCS.PHASECHK.TRANS64.TRYWAIT P0, [R2+URZ+0x60], R3 ;  /* 0x00006003020075a7 */ /* 0x001064000800017f */
[----:B-1----:R-:W-:Y:S05]  /*2b3f0*/  @!P0 NANOSLEEP.SYNCS 0x989680 ;  /* 0x009896800000895d */ /* 0x002fea0003900000 */
[----:B------:R-:W1:Y:S02]  /*2b400*/  @!P0 SYNCS.PHASECHK.TRANS64 P0, [R2+URZ+0x60], R3 ;  /* 0x00006003020085a7 */ /* 0x000e64000800007f */
[----:B-1----:R-:W-:Y:S05]  /*2b410*/  @!P0 BRA `(.L_x_750) ;  /* 0xfffffffc00f08947 */ /* 0x002fea000383ffff */
[----:B------:R-:W-:Y:S05]  /*2b420*/  BRA `(.L_x_899) ;  /* 0xffffffb8003c7947 */ /* 0x000fea000383ffff */
.L_x_759:
[----:B--2---:R2:W3:Y:S02]  /*2b430*/  SYNCS.PHASECHK.TRANS64.TRYWAIT P0, [R2+URZ+0x34840], R3 ;  /* 0x03484003020075a7 */ /* 0x0044e4000800017f */
[----:B---3--:R-:W-:Y:S05]  /*2b440*/  @!P0 NANOSLEEP.SYNCS 0x989680 ;  /* 0x009896800000895d */ /* 0x008fea0003900000 */
[----:B------:R-:W3:Y:S02]  /*2b450*/  @!P0 SYNCS.PHASECHK.TRANS64 P0, [R2+URZ+0x34840], R3 ;  /* 0x03484003020085a7 */ /* 0x000ee4000800007f */
[----:B---3--:R-:W-:Y:S05]  /*2b460*/  @!P0 BRA `(.L_x_759) ;  /* 0xfffffffc00f08947 */ /* 0x008fea000383ffff */
[----:B------:R-:W-:Y:S05]  /*2b470*/  BRA `(.L_x_900) ;  /* 0xffffffbc00a07947 */ /* 0x000fea000383ffff */
.L_x_765:
[----:B0-----:R0:W1:Y:S02]  /*2b480*/  SYNCS.PHASECHK.TRANS64.TRYWAIT P0, [R2+URZ+0x60], R5 ;  /* 0x00006005020075a7 */ /* 0x001064000800017f */
[----:B-1----:R-:W-:Y:S05]  /*2b490*/  @!P0 NANOSLEEP.SYNCS 0x989680 ;  /* 0x009896800000895d */ /* 0x002fea0003900000 */
[----:B------:R-:W1:Y:S02]  /*2b4a0*/  @!P0 SYNCS.PHASECHK.TRANS64 P0, [R2+URZ+0x60], R5 ;  /* 0x00006005020085a7 */ /* 0x000e64000800007f */
[----:B-1----:R-:W-:Y:S05]  /*2b4b0*/  @!P0 BRA `(.L_x_765) ;  /* 0xfffffffc00f08947 */ /* 0x002fea000383ffff */
[----:B------:R-:W-:Y:S05]  /*2b4c0*/  BRA `(.L_x_901) ;  /* 0xffffffc000747947 */ /* 0x000fea000383ffff */
.L_x_776:
[----:B--2---:R2:W3:Y:S02]  /*2b4d0*/  SYNCS.PHASECHK.TRANS64.TRYWAIT P0, [R0+URZ+0x34860], R2 ;  /* 0x03486002000075a7 */ /* 0x0044e4000800017f */
[----:B---3--:R-:W-:Y:S05]  /*2b4e0*/  @!P0 NANOSLEEP.SYNCS 0x989680 ;  /* 0x009896800000895d */ /* 0x008fea0003900000 */
[----:B------:R-:W3:Y:S02]  /*2b4f0*/  @!P0 SYNCS.PHASECHK.TRANS64 P0, [R0+URZ+0x34860], R2 ;  /* 0x03486002000085a7 */ /* 0x000ee4000800007f */
[----:B---3--:R-:W-:Y:S05]  /*2b500*/  @!P0 BRA `(.L_x_776) ;  /* 0xfffffffc00f08947 */ /* 0x008fea000383ffff */
[----:B------:R-:W-:Y:S05]  /*2b510*/  BRA `(.L_x_902) ;  /* 0xffffffc400c47947 */ /* 0x000fea000383ffff */
.L_x_783:
[----:B------:R-:W3:Y:S01]  /*2b520*/  LDL R0, [R1+0x10] ;  /* 0x0000100001007983 */ /* 0x000ee20000100800 */
[----:B------:R-:W-:Y:S01]  /*2b530*/  BSSY B0, `(.L_x_903) ;  /* 0x0000008000007945 */ /* 0x000fe20003800000 */
[----:B------:R-:W-:Y:S01]  /*2b540*/  IMAD.MOV.U32 R12, RZ, RZ, RZ ;  /* 0x000000ffff0c7224 */ /* 0x000fe200078e00ff */
[----:B------:R-:W-:Y:S01]  /*2b550*/  MOV R15, 0xffffffff ;  /* 0xffffffff000f7802 */ /* 0x000fe20000000f00 */
[----:B0-----:R-:W-:Y:S02]  /*2b560*/  IMAD.MOV.U32 R11, RZ, RZ, 0x1f ;  /* 0x0000001fff0b7424 */ /* 0x001fe400078e00ff */
[----:B---3--:R-:W-:-:S07]  /*2b570*/  IMAD.MOV.U32 R13, RZ, RZ, R0 ;  /* 0x000000ffff0d7224 */ /* 0x008fce00078e0000 */
[----:B-12---:R-:W-:Y:S05]  /*2b580*/  WARPSYNC.COLLECTIVE R15, `(.L_x_904) ;  /* 0x000000000f087348 */ /* 0x006fea0003c00000 */
[----:B------:R0:W3:Y:S02]  /*2b590*/  SHFL.IDX P6, R14, R13, R12, R11 ;  /* 0x0000000c0d0e7389 */ /* 0x0000e400000c000b */
[----:B0123--:R-:W-:Y:S01]  /*2b5a0*/  ENDCOLLECTIVE ;  /* 0x000000000000791b */ /* 0x00ffe20003800000 */
.L_x_904:
[----:B------:R-:W-:Y:S05]  /*2b5b0*/  BSYNC B0 ;  /* 0x0000000000007941 */ /* 0x000fea0003800000 */
.L_x_903:
[----:B------:R0:W5:Y:S01]  /*2b5c0*/  LDL R2, [R1+0x1c] ;  /* 0x00001c0001027983 */ /* 0x0001620000100800 */
[----:B------:R-:W-:Y:S01]  /*2b5d0*/  IMAD.MOV.U32 R13, RZ, RZ, R0 ;  /* 0x000000ffff0d7224 */ /* 0x000fe200078e0000 */
[----:B------:R-:W-:Y:S01]  /*2b5e0*/  MOV R11, 0x1f ;  /* 0x0000001f000b7802 */ /* 0x000fe20000000f00 */
[----:B------:R-:W-:Y:S02]  /*2b5f0*/  IMAD.MOV.U32 R12, RZ, RZ, 0x1 ;  /* 0x00000001ff0c7424 */ /* 0x000fe400078e00ff */
[----:B------:R-:W-:Y:S02]  /*2b600*/  IMAD.MOV.U32 R15, RZ, RZ, -0x1 ;  /* 0xffffffffff0f7424 */ /* 0x000fe400078e00ff */
[----:B------:R-:W-:-:S07]  /*2b610*/  IMAD.MOV.U32 R5, RZ, RZ, R14 ;  /* 0x000000ffff057224 */ /* 0x000fce00078e000e */
[----:B0----5:R-:W-:Y:S05]  /*2b620*/  WARPSYNC.COLLECTIVE R15, `(.L_x_905) ;  /* 0x000000000f087348 */ /* 0x021fea0003c00000 */
[----:B------:R1:W2:Y:S02]  /*2b630*/  SHFL.IDX P6, R14, R13, R12, R11 ;  /* 0x0000000c0d0e7389 */ /* 0x0002a400000c000b */
[----:B012--5:R-:W-:Y:S01]  /*2b640*/  ENDCOLLECTIVE ;  /* 0x000000000000791b */ /* 0x027fe20003800000 */
.L_x_905:
        /* <DEDUP_REMOVED lines=12> */
[----:B------:R-:W-:Y:S01]  /*2b710*/  MOV R4, RZ ;  /* 0x000000ff00047202 */ /* 0x000fe20000000f00 */
[----:B------:R-:W-:Y:S01]  /*2b720*/  IMAD.MOV.U32 R6, RZ, RZ, RZ ;  /* 0x000000ffff067224 */ /* 0x000fe200078e00ff */
[C---:B------:R-:W-:Y:S02]  /*2b730*/  ISETP.GE.U32.AND P2, PT, R16.reuse, 0x2, PT ;  /* 0x000000021000780c */ /* 0x040fe40003f46070 */
[C---:B------:R-:W-:Y:S02]  /*2b740*/  ISETP.GE.U32.AND P3, PT, R16.reuse, 0x4, PT ;  /* 0x000000041000780c */ /* 0x040fe40003f66070 */
[C---:B------:R-:W-:Y:S02]  /*2b750*/  ISETP.GE.U32.AND P4, PT, R16.reuse, 0x8, PT ;  /* 0x000000081000780c */ /* 0x040fe40003f86070 */
[C---:B------:R-:W-:Y:S01]  /*2b760*/  ISETP.GE.U32.AND P5, PT, R16.reuse, 0x10, PT ;  /* 0x000000101000780c */ /* 0x040fe20003fa6070 */
[----:B--2---:R-:W-:Y:S01]  /*2b770*/  @!P1 IMAD.MOV.U32 R4, RZ, RZ, R8 ;  /* 0x000000ffff049224 */ /* 0x004fe200078e0008 */
[----:B------:R-:W-:Y:S01]  /*2b780*/  MOV R8, RZ ;  /* 0x000000ff00087202 */ /* 0x000fe20000000f00 */
[----:B---3--:R-:W-:Y:S01]  /*2b790*/  @!P1 IMAD.MOV.U32 R6, RZ, RZ, R2 ;  /* 0x000000ffff069224 */ /* 0x008fe200078e0002 */
[----:B------:R-:W-:-:S03]  /*2b7a0*/  ISETP.NE.AND P1, PT, R16, RZ, PT ;  /* 0x000000ff1000720c */ /* 0x000fc60003f25270 */
[----:B------:R-:W-:-:S05]  /*2b7b0*/  IMAD R2, R6, R4, RZ ;  /* 0x0000000406027224 */ /* 0x000fca00078e02ff */
[----:B------:R-:W-:-:S07]  /*2b7c0*/  MOV R13, R2 ;  /* 0x00000002000d7202 */ /* 0x000fce0000000f00 */
[----:B------:R-:W-:Y:S05]  /*2b7d0*/  WARPSYNC.COLLECTIVE R15, `(.L_x_906) ;  /* 0x000000000f087348 */ /* 0x000fea0003c00000 */
[----:B------:R0:W1:Y:S02]  /*2b7e0*/  SHFL.UP P6, R14, R13, R12, R11 ;  /* 0x0400000c0d0e7389 */ /* 0x00006400000c000b */
[----:B01----:R-:W-:Y:S01]  /*2b7f0*/  ENDCOLLECTIVE ;  /* 0x000000000000791b */ /* 0x003fe20003800000 */
.L_x_906:
[----:B------:R-:W-:Y:S02]  /*2b800*/  IMAD.MOV.U32 R12, RZ, RZ, 0x2 ;  /* 0x00000002ff0c7424 */ /* 0x000fe400078e00ff */
[----:B------:R-:W-:-:S05]  /*2b810*/  IMAD.MOV.U32 R3, RZ, RZ, R14 ;  /* 0x000000ffff037224 */ /* 0x000fca00078e000e */
[----:B------:R-:W-:-:S05]  /*2b820*/  SEL R3, R3, RZ, P1 ;  /* 0x000000ff03037207 */ /* 0x000fca0000800000 */
[----:B------:R-:W-:-:S05]  /*2b830*/  IMAD.IADD R2, R2, 0x1, R3 ;  /* 0x0000000102027824 */ /* 0x000fca00078e0203 */
[----:B------:R-:W-:-:S07]  /*2b840*/  MOV R13, R2 ;  /* 0x00000002000d7202 */ /* 0x000fce0000000f00 */
[----:B------:R-:W-:Y:S05]  /*2b850*/  WARPSYNC.COLLECTIVE R15, `(.L_x_907) ;  /* 0x000000000f087348 */ /* 0x000fea0003c00000 */
[----:B------:R0:W1:Y:S02]  /*2b860*/  SHFL.UP P6, R14, R13, R12, R11 ;  /* 0x0400000c0d0e7389 */ /* 0x00006400000c000b */
[----:B01----:R-:W-:Y:S01]  /*2b870*/  ENDCOLLECTIVE ;  /* 0x000000000000791b */ /* 0x003fe20003800000 */
.L_x_907:
        /* <DEDUP_REMOVED lines=8> */
.L_x_908:
        /* <DEDUP_REMOVED lines=8> */
.L_x_909:
        /* <DEDUP_REMOVED lines=8> */
.L_x_910:
[----:B------:R-:W-:Y:S02]  /*2ba00*/  IMAD.MOV.U32 R12, RZ, RZ, 0x1f ;  /* 0x0000001fff0c7424 */ /* 0x000fe400078e00ff */
[----:B------:R-:W-:Y:S02]  /*2ba10*/  IMAD.MOV.U32 R11, RZ, RZ, 0x1f ;  /* 0x0000001fff0b7424 */ /* 0x000fe400078e00ff */
[----:B------:R-:W-:-:S05]  /*2ba20*/  IMAD.MOV.U32 R3, RZ, RZ, R14 ;  /* 0x000000ffff037224 */ /* 0x000fca00078e000e */
[----:B------:R-:W-:-:S05]  /*2ba30*/  SEL R3, R3, RZ, P5 ;  /* 0x000000ff03037207 */ /* 0x000fca0002800000 */
[----:B------:R-:W-:-:S05]  /*2ba40*/  IMAD.IADD R7, R2, 0x1, R3 ;  /* 0x0000000102077824 */ /* 0x000fca00078e0203 */
[----:B------:R-:W-:-:S07]  /*2ba50*/  MOV R13, R7 ;  /* 0x00000007000d7202 */ /* 0x000fce0000000f00 */
[----:B------:R-:W-:Y:S05]  /*2ba60*/  WARPSYNC.COLLECTIVE R15, `(.L_x_911) ;  /* 0x000000000f087348 */ /* 0x000fea0003c00000 */
[----:B------:R0:W1:Y:S02]  /*2ba70*/  SHFL.IDX P6, R14, R13, R12, R11 ;  /* 0x0000000c0d0e7389 */ /* 0x00006400000c000b */
[----:B01----:R-:W-:Y:S01]  /*2ba80*/  ENDCOLLECTIVE ;  /* 0x000000000000791b */ /* 0x003fe20003800000 */
.L_x_911:
[----:B------:R-:W-:Y:S01]  /*2ba90*/  IMAD.MOV.U32 R9, RZ, RZ, R14 ;  /* 0x000000ffff097224 */ /* 0x000fe200078e000e */
[----:B------:R-:W-:Y:S06]  /*2baa0*/  BRA `(.L_x_912) ;  /* 0xffffffc800387947 */ /* 0x000fec000383ffff */
.L_x_786:
[----:B------:R-:W-:Y:S01]  /*2bab0*/  BSSY B0, `(.L_x_913) ;  /* 0x0000008000007945 */ /* 0x000fe20003800000 */
[----:B------:R-:W-:Y:S01]  /*2bac0*/  IMAD.MOV.U32 R13, RZ, RZ, R2 ;  /* 0x000000ffff0d7224 */ /* 0x000fe200078e0002 */
[----:B------:R-:W-:Y:S01]  /*2bad0*/  MOV R15, 0xffffffff ;  /* 0xffffffff000f7802 */ /* 0x000fe20000000f00 */
[----:B------:R-:W-:Y:S02]  /*2bae0*/  IMAD.MOV.U32 R12, RZ, RZ, 0x1 ;  /* 0x00000001ff0c7424 */ /* 0x000fe400078e00ff */
[----:B------:R-:W-:-:S07]  /*2baf0*/  IMAD.MOV.U32 R11, RZ, RZ, RZ ;  /* 0x000000ffff0b7224 */ /* 0x000fce00078e00ff */
[----:B0-----:R-:W-:Y:S05]  /*2bb00*/  WARPSYNC.COLLECTIVE R15, `(.L_x_914) ;  /* 0x000000000f087348 */ /* 0x001fea0003c00000 */
[----:B------:R1:W2:Y:S02]  /*2bb10*/  SHFL.UP P6, R14, R13, R12, R11 ;  /* 0x0400000c0d0e7389 */ /* 0x0002a400000c000b */
[----:B012---:R-:W-:Y:S01]  /*2bb20*/  ENDCOLLECTIVE ;  /* 0x000000000000791b */ /* 0x007fe20003800000 */
.L_x_914:
[----:B------:R-:W-:Y:S05]  /*2bb30*/  BSYNC B0 ;  /* 0x0000000000007941 */ /* 0x000fea0003800000 */
.L_x_913:
[----:B------:R-:W-:Y:S01]  /*2bb40*/  IMAD.MOV.U32 R3, RZ, RZ, R14 ;  /* 0x000000ffff037224 */ /* 0x000fe200078e000e */
[----:B------:R-:W-:Y:S01]  /*2bb50*/  MOV R12, 0x2 ;  /* 0x00000002000c7802 */ /* 0x000fe20000000f00 */
[----:B------:R-:W-:Y:S02]  /*2bb60*/  IMAD.MOV.U32 R11, RZ, RZ, RZ ;  /* 0x000000ffff0b7224 */ /* 0x000fe400078e00ff */
[----:B------:R-:W-:Y:S01]  /*2bb70*/  IMAD.MOV.U32 R15, RZ, RZ, -0x1 ;  /* 0xffffffffff0f7424 */ /* 0x000fe200078e00ff */
[----:B------:R-:W-:-:S05]  /*2bb80*/  SEL R3, R3, RZ, P1 ;  /* 0x000000ff03037207 */ /* 0x000fca0000800000 */
[----:B------:R-:W-:-:S04]  /*2bb90*/  IMAD.IADD R2, R2, 0x1, R3 ;  /* 0x0000000102027824 */ /* 0x000fc800078e0203 */
[----:B------:R-:W-:-:S07]  /*2bba0*/  IMAD.MOV.U32 R13, RZ, RZ, R2 ;  /* 0x000000ffff0d7224 */ /* 0x000fce00078e0002 */
[----:B------:R-:W-:Y:S05]  /*2bbb0*/  WARPSYNC.COLLECTIVE R15, `(.L_x_915) ;  /* 0x000000000f087348 */ /* 0x000fea0003c00000 */
[----:B------:R0:W1:Y:S02]  /*2bbc0*/  SHFL.UP P6, R14, R13, R12, R11 ;  /* 0x0400000c0d0e7389 */ /* 0x00006400000c000b */
[----:B01----:R-:W-:Y:S01]  /*2bbd0*/  ENDCOLLECTIVE ;  /* 0x000000000000791b */ /* 0x003fe20003800000 */
.L_x_915:
[----:B------:R-:W-:Y:S02]  /*2bbe0*/  IMAD.MOV.U32 R12, RZ, RZ, 0x4 ;  /* 0x00000004ff0c7424 */ /* 0x000fe400078e00ff */
[----:B------:R-:W-:-:S05]  /*2bbf0*/  IMAD.MOV.U32 R3, RZ, RZ, R14 ;  /* 0x000000ffff037224 */ /* 0x000fca00078e000e */
[----:B------:R-:W-:-:S04]  /*2bc00*/  SEL R3, R3, RZ, P2 ;  /* 0x000000ff03037207 */ /* 0x000fc80001000000 */
[----:B------:R-:W-:-:S05]  /*2bc10*/  IADD3 R2, R2, R3, RZ ;  /* 0x0000000302027210 */ /* 0x000fca0007ffe0ff */
[----:B------:R-:W-:-:S07]  /*2bc20*/  IMAD.MOV.U32 R13, RZ, RZ, R2 ;  /* 0x000000ffff0d7224 */ /* 0x000fce00078e0002 */
[----:B------:R-:W-:Y:S05]  /*2bc30*/  WARPSYNC.COLLECTIVE R15, `(.L_x_916) ;  /* 0x000000000f087348 */ /* 0x000fea0003c00000 */
[----:B------:R0:W1:Y:S02]  /*2bc40*/  SHFL.UP P6, R14, R13, R12, R11 ;  /* 0x0400000c0d0e7389 */ /* 0x00006400000c000b */
[----:B01----:R-:W-:Y:S01]  /*2bc50*/  ENDCOLLECTIVE ;  /* 0x000000000000791b */ /* 0x003fe20003800000 */
.L_x_916:
        /* <DEDUP_REMOVED lines=8> */
.L_x_917:
        /* <DEDUP_REMOVED lines=8> */
.L_x_918:
[----:B------:R-:W-:Y:S02]  /*2bd60*/  IMAD.MOV.U32 R12, RZ, RZ, 0x1f ;  /* 0x0000001fff0c7424 */ /* 0x000fe400078e00ff */
[----:B------:R-:W-:Y:S02]  /*2bd70*/  IMAD.MOV.U32 R11, RZ, RZ, 0x1f ;  /* 0x0000001fff0b7424 */ /* 0x000fe400078e00ff */
[----:B------:R-:W-:-:S05]  /*2bd80*/  IMAD.MOV.U32 R3, RZ, RZ, R14 ;  /* 0x000000ffff037224 */ /* 0x000fca00078e000e */
[----:B------:R-:W-:-:S04]  /*2bd90*/  SEL R3, R3, RZ, P5 ;  /* 0x000000ff03037207 */ /* 0x000fc80002800000 */
[----:B------:R-:W-:-:S05]  /*2bda0*/  IADD3 R7, R2, R3, RZ ;  /* 0x0000000302077210 */ /* 0x000fca0007ffe0ff */
[----:B------:R-:W-:-:S07]  /*2bdb0*/  IMAD.MOV.U32 R13, RZ, RZ, R7 ;  /* 0x000000ffff0d7224 */ /* 0x000fce00078e0007 */
[----:B------:R-:W-:Y:S05]  /*2bdc0*/  WARPSYNC.COLLECTIVE R15, `(.L_x_919) ;  /* 0x000000000f087348 */ /* 0x000fea0003c00000 */
[----:B------:R0:W1:Y:S02]  /*2bdd0*/  SHFL.IDX P6, R14, R13, R12, R11 ;  /* 0x0000000c0d0e7389 */ /* 0x00006400000c000b */
[----:B01----:R-:W-:Y:S01]  /*2bde0*/  ENDCOLLECTIVE ;  /* 0x000000000000791b */ /* 0x003fe20003800000 */
.L_x_919:
[----:B------:R-:W-:Y:S01]  /*2bdf0*/  MOV R9, R14 ;  /* 0x0000000e00097202 */ /* 0x000fe20000000f00 */
[----:B------:R-:W-:Y:S06]  /*2be00*/  BRA `(.L_x_920) ;  /* 0xffffffc800107947 */ /* 0x000fec000383ffff */
.L_x_788:
[----:B------:R-:W-:Y:S01]  /*2be10*/  BSSY B0, `(.L_x_921) ;  /* 0x0000006000007945 */ /* 0x000fe20003800000 */
[----:B------:R-:W-:Y:S01]  /*2be20*/  PLOP3.LUT P6, PT, P6, PT, PT, 0x8, 0x0 ;  /* 0x000000000000781c */ /* 0x000fe200037ce170 */
[----:B------:R-:W-:-:S12]  /*2be30*/  IMAD.MOV.U32 R15, RZ, RZ, -0x1 ;  /* 0xffffffffff0f7424 */ /* 0x000fd800078e00ff */
[----:B0-----:R-:W-:Y:S05]  /*2be40*/  WARPSYNC.COLLECTIVE R15, `(.L_x_922) ;  /* 0x000000000f087348 */ /* 0x001fea0003c00000 */
[----:B------:R-:W-:Y:S01]  /*2be50*/  VOTE.ANY R14, PT, P6 ;  /* 0x00000000000e7806 */ /* 0x000fe200030e0100 */
[----:B0-----:R-:W-:Y:S06]  /*2be60*/  ENDCOLLECTIVE ;  /* 0x000000000000791b */ /* 0x001fec0003800000 */
.L_x_922:
[----:B------:R-:W-:Y:S05]  /*2be70*/  BSYNC B0 ;  /* 0x0000000000007941 */ /* 0x000fea0003800000 */
.L_x_921:
[----:B------:R-:W-:Y:S02]  /*2be80*/  IMAD.MOV.U32 R3, RZ, RZ, R14 ;  /* 0x000000ffff037224 */ /* 0x000fe400078e000e */
[----:B------:R-:W-:Y:S02]  /*2be90*/  IMAD.MOV.U32 R13, RZ, RZ, R4 ;  /* 0x000000ffff0d7224 */ /* 0x000fe400078e0004 */
[----:B------:R-:W0:Y:S01]  /*2bea0*/  POPC R0, R3 ;  /* 0x0000000300007309 */ /* 0x000e220000000000 */
[----:B------:R-:W-:Y:S02]  /*2beb0*/  IMAD.MOV.U32 R11, RZ, RZ, 0x1f ;  /* 0x0000001fff0b7424 */ /* 0x000fe400078e00ff */
[----:B------:R-:W-:Y:S01]  /*2bec0*/  IMAD.MOV.U32 R15, RZ, RZ, -0x1 ;  /* 0xffffffffff0f7424 */ /* 0x000fe200078e00ff */
[----:B0-----:R-:W-:-:S07]  /*2bed0*/  MOV R12, R0 ;  /* 0x00000000000c7202 */ /* 0x001fce0000000f00 */
[----:B------:R-:W-:Y:S05]  /*2bee0*/  WARPSYNC.COLLECTIVE R15, `(.L_x_923) ;  /* 0x000000000f087348 */ /* 0x000fea0003c00000 */
[----:B------:R0:W1:Y:S02]  /*2bef0*/  SHFL.IDX P6, R14, R13, R12, R11 ;  /* 0x0000000c0d0e7389 */ /* 0x00006400000c000b */
[----:B01----:R-:W-:Y:S01]  /*2bf00*/  ENDCOLLECTIVE ;  /* 0x000000000000791b */ /* 0x003fe20003800000 */
.L_x_923:
[----:B------:R-:W-:Y:S01]  /*2bf10*/  MOV R13, R6 ;  /* 0x00000006000d7202 */ /* 0x000fe20000000f00 */
[----:B------:R-:W-:-:S07]  /*2bf20*/  IMAD.MOV.U32 R4, RZ, RZ, R14 ;  /* 0x000000ffff047224 */ /* 0x000fce00078e000e */
[----:B------:R-:W-:Y:S05]  /*2bf30*/  WARPSYNC.COLLECTIVE R15, `(.L_x_924) ;  /* 0x000000000f087348 */ /* 0x000fea0003c00000 */
[----:B------:R0:W1:Y:S02]  /*2bf40*/  SHFL.IDX P6, R14, R13, R12, R11 ;  /* 0x0000000c0d0e7389 */ /* 0x00006400000c000b */
[----:B01----:R-:W-:Y:S01]  /*2bf50*/  ENDCOLLECTIVE ;  /* 0x000000000000791b */ /* 0x003fe20003800000 */
.L_x_924:
[----:B------:R-:W-:Y:S01]  /*2bf60*/  IMAD.MOV.U32 R6, RZ, RZ, R14 ;  /* 0x000000ffff067224 */ /* 0x000fe200078e000e */
[----:B------:R-:W-:Y:S06]  /*2bf70*/  BRA `(.L_x_925) ;  /* 0xffffffc400f07947 */ /* 0x000fec000383ffff */
.L_x_790:
[----:B------:R-:W-:Y:S01]  /*2bf80*/  BSSY B0, `(.L_x_926) ;  /* 0x0000007000007945 */ /* 0x000fe20003800000 */
[----:B------:R-:W-:Y:S01]  /*2bf90*/  IMAD.MOV.U32 R13, RZ, RZ, R7 ;  /* 0x000000ffff0d7224 */ /* 0x000fe200078e0007 */
[----:B------:R-:W-:Y:S01]  /*2bfa0*/  MOV R15, 0xffffffff ;  /* 0xffffffff000f7802 */ /* 0x000fe20000000f00 */
[----:B------:R-:W-:-:S07]  /*2bfb0*/  IMAD.MOV.U32 R11, RZ, RZ, 0x1f ;  /* 0x0000001fff0b7424 */ /* 0x000fce00078e00ff */
[----:B0123--:R-:W-:Y:S05]  /*2bfc0*/  WARPSYNC.COLLECTIVE R15, `(.L_x_927) ;  /* 0x000000000f087348 */ /* 0x00ffea0003c00000 */
[----:B------:R4:W0:Y:S02]  /*2bfd0*/  SHFL.IDX P6, R14, R13, R12, R11 ;  /* 0x0000000c0d0e7389 */ /* 0x00082400000c000b */
[----:B01234-:R-:W-:Y:S01]  /*2bfe0*/  ENDCOLLECTIVE ;  /* 0x000000000000791b */ /* 0x01ffe20003800000 */
.L_x_927:
[----:B------:R-:W-:Y:S05]  /*2bff0*/  BSYNC B0 ;  /* 0x0000000000007941 */ /* 0x000fea0003800000 */
.L_x_926:
[----:B------:R-:W-:Y:S01]  /*2c000*/  IMAD.MOV.U32 R7, RZ, RZ, R14 ;  /* 0x000000ffff077224 */ /* 0x000fe200078e000e */
[----:B------:R-:W-:Y:S06]  /*2c010*/  BRA `(.L_x_928) ;  /* 0xffffffc400e07947 */ /* 0x000fec000383ffff */
.L_x_794:
[----:B0-----:R0:W1:Y:S02]  /*2c020*/  SYNCS.PHASECHK.TRANS64.TRYWAIT P0, [R0+URZ+0x34820], R3 ;  /* 0x03482003000075a7 */ /* 0x001064000800017f */
[----:B-1----:R-:W-:Y:S05]  /*2c030*/  @!P0 NANOSLEEP.SYNCS 0x989680 ;  /* 0x009896800000895d */ /* 0x002fea0003900000 */
[----:B------:R-:W1:Y:S02]  /*2c040*/  @!P0 SYNCS.PHASECHK.TRANS64 P0, [R0+URZ+0x34820], R3 ;  /* 0x03482003000085a7 */ /* 0x000e64000800007f */
[----:B-1----:R-:W-:Y:S05]  /*2c050*/  @!P0 BRA `(.L_x_794) ;  /* 0xfffffffc00f08947 */ /* 0x002fea000383ffff */
[----:B------:R-:W-:Y:S05]  /*2c060*/  BRA `(.L_x_929) ;  /* 0xffffffcc00787947 */ /* 0x000fea000383ffff */
.L_x_795:
        /* <DEDUP_REMOVED lines=11> */
.L_x_931:
[----:B------:R-:W-:Y:S05]  /*2c120*/  BSYNC B0 ;  /* 0x0000000000007941 */ /* 0x000fea0003800000 */
.L_x_930:
[----:B------:R-:W-:Y:S05]  /*2c130*/  BRA `(.L_x_932) ;  /* 0xffffffcc00607947 */ /* 0x000fea000383ffff */
.L_x_796:
[----:B------:R-:W-:Y:S01]  /*2c140*/  BSSY B0, `(.L_x_933) ;  /* 0x0000006000007945 */ /* 0x000fe20003800000 */
[----:B------:R-:W-:-:S07]  /*2c150*/  IMAD.MOV.U32 R15, RZ, RZ, -0x1 ;  /* 0xffffffffff0f7424 */ /* 0x000fce00078e00ff */
[----:B01----:R-:W-:Y:S05]  /*2c160*/  WARPSYNC.COLLECTIVE R15, `(.L_x_934) ;  /* 0x000000000f0c7348 */ /* 0x003fea0003c00000 */
[----:B------:R-:W-:Y:S02]  /*2c170*/  ELECT P6, UR62, PT ;  /* 0x00000000003e782f */ /* 0x000fe400038c0000 */
[----:B------:R-:W-:Y:S01]  /*2c180*/  MOV R14, UR62 ;  /* 0x0000003e000e7c02 */ /* 0x000fe20008000f00 */
[----:B01----:R-:W-:Y:S10]  /*2c190*/  ENDCOLLECTIVE ;  /* 0x000000000000791b */ /* 0x003ff40003800000 */
.L_x_934:
[----:B------:R-:W-:Y:S05]  /*2c1a0*/  BSYNC B0 ;  /* 0x0000000000007941 */ /* 0x000fea0003800000 */
.L_x_933:
[----:B------:R-:W-:Y:S05]  /*2c1b0*/  BRA `(.L_x_935) ;  /* 0xffffffcc00547947 */ /* 0x000fea000383ffff */
.L_x_798:
[----:B0-----:R0:W1:Y:S02]  /*2c1c0*/  SYNCS.PHASECHK.TRANS64.TRYWAIT P0, [R6+URZ], R5 ;  /* 0x00000005060075a7 */ /* 0x001064000800017f */
[----:B-1----:R-:W-:Y:S05]  /*2c1d0*/  @!P0 NANOSLEEP.SYNCS 0x989680 ;  /* 0x009896800000895d */ /* 0x002fea0003900000 */
[----:B------:R-:W1:Y:S02]  /*2c1e0*/  @!P0 SYNCS.PHASECHK.TRANS64 P0, [R6+URZ], R5 ;  /* 0x00000005060085a7 */ /* 0x000e64000800007f */
[----:B-1----:R-:W-:Y:S05]  /*2c1f0*/  @!P0 BRA `(.L_x_798) ;  /* 0xfffffffc00f08947 */ /* 0x002fea000383ffff */
[----:B------:R-:W-:Y:S05]  /*2c200*/  BRA `(.L_x_936) ;  /* 0xffffffcc008c7947 */ /* 0x000fea000383ffff */
.L_x_799:
[----:B-1----:R1:W2:Y:S02]  /*2c210*/  SYNCS.PHASECHK.TRANS64.TRYWAIT P0, [R7+URZ], R2 ;  /* 0x00000002070075a7 */ /* 0x0022a4000800017f */
[----:B--2---:R-:W-:Y:S05]  /*2c220*/  @!P0 NANOSLEEP.SYNCS 0x989680 ;  /* 0x009896800000895d */ /* 0x004fea0003900000 */
[----:B------:R-:W2:Y:S02]  /*2c230*/  @!P0 SYNCS.PHASECHK.TRANS64 P0, [R7+URZ], R2 ;  /* 0x00000002070085a7 */ /* 0x000ea4000800007f */
[----:B--2---:R-:W-:Y:S05]  /*2c240*/  @!P0 BRA `(.L_x_799) ;  /* 0xfffffffc00f08947 */ /* 0x004fea000383ffff */
[----:B------:R-:W-:Y:S05]  /*2c250*/  BRA `(.L_x_937) ;  /* 0xffffffcc00807947 */ /* 0x000fea000383ffff */
.L_x_801:
[----:B--2---:R2:W3:Y:S02]  /*2c260*/  SYNCS.PHASECHK.TRANS64.TRYWAIT P0, [R4+URZ], R5 ;  /* 0x00000005040075a7 */ /* 0x0044e4000800017f */
[----:B---3--:R-:W-:Y:S05]  /*2c270*/  @!P0 NANOSLEEP.SYNCS 0x989680 ;  /* 0x009896800000895d */ /* 0x008fea0003900000 */
[----:B------:R-:W3:Y:S02]  /*2c280*/  @!P0 SYNCS.PHASECHK.TRANS64 P0, [R4+URZ], R5 ;  /* 0x00000005040085a7 */ /* 0x000ee4000800007f */
[----:B---3--:R-:W-:Y:S05]  /*2c290*/  @!P0 BRA `(.L_x_801) ;  /* 0xfffffffc00f08947 */ /* 0x008fea000383ffff */
[----:B------:R-:W-:Y:S05]  /*2c2a0*/  BRA `(.L_x_938) ;  /* 0xffffffcc00847947 */ /* 0x000fea000383ffff */
.L_x_939:
        /* <DEDUP_REMOVED lines=13> */
.L_x_3093:


//--------------------- .text._ZN7cutlass13device_kernelIN5flash11enable_sm90INS1_16FlashAttnFwdSm90INS1_25CollectiveMainloopFwdSm90ILi2EN4cute5tupleIJNS5_1CILi1EEES8_S8_EEENS6_IJNS7_ILi128EEESA_SA_EEELi128ENS_6half_tEfNS_4arch4Sm90ELb0ELb1ELb1ELb0ELb0ELb0ELb0ELb1ELb1ELb1ELb1ELb0EEENS1_21CollectiveEpilogueFwdISB_S9_SC_SE_Li256ELb0ELb1ELb1ELb0EEENS1_19SingleTileSchedulerILb0ELb1ELb1ELi128EEEEEEEEEvNT_6ParamsE --------------------------
	.section	.text._ZN7cutlass13device_kernelIN5flash11enable_sm90INS1_16FlashAttnFwdSm90INS1_25CollectiveMainloopFwdSm90ILi2EN4cute5tupleIJNS5_1CILi1EEES8_S8_EEENS6_IJNS7_ILi128EEESA_SA_EEELi128ENS_6half_tEfNS_4arch4Sm90ELb0ELb1ELb1ELb0ELb0ELb0ELb0ELb1ELb1ELb1ELb1ELb0EEENS1_21CollectiveEpilogueFwdISB_S9_SC_SE_Li256ELb0ELb1ELb1ELb0EEENS1_19SingleTileSchedulerILb0ELb1ELb1ELi128EEEEEEEEEvNT_6ParamsE,"ax",@progbits
	.align	128
.text._ZN7cutlass13device_kernelIN5flash11enable_sm90INS1_16FlashAttnFwdSm90INS1_25CollectiveMainloopFwdSm90ILi2EN4cute5tupleIJNS5_1CILi1EEES8_S8_EEENS6_IJNS7_ILi128EEESA_SA_EEELi128ENS_6half_tEfNS_4arch4Sm90ELb0ELb1ELb1ELb0ELb0ELb0ELb0ELb1ELb1ELb1ELb1ELb0EEENS1_21CollectiveEpilogueFwdISB_S9_SC_SE_Li256ELb0ELb1ELb1ELb0EEENS1_19SingleTileSchedulerILb0ELb1ELb1ELi128EEEEEEEEEvNT_6ParamsE:
        .type           _ZN7cutlass13device_kernelIN5flash11enable_sm90INS1_16FlashAttnFwdSm90INS1_25CollectiveMainloopFwdSm90ILi2EN4cute5tupleIJNS5_1CILi1EEES8_S8_EEENS6_IJNS7_ILi128EEESA_SA_EEELi128ENS_6half_tEfNS_4arch4Sm90ELb0ELb1ELb1ELb0ELb0ELb0ELb0ELb1ELb1ELb1ELb1ELb0EEENS1_21CollectiveEpilogueFwdISB_S9_SC_SE_Li256ELb0ELb1ELb1ELb0EEENS1_19SingleTileSchedulerILb0ELb1ELb1ELi128EEEEEEEEEvNT_6ParamsE,@function
        .size           _ZN7cutlass13device_kernelIN5flash11enable_sm90INS1_16FlashAttnFwdSm90INS1_25CollectiveMainloopFwdSm90ILi2EN4cute5tupleIJNS5_1CILi1EEES8_S8_EEENS6_IJNS7_ILi128EEESA_SA_EEELi128ENS_6half_tEfNS_4arch4Sm90ELb0ELb1ELb1ELb0ELb0ELb0ELb0ELb1ELb1ELb1ELb1ELb0EEENS1_21CollectiveEpilogueFwdISB_S9_SC_SE_Li256ELb0ELb1ELb1ELb0EEENS1_19SingleTileSchedulerILb0ELb1ELb1ELi128EEEEEEEEEvNT_6ParamsE,(.L_x_3094 - _ZN7cutlass13device_kernelIN5flash11enable_sm90INS1_16FlashAttnFwdSm90INS1_25CollectiveMainloopFwdSm90ILi2EN4cute5tupleIJNS5_1CILi1EEES8_S8_EEENS6_IJNS7_ILi128EEESA_SA_EEELi128ENS_6half_tEfNS_4arch4Sm90ELb0ELb1ELb1ELb0ELb0ELb0ELb0ELb1ELb1ELb1ELb1ELb0EEENS1_21CollectiveEpilogueFwdISB_S9_SC_SE_Li256ELb0ELb1ELb1ELb0EEENS1_19SingleTileSchedulerILb0ELb1ELb1ELi128EEEEEEEEEvNT_6ParamsE)
        .other          _ZN7cutlass13device_kernelIN5flash11enable_sm90INS1_16FlashAttnFwdSm90INS1_25CollectiveMainloopFwdSm90ILi2EN4cute5tupleIJNS5_1CILi1EEES8_S8_EEENS6_IJNS7_ILi128EEESA_SA_EEELi128ENS_6half_tEfNS_4arch4Sm90ELb0ELb1ELb1ELb0ELb0ELb0ELb0ELb1ELb1ELb1ELb1ELb0EEENS1_21CollectiveEpilogueFwdISB_S9_SC_SE_Li256ELb0ELb1ELb1ELb0EEENS1_19SingleTileSchedulerILb0ELb1ELb1ELi128EEEEEEEEEvNT_6ParamsE,@"STO_CUDA_ENTRY STV_DEFAULT"
_ZN7cutlass13device_kernelIN5flash11enable_sm90INS1_16FlashAttnFwdSm90INS1_25CollectiveMainloopFwdSm90ILi2EN4cute5tupleIJNS5_1CILi1EEES8_S8_EEENS6_IJNS7_ILi128EEESA_SA_EEELi128ENS_6half_tEfNS_4arch4Sm90ELb0ELb1ELb1ELb0ELb0ELb0ELb0ELb1ELb1ELb1ELb1ELb0EEENS1_21CollectiveEpilogueFwdISB_S9_SC_SE_Li256ELb0ELb1ELb1ELb0EEENS1_19SingleTileSchedulerILb0ELb1ELb1ELi128EEEEEEEEEvNT_6ParamsE:
        /* <DEDUP_REMOVED lines=17> */
.L_x_941:
[----:B------:R-:W-:Y:S05]  /*0110*/  BSYNC B0 ;  /* 0x0000000000007941 */ /* 0x000fea0003800000 */
.L_x_940:
        /* <DEDUP_REMOVED lines=40> */
.L_x_942:
        /* <DEDUP_REMOVED lines=22> */
.L_x_943:
        /* <DEDUP_REMOVED lines=18> */
.L_x_944:
        /* <DEDUP_REMOVED lines=22> */
.L_x_945:
        /* <DEDUP_REMOVED lines=22> */
.L_x_946:
[----:B--2---:R-:W-:Y:S01]  /*08e0*/  ISETP.NE.AND P0, PT, R2, RZ, PT ;  /* 0x000000ff0200720c */ /* 0x004fe20003f05270 */
[----:B------:R-:W-:Y:S01]  /*08f0*/  IMAD.MOV.U32 R2, RZ, RZ, 0x1 ;  /* 0x00000001ff027424 */ /* 0x000fe200078e00ff */
[----:B------:R-:W-:Y:S01]  /*0900*/  NOP ;  /* 0x0000000000007918 */ /* 0x000fe20000000000 */
[----:B------:R-:W-:Y:S01]  /*0910*/  ULDC.64 UR44, c[0x0][0x208] ;  /* 0x00008200002c7ab9 */ /* 0x000fe20000000a00 */
[----:B------:R-:W-:Y:S02]  /*0920*/  BSSY B6, `(.L_x_947) ;  /* 0x0001459000067945 */ /* 0x000fe40003800000 */
[----:B------:R-:W-:-:S05]  /*0930*/  SEL R2, R2, 0x2, !P0 ;  /* 0x0000000202027807 */ /* 0x000fca0004000000 */
[----:B------:R2:W-:Y:S01]  /*0940*/  STL [R1+0x14], R2 ;  /* 0x0000140201007387 */ /* 0x0005e20000100800 */
[----:B01-34-:R-:W-:Y:S06]  /*0950*/  BAR.SYNC.DEFER_BLOCKING 0x0 ;  /* 0x0000000000007b1d */ /* 0x01bfec0000010000 */
[----:B------:R-:W-:Y:S05]  /*0960*/  @!P0 BRA `(.L_x_948) ;  /* 0x0000010400b08947 */ /* 0x000fea0003800000 */
.L_x_949:
[----:B------:R-:W-:-:S08]  /*0970*/  NOP ;  /* 0x0000000000007918 */ /* 0x000fd00000000000 */
[----:B------:R-:W0:Y:S02]  /*0980*/  USETMAXREG.TRY_ALLOC.CTAPOOL UP0, 0xf0 ;  /* 0x000000f0000079c8 */ /* 0x000e240008000600 */
[----:B0-----:R-:W-:-:S13]  /*0990*/  PLOP3.LUT P0, PT, PT, PT, UP0, 0x80, 0x0 ;  /* 0x000000000000781c */ /* 0x001fda0003f0f008 */
[----:B------:R-:W-:Y:S05]  /*09a0*/  @!P0 BRA `(.L_x_949) ;  /* 0xfffffffc00f08947 */ /* 0x000fea000383ffff */
[----:B--2---:R-:W0:Y:S01]  /*09b0*/  LDC R2, c[0x0][0xc50] ;  /* 0x00031400ff027b82 */ /* 0x004e220000000800 */
[----:B------:R-:W1:Y:S07]  /*09c0*/  S2R R6, SR_TID.X ;  /* 0x0000000000067919 */ /* 0x000e6e0000002100 */
[----:B------:R-:W2:Y:S08]  /*09d0*/  S2UR UR4, SR_CTAID.Y ;  /* 0x00000000000479c3 */ /* 0x000eb00000002600 */
[----:B------:R-:W3:Y:S08]  /*09e0*/  S2UR UR5, SR_CTAID.Z ;  /* 0x00000000000579c3 */ /* 0x000ef00000002700 */
[----:B------:R-:W-:Y:S06]  /*09f0*/  BAR.ARV 0x8, 0x180 ;  /* 0x0206000000007b1d */ /* 0x000fec0000002000 */
[----:B0-----:R-:W-:Y:S01]  /*0a00*/  ISETP.NE.AND P1, PT, R2, 0x1, PT ;  /* 0x000000010200780c */ /* 0x001fe20003f25270 */
[----:B--2---:R-:W-:Y:S01]  /*0a10*/  IMAD.U32 R18, RZ, RZ, UR4 ;  /* 0x00000004ff127e24 */ /* 0x004fe2000f8e00ff */
[----:B-1----:R-:W-:-:S11]  /*0a20*/  LOP3.LUT R4, R6, 0xffffff80, RZ, 0xc0, !PT ;  /* 0xffffff8006047812 */ /* 0x002fd600078ec0ff */
[----:B------:R-:W0:Y:S01]  /*0a30*/  @P1 LDC R0, c[0x0][0xc54] ;  /* 0x00031500ff001b82 */ /* 0x000e220000000800 */
[----:B------:R-:W-:-:S07]  /*0a40*/  ISETP.NE.AND P0, PT, R4, 0x80, PT ;  /* 0x000000800400780c */ /* 0x000fce0003f05270 */
[----:B------:R-:W1:Y:S08]  /*0a50*/  @P1 LDC R3, c[0x0][0xc58] ;  /* 0x00031600ff031b82 */ /* 0x000e700000000800 */
[----:B------:R-:W-:Y:S06]  /*0a60*/  @!P0 BAR.ARV 0x9, 0x100 ;  /* 0x0244000000008b1d */ /* 0x000fec0000002000 */
[----:B---3--:R-:W-:Y:S01]  /*0a70*/  ISETP.LE.AND P0, PT, RZ, UR5, PT ;  /* 0x00000005ff007c0c */ /* 0x008fe2000bf03270 */
[----:B0-----:R-:W-:-:S05]  /*0a80*/  @P1 IMAD.HI.U32 R0, R0, UR4, RZ ;  /* 0x0000000400001c27 */ /* 0x001fca000f8e00ff */
[----:B-1----:R-:W-:-:S05]  /*0a90*/  @P1 SHF.R.U32.HI R18, RZ, R3, R0 ;  /* 0x00000003ff121219 */ /* 0x002fca0000011600 */
[----:B------:R-:W-:-:S04]  /*0aa0*/  IMAD.MOV R3, RZ, RZ, -R18 ;  /* 0x000000ffff037224 */ /* 0x000fc800078e0a12 */
[----:B------:R-:W-:Y:S01]  /*0ab0*/  IMAD R17, R2, R3, UR4 ;  /* 0x0000000402117e24 */ /* 0x000fe2000f8e0203 */
[----:B------:R-:W-:Y:S06]  /*0ac0*/  @!P0 BRA `(.L_x_950) ;  /* 0x0000014000f88947 */ /* 0x000fec0003800000 */
[----:B------:R-:W0:Y:S01]  /*0ad0*/  LDC R0, c[0x0][0x448] ;  /* 0x00011200ff007b82 */ /* 0x000e220000000800 */
[----:B------:R-:W1:Y:S01]  /*0ae0*/  S2R R23, SR_CTAID.X ;  /* 0x0000000000177919 */ /* 0x000e620000002500 */
[----:B------:R-:W-:-:S06]  /*0af0*/  VIADD R89, R6, 0xffffff80 ;  /* 0xffffff8006597836 */ /* 0x000fcc0000000000 */
[----:B------:R-:W2:Y:S08]  /*0b00*/  LDC.64 R2, c[0x0][0x418] ;  /* 0x00010600ff027b82 */ /* 0x000eb00000000a00 */
[----:B------:R-:W3:Y:S01]  /*0b10*/  LDC.64 R12, c[0x0][0x9e0] ;  /* 0x00027800ff0c7b82 */ /* 0x000ee20000000a00 */
[----:B0-----:R-:W-:-:S07]  /*0b20*/  ISETP.NE.AND P1, PT, R0, 0x1, PT ;  /* 0x000000010000780c */ /* 0x001fce0003f25270 */
[----:B------:R-:W0:Y:S01]  /*0b30*/  LDC R9, c[0x0][0x288] ;  /* 0x0000a200ff097b82 */ /* 0x000e220000000800 */
[----:B--2---:R-:W-:-:S07]  /*0b40*/  ISETP.NE.U32.AND P0, PT, R2, RZ, PT ;  /* 0x000000ff0200720c */ /* 0x004fce0003f05070 */
[----:B------:R-:W2:Y:S01]  /*0b50*/  LDC R16, c[0x0][0x424] ;  /* 0x00010900ff107b82 */ /* 0x000ea20000000800 */
[----:B-1----:R-:W-:Y:S01]  /*0b60*/  IMAD.SHL.U32 R23, R23, 0x80, RZ ;  /* 0x0000008017177824 */ /* 0x002fe200078e00ff */
[----:B------:R-:W-:-:S03]  /*0b70*/  ISETP.NE.AND.EX P0, PT, R3, RZ, PT, P0 ;  /* 0x000000ff0300720c */ /* 0x000fc60003f05300 */
[----:B------:R-:W-:Y:S01]  /*0b80*/  @P1 VIADD R0, R23, 0x7f ;  /* 0x0000007f17001836 */ /* 0x000fe20000000000 */
[----:B---3--:R-:W-:Y:S02]  /*0b90*/  ISETP.GE.AND P2, PT, R13, 0x1, PT ;  /* 0x000000010d00780c */ /* 0x008fe40003f46270 */
[----:B------:R-:W1:Y:S08]  /*0ba0*/  @P1 LDC R5, c[0x0][0x44c] ;  /* 0x00011300ff051b82 */ /* 0x000e700000000800 */
[----:B------:R-:W3:Y:S01]  /*0bb0*/  @P1 LDC R7, c[0x0][0x450] ;  /* 0x00011400ff071b82 */ /* 0x000ee20000000800 */
[----:B0-----:R-:W-:-:S07]  /*0bc0*/  IADD3 R3, -R9, 0x1, RZ ;  /* 0x0000000109037810 */ /* 0x001fce0007ffe1ff */
[----:B------:R-:W0:Y:S01]  /*0bd0*/  LDC R11, c[0x0][0x2f0] ;  /* 0x0000bc00ff0b7b82 */ /* 0x000e220000000800 */
[----:B--2---:R-:W-:Y:S01]  /*0be0*/  SEL R16, R16, 0x1, P0 ;  /* 0x0000000110107807 */ /* 0x004fe20000000000 */
[----:B-1----:R-:W-:-:S04]  /*0bf0*/  @P1 IMAD.HI.U32 R2, R0, R5, RZ ;  /* 0x0000000500021227 */ /* 0x002fc800078e00ff */
[----:B------:R-:W-:Y:S01]  /*0c00*/  VIADD R0, R23, 0x7f ;  /* 0x0000007f17007836 */ /* 0x000fe20000000000 */
[----:B---3--:R-:W-:Y:S01]  /*0c10*/  @P1 SHF.R.U32.HI R0, RZ, R7, R2 ;  /* 0x00000007ff001219 */ /* 0x008fe20000011602 */
[----:B0-----:R-:W-:-:S04]  /*0c20*/  IMAD R3, R16, R11, R3 ;  /* 0x0000000b10037224 */ /* 0x001fc800078e0203 */
[----:B------:R-:W-:-:S04]  /*0c30*/  IMAD.IADD R3, R3, 0x1, R0 ;  /* 0x0000000103037824 */ /* 0x000fc800078e0200 */
[----:B------:R-:W-:Y:S01]  /*0c40*/  IMAD.IADD R0, R3, 0x1, R12 ;  /* 0x0000000103007824 */ /* 0x000fe200078e020c */
[----:B------:R-:W-:Y:S06]  /*0c50*/  @!P2 BRA `(.L_x_951) ;  /* 0x000000000040a947 */ /* 0x000fec0003800000 */
[C---:B------:R-:W-:Y:S01]  /*0c60*/  ISETP.GT.AND P0, PT, R3.reuse, RZ, PT ;  /* 0x000000ff0300720c */ /* 0x040fe20003f04270 */
[----:B------:R-:W-:-:S12]  /*0c70*/  VIADD R2, R3, 0xffffffff ;  /* 0xffffffff03027836 */ /* 0x000fd80000000000 */
[----:B------:R-:W-:Y:S05]  /*0c80*/  @P0 BRA `(.L_x_952) ;  /* 0x00000000001c0947 */ /* 0x000fea0003800000 */
[----:B------:R-:W-:Y:S01]  /*0c90*/  ISETP.NE.AND P0, PT, R13, 0x1, PT ;  /* 0x000000010d00780c */ /* 0x000fe20003f05270 */
[----:B------:R-:W-:-:S12]  /*0ca0*/  IMAD.MOV R3, RZ, RZ, -R3 ;  /* 0x000000ffff037224 */ /* 0x000fd800078e0a03 */
[----:B------:R-:W0:Y:S02]  /*0cb0*/  @P0 LDC.64 R4, c[0x0][0x9e8] ;  /* 0x00027a00ff040b82 */ /* 0x000e240000000a00 */
[----:B0-----:R-:W-:-:S05]  /*0cc0*/  @P0 IMAD.HI.U32 R2, R3, R4, RZ ;  /* 0x0000000403020227 */ /* 0x001fca00078e00ff */
[----:B------:R-:W-:-:S04]  /*0cd0*/  @P0 SHF.R.U32.HI R3, RZ, R5, R2 ;  /* 0x00000005ff030219 */ /* 0x000fc80000011602 */
[----:B------:R-:W-:Y:S01]  /*0ce0*/  LOP3.LUT R2, RZ, R3, RZ, 0x33, !PT ;  /* 0x00000003ff027212 */ /* 0x000fe200078e33ff */
[----:B------:R-:W-:Y:S06]  /*0cf0*/  BRA `(.L_x_953) ;  /* 0x0000000000107947 */ /* 0x000fec0003800000 */
.L_x_952:
[----:B------:R-:W-:-:S13]  /*0d00*/  ISETP.NE.AND P0, PT, R13, 0x1, PT ;  /* 0x000000010d00780c */ /* 0x000fda0003f05270 */
[----:B------:R-:W0:Y:S02]  /*0d10*/  @P0 LDC.64 R4, c[0x0][0x9e8] ;  /* 0x00027a00ff040b82 */ /* 0x000e240000000a00 */
[----:B0-----:R-:W-:-:S05]  /*0d20*/  @P0 IMAD.HI.U32 R4, R2, R4, RZ ;  /* 0x0000000402040227 */ /* 0x001fca00078e00ff */
[----:B------:R-:W-:-:S07]  /*0d30*/  @P0 SHF.R.U32.HI R2, RZ, R5, R4 ;  /* 0x00000005ff020219 */ /* 0x000fce0000011604 */
.L_x_953:
[----:B------:R-:W-:-:S05]  /*0d40*/  IMAD R3, R2, R13, R13 ;  /* 0x0000000d02037224 */ /* 0x000fca00078e020d */
[----:B------:R-:W-:-:S07]  /*0d50*/  VIMNMX R0, R0, R3, PT ;  /* 0x0000000300007248 */ /* 0x000fce0003fe0100 */
.L_x_951:
[----:B------:R-:W0:Y:S01]  /*0d60*/  @P1 LDC R4, c[0x0][0x44c] ;  /* 0x00011300ff041b82 */ /* 0x000e220000000800 */
[----:B------:R-:W-:Y:S01]  /*0d70*/  VIADD R2, R0, 0x7f ;  /* 0x0000007f00027836 */ /* 0x000fe20000000000 */
[----:B------:R-:W-:Y:S01]  /*0d80*/  ULDC UR4, c[0x0][0x9dc] ;  /* 0x0002770000047ab9 */ /* 0x000fe20000000800 */
[CC--:B------:R-:W-:Y:S02]  /*0d90*/  IMAD R0, R16.reuse, R11.reuse, 0x7f ;  /* 0x0000007f10007424 */ /* 0x0c0fe400078e020b */
[----:B------:R-:W-:Y:S01]  /*0da0*/  IMAD.MOV.U32 R7, RZ, RZ, R23 ;  /* 0x000000ffff077224 */ /* 0x000fe200078e0017 */
[----:B------:R-:W-:Y:S01]  /*0db0*/  SHF.R.S32.HI R5, RZ, 0x1f, R2 ;  /* 0x0000001fff057819 */ /* 0x000fe20000011402 */
[----:B------:R-:W-:Y:S01]  /*0dc0*/  IMAD R88, R16, R11, -R9 ;  /* 0x0000000b10587224 */ /* 0x000fe200078e0a09 */
[----:B------:R-:W1:Y:S01]  /*0dd0*/  @P1 LDC R15, c[0x0][0x450] ;  /* 0x00011400ff0f1b82 */ /* 0x000e620000000800 */
[----:B------:R-:W-:Y:S02]  /*0de0*/  SHF.R.S32.HI R3, RZ, 0x1f, R0 ;  /* 0x0000001fff037819 */ /* 0x000fe40000011400 */
[----:B------:R-:W-:-:S02]  /*0df0*/  LEA.HI R5, R5, R2, RZ, 0x7 ;  /* 0x0000000205057211 */ /* 0x000fc400078f38ff */
[----:B------:R-:W-:Y:S02]  /*0e00*/  LEA.HI R3, R3, R0, RZ, 0x7 ;  /* 0x0000000003037211 */ /* 0x000fe400078f38ff */
[----:B------:R-:W-:Y:S02]  /*0e10*/  SHF.R.S32.HI R0, RZ, 0x7, R5 ;  /* 0x00000007ff007819 */ /* 0x000fe40000011405 */
[----:B------:R-:W-:-:S04]  /*0e20*/  SHF.R.S32.HI R3, RZ, 0x7, R3 ;  /* 0x00000007ff037819 */ /* 0x000fc80000011403 */
[----:B------:R-:W-:Y:S01]  /*0e30*/  VIMNMX R9, R3, R0, PT ;  /* 0x0000000003097248 */ /* 0x000fe20003fe0100 */
[----:B0-----:R-:W-:-:S05]  /*0e40*/  @P1 IMAD.HI.U32 R4, R23, R4, RZ ;  /* 0x0000000417041227 */ /* 0x001fca00078e00ff */
[----:B-1----:R-:W-:-:S05]  /*0e50*/  @P1 SHF.R.U32.HI R7, RZ, R15, R4 ;  /* 0x0000000fff071219 */ /* 0x002fca0000011604 */
[----:B------:R-:W-:-:S04]  /*0e60*/  IMAD.IADD R2, R88, 0x1, R7 ;  /* 0x0000000158027824 */ /* 0x000fc800078e0207 */
[----:B------:R-:W-:Y:S01]  /*0e70*/  VIADD R0, R2, -UR4 ;  /* 0x8000000402007c36 */ /* 0x000fe20008000000 */
[----:B------:R-:W-:Y:S06]  /*0e80*/  @!P2 BRA `(.L_x_954) ;  /* 0x00000000003ca947 */ /* 0x000fec0003800000 */
[----:B------:R-:W-:-:S13]  /*0e90*/  ISETP.GT.AND P0, PT, R2, -0x1, PT ;  /* 0xffffffff0200780c */ /* 0x000fda0003f04270 */
[----:B------:R-:W-:Y:S05]  /*0ea0*/  @P0 BRA `(.L_x_955) ;  /* 0x00000000001c0947 */ /* 0x000fea0003800000 */
[----:B------:R-:W-:Y:S02]  /*0eb0*/  ISETP.NE.AND P0, PT, R13, 0x1, PT ;  /* 0x000000010d00780c */ /* 0x000fe40003f05270 */
[----:B------:R-:W-:-:S11]  /*0ec0*/  LOP3.LUT R3, RZ, R2, RZ, 0x33, !PT ;  /* 0x00000002ff037212 */ /* 0x000fd600078e33ff */
[----:B------:R-:W0:Y:S02]  /*0ed0*/  @P0 LDC.64 R4, c[0x0][0x9e8] ;  /* 0x00027a00ff040b82 */ /* 0x000e240000000a00 */
[----:B0-----:R-:W-:-:S05]  /*0ee0*/  @P0 IMAD.HI.U32 R2, R3, R4, RZ ;  /* 0x0000000403020227 */ /* 0x001fca00078e00ff */
[----:B------:R-:W-:-:S04]  /*0ef0*/  @P0 SHF.R.U32.HI R3, RZ, R5, R2 ;  /* 0x00000005ff030219 */ /* 0x000fc80000011602 */
[----:B------:R-:W-:Y:S01]  /*0f00*/  LOP3.LUT R2, RZ, R3, RZ, 0x33, !PT ;  /* 0x00000003ff027212 */ /* 0x000fe200078e33ff */
[----:B------:R-:W-:Y:S06]  /*0f10*/  BRA `(.L_x_956) ;  /* 0x0000000000107947 */ /* 0x000fec0003800000 */
.L_x_955:
[----:B------:R-:W-:-:S13]  /*0f20*/  ISETP.NE.AND P0, PT, R13, 0x1, PT ;  /* 0x000000010d00780c */ /* 0x000fda0003f05270 */
[----:B------:R-:W0:Y:S02]  /*0f30*/  @P0 LDC.64 R4, c[0x0][0x9e8] ;  /* 0x00027a00ff040b82 */ /* 0x000e240000000a00 */
[----:B0-----:R-:W-:-:S05]  /*0f40*/  @P0 IMAD.HI.U32 R4, R2, R4, RZ ;  /* 0x0000000402040227 */ /* 0x001fca00078e00ff */
[----:B------:R-:W-:-:S07]  /*0f50*/  @P0 SHF.R.U32.HI R2, RZ, R5, R4 ;  /* 0x00000005ff020219 */ /* 0x000fce0000011604 */
.L_x_956:
[----:B------:R-:W-:-:S05]  /*0f60*/  IMAD R3, R2, R13, RZ ;  /* 0x0000000d02037224 */ /* 0x000fca00078e02ff */
[----:B------:R-:W-:-:S07]  /*0f70*/  VIMNMX R0, R0, R3, !PT ;  /* 0x0000000300007248 */ /* 0x000fce0007fe0100 */
.L_x_954:
[----:B------:R-:W-:Y:S01]  /*0f80*/  SHF.R.S32.HI R3, RZ, 0x1f, R0 ;  /* 0x0000001fff037819 */ /* 0x000fe20000011400 */
[----:B------:R-:W-:-:S03]  /*0f90*/  IMAD.MOV.U32 R22, RZ, RZ, RZ ;  /* 0x000000ffff167224 */ /* 0x000fc600078e00ff */
[----:B------:R-:W-:Y:S02]  /*0fa0*/  LEA.HI R3, R3, R0, RZ, 0x7 ;  /* 0x0000000003037211 */ /* 0x000fe400078f38ff */
[----:B------:R-:W-:Y:S02]  /*0fb0*/  SHF.R.U32.HI R0, RZ, 0x10, R17 ;  /* 0x00000010ff007819 */ /* 0x000fe40000011611 */
[----:B------:R-:W-:Y:S02]  /*0fc0*/  SHF.R.S32.HI R3, RZ, 0x7, R3 ;  /* 0x00000007ff037819 */ /* 0x000fe40000011403 */
[----:B------:R-:W-:Y:S02]  /*0fd0*/  ISETP.NE.AND P0, PT, R0, RZ, PT ;  /* 0x000000ff0000720c */ /* 0x000fe40003f05270 */
[----:B------:R-:W-:Y:S02]  /*0fe0*/  VIMNMX R8, RZ, R3, !PT ;  /* 0x00000003ff087248 */ /* 0x000fe40007fe0100 */
[----:B------:R-:W-:-:S02]  /*0ff0*/  LOP3.LUT R17, R17, 0xffff, RZ, 0xc0, !PT ;  /* 0x0000ffff11117812 */ /* 0x000fc400078ec0ff */
[----:B------:R-:W-:-:S07]  /*1000*/  ISETP.GT.AND P1, PT, R9, R8, PT ;  /* 0x000000080900720c */ /* 0x000fce0003f24270 */
[----:B------:R-:W0:Y:S06]  /*1010*/  @!P0 LDC R0, c[0x0][0x9f0] ;  /* 0x00027c00ff008b82 */ /* 0x000e2c0000000800 */
[----:B------:R-:W-:Y:S05]  /*1020*/  @!P1 BRA `(.L_x_957) ;  /* 0x0000000000709947 */ /* 0x000fea0003800000 */
[-C--:B0-----:R-:W-:Y:S02]  /*1030*/  IABS R6, R0.reuse ;  /* 0x0000000000067213 */ /* 0x081fe40000000000 */
[----:B------:R-:W-:Y:S02]  /*1040*/  IADD3 R2, R0, -0x1, R9 ;  /* 0xffffffff00027810 */ /* 0x000fe40007ffe009 */
[----:B------:R-:W0:Y:S03]  /*1050*/  I2F.RP R4, R6 ;  /* 0x0000000600047306 */ /* 0x000e260000209400 */
[----:B------:R-:W-:Y:S01]  /*1060*/  IMAD.IADD R5, R2, 0x1, -R8 ;  /* 0x0000000102057824 */ /* 0x000fe200078e0a08 */
[----:B------:R-:W-:-:S04]  /*1070*/  IABS R2, R0 ;  /* 0x0000000000027213 */ /* 0x000fc80000000000 */
[----:B------:R-:W-:Y:S02]  /*1080*/  IABS R10, R5 ;  /* 0x00000005000a7213 */ /* 0x000fe40000000000 */
[----:B------:R-:W-:-:S04]  /*1090*/  LOP3.LUT R5, R5, R0, RZ, 0x3c, !PT ;  /* 0x0000000005057212 */ /* 0x000fc800078e3cff */
[----:B------:R-:W-:Y:S01]  /*10a0*/  ISETP.GE.AND P2, PT, R5, RZ, PT ;  /* 0x000000ff0500720c */ /* 0x000fe20003f46270 */
[----:B0-----:R-:W0:Y:S02]  /*10b0*/  MUFU.RCP R4, R4 ;  /* 0x0000000400047308 */ /* 0x001e240000001000 */
[----:B0-----:R-:W-:Y:S02]  /*10c0*/  VIADD R3, R4, 0xffffffe ;  /* 0x0ffffffe04037836 */ /* 0x001fe40000000000 */
[----:B------:R-:W-:Y:S02]  /*10d0*/  IMAD.MOV R4, RZ, RZ, -R2 ;  /* 0x000000ffff047224 */ /* 0x000fe400078e0a02 */
[----:B------:R-:W-:Y:S02]  /*10e0*/  IMAD.MOV.U32 R2, RZ, RZ, RZ ;  /* 0x000000ffff027224 */ /* 0x000fe400078e00ff */
[----:B------:R-:W0:Y:S02]  /*10f0*/  F2I.FTZ.U32.TRUNC.NTZ R3, R3 ;  /* 0x0000000300037305 */ /* 0x000e24000021f000 */
[----:B0-----:R-:W-:-:S04]  /*1100*/  IMAD.MOV R7, RZ, RZ, -R3 ;  /* 0x000000ffff077224 */ /* 0x001fc800078e0a03 */
[----:B------:R-:W-:-:S04]  /*1110*/  IMAD R7, R7, R6, RZ ;  /* 0x0000000607077224 */ /* 0x000fc800078e02ff */
[----:B------:R-:W-:-:S04]  /*1120*/  IMAD.HI.U32 R2, R3, R7, R2 ;  /* 0x0000000703027227 */ /* 0x000fc800078e0002 */
[----:B------:R-:W-:-:S04]  /*1130*/  IMAD.MOV.U32 R3, RZ, RZ, R10 ;  /* 0x000000ffff037224 */ /* 0x000fc800078e000a */
[----:B------:R-:W-:-:S04]  /*1140*/  IMAD.HI.U32 R2, R2, R3, RZ ;  /* 0x0000000302027227 */ /* 0x000fc800078e00ff */
        /* <DEDUP_REMOVED lines=9> */
[----:B------:R-:W-:-:S07]  /*11e0*/  IMAD.MOV.U32 R22, RZ, RZ, R2 ;  /* 0x000000ffff167224 */ /* 0x000fce00078e0002 */
.L_x_957:
[-C--:B------:R-:W-:Y:S01]  /*11f0*/  IMAD R17, R17, R22.reuse, R8 ;  /* 0x0000001611117224 */ /* 0x080fe200078e0208 */
[----:B------:R-:W-:Y:S01]  /*1200*/  PLOP3.LUT P0, PT, PT, PT, PT, 0x80, 0x0 ;  /* 0x000000000000781c */ /* 0x000fe20003f0f070 */
[----:B0-----:R-:W-:Y:S01]  /*1210*/  IMAD.MOV.U32 R0, RZ, RZ, RZ ;  /* 0x000000ffff007224 */ /* 0x001fe200078e00ff */
[----:B------:R-:W-:Y:S01]  /*1220*/  CS2R R150, SRZ ;  /* 0x0000000000967805 */ /* 0x000fe2000001ff00 */
[----:B------:R-:W-:Y:S01]  /*1230*/  IMAD.MOV.U32 R4, RZ, RZ, RZ ;  /* 0x000000ffff047224 */ /* 0x000fe200078e00ff */
[----:B------:R-:W-:Y:S02]  /*1240*/  VIADDMNMX R22, R17, R22, R9, PT ;  /* 0x0000001611167246 */ /* 0x000fe40003800109 */
[----:B------:R-:W-:Y:S02]  /*1250*/  CS2R R148, SRZ ;  /* 0x0000000000947805 */ /* 0x000fe4000001ff00 */
[----:B------:R-:W-:Y:S02]  /*1260*/  CS2R R146, SRZ ;  /* 0x0000000000927805 */ /* 0x000fe4000001ff00 */
[----:B------:R-:W-:-:S02]  /*1270*/  CS2R R144, SRZ ;  /* 0x0000000000907805 */ /* 0x000fc4000001ff00 */
[----:B------:R-:W-:Y:S02]  /*1280*/  ISETP.GT.AND P1, PT, R22, R17, PT ;  /* 0x000000111600720c */ /* 0x000fe40003f24270 */
        /* <DEDUP_REMOVED lines=28> */
[----:B------:R-:W-:Y:S06]  /*1450*/  @!P1 BRA `(.L_x_958) ;  /* 0x000000e000d89947 */ /* 0x000fec0003800000 */
[----:B------:R-:W-:Y:S01]  /*1460*/  SHF.R.S32.HI R92, RZ, 0x1f, R89 ;  /* 0x0000001fff5c7819 */ /* 0x000fe20000011459 */
[----:B------:R-:W0:Y:S01]  /*1470*/  S2UR UR5, SR_CgaCtaId ;  /* 0x00000000000579c3 */ /* 0x000e220000008800 */
[----:B------:R-:W-:Y:S02]  /*1480*/  UMOV UR36, 0x400 ;  /* 0x0000040000247882 */ /* 0x000fe40000000000 */
[----:B------:R-:W-:-:S04]  /*1490*/  LEA.HI R93, R92, R89, RZ, 0x7 ;  /* 0x000000595c5d7211 */ /* 0x000fc800078f38ff */
[----:B------:R-:W-:-:S05]  /*14a0*/  SHF.R.S32.HI R91, RZ, 0x7, R93 ;  /* 0x00000007ff5b7819 */ /* 0x000fca000001145d */
[----:B------:R-:W1:Y:S01]  /*14b0*/  SHFL.IDX PT, R0, R91, RZ, 0x1f ;  /* 0x00001fff5b007589 */ /* 0x000e6200000e0000 */
[----:B0-----:R-:W-:-:S04]  /*14c0*/  ULEA UR36, UR5, UR36, 0x18 ;  /* 0x0000002405247291 */ /* 0x001fc8000f8ec03f */
[----:B------:R-:W-:-:S04]  /*14d0*/  UIADD3 UR5, UR36, 0x10400, URZ ;  /* 0x0001040024057890 */ /* 0x000fc8000fffe03f */
[----:B------:R-:W-:Y:S01]  /*14e0*/  ULOP3.LUT UP0, URZ, UR5, 0x3ff, URZ, 0xc0, !UPT ;  /* 0x000003ff053f7892 */ /* 0x000fe2000f80c03f */
[----:B-1----:R-:W-:-:S05]  /*14f0*/  R2UR UR37, R0 ;  /* 0x00000000002572ca */ /* 0x002fca00000e0000 */
[----:B------:R-:W-:-:S08]  /*1500*/  PLOP3.LUT P0, PT, PT, PT, UP0, 0x80, 0x0 ;  /* 0x000000000000781c */ /* 0x000fd00003f0f008 */
[----:B------:R-:W-:-:S04]  /*1510*/  ULEA.HI UR4, UR37, UR37, URZ, 0x1 ;  /* 0x0000002525047291 */ /* 0x000fc8000f8f083f */
        /* <DEDUP_REMOVED lines=22> */
.L_x_959:
[----:B------:R-:W2:Y:S01]  /*1680*/  LDL.LU R20, [R1+0x14] ;  /* 0x0000140001147983 */ /* 0x000ea20000300800 */
[----:B------:R-:W-:-:S04]  /*1690*/  SHF.L.U32 R2, RZ, 0x1f, RZ ;  /* 0x0000001fff027819 */ /* 0x000fc800000006ff */
[----:B------:R-:W0:Y:S01]  /*16a0*/  SYNCS.PHASECHK.TRANS64.TRYWAIT P1, [UR36+0x28800], R2 ;  /* 0x02880002ff0075a7 */ /* 0x000e220008020164 */
[----:B--2---:R-:W-:-:S04]  /*16b0*/  LOP3.LUT R0, R20, 0x1, RZ, 0xfc, !PT ;  /* 0x0000000114007812 */ /* 0x004fc800078efcff */
[----:B------:R-:W-:Y:S01]  /*16c0*/  ISETP.NE.AND P0, PT, R0, 0x3, PT ;  /* 0x000000030000780c */ /* 0x000fe20003f05270 */
[----:B0-----:R-:W-:-:S12]  /*16d0*/  @!P1 BRA `(.L_x_960) ;  /* 0x0000013400fc9947 */ /* 0x001fd80003800000 */
.L_x_1120:
[----:B------:R-:W-:Y:S05]  /*16e0*/  @!P0 BRA `(.L_x_961) ;  /* 0x0000000000048947 */ /* 0x000fea0003800000 */
[----:B------:R-:W-:Y:S01]  /*16f0*/  BPT.TRAP 0x1 ;  /* 0x000000040000795c */ /* 0x000fe20000300000 */
.L_x_961:
[----:B------:R1:W2:Y:S01]  /*1700*/  SYNCS.PHASECHK.TRANS64.TRYWAIT P2, [UR36+0x28830], R2 ;  /* 0x02883002ff0075a7 */ /* 0x0002a20008040164 */
[----:B------:R-:W-:Y:S05]  /*1710*/  @!P0 BRA `(.L_x_962) ;  /* 0x0000000000048947 */ /* 0x000fea0003800000 */
[----:B------:R-:W-:Y:S01]  /*1720*/  BPT.TRAP 0x1 ;  /* 0x000000040000795c */ /* 0x000fe20000300000 */
.L_x_962:
[----:B------:R-:W3:Y:S01]  /*1730*/  S2R R0, SR_TID.X ;  /* 0x0000000000007919 */ /* 0x000ee20000002100 */
[----:B------:R-:W-:-:S05]  /*1740*/  IMAD.U32 R6, RZ, RZ, UR38 ;  /* 0x00000026ff067e24 */ /* 0x000fca000f8e00ff */
[----:B------:R-:W-:Y:S02]  /*1750*/  LOP3.LUT R6, R6, 0x10000, RZ, 0xfc, !PT ;  /* 0x0001000006067812 */ /* 0x000fe400078efcff */
[----:B---3--:R-:W-:-:S04]  /*1760*/  LOP3.LUT R0, R0, 0x7f, RZ, 0xc0, !PT ;  /* 0x0000007f00007812 */ /* 0x008fc800078ec0ff */
[----:B------:R-:W-:Y:S01]  /*1770*/  ISETP.NE.AND P1, PT, R0, RZ, PT ;  /* 0x000000ff0000720c */ /* 0x000fe20003f25270 */
[----:B--2---:R-:W-:-:S12]  /*1780*/  @P2 BRA `(.L_x_963) ;  /* 0x0000000000082947 */ /* 0x004fd80003800000 */
[----:B------:R-:W2:Y:S02]  /*1790*/  SYNCS.PHASECHK.TRANS64.TRYWAIT P2, [UR36+0x28830], R2 ;  /* 0x02883002ff0075a7 */ /* 0x000ea40008040164 */
[----:B--2---:R-:W-:Y:S05]  /*17a0*/  @!P2 BRA `(.L_x_964) ;  /* 0x0000013400e0a947 */ /* 0x004fea0003800000 */
.L_x_963:
[----:B------:R-:W-:Y:S05]  /*17b0*/  WARPSYNC.ALL ;  /* 0x0000000000007948 */ /* 0x000fea0003800000 */
[----:B------:R-:W-:Y:S01]  /*17c0*/  IMAD.MOV.U32 R7, RZ, RZ, 0x40000040 ;  /* 0x40000040ff077424 */ /* 0x000fe200078e00ff */
[----:B------:R-:W-:Y:S01]  /*17d0*/  UIADD3 UR4, UR36, 0x18400, URZ ;  /* 0x0001840024047890 */ /* 0x000fe2000fffe03f */
[----:B------:R-:W-:Y:S01]  /*17e0*/  R2UR UR8, R6 ;  /* 0x00000000060872ca */ /* 0x000fe200000e0000 */
[----:B------:R-:W-:Y:S02]  /*17f0*/  WARPGROUP.ARRIVE ;  /* 0x00000000000079c5 */ /* 0x000fe40000000000 */
[----:B------:R-:W-:Y:S01]  /*1800*/  R2UR UR9, R7 ;  /* 0x00000000070972ca */ /* 0x000fe200000e0000 */
[----:B------:R-:W-:Y:S01]  /*1810*/  USHF.R.U32.HI UR4, URZ, 0x4, UR4 ;  /* 0x000000043f047899 */ /* 0x000fe20008011604 */
[----:B01----:R-:W0:Y:S01]  /*1820*/  LDC R2, c[0x0][0x448] ;  /* 0x00011200ff027b82 */ /* 0x003e220000000800 */
[----:B------:R-:W-:Y:S01]  /*1830*/  UMOV UR11, 0x40000040 ;  /* 0x40000040000b7882 */ /* 0x000fe20000000000 */
[----:B------:R-:W-:Y:S01]  /*1840*/  UMOV UR33, 0x40000040 ;  /* 0x4000004000217882 */ /* 0x000fe20000000000 */
[----:B------:R-:W-:Y:S01]  /*1850*/  ULOP3.LUT UR4, UR4, 0x3fff, URZ, 0xc0, !UPT ;  /* 0x00003fff04047892 */ /* 0x000fe2000f8ec03f */
[----:B------:R-:W-:Y:S01]  /*1860*/  LEA.HI R11, R91, R91, RZ, 0x1 ;  /* 0x0000005b5b0b7211 */ /* 0x000fe200078f08ff */
[----:B------:R-:W-:Y:S01]  /*1870*/  UMOV UR35, 0x40000040 ;  /* 0x4000004000237882 */ /* 0x000fe20000000000 */
[----:B------:R-:W-:Y:S01]  /*1880*/  UMOV UR29, 0x40000040 ;  /* 0x40000040001d7882 */ /* 0x000fe20000000000 */
[----:B------:R-:W-:Y:S01]  /*1890*/  ULOP3.LUT UR6, UR4, 0x10000, URZ, 0xfc, !UPT ;  /* 0x0001000004067892 */ /* 0x000fe2000f8efc3f */
[----:B------:R-:W-:Y:S01]  /*18a0*/  LEA.HI R92, R92, R89, RZ, 0x2 ;  /* 0x000000595c5c7211 */ /* 0x000fe200078f10ff */
[----:B------:R-:W-:Y:S01]  /*18b0*/  UMOV UR31, 0x40000040 ;  /* 0x40000040001f7882 */ /* 0x000fe20000000000 */
[----:B------:R-:W-:Y:S01]  /*18c0*/  UMOV UR25, 0x40000040 ;  /* 0x4000004000197882 */ /* 0x000fe20000000000 */
[----:B------:R-:W-:Y:S01]  /*18d0*/  UIADD3 UR34, UR6, 0x2, URZ ;  /* 0x0000000206227890 */ /* 0x000fe2000fffe03f */
[----:B------:R-:W-:Y:S01]  /*18e0*/  LOP3.LUT R92, R92, 0xfffffffc, RZ, 0xc0, !PT ;  /* 0xfffffffc5c5c7812 */ /* 0x000fe200078ec0ff */
[----:B------:R-:W-:-:S02]  /*18f0*/  UIADD3 UR30, UR6, 0x4, URZ ;  /* 0x00000004061e7890 */ /* 0x000fc4000fffe03f */
[----:B------:R-:W-:Y:S01]  /*1900*/  UMOV UR10, UR6 ;  /* 0x00000006000a7c82 */ /* 0x000fe20008000000 */
[----:B------:R-:W-:Y:S01]  /*1910*/  UIADD3 UR26, UR6, 0x6, URZ ;  /* 0x00000006061a7890 */ /* 0x000fe2000fffe03f */
[----:B------:R-:W-:Y:S01]  /*1920*/  HGMMA.64x128x16.F32 R24, gdesc[UR8], RZ, !UPT, gsb0 ;  /* 0x01e00000081879f0 */ /* 0x000fe2000c0008ff */
[----:B------:R-:W-:Y:S01]  /*1930*/  R2UR UR8, R6 ;  /* 0x00000000060872ca */ /* 0x000fe200000e0000 */
[----:B------:R-:W-:Y:S01]  /*1940*/  UMOV UR27, 0x40000040 ;  /* 0x40000040001b7882 */ /* 0x000fe20000000000 */
[----:B------:R-:W-:Y:S01]  /*1950*/  UIADD3 UR22, UR6, 0x400, URZ ;  /* 0x0000040006167890 */ /* 0x000fe2000fffe03f */
[----:B------:R-:W-:Y:S01]  /*1960*/  IMAD.IADD R92, R89, 0x1, -R92 ;  /* 0x00000001595c7824 */ /* 0x000fe200078e0a5c */
[----:B------:R-:W-:Y:S01]  /*1970*/  UMOV UR21, 0x40000040 ;  /* 0x4000004000157882 */ /* 0x000fe20000000000 */
[----:B------:R-:W-:Y:S01]  /*1980*/  UMOV UR23, 0x40000040 ;  /* 0x4000004000177882 */ /* 0x000fe20000000000 */
[----:B------:R-:W-:Y:S01]  /*1990*/  UIADD3 UR18, UR6, 0x402, URZ ;  /* 0x0000040206127890 */ /* 0x000fe2000fffe03f */
[----:B0-----:R-:W-:Y:S01]  /*19a0*/  ISETP.NE.AND P2, PT, R2, 0x1, PT ;  /* 0x000000010200780c */ /* 0x001fe20003f45270 */
[----:B------:R-:W-:Y:S01]  /*19b0*/  UMOV UR17, 0x40000040 ;  /* 0x4000004000117882 */ /* 0x000fe20000000000 */
[----:B------:R-:W-:Y:S01]  /*19c0*/  UMOV UR19, 0x40000040 ;  /* 0x4000004000137882 */ /* 0x000fe20000000000 */
[----:B------:R-:W-:Y:S01]  /*19d0*/  UIADD3 UR14, UR6, 0x404, URZ ;  /* 0x00000404060e7890 */ /* 0x000fe2000fffe03f */
[----:B------:R-:W-:Y:S01]  /*19e0*/  LOP3.LUT R2, R93, 0xffffff80, RZ, 0xc0, !PT ;  /* 0xffffff805d027812 */ /* 0x000fe200078ec0ff */
[----:B------:R-:W-:Y:S01]  /*19f0*/  UMOV UR13, 0x40000040 ;  /* 0x40000040000d7882 */ /* 0x000fe20000000000 */
[----:B------:R-:W-:Y:S01]  /*1a00*/  UIADD3 UR32, UR8, 0x2, URZ ;  /* 0x0000000208207890 */ /* 0x000fe2000fffe03f */
[----:B------:R-:W-:Y:S01]  /*1a10*/  LEA.HI R15, R92, R92, RZ, 0x1 ;  /* 0x0000005c5c0f7211 */ /* 0x000fe200078f08ff */
[----:B------:R-:W-:Y:S01]  /*1a20*/  UIADD3 UR28, UR8, 0x4, URZ ;  /* 0x00000004081c7890 */ /* 0x000fe2000fffe03f */
[----:B------:R-:W-:Y:S01]  /*1a30*/  IMAD.IADD R2, R89, 0x1, -R2 ;  /* 0x0000000159027824 */ /* 0x000fe200078e0a02 */
[----:B------:R-:W-:Y:S01]  /*1a40*/  UIADD3 UR24, UR8, 0x6, URZ ;  /* 0x0000000608187890 */ /* 0x000fe2000fffe03f */
[----:B------:R-:W-:Y:S01]  /*1a50*/  LOP3.LUT R15, R15, 0x1ffffffe, RZ, 0xc0, !PT ;  /* 0x1ffffffe0f0f7812 */ /* 0x000fe200078ec0ff */
[----:B------:R-:W-:-:S02]  /*1a60*/  UIADD3 UR20, UR8, 0x400, URZ ;  /* 0x0000040008147890 */ /* 0x000fc4000fffe03f */
[----:B------:R-:W-:Y:S01]  /*1a70*/  UIADD3 UR16, UR8, 0x402, URZ ;  /* 0x0000040208107890 */ /* 0x000fe2000fffe03f */
[----:B------:R-:W-:Y:S01]  /*1a80*/  SHF.R.S32.HI R5, RZ, 0x1f, R2 ;  /* 0x0000001fff057819 */ /* 0x000fe20000011402 */
[----:B------:R-:W-:Y:S01]  /*1a90*/  UIADD3 UR12, UR8, 0x404, URZ ;  /* 0x00000404080c7890 */ /* 0x000fe2000fffe03f */
[----:B------:R-:W-:Y:S01]  /*1aa0*/  UMOV UR15, 0x40000040 ;  /* 0x40000040000f7882 */ /* 0x000fe20000000000 */
[----:B------:R-:W-:Y:S01]  /*1ab0*/  UIADD3 UR8, UR8, 0x406, URZ ;  /* 0x0000040608087890 */ /* 0x000fe2000fffe03f */
[----:B------:R-:W-:Y:S01]  /*1ac0*/  LEA.HI R14, R5, R2, RZ, 0x5 ;  /* 0x00000002050e7211 */ /* 0x000fe200078f28ff */
[----:B------:R-:W-:Y:S01]  /*1ad0*/  UIADD3 UR10, UR6, 0x406, URZ ;  /* 0x00000406060a7890 */ /* 0x000fe2000fffe03f */
[----:B------:R-:W-:Y:S01]  /*1ae0*/  UMOV UR9, 0x40000040 ;  /* 0x4000004000097882 */ /* 0x000fe20000000000 */
[----:B------:R-:W-:Y:S01]  /*1af0*/  UMOV UR11, 0x40000040 ;  /* 0x40000040000b7882 */ /* 0x000fe20000000000 */
[----:B------:R-:W-:Y:S01]  /*1b00*/  ULDC UR4, c[0x0][0x9d8] ;  /* 0x0002760000047ab9 */ /* 0x000fe20000000800 */
[----:B------:R-:W-:Y:S01]  /*1b10*/  SHF.R.S32.HI R14, RZ, 0x5, R14 ;  /* 0x00000005ff0e7819 */ /* 0x000fe2000001140e */
[----:B------:R-:W-:Y:S01]  /*1b20*/  ULDC UR38, c[0x0][0x2f0] ;  /* 0x0000bc0000267ab9 */ /* 0x000fe20000000800 */
[----:B------:R-:W-:-:S02]  /*1b30*/  ULDC UR5, c[0x0][0x9dc] ;  /* 0x0002770000057ab9 */ /* 0x000fc40000000800 */
[----:B------:R-:W-:Y:S01]  /*1b40*/  ULOP3.LUT UR5, URZ, UR5, URZ, 0x33, !UPT ;  /* 0x000000053f057292 */ /* 0x000fe2000f8e333f */
[----:B------:R-:W-:Y:S01]  /*1b50*/  IMAD R14, R14, 0x10, R23 ;  /* 0x000000100e0e7824 */ /* 0x000fe200078e0217 */
[----:B------:R-:W-:Y:S02]  /*1b60*/  WARPGROUP.DEPBAR.LE gsb0, 0x0 ;  /* 0x00008000000079c5 */ /* 0x000fe40000010000 */
[----:B------:R-:W-:-:S06]  /*1b70*/  WARPGROUP.ARRIVE ;  /* 0x00000000000079c5 */ /* 0x000fcc0000000000 */
[----:B------:R-:W-:Y:S03]  /*1b80*/  HGMMA.64x128x16.F32 R24, gdesc[UR32], R24, gsb0 ;  /* 0x01e00000201879f0 */ /* 0x000fe60008000818 */
[----:B------:R-:W-:Y:S02]  /*1b90*/  WARPGROUP.DEPBAR.LE gsb0, 0x0 ;  /* 0x00008000000079c5 */ /* 0x000fe40000010000 */
[----:B------:R-:W-:-:S07]  /*1ba0*/  WARPGROUP.ARRIVE ;  /* 0x00000000000079c5 */ /* 0x000fce0000000000 */
        /* <DEDUP_REMOVED lines=17> */
[----:B------:R-:W-:Y:S01]  /*1cc0*/  FMUL.FTZ R8, R30, UR4 ;  /* 0x000000041e087c20 */ /* 0x000fe20008410000 */
[----:B------:R-:W-:Y:S01]  /*1cd0*/  FMUL.FTZ R30, R46, UR4 ;  /* 0x000000042e1e7c20 */ /* 0x000fe20008410000 */
[----:B------:R-:W-:Y:S01]  /*1ce0*/  FMUL.FTZ R46, R62, UR4 ;  /* 0x000000043e2e7c20 */ /* 0x000fe20008410000 */
[----:B------:R-:W-:Y:S01]  /*1cf0*/  LOP3.LUT R62, R11, 0x3fffffe, RZ, 0xc0, !PT ;  /* 0x03fffffe0b3e7812 */ /* 0x000fe200078ec0ff */
[----:B------:R-:W-:Y:S01]  /*1d00*/  FMUL.FTZ R10, R34, UR4 ;  /* 0x00000004220a7c20 */ /* 0x000fe20008410000 */
[----:B------:R-:W-:Y:S01]  /*1d10*/  LEA.HI R11, R5, R2, RZ, 0x2 ;  /* 0x00000002050b7211 */ /* 0x000fe200078f10ff */
[----:B------:R-:W-:Y:S01]  /*1d20*/  FMUL.FTZ R3, R24, UR4 ;  /* 0x0000000418037c20 */ /* 0x000fe20008410000 */
[----:B------:R-:W-:Y:S01]  /*1d30*/  FMUL.FTZ R34, R50, UR4 ;  /* 0x0000000432227c20 */ /* 0x000fe20008410000 */
[----:B------:R-:W-:Y:S01]  /*1d40*/  FMUL.FTZ R50, R66, UR4 ;  /* 0x0000000442327c20 */ /* 0x000fe20008410000 */
[--C-:B------:R-:W-:Y:S01]  /*1d50*/  SHF.R.S32.HI R5, RZ, 0x2, R11.reuse ;  /* 0x00000002ff057819 */ /* 0x100fe2000001140b */
[----:B------:R-:W0:Y:S01]  /*1d60*/  @P2 LDC R66, c[0x0][0x44c] ;  /* 0x00011300ff422b82 */ /* 0x000e220000000800 */
[----:B------:R-:W-:Y:S01]  /*1d70*/  SHF.R.S32.HI R24, RZ, 0x1f, R11 ;  /* 0x0000001fff187819 */ /* 0x000fe2000001140b */
[----:B------:R-:W-:Y:S01]  /*1d80*/  FMUL.FTZ R90, R25, UR4 ;  /* 0x00000004195a7c20 */ /* 0x000fe20008410000 */
[----:B------:R-:W-:-:S02]  /*1d90*/  IMAD.IADD R62, R91, 0x1, -R62 ;  /* 0x000000015b3e7824 */ /* 0x000fc400078e0a3e */
[----:B------:R-:W-:Y:S01]  /*1da0*/  FMUL.FTZ R103, R49, UR4 ;  /* 0x0000000431677c20 */ /* 0x000fe20008410000 */
[-C--:B------:R-:W-:Y:S01]  /*1db0*/  LEA.HI R24, R24, R5.reuse, RZ, 0x3 ;  /* 0x0000000518187211 */ /* 0x080fe200078f18ff */
[----:B------:R-:W-:Y:S01]  /*1dc0*/  FMUL.FTZ R9, R31, UR4 ;  /* 0x000000041f097c20 */ /* 0x000fe20008410000 */
[----:B------:R-:W-:Y:S01]  /*1dd0*/  FMUL.FTZ R31, R32, UR4 ;  /* 0x00000004201f7c20 */ /* 0x000fe20008410000 */
[----:B------:R-:W1:Y:S01]  /*1de0*/  @P2 LDC R25, c[0x0][0x450] ;  /* 0x00011400ff192b82 */ /* 0x000e620000000800 */
[----:B------:R-:W-:Y:S01]  /*1df0*/  LOP3.LUT R24, R24, 0xfffffff8, RZ, 0xc0, !PT ;  /* 0xfffffff818187812 */ /* 0x000fe200078ec0ff */
[----:B------:R-:W-:Y:S01]  /*1e00*/  FMUL.FTZ R4, R27, UR4 ;  /* 0x000000041b047c20 */ /* 0x000fe20008410000 */
[----:B------:R-:W-:Y:S01]  /*1e10*/  FMUL.FTZ R32, R47, UR4 ;  /* 0x000000042f207c20 */ /* 0x000fe20008410000 */
[----:B------:R-:W-:Y:S01]  /*1e20*/  FMUL.FTZ R27, R28, UR4 ;  /* 0x000000041c1b7c20 */ /* 0x000fe20008410000 */
[----:B------:R-:W-:Y:S01]  /*1e30*/  IADD3 R21, R14, R5, -R24 ;  /* 0x000000050e157210 */ /* 0x000fe20007ffe818 */
[----:B------:R-:W-:-:S02]  /*1e40*/  IMAD.IADD R5, R92, 0x1, -R15 ;  /* 0x000000015c057824 */ /* 0x000fc400078e0a0f */
[----:B------:R-:W-:Y:S01]  /*1e50*/  FMUL.FTZ R28, R43, UR4 ;  /* 0x000000042b1c7c20 */ /* 0x000fe20008410000 */
[----:B------:R-:W-:Y:S02]  /*1e60*/  IMAD.MOV.U32 R47, RZ, RZ, -0x80 ;  /* 0xffffff80ff2f7424 */ /* 0x000fe400078e00ff */
[----:B------:R-:W-:Y:S01]  /*1e70*/  FMUL.FTZ R43, R44, UR4 ;  /* 0x000000042c2b7c20 */ /* 0x000fe20008410000 */
[----:B------:R-:W-:Y:S02]  /*1e80*/  IMAD R62, R62, 0x40, R21 ;  /* 0x000000403e3e7824 */ /* 0x000fe400078e0215 */
[----:B------:R-:W-:Y:S01]  /*1e90*/  FMUL.FTZ R44, R59, UR4 ;  /* 0x000000043b2c7c20 */ /* 0x000fe20008410000 */
[----:B------:R-:W-:Y:S02]  /*1ea0*/  IMAD.U32 R24, RZ, RZ, UR36 ;  /* 0x00000024ff187e24 */ /* 0x000fe4000f8e00ff */
[----:B------:R-:W-:Y:S01]  /*1eb0*/  FMUL.FTZ R52, R52, UR4 ;  /* 0x0000000434347c20 */ /* 0x000fe20008410000 */
[----:B------:R-:W-:-:S02]  /*1ec0*/  IMAD R5, R5, 0x8, R62 ;  /* 0x0000000805057824 */ /* 0x000fc400078e023e */
[----:B------:R-:W-:Y:S01]  /*1ed0*/  FMUL.FTZ R56, R56, UR4 ;  /* 0x0000000438387c20 */ /* 0x000fe20008410000 */
[----:B------:R-:W-:Y:S02]  /*1ee0*/  IMAD R59, R22, R47, 0x80 ;  /* 0x00000080163b7424 */ /* 0x000fe400078e022f */
[----:B------:R-:W-:Y:S01]  /*1ef0*/  FMUL.FTZ R60, R60, UR4 ;  /* 0x000000043c3c7c20 */ /* 0x000fe20008410000 */
[----:B0-----:R-:W-:-:S04]  /*1f00*/  @P2 IMAD.HI.U32 R14, R5, R66, RZ ;  /* 0x00000042050e2227 */ /* 0x001fc800078e00ff */
[----:B------:R-:W-:Y:S01]  /*1f10*/  FMUL.FTZ R64, R64, UR4 ;  /* 0x0000000440407c20 */ /* 0x000fe20008410000 */
[----:B------:R-:W-:Y:S01]  /*1f20*/  FMUL.FTZ R0, R26, UR4 ;  /* 0x000000041a007c20 */ /* 0x000fe20008410000 */
[----:B------:R-:W-:Y:S01]  /*1f30*/  FMUL.FTZ R12, R35, UR4 ;  /* 0x00000004230c7c20 */ /* 0x000fe20008410000 */
[----:B------:R-:W-:Y:S02]  /*1f40*/  IMAD.MOV.U32 R49, RZ, RZ, R5 ;  /* 0x000000ffff317224 */ /* 0x000fe400078e0005 */
[----:B------:R-:W-:Y:S01]  /*1f50*/  FMUL.FTZ R13, R38, UR4 ;  /* 0x00000004260d7c20 */ /* 0x000fe20008410000 */
[----:B-1----:R-:W-:Y:S01]  /*1f60*/  @P2 SHF.R.U32.HI R49, RZ, R25, R14 ;  /* 0x00000019ff312219 */ /* 0x002fe2000001160e */
[----:B------:R-:W-:Y:S01]  /*1f70*/  VIADD R47, R59, 0x1 ;  /* 0x000000013b2f7836 */ /* 0x000fe20000000000 */
[----:B------:R-:W0:Y:S01]  /*1f80*/  LDC.64 R14, c[0x0][0x9e0] ;  /* 0x00027800ff0e7b82 */ /* 0x000e220000000a00 */
[----:B------:R-:W-:Y:S01]  /*1f90*/  LOP3.LUT R25, R11, 0x7ffffffc, RZ, 0xc0, !PT ;  /* 0x7ffffffc0b197812 */ /* 0x000fe200078ec0ff */
[----:B------:R-:W-:Y:S01]  /*1fa0*/  @!P1 VIADD R11, R24, 0x28840 ;  /* 0x00028840180b9836 */ /* 0x000fe20000000000 */
[----:B------:R-:W1:Y:S01]  /*1fb0*/  SHFL.IDX PT, R66, R49, RZ, 0x1c1f ;  /* 0x001c1fff31427589 */ /* 0x000e6200000e0000 */
[----:B------:R-:W-:Y:S01]  /*1fc0*/  FMUL.FTZ R20, R39, UR4 ;  /* 0x0000000427147c20 */ /* 0x000fe20008410000 */
[----:B------:R-:W-:Y:S01]  /*1fd0*/  FMUL.FTZ R26, R42, UR4 ;  /* 0x000000042a1a7c20 */ /* 0x000fe20008410000 */
[----:B------:R-:W-:-:S02]  /*1fe0*/  IMAD.IADD R2, R2, 0x1, -R25 ;  /* 0x0000000102027824 */ /* 0x000fc400078e0a19 */
[----:B------:R-:W-:Y:S01]  /*1ff0*/  FMUL.FTZ R35, R36, UR4 ;  /* 0x0000000424237c20 */ /* 0x000fe20008410000 */
[----:B------:R-:W-:Y:S01]  /*2000*/  FMUL.FTZ R39, R40, UR4 ;  /* 0x0000000428277c20 */ /* 0x000fe20008410000 */
[----:B------:R-:W-:Y:S01]  /*2010*/  FMUL.FTZ R129, R48, UR4 ;  /* 0x0000000430817c20 */ /* 0x000fe20008410000 */
[----:B------:R2:W3:Y:S01]  /*2020*/  MUFU.TANH R127, R52 ;  /* 0x00000034007f7308 */ /* 0x0004e20000002400 */
[----:B------:R-:W-:Y:S01]  /*2030*/  FMUL.FTZ R38, R54, UR4 ;  /* 0x0000000436267c20 */ /* 0x000fe20008410000 */
[----:B------:R-:W-:Y:S01]  /*2040*/  FMUL.FTZ R42, R58, UR4 ;  /* 0x000000043a2a7c20 */ /* 0x000fe20008410000 */
[----:B------:R-:W-:Y:S01]  /*2050*/  FMUL.FTZ R29, R29, UR4 ;  /* 0x000000041d1d7c20 */ /* 0x000fe20008410000 */
[----:B------:R-:W-:Y:S01]  /*2060*/  FMUL.FTZ R33, R33, UR4 ;  /* 0x0000000421217c20 */ /* 0x000fe20008410000 */
[----:B------:R-:W-:Y:S01]  /*2070*/  FMUL.FTZ R37, R37, UR4 ;  /* 0x0000000425257c20 */ /* 0x000fe20008410000 */
[----:B------:R-:W-:Y:S01]  /*2080*/  FMUL.FTZ R41, R41, UR4 ;  /* 0x0000000429297c20 */ /* 0x000fe20008410000 */
[----:B------:R-:W-:Y:S01]  /*2090*/  FMUL.FTZ R45, R45, UR4 ;  /* 0x000000042d2d7c20 */ /* 0x000fe20008410000 */
[----:B------:R4:W0:Y:S01]  /*20a0*/  MUFU.TANH R125, R56 ;  /* 0x00000038007d7308 */ /* 0x0008220000002400 */
        /* <DEDUP_REMOVED lines=8> */
[----:B--2---:R-:W-:Y:S01]  /*2130*/  FMUL.FTZ R52, R67, UR4 ;  /* 0x0000000443347c20 */ /* 0x004fe20008410000 */
[----:B------:R-:W-:Y:S01]  /*2140*/  FMUL.FTZ R69, R69, UR4 ;  /* 0x0000000445457c20 */ /* 0x000fe20008410000 */
[----:B------:R-:W-:Y:S01]  /*2150*/  FMUL.FTZ R54, R70, UR4 ;  /* 0x0000000446367c20 */ /* 0x000fe20008410000 */
[----:B----4-:R-:W-:Y:S01]  /*2160*/  FMUL.FTZ R56, R71, UR4 ;  /* 0x0000000447387c20 */ /* 0x010fe20008410000 */
[----:B------:R-:W-:Y:S01]  /*2170*/  FMUL.FTZ R72, R72, UR4 ;  /* 0x0000000448487c20 */ /* 0x000fe20008410000 */
[----:B------:R-:W-:Y:S01]  /*2180*/  FMUL.FTZ R73, R73, UR4 ;  /* 0x0000000449497c20 */ /* 0x000fe20008410000 */
[----:B------:R-:W-:Y:S01]  /*2190*/  FMUL.FTZ R58, R74, UR4 ;  /* 0x000000044a3a7c20 */ /* 0x000fe20008410000 */
[----:B------:R2:W4:Y:S01]  /*21a0*/  MUFU.TANH R117, R64 ;  /* 0x0000004000757308 */ /* 0x0005220000002400 */
[----:B-----5:R-:W-:Y:S01]  /*21b0*/  FMUL.FTZ R60, R75, UR4 ;  /* 0x000000044b3c7c20 */ /* 0x020fe20008410000 */
[----:B------:R-:W-:Y:S01]  /*21c0*/  FMUL.FTZ R76, R76, UR4 ;  /* 0x000000044c4c7c20 */ /* 0x000fe20008410000 */
[----:B------:R-:W-:Y:S01]  /*21d0*/  FMUL.FTZ R77, R77, UR4 ;  /* 0x000000044d4d7c20 */ /* 0x000fe20008410000 */
[----:B------:R-:W-:Y:S01]  /*21e0*/  FMUL.FTZ R80, R80, UR4 ;  /* 0x0000000450507c20 */ /* 0x000fe20008410000 */
[----:B------:R-:W-:Y:S01]  /*21f0*/  FMUL.FTZ R81, R81, UR4 ;  /* 0x0000000451517c20 */ /* 0x000fe20008410000 */
[----:B------:R-:W-:Y:S01]  /*2200*/  FMUL.FTZ R82, R82, UR4 ;  /* 0x0000000452527c20 */ /* 0x000fe20008410000 */
[----:B------:R-:W-:Y:S01]  /*2210*/  FMUL.FTZ R21, R83, UR4 ;  /* 0x0000000453157c20 */ /* 0x000fe20008410000 */
[----:B------:R-:W-:Y:S01]  /*2220*/  FMUL.FTZ R84, R84, UR4 ;  /* 0x0000000454547c20 */ /* 0x000fe20008410000 */
[----:B--2---:R-:W-:Y:S01]  /*2230*/  FMUL.FTZ R64, R78, UR4 ;  /* 0x000000044e407c20 */ /* 0x004fe20008410000 */
[----:B------:R-:W-:Y:S01]  /*2240*/  FMUL.FTZ R85, R85, UR4 ;  /* 0x0000000455557c20 */ /* 0x000fe20008410000 */
[----:B------:R-:W-:Y:S01]  /*2250*/  @!P1 PRMT R11, RZ, 0x654, R11 ;  /* 0x00000654ff0b9816 */ /* 0x000fe2000000000b */
[----:B------:R-:W-:Y:S01]  /*2260*/  FMUL.FTZ R25, R86, UR4 ;  /* 0x0000000456197c20 */ /* 0x000fe20008410000 */
[----:B------:R-:W-:Y:S01]  /*2270*/  FMUL.FTZ R24, R87, UR4 ;  /* 0x0000000457187c20 */ /* 0x000fe20008410000 */
[----:B------:R-:W-:-:S02]  /*2280*/  IMAD R47, R2, -0x2, R47 ;  /* 0xfffffffe022f7824 */ /* 0x000fc400078e022f */
[----:B------:R-:W-:Y:S01]  /*2290*/  FMUL.FTZ R68, R68, UR4 ;  /* 0x0000000444447c20 */ /* 0x000fe20008410000 */
[----:B------:R-:W-:Y:S01]  /*22a0*/  FMUL.FTZ R79, R79, UR4 ;  /* 0x000000044f4f7c20 */ /* 0x000fe20008410000 */
[----:B------:R-:W-:Y:S01]  /*22b0*/  ULDC UR4, c[0x0][0x288] ;  /* 0x0000a20000047ab9 */ /* 0x000fe20000000800 */
[----:B0-----:R-:W-:Y:S01]  /*22c0*/  ISETP.GE.AND P3, PT, R15, 0x1, PT ;  /* 0x000000010f00780c */ /* 0x001fe20003f66270 */
[----:B------:R0:W-:Y:S01]  /*22d0*/  @!P1 SYNCS.ARRIVE.TRANS64.RED.A1T0 RZ, [R11+URZ], RZ ;  /* 0x000000ff0bff99a7 */ /* 0x0001e2000810043f */
[C---:B------:R-:W-:Y:S01]  /*22e0*/  IMAD R62, R16.reuse, UR38, R47 ;  /* 0x00000026103e7c24 */ /* 0x040fe2000f8e022f */
[----:B------:R-:W2:Y:S01]  /*22f0*/  MUFU.TANH R3, R3 ;  /* 0x0000000300037308 */ /* 0x000ea20000002400 */
[----:B------:R-:W-:Y:S01]  /*2300*/  IMAD R47, R16, UR38, R59 ;  /* 0x00000026102f7c24 */ /* 0x000fe2000f8e023b */
[----:B------:R-:W-:-:S03]  /*2310*/  LEA R55, R22, 0xffffff80, 0x7 ;  /* 0xffffff8016377811 */ /* 0x000fc600078e38ff */
[----:B------:R-:W-:Y:S02]  /*2320*/  IMAD R63, R2, -0x2, R47 ;  /* 0xfffffffe023f7824 */ /* 0x000fe400078e022f */
[----:B0-----:R-:W-:Y:S01]  /*2330*/  IMAD.U32 R11, RZ, RZ, UR4 ;  /* 0x00000004ff0b7e24 */ /* 0x001fe2000f8e00ff */
[----:B------:R-:W0:Y:S03]  /*2340*/  MUFU.TANH R90, R90 ;  /* 0x0000005a005a7308 */ /* 0x000e260000002400 */
[----:B------:R-:W-:-:S04]  /*2350*/  IMAD.IADD R51, R62, 0x1, -R11 ;  /* 0x000000013e337824 */ /* 0x000fc800078e0a0b */
[C---:B------:R-:W-:Y:S01]  /*2360*/  IMAD.IADD R70, R51.reuse, 0x1, R14 ;  /* 0x0000000133467824 */ /* 0x040fe200078e020e */
[----:B------:R-:W0:Y:S01]  /*2370*/  MUFU.TANH R0, R0 ;  /* 0x0000000000007308 */ /* 0x000e220000002400 */
[----:B------:R-:W-:-:S03]  /*2380*/  VIADD R67, R51, UR5 ;  /* 0x0000000533437c36 */ /* 0x000fc60008000000 */
[----:B-1----:R-:W-:Y:S01]  /*2390*/  VIADDMNMX R62, R66, R70, R63, PT ;  /* 0x00000046423e7246 */ /* 0x002fe2000380013f */
[----:B------:R-:W-:-:S03]  /*23a0*/  IMAD.IADD R47, R67, 0x1, R66 ;  /* 0x00000001432f7824 */ /* 0x000fc600078e0242 */
[----:B------:R-:W1:Y:S08]  /*23b0*/  MUFU.TANH R4, R4 ;  /* 0x0000000400047308 */ /* 0x000e700000002400 */
[----:B------:R-:W0:Y:S08]  /*23c0*/  MUFU.TANH R27, R27 ;  /* 0x0000001b001b7308 */ /* 0x000e300000002400 */
        /* <DEDUP_REMOVED lines=35> */
[----:B------:R0:W0:Y:S08]  /*2600*/  MUFU.TANH R113, R68 ;  /* 0x0000004400717308 */ /* 0x0000300000002400 */
        /* <DEDUP_REMOVED lines=18> */
[----:B------:R-:W0:Y:S01]  /*2730*/  MUFU.TANH R24, R24 ;  /* 0x0000001800187308 */ /* 0x000e220000002400 */
[----:B-1234-:R-:W-:Y:S05]  /*2740*/  @!P3 BRA `(.L_x_965) ;  /* 0x000000000054b947 */ /* 0x01efea0003800000 */
[----:B------:R-:W-:Y:S01]  /*2750*/  IMAD R66, R16, UR38, R66 ;  /* 0x0000002610427c24 */ /* 0x000fe2000f8e0242 */
[----:B------:R-:W-:Y:S03]  /*2760*/  BSSY B0, `(.L_x_966) ;  /* 0x000000f000007945 */ /* 0x000fe60003800000 */
[----:B------:R-:W-:-:S05]  /*2770*/  IMAD.IADD R66, R66, 0x1, -R11 ;  /* 0x0000000142427824 */ /* 0x000fca00078e0a0b */
[----:B------:R-:W-:-:S13]  /*2780*/  ISETP.GT.AND P4, PT, R66, -0x1, PT ;  /* 0xffffffff4200780c */ /* 0x000fda0003f84270 */
[----:B------:R-:W-:Y:S05]  /*2790*/  @P4 BRA `(.L_x_967) ;  /* 0x00000000001c4947 */ /* 0x000fea0003800000 */
[----:B------:R-:W-:Y:S02]  /*27a0*/  ISETP.NE.AND P4, PT, R15, 0x1, PT ;  /* 0x000000010f00780c */ /* 0x000fe40003f85270 */
[----:B------:R-:W-:-:S11]  /*27b0*/  LOP3.LUT R51, RZ, R66, RZ, 0x33, !PT ;  /* 0x00000042ff337212 */ /* 0x000fd600078e33ff */
[----:B------:R-:W1:Y:S02]  /*27c0*/  @P4 LDC.64 R74, c[0x0][0x9e8] ;  /* 0x00027a00ff4a4b82 */ /* 0x000e640000000a00 */
[----:B-1----:R-:W-:-:S05]  /*27d0*/  @P4 IMAD.HI.U32 R66, R51, R74, RZ ;  /* 0x0000004a33424227 */ /* 0x002fca00078e00ff */
[----:B------:R-:W-:-:S04]  /*27e0*/  @P4 SHF.R.U32.HI R51, RZ, R75, R66 ;  /* 0x0000004bff334219 */ /* 0x000fc80000011642 */
[----:B------:R-:W-:Y:S01]  /*27f0*/  LOP3.LUT R66, RZ, R51, RZ, 0x33, !PT ;  /* 0x00000033ff427212 */ /* 0x000fe200078e33ff */
[----:B------:R-:W-:Y:S06]  /*2800*/  BRA `(.L_x_968) ;  /* 0x0000000000107947 */ /* 0x000fec0003800000 */
.L_x_967:
[----:B------:R-:W-:-:S13]  /*2810*/  ISETP.NE.AND P4, PT, R15, 0x1, PT ;  /* 0x000000010f00780c */ /* 0x000fda0003f85270 */
[----:B------:R-:W0:Y:S02]  /*2820*/  @P4 LDC.64 R74, c[0x0][0x9e8] ;  /* 0x00027a00ff4a4b82 */ /* 0x000e240000000a00 */
[----:B0-----:R-:W-:-:S05]  /*2830*/  @P4 IMAD.HI.U32 R68, R66, R74, RZ ;  /* 0x0000004a42444227 */ /* 0x001fca00078e00ff */
[----:B------:R-:W-:-:S07]  /*2840*/  @P4 SHF.R.U32.HI R66, RZ, R75, R68 ;  /* 0x0000004bff424219 */ /* 0x000fce0000011644 */
.L_x_968:
[----:B------:R-:W-:Y:S05]  /*2850*/  BSYNC B0 ;  /* 0x0000000000007941 */ /* 0x000fea0003800000 */
.L_x_966:
[----:B------:R-:W-:-:S04]  /*2860*/  IMAD R51, R66, R15, -R55 ;  /* 0x0000000f42337224 */ /* 0x000fc800078e0a37 */
[----:B------:R-:W-:-:S05]  /*2870*/  IMAD R66, R2, -0x2, R51 ;  /* 0xfffffffe02427824 */ /* 0x000fca00078e0233 */
[----:B------:R-:W-:Y:S02]  /*2880*/  VIMNMX R47, R47, R66, !PT ;  /* 0x000000422f2f7248 */ /* 0x000fe40007fe0100 */
[----:B------:R-:W-:-:S07]  /*2890*/  VIADDMNMX R62, R66, R15, R62, PT ;  /* 0x0000000f423e7246 */ /* 0x000fce000380013e */
.L_x_965:
[C---:B------:R-:W-:Y:S01]  /*28a0*/  ISETP.GE.AND P4, PT, R59.reuse, 0x2, PT ;  /* 0x000000023b00780c */ /* 0x040fe20003f86270 */
[----:B0-----:R-:W0:Y:S01]  /*28b0*/  SHFL.IDX PT, R68, R49, 0x1, 0x1c1f ;  /* 0x003c1f0031447f89 */ /* 0x001e2200000e0000 */
[----:B------:R-:W-:Y:S02]  /*28c0*/  ISETP.GE.AND P6, PT, R59, 0x9, PT ;  /* 0x000000093b00780c */ /* 0x000fe40003fc6270 */
[----:B------:R-:W-:Y:S02]  /*28d0*/  ISETP.GT.AND P5, PT, R47, 0x1, !P4 ;  /* 0x000000012f00780c */ /* 0x000fe400067a4270 */
[----:B------:R-:W-:Y:S02]  /*28e0*/  P2R R51, PR, RZ, 0x40 ;  /* 0x00000040ff337803 */ /* 0x000fe40000000000 */
[----:B------:R-:W-:-:S04]  /*28f0*/  ISETP.LT.OR P5, PT, R62, 0x2, P5 ;  /* 0x000000023e00780c */ /* 0x000fc80002fa1670 */
[----:B------:R-:W-:Y:S02]  /*2900*/  FSEL R93, R90, -INF , !P5 ;  /* 0xff8000005a5d7808 */ /* 0x000fe40006800000 */
[----:B------:R-:W-:Y:S02]  /*2910*/  ISETP.GT.AND P5, PT, R47, 0x8, !P6 ;  /* 0x000000082f00780c */ /* 0x000fe400077a4270 */
[----:B------:R-:W-:Y:S02]  /*2920*/  ISETP.GE.AND P6, PT, R59, 0xa, PT ;  /* 0x0000000a3b00780c */ /* 0x000fe40003fc6270 */
[----:B------:R-:W-:Y:S02]  /*2930*/  ISETP.LT.OR P5, PT, R62, 0x9, P5 ;  /* 0x000000093e00780c */ /* 0x000fe40002fa1670 */
[----:B------:R-:W-:Y:S02]  /*2940*/  P2R R74, PR, RZ, 0x40 ;  /* 0x00000040ff4a7803 */ /* 0x000fe40000000000 */
[----:B------:R-:W-:-:S02]  /*2950*/  FSEL R95, R27, -INF , !P5 ;  /* 0xff8000001b5f7808 */ /* 0x000fc40006800000 */
[----:B------:R-:W-:Y:S01]  /*2960*/  ISETP.GT.AND P5, PT, R47, 0x9, !P6 ;  /* 0x000000092f00780c */ /* 0x000fe200077a4270 */
[----:B0-----:R-:W-:Y:S01]  /*2970*/  IMAD.IADD R66, R67, 0x1, R68 ;  /* 0x0000000143427824 */ /* 0x001fe200078e0244 */
[----:B------:R-:W-:Y:S02]  /*2980*/  ISETP.GE.AND P6, PT, R59, 0x11, PT ;  /* 0x000000113b00780c */ /* 0x000fe40003fc6270 */
[----:B------:R-:W-:Y:S02]  /*2990*/  ISETP.LT.OR P5, PT, R62, 0xa, P5 ;  /* 0x0000000a3e00780c */ /* 0x000fe40002fa1670 */
[----:B------:R-:W-:Y:S02]  /*29a0*/  P2R R75, PR, RZ, 0x40 ;  /* 0x00000040ff4b7803 */ /* 0x000fe40000000000 */
[----:B------:R-:W-:Y:S02]  /*29b0*/  FSEL R137, R29, -INF , !P5 ;  /* 0xff8000001d897808 */ /* 0x000fe40006800000 */
[----:B------:R-:W-:-:S02]  /*29c0*/  ISETP.GT.AND P5, PT, R47, 0x10, !P6 ;  /* 0x000000102f00780c */ /* 0x000fc400077a4270 */
[----:B------:R-:W-:Y:S02]  /*29d0*/  ISETP.GE.AND P6, PT, R59, 0x12, PT ;  /* 0x000000123b00780c */ /* 0x000fe40003fc6270 */
[----:B------:R-:W-:Y:S02]  /*29e0*/  ISETP.LT.OR P5, PT, R62, 0x11, P5 ;  /* 0x000000113e00780c */ /* 0x000fe40002fa1670 */
[----:B------:R-:W-:Y:S02]  /*29f0*/  P2R R78, PR, RZ, 0x40 ;  /* 0x00000040ff4e7803 */ /* 0x000fe40000000000 */
[----:B------:R-:W-:Y:S02]  /*2a00*/  FSEL R139, R31, -INF , !P5 ;  /* 0xff8000001f8b7808 */ /* 0x000fe40006800000 */
[----:B------:R-:W-:Y:S02]  /*2a10*/  ISETP.GT.AND P5, PT, R47, 0x11, !P6 ;  /* 0x000000112f00780c */ /* 0x000fe400077a4270 */
[----:B------:R-:W-:-:S02]  /*2a20*/  ISETP.GE.AND P6, PT, R59, 0x19, PT ;  /* 0x000000193b00780c */ /* 0x000fc40003fc6270 */
[C---:B------:R-:W-:Y:S02]  /*2a30*/  ISETP.LT.OR P5, PT, R62.reuse, 0x12, P5 ;  /* 0x000000123e00780c */ /* 0x040fe40002fa1670 */
[----:B------:R-:W-:Y:S02]  /*2a40*/  P2R R79, PR, RZ, 0x40 ;  /* 0x00000040ff4f7803 */ /* 0x000fe40000000000 */
[----:B------:R-:W-:Y:S02]  /*2a50*/  FSEL R141, R33, -INF , !P5 ;  /* 0xff800000218d7808 */ /* 0x000fe40006800000 */
[----:B------:R-:W-:Y:S02]  /*2a60*/  ISETP.GT.AND P5, PT, R47, 0x18, !P6 ;  /* 0x000000182f00780c */ /* 0x000fe400077a4270 */
[----:B------:R-:W-:Y:S02]  /*2a70*/  ISETP.GE.AND P6, PT, R59, 0x1a, PT ;  /* 0x0000001a3b00780c */ /* 0x000fe40003fc6270 */
[----:B------:R-:W-:-:S02]  /*2a80*/  ISETP.LT.OR P5, PT, R62, 0x19, P5 ;  /* 0x000000193e00780c */ /* 0x000fc40002fa1670 */
[----:B------:R-:W-:Y:S02]  /*2a90*/  P2R R83, PR, RZ, 0x40 ;  /* 0x00000040ff537803 */ /* 0x000fe40000000000 */
[----:B------:R-:W-:Y:S02]  /*2aa0*/  FSEL R135, R35, -INF , !P5 ;  /* 0xff80000023877808 */ /* 0x000fe40006800000 */
[----:B------:R-:W-:Y:S02]  /*2ab0*/  ISETP.GT.AND P5, PT, R47, 0x19, !P6 ;  /* 0x000000192f00780c */ /* 0x000fe400077a4270 */
[----:B------:R-:W-:Y:S02]  /*2ac0*/  ISETP.GE.AND P6, PT, R59, 0x21, PT ;  /* 0x000000213b00780c */ /* 0x000fe40003fc6270 */
[----:B------:R-:W-:Y:S02]  /*2ad0*/  ISETP.LT.OR P5, PT, R62, 0x1a, P5 ;  /* 0x0000001a3e00780c */ /* 0x000fe40002fa1670 */
[----:B------:R-:W-:-:S02]  /*2ae0*/  P2R R86, PR, RZ, 0x40 ;  /* 0x00000040ff567803 */ /* 0x000fc40000000000 */
[----:B------:R-:W-:Y:S02]  /*2af0*/  FSEL R97, R37, -INF , !P5 ;  /* 0xff80000025617808 */ /* 0x000fe40006800000 */
[----:B------:R-:W-:Y:S02]  /*2b00*/  ISETP.GT.AND P5, PT, R47, 0x20, !P6 ;  /* 0x000000202f00780c */ /* 0x000fe400077a4270 */
[----:B------:R-:W-:Y:S02]  /*2b10*/  ISETP.GE.AND P6, PT, R59, 0x22, PT ;  /* 0x000000223b00780c */ /* 0x000fe40003fc6270 */
[----:B------:R-:W-:Y:S02]  /*2b20*/  ISETP.LT.OR P5, PT, R62, 0x21, P5 ;  /* 0x000000213e00780c */ /* 0x000fe40002fa1670 */
[----:B------:R-:W-:Y:S02]  /*2b30*/  P2R R87, PR, RZ, 0x40 ;  /* 0x00000040ff577803 */ /* 0x000fe40000000000 */
[----:B------:R-:W-:-:S02]  /*2b40*/  FSEL R133, R39, -INF , !P5 ;  /* 0xff80000027857808 */ /* 0x000fc40006800000 */
[----:B------:R-:W-:Y:S02]  /*2b50*/  ISETP.GT.AND P5, PT, R47, 0x21, !P6 ;  /* 0x000000212f00780c */ /* 0x000fe400077a4270 */
        /* <DEDUP_REMOVED lines=86> */
[----:B------:R-:W-:-:S04]  /*30c0*/  ISETP.LT.OR P5, PT, R62, 0x69, P5 ;  /* 0x000000693e00780c */ /* 0x000fc80002fa1670 */
[----:B------:R-:W-:Y:S02]  /*30d0*/  FSEL R31, R76, -INF , !P5 ;  /* 0xff8000004c1f7808 */ /* 0x000fe40006800000 */
[----:B------:R-:W-:Y:S02]  /*30e0*/  ISETP.GT.AND P5, PT, R47, 0x69, !P6 ;  /* 0x000000692f00780c */ /* 0x000fe400077a4270 */
[----:B------:R-:W-:Y:S02]  /*30f0*/  P2R R76, PR, RZ, 0x40 ;  /* 0x00000040ff4c7803 */ /* 0x000fe40000000000 */
[----:B------:R-:W-:Y:S02]  /*3100*/  ISETP.LT.OR P5, PT, R62, 0x6a, P5 ;  /* 0x0000006a3e00780c */ /* 0x000fe40002fa1670 */
[----:B------:R-:W-:Y:S02]  /*3110*/  ISETP.GE.AND P6, PT, R59, 0x71, PT ;  /* 0x000000713b00780c */ /* 0x000fe40003fc6270 */
[----:B------:R-:W-:-:S02]  /*3120*/  FSEL R35, R77, -INF , !P5 ;  /* 0xff8000004d237808 */ /* 0x000fc40006800000 */
[----:B------:R-:W-:Y:S02]  /*3130*/  ISETP.GT.AND P5, PT, R47, 0x70, !P6 ;  /* 0x000000702f00780c */ /* 0x000fe400077a4270 */
[----:B------:R-:W-:Y:S02]  /*3140*/  P2R R69, PR, RZ, 0x40 ;  /* 0x00000040ff457803 */ /* 0x000fe40000000000 */
[----:B------:R-:W-:Y:S02]  /*3150*/  ISETP.LT.OR P5, PT, R62, 0x71, P5 ;  /* 0x000000713e00780c */ /* 0x000fe40002fa1670 */
[----:B------:R-:W-:Y:S02]  /*3160*/  ISETP.GE.AND P6, PT, R59, 0x72, PT ;  /* 0x000000723b00780c */ /* 0x000fe40003fc6270 */
[----:B------:R-:W-:Y:S02]  /*3170*/  FSEL R29, R80, -INF , !P5 ;  /* 0xff800000501d7808 */ /* 0x000fe40006800000 */
[----:B------:R-:W-:-:S02]  /*3180*/  ISETP.GT.AND P5, PT, R47, 0x71, !P6 ;  /* 0x000000712f00780c */ /* 0x000fc400077a4270 */
[----:B------:R-:W-:Y:S02]  /*3190*/  P2R R80, PR, RZ, 0x40 ;  /* 0x00000040ff507803 */ /* 0x000fe40000000000 */
[----:B------:R-:W-:-:S04]  /*31a0*/  ISETP.LT.OR P5, PT, R62, 0x72, P5 ;  /* 0x000000723e00780c */ /* 0x000fc80002fa1670 */
[----:B------:R-:W-:Y:S02]  /*31b0*/  FSEL R33, R81, -INF , !P5 ;  /* 0xff80000051217808 */ /* 0x000fe40006800000 */
[----:B------:R-:W-:-:S04]  /*31c0*/  ISETP.GE.AND P5, PT, R59, 0x79, PT ;  /* 0x000000793b00780c */ /* 0x000fc80003fa6270 */
[----:B------:R-:W-:-:S04]  /*31d0*/  ISETP.GT.AND P6, PT, R47, 0x78, !P5 ;  /* 0x000000782f00780c */ /* 0x000fc80006fc4270 */
[----:B------:R-:W-:-:S04]  /*31e0*/  ISETP.LT.OR P6, PT, R62, 0x79, P6 ;  /* 0x000000793e00780c */ /* 0x000fc800037c1670 */
[----:B------:R-:W-:Y:S02]  /*31f0*/  FSEL R27, R84, -INF , !P6 ;  /* 0xff800000541b7808 */ /* 0x000fe40007000000 */
[----:B------:R-:W-:-:S04]  /*3200*/  ISETP.GE.AND P6, PT, R59, 0x1, PT ;  /* 0x000000013b00780c */ /* 0x000fc80003fc6270 */
[----:B------:R-:W-:Y:S02]  /*3210*/  P2R R72, PR, RZ, 0x40 ;  /* 0x00000040ff487803 */ /* 0x000fe40000000000 */
[----:B------:R-:W-:-:S04]  /*3220*/  ISETP.GT.AND P6, PT, R47, RZ, !P6 ;  /* 0x000000ff2f00720c */ /* 0x000fc800077c4270 */
[----:B------:R-:W-:-:S04]  /*3230*/  ISETP.LT.OR P6, PT, R62, 0x1, P6 ;  /* 0x000000013e00780c */ /* 0x000fc800037c1670 */
[----:B------:R-:W-:Y:S02]  /*3240*/  FSEL R91, R3, -INF , !P6 ;  /* 0xff800000035b7808 */ /* 0x000fe40007000000 */
[----:B------:R-:W-:-:S04]  /*3250*/  ISETP.GE.AND P6, PT, R59, 0x7a, PT ;  /* 0x0000007a3b00780c */ /* 0x000fc80003fc6270 */
[----:B------:R-:W-:Y:S02]  /*3260*/  P2R R84, PR, RZ, 0x40 ;  /* 0x00000040ff547803 */ /* 0x000fe40000000000 */
[----:B------:R-:W-:-:S04]  /*3270*/  ISETP.GT.AND P6, PT, R47, 0x79, !P6 ;  /* 0x000000792f00780c */ /* 0x000fc800077c4270 */
[----:B------:R-:W-:Y:S02]  /*3280*/  ISETP.LT.OR P6, PT, R62, 0x7a, P6 ;  /* 0x0000007a3e00780c */ /* 0x000fe400037c1670 */
[----:B------:R-:W-:Y:S02]  /*3290*/  VIADDMNMX R62, R68, R70, R63, PT ;  /* 0x00000046443e7246 */ /* 0x000fe4000380013f */
[----:B------:R-:W-:Y:S01]  /*32a0*/  FSEL R3, R85, -INF , !P6 ;  /* 0xff80000055037808 */ /* 0x000fe20007000000 */
[----:B------:R-:W-:Y:S08]  /*32b0*/  @!P3 BRA `(.L_x_969) ;  /* 0x000000000054b947 */ /* 0x000ff00003800000 */
[----:B------:R-:W-:Y:S01]  /*32c0*/  IMAD R68, R16, UR38, R68 ;  /* 0x0000002610447c24 */ /* 0x000fe2000f8e0244 */
[----:B------:R-:W-:Y:S03]  /*32d0*/  BSSY B0, `(.L_x_970) ;  /* 0x000000f000007945 */ /* 0x000fe60003800000 */
[----:B------:R-:W-:-:S05]  /*32e0*/  IMAD.IADD R68, R68, 0x1, -R11 ;  /* 0x0000000144447824 */ /* 0x000fca00078e0a0b */
        /* <DEDUP_REMOVED lines=9> */
.L_x_971:
[----:B------:R-:W-:-:S13]  /*3380*/  ISETP.NE.AND P6, PT, R15, 0x1, PT ;  /* 0x000000010f00780c */ /* 0x000fda0003fc5270 */
[----:B------:R-:W0:Y:S02]  /*3390*/  @P6 LDC.64 R70, c[0x0][0x9e8] ;  /* 0x00027a00ff466b82 */ /* 0x000e240000000a00 */
[----:B0-----:R-:W-:-:S05]  /*33a0*/  @P6 IMAD.HI.U32 R70, R68, R70, RZ ;  /* 0x0000004644466227 */ /* 0x001fca00078e00ff */
[----:B------:R-:W-:-:S07]  /*33b0*/  @P6 SHF.R.U32.HI R68, RZ, R71, R70 ;  /* 0x00000047ff446219 */ /* 0x000fce0000011646 */
.L_x_972:
[----:B------:R-:W-:Y:S05]  /*33c0*/  BSYNC B0 ;  /* 0x0000000000007941 */ /* 0x000fea0003800000 */
.L_x_970:
[----:B------:R-:W-:-:S04]  /*33d0*/  IMAD R37, R68, R15, -R55 ;  /* 0x0000000f44257224 */ /* 0x000fc800078e0a37 */
[----:B------:R-:W-:-:S05]  /*33e0*/  IMAD R37, R2, -0x2, R37 ;  /* 0xfffffffe02257824 */ /* 0x000fca00078e0225 */
[----:B------:R-:W-:Y:S02]  /*33f0*/  VIMNMX R66, R66, R37, !PT ;  /* 0x0000002542427248 */ /* 0x000fe40007fe0100 */
[----:B------:R-:W-:-:S07]  /*3400*/  VIADDMNMX R62, R37, R15, R62, PT ;  /* 0x0000000f253e7246 */ /* 0x000fce000380013e */
.L_x_969:
[----:B------:R-:W-:Y:S01]  /*3410*/  ISETP.GT.AND P4, PT, R66, 0x1, !P4 ;  /* 0x000000014200780c */ /* 0x000fe20006784270 */
[----:B------:R-:W-:Y:S01]  /*3420*/  ULDC UR4, c[0x0][0x988] ;  /* 0x0002620000047ab9 */ /* 0x000fe20000000800 */
[----:B------:R-:W-:Y:S02]  /*3430*/  ISETP.NE.AND P6, PT, R79, RZ, PT ;  /* 0x000000ff4f00720c */ /* 0x000fe40003fc5270 */
[----:B------:R-:W-:Y:S02]  /*3440*/  ISETP.LT.OR P4, PT, R62, 0x2, P4 ;  /* 0x000000023e00780c */ /* 0x000fe40002781670 */
[----:B------:R-:W-:Y:S02]  /*3450*/  ISETP.GT.AND P5, PT, R66, 0x78, !P5 ;  /* 0x000000784200780c */ /* 0x000fe40006fa4270 */
[----:B------:R-:W-:Y:S02]  /*3460*/  FSEL R37, R4, -INF , !P4 ;  /* 0xff80000004257808 */ /* 0x000fe40006000000 */
[----:B------:R-:W-:-:S02]  /*3470*/  ISETP.NE.AND P4, PT, R51, RZ, PT ;  /* 0x000000ff3300720c */ /* 0x000fc40003f85270 */
[----:B------:R-:W-:Y:S02]  /*3480*/  FMNMX.FTZ R4, R91, R93, !PT ;  /* 0x0000005d5b047209 */ /* 0x000fe40007810000 */
[----:B------:R-:W-:Y:S02]  /*3490*/  ISETP.GT.AND P4, PT, R66, 0x8, !P4 ;  /* 0x000000084200780c */ /* 0x000fe40006784270 */
[----:B------:R-:W-:Y:S02]  /*34a0*/  FMNMX.FTZ R4, R95, R4, !PT ;  /* 0x000000045f047209 */ /* 0x000fe40007810000 */
[----:B------:R-:W-:Y:S02]  /*34b0*/  ISETP.LT.OR P4, PT, R62, 0x9, P4 ;  /* 0x000000093e00780c */ /* 0x000fe40002781670 */
[----:B------:R-:W-:Y:S02]  /*34c0*/  FMNMX.FTZ R4, R137, R4, !PT ;  /* 0x0000000489047209 */ /* 0x000fe40007810000 */
[----:B------:R-:W-:-:S02]  /*34d0*/  FSEL R39, R8, -INF , !P4 ;  /* 0xff80000008277808 */ /* 0x000fc40006000000 */
[----:B------:R-:W-:Y:S02]  /*34e0*/  ISETP.NE.AND P4, PT, R74, RZ, PT ;  /* 0x000000ff4a00720c */ /* 0x000fe40003f85270 */
[----:B------:R-:W-:Y:S02]  /*34f0*/  FMNMX.FTZ R4, R139, R4, !PT ;  /* 0x000000048b047209 */ /* 0x000fe40007810000 */
[----:B------:R-:W-:Y:S02]  /*3500*/  ISETP.GT.AND P4, PT, R66, 0x9, !P4 ;  /* 0x000000094200780c */ /* 0x000fe40006784270 */
[----:B------:R-:W-:Y:S02]  /*3510*/  FMNMX.FTZ R4, R141, R4, !PT ;  /* 0x000000048d047209 */ /* 0x000fe40007810000 */
[----:B------:R-:W-:Y:S02]  /*3520*/  ISETP.LT.OR P4, PT, R62, 0xa, P4 ;  /* 0x0000000a3e00780c */ /* 0x000fe40002781670 */
[----:B------:R-:W-:-:S02]  /*3530*/  FMNMX.FTZ R4, R135, R4, !PT ;  /* 0x0000000487047209 */ /* 0x000fc40007810000 */
[----:B------:R-:W-:Y:S02]  /*3540*/  FSEL R41, R9, -INF , !P4 ;  /* 0xff80000009297808 */ /* 0x000fe40006000000 */
[----:B------:R-:W-:Y:S02]  /*3550*/  ISETP.NE.AND P4, PT, R75, RZ, PT ;  /* 0x000000ff4b00720c */ /* 0x000fe40003f85270 */
[----:B------:R-:W-:Y:S02]  /*3560*/  FMNMX.FTZ R4, R97, R4, !PT ;  /* 0x0000000461047209 */ /* 0x000fe40007810000 */
[----:B------:R-:W-:Y:S02]  /*3570*/  ISETP.GT.AND P4, PT, R66, 0x10, !P4 ;  /* 0x000000104200780c */ /* 0x000fe40006784270 */
[----:B------:R-:W-:Y:S02]  /*3580*/  FMNMX.FTZ R4, R133, R4, !PT ;  /* 0x0000000485047209 */ /* 0x000fe40007810000 */
[----:B------:R-:W-:-:S02]  /*3590*/  ISETP.LT.OR P4, PT, R62, 0x11, P4 ;  /* 0x000000113e00780c */ /* 0x000fc40002781670 */
[----:B------:R-:W-:Y:S02]  /*35a0*/  FMNMX.FTZ R4, R99, R4, !PT ;  /* 0x0000000463047209 */ /* 0x000fe40007810000 */
[----:B------:R-:W-:Y:S02]  /*35b0*/  FSEL R43, R10, -INF , !P4 ;  /* 0xff8000000a2b7808 */ /* 0x000fe40006000000 */
[----:B------:R-:W-:Y:S02]  /*35c0*/  ISETP.NE.AND P4, PT, R78, RZ, PT ;  /* 0x000000ff4e00720c */ /* 0x000fe40003f85270 */
[----:B------:R-:W-:Y:S02]  /*35d0*/  FMNMX.FTZ R4, R131, R4, !PT ;  /* 0x0000000483047209 */ /* 0x000fe40007810000 */
[----:B------:R-:W-:Y:S02]  /*35e0*/  ISETP.GT.AND P4, PT, R66, 0x11, !P4 ;  /* 0x000000114200780c */ /* 0x000fe40006784270 */
[----:B------:R-:W-:-:S02]  /*35f0*/  FMNMX.FTZ R4, R101, R4, !PT ;  /* 0x0000000465047209 */ /* 0x000fc40007810000 */
[----:B------:R-:W-:Y:S02]  /*3600*/  ISETP.LT.OR P4, PT, R62, 0x12, P4 ;  /* 0x000000123e00780c */ /* 0x000fe40002781670 */
[----:B------:R-:W-:Y:S02]  /*3610*/  FMNMX.FTZ R4, R129, R4, !PT ;  /* 0x0000000481047209 */ /* 0x000fe40007810000 */
[----:B------:R-:W-:Y:S01]  /*3620*/  FSEL R45, R12, -INF , !P4 ;  /* 0xff8000000c2d7808 */ /* 0x000fe20006000000 */
[----:B------:R-:W-:Y:S01]  /*3630*/  IMAD.U32 R12, RZ, RZ, UR4 ;  /* 0x00000004ff0c7e24 */ /* 0x000fe2000f8e00ff */
[----:B------:R-:W-:Y:S02]  /*3640*/  ISETP.GT.AND P4, PT, R66, 0x18, !P6 ;  /* 0x000000184200780c */ /* 0x000fe40007784270 */
[----:B------:R-:W-:Y:S02]  /*3650*/  ISETP.NE.AND P6, PT, R53, RZ, PT ;  /* 0x000000ff3500720c */ /* 0x000fe40003fc5270 */
        /* <DEDUP_REMOVED lines=9> */
[----:B------:R-:W-:Y:S02]  /*36f0*/  FSEL R47, R20, -INF , !P4 ;  /* 0xff800000142f7808 */ /* 0x000fe40006000000 */
[----:B------:R-:W-:Y:S02]  /*3700*/  ISETP.NE.AND P4, PT, R86, RZ, PT ;  /* 0x000000ff5600720c */ /* 0x000fe40003f85270 */
[----:B------:R-:W-:Y:S02]  /*3710*/  FMNMX.FTZ R4, R123, R4, !PT ;  /* 0x000000047b047209 */ /* 0x000fe40007810000 */
[----:B------:R-:W-:-:S02]  /*3720*/  ISETP.GT.AND P4, PT, R66, 0x20, !P4 ;  /* 0x000000204200780c */ /* 0x000fc40006784270 */
[----:B------:R-:W-:Y:S02]  /*3730*/  FMNMX.FTZ R4, R121, R4, !PT ;  /* 0x0000000479047209 */ /* 0x000fe40007810000 */
[----:B------:R-:W-:Y:S02]  /*3740*/  ISETP.LT.OR P4, PT, R62, 0x21, P4 ;  /* 0x000000213e00780c */ /* 0x000fe40002781670 */
[----:B------:R-:W-:Y:S02]  /*3750*/  FMNMX.FTZ R4, R119, R4, !PT ;  /* 0x0000000477047209 */ /* 0x000fe40007810000 */
[----:B------:R-:W-:Y:S02]  /*3760*/  FSEL R49, R26, -INF , !P4 ;  /* 0xff8000001a317808 */ /* 0x000fe40006000000 */
[----:B------:R-:W-:Y:S02]  /*3770*/  ISETP.NE.AND P4, PT, R87, RZ, PT ;  /* 0x000000ff5700720c */ /* 0x000fe40003f85270 */
[----:B------:R-:W-:-:S02]  /*3780*/  FMNMX.FTZ R4, R117, R4, !PT ;  /* 0x0000000475047209 */ /* 0x000fc40007810000 */
[----:B------:R-:W-:Y:S02]  /*3790*/  ISETP.GT.AND P4, PT, R66, 0x21, !P4 ;  /* 0x000000214200780c */ /* 0x000fe40006784270 */
[----:B------:R-:W-:Y:S02]  /*37a0*/  FMNMX.FTZ R4, R115, R4, !PT ;  /* 0x0000000473047209 */ /* 0x000fe40007810000 */
[----:B------:R-:W-:Y:S02]  /*37b0*/  ISETP.LT.OR P4, PT, R62, 0x22, P4 ;  /* 0x000000223e00780c */ /* 0x000fe40002781670 */
[----:B------:R-:W-:Y:S02]  /*37c0*/  FMNMX.FTZ R4, R113, R4, !PT ;  /* 0x0000000471047209 */ /* 0x000fe40007810000 */
        /* <DEDUP_REMOVED lines=22> */
[----:B------:R-:W-:Y:S01]  /*3930*/  ISETP.NE.AND P4, PT, R96, RZ, PT ;  /* 0x000000ff6000720c */ /* 0x000fe20003f85270 */
[----:B------:R-:W0:Y:S01]  /*3940*/  SHFL.BFLY PT, R9, R4, 0x2, 0x1f ;  /* 0x0c401f0004097f89 */ /* 0x000e2200000e0000 */
[----:B------:R-:W-:Y:S02]  /*3950*/  ISETP.LT.OR P5, PT, R62, 0x79, P5 ;  /* 0x000000793e00780c */ /* 0x000fe40002fa1670 */
[----:B------:R-:W-:Y:S02]  /*3960*/  ISETP.GT.AND P4, PT, R66, 0x31, !P4 ;  /* 0x000000314200780c */ /* 0x000fe40006784270 */
[----:B------:R-:W-:-:S02]  /*3970*/  FSEL R25, R25, -INF , !P5 ;  /* 0xff80000019197808 */ /* 0x000fc40006800000 */
[----:B------:R-:W-:-:S04]  /*3980*/  ISETP.LT.OR P4, PT, R62, 0x32, P4 ;  /* 0x000000323e00780c */ /* 0x000fc80002781670 */
[----:B------:R-:W-:Y:S02]  /*3990*/  FSEL R59, R36, -INF , !P4 ;  /* 0xff800000243b7808 */ /* 0x000fe40006000000 */
[----:B------:R-:W-:-:S04]  /*39a0*/  ISETP.NE.AND P4, PT, R98, RZ, PT ;  /* 0x000000ff6200720c */ /* 0x000fc80003f85270 */
[----:B------:R-:W-:-:S04]  /*39b0*/  ISETP.GT.AND P4, PT, R66, 0x38, !P4 ;  /* 0x000000384200780c */ /* 0x000fc80006784270 */
[----:B------:R-:W-:Y:S02]  /*39c0*/  ISETP.LT.OR P4, PT, R62, 0x39, P4 ;  /* 0x000000393e00780c */ /* 0x000fe40002781670 */
[----:B0-----:R-:W-:Y:S02]  /*39d0*/  FMNMX.FTZ R8, R4, R9, !PT ;  /* 0x0000000904087209 */ /* 0x001fe40007810000 */
[----:B------:R-:W-:Y:S02]  /*39e0*/  FSEL R61, R38, -INF , !P4 ;  /* 0xff800000263d7808 */ /* 0x000fe40006000000 */
[----:B------:R-:W-:Y:S01]  /*39f0*/  ISETP.NE.AND P4, PT, R100, RZ, PT ;  /* 0x000000ff6400720c */ /* 0x000fe20003f85270 */
[----:B------:R-:W0:Y:S03]  /*3a00*/  SHFL.BFLY PT, R9, R8, 0x1, 0x1f ;  /* 0x0c201f0008097f89 */ /* 0x000e2600000e0000 */
[----:B------:R-:W-:-:S04]  /*3a10*/  ISETP.GT.AND P4, PT, R66, 0x39, !P4 ;  /* 0x000000394200780c */ /* 0x000fc80006784270 */
[----:B------:R-:W-:-:S04]  /*3a20*/  ISETP.LT.OR P4, PT, R62, 0x3a, P4 ;  /* 0x0000003a3e00780c */ /* 0x000fc80002781670 */
[----:B------:R-:W-:Y:S02]  /*3a30*/  FSEL R63, R40, -INF , !P4 ;  /* 0xff800000283f7808 */ /* 0x000fe40006000000 */
[----:B------:R-:W-:-:S04]  /*3a40*/  ISETP.NE.AND P4, PT, R102, RZ, PT ;  /* 0x000000ff6600720c */ /* 0x000fc80003f85270 */
[----:B------:R-:W-:-:S04]  /*3a50*/  ISETP.GT.AND P4, PT, R66, 0x40, !P4 ;  /* 0x000000404200780c */ /* 0x000fc80006784270 */
[----:B------:R-:W-:Y:S02]  /*3a60*/  ISETP.LT.OR P4, PT, R62, 0x41, P4 ;  /* 0x000000413e00780c */ /* 0x000fe40002781670 */
[----:B0-----:R-:W-:Y:S02]  /*3a70*/  FMNMX.FTZ R9, R8, R9, !PT ;  /* 0x0000000908097209 */ /* 0x001fe40007810000 */
[----:B------:R-:W-:Y:S02]  /*3a80*/  FSEL R65, R42, -INF , !P4 ;  /* 0xff8000002a417808 */ /* 0x000fe40006000000 */
[----:B------:R-:W-:Y:S01]  /*3a90*/  ISETP.GT.AND P4, PT, R66, 0x41, !P6 ;  /* 0x000000414200780c */ /* 0x000fe20007784270 */
[----:B------:R-:W-:Y:S01]  /*3aa0*/  FMUL.FTZ R10, R9, R12 ;  /* 0x0000000c090a7220 */ /* 0x000fe20000410000 */
[----:B------:R-:W-:Y:S02]  /*3ab0*/  ISETP.NE.AND P6, PT, R69, RZ, PT ;  /* 0x000000ff4500720c */ /* 0x000fe40003fc5270 */
[----:B------:R-:W-:-:S04]  /*3ac0*/  ISETP.LT.OR P4, PT, R62, 0x42, P4 ;  /* 0x000000423e00780c */ /* 0x000fc80002781670 */
[----:B------:R-:W-:Y:S02]  /*3ad0*/  FSEL R67, R44, -INF , !P4 ;  /* 0xff8000002c437808 */ /* 0x000fe40006000000 */
[----:B------:R-:W-:Y:S01]  /*3ae0*/  ISETP.NE.AND P4, PT, R104, RZ, PT ;  /* 0x000000ff6800720c */ /* 0x000fe20003f85270 */
[----:B------:R-:W0:Y:S03]  /*3af0*/  @P2 LDC R44, c[0x0][0x44c] ;  /* 0x00011300ff2c2b82 */ /* 0x000e260000000800 */
[----:B------:R-:W-:-:S04]  /*3b00*/  ISETP.GT.AND P4, PT, R66, 0x48, !P4 ;  /* 0x000000484200780c */ /* 0x000fc80006784270 */
[----:B------:R-:W-:-:S04]  /*3b10*/  ISETP.LT.OR P4, PT, R62, 0x49, P4 ;  /* 0x000000493e00780c */ /* 0x000fc80002781670 */
[----:B------:R-:W-:Y:S02]  /*3b20*/  FSEL R69, R46, -INF , !P4 ;  /* 0xff8000002e457808 */ /* 0x000fe40006000000 */
[----:B------:R-:W-:Y:S01]  /*3b30*/  ISETP.NE.AND P4, PT, R106, RZ, PT ;  /* 0x000000ff6a00720c */ /* 0x000fe20003f85270 */
[----:B------:R-:W1:Y:S03]  /*3b40*/  @P2 LDC R46, c[0x0][0x450] ;  /* 0x00011400ff2e2b82 */ /* 0x000e660000000800 */
[----:B------:R-:W-:-:S04]  /*3b50*/  ISETP.GT.AND P4, PT, R66, 0x49, !P4 ;  /* 0x000000494200780c */ /* 0x000fc80006784270 */
[----:B------:R-:W-:-:S04]  /*3b60*/  ISETP.LT.OR P4, PT, R62, 0x4a, P4 ;  /* 0x0000004a3e00780c */ /* 0x000fc80002781670 */
[----:B------:R-:W-:Y:S02]  /*3b70*/  FSEL R71, R48, -INF , !P4 ;  /* 0xff80000030477808 */ /* 0x000fe40006000000 */
[----:B------:R-:W-:-:S04]  /*3b80*/  ISETP.NE.AND P4, PT, R108, RZ, PT ;  /* 0x000000ff6c00720c */ /* 0x000fc80003f85270 */
        /* <DEDUP_REMOVED lines=31> */
[----:B------:R-:W-:Y:S02]  /*3d80*/  ISETP.GT.AND P4, PT, R66, 0x70, !P6 ;  /* 0x000000704200780c */ /* 0x000fe40007784270 */
[----:B------:R-:W-:Y:S02]  /*3d90*/  ISETP.NE.AND P6, PT, R72, RZ, PT ;  /* 0x000000ff4800720c */ /* 0x000fe40003fc5270 */
[----:B------:R-:W-:-:S04]  /*3da0*/  ISETP.LT.OR P4, PT, R62, 0x71, P4 ;  /* 0x000000713e00780c */ /* 0x000fc80002781670 */
[----:B------:R-:W-:Y:S02]  /*3db0*/  FSEL R87, R82, -INF , !P4 ;  /* 0xff80000052577808 */ /* 0x000fe40006000000 */
[----:B------:R-:W-:-:S04]  /*3dc0*/  FSETP.NEU.FTZ.AND P4, PT, R9, -INF , PT ;  /* 0xff8000000900780b */ /* 0x000fc80003f9d000 */
[----:B------:R-:W-:Y:S02]  /*3dd0*/  FSEL R20, R10, RZ, P4 ;  /* 0x000000ff0a147208 */ /* 0x000fe40002000000 */
[----:B------:R-:W-:Y:S02]  /*3de0*/  ISETP.GT.AND P4, PT, R66, RZ, !P6 ;  /* 0x000000ff4200720c */ /* 0x000fe40007784270 */
[----:B------:R-:W-:Y:S01]  /*3df0*/  ISETP.NE.AND P6, PT, R84, RZ, PT ;  /* 0x000000ff5400720c */ /* 0x000fe20003fc5270 */
[-CC-:B------:R-:W-:Y:S01]  /*3e00*/  FFMA.FTZ R164, R125, R12.reuse, -R20.reuse ;  /* 0x0000000c7da47223 */ /* 0x180fe20000010814 */
[----:B------:R-:W-:Y:S01]  /*3e10*/  ISETP.LT.OR P4, PT, R62, 0x1, P4 ;  /* 0x000000013e00780c */ /* 0x000fe20002781670 */
[-CC-:B------:R-:W-:Y:S01]  /*3e20*/  FFMA.FTZ R8, R119, R12.reuse, -R20.reuse ;  /* 0x0000000c77087223 */ /* 0x180fe20000010814 */
[----:B------:R-:W-:Y:S01]  /*3e30*/  ISETP.GT.AND P6, PT, R66, 0x79, !P6 ;  /* 0x000000794200780c */ /* 0x000fe200077c4270 */
[-CC-:B------:R-:W-:Y:S01]  /*3e40*/  FFMA.FTZ R180, R91, R12.reuse, -R20.reuse ;  /* 0x0000000c5bb47223 */ /* 0x180fe20000010814 */
[----:B------:R-:W-:Y:S01]  /*3e50*/  FSEL R0, R0, -INF , !P4 ;  /* 0xff80000000007808 */ /* 0x000fe20006000000 */
[-CC-:B------:R-:W-:Y:S01]  /*3e60*/  FFMA.FTZ R91, R93, R12.reuse, -R20.reuse ;  /* 0x0000000c5d5b7223 */ /* 0x180fe20000010814 */
[----:B------:R-:W-:Y:S01]  /*3e70*/  ISETP.NE.AND P4, PT, R80, RZ, PT ;  /* 0x000000ff5000720c */ /* 0x000fe20003f85270 */
[-CC-:B------:R-:W-:Y:S01]  /*3e80*/  FFMA.FTZ R182, R95, R12.reuse, -R20.reuse ;  /* 0x0000000c5fb67223 */ /* 0x180fe20000010814 */
[----:B------:R-:W-:Y:S01]  /*3e90*/  FMNMX.FTZ R4, R0, R37, !PT ;  /* 0x0000002500047209 */ /* 0x000fe20007810000 */
[----:B------:R-:W-:Y:S01]  /*3ea0*/  MUFU.EX2 R180, R180 ;  /* 0x000000b400b47308 */ /* 0x000fe20000000800 */
[----:B------:R-:W-:Y:S01]  /*3eb0*/  ISETP.GT.AND P4, PT, R66, 0x71, !P4 ;  /* 0x000000714200780c */ /* 0x000fe20006784270 */
[--C-:B------:R-:W-:Y:S01]  /*3ec0*/  FFMA.FTZ R93, R137, R12, -R20.reuse ;  /* 0x0000000c895d7223 */ /* 0x100fe20000010814 */
[----:B------:R-:W-:Y:S01]  /*3ed0*/  FMNMX.FTZ R4, R39, R4, !PT ;  /* 0x0000000427047209 */ /* 0x000fe20007810000 */
[-CC-:B------:R-:W-:Y:S01]  /*3ee0*/  FFMA.FTZ R176, R139, R12.reuse, -R20.reuse ;  /* 0x0000000c8bb07223 */ /* 0x180fe20000010814 */
[C---:B------:R-:W-:Y:S01]  /*3ef0*/  ISETP.LT.OR P4, PT, R62.reuse, 0x72, P4 ;  /* 0x000000723e00780c */ /* 0x040fe20002781670 */
[--C-:B------:R-:W-:Y:S01]  /*3f00*/  FFMA.FTZ R95, R141, R12, -R20.reuse ;  /* 0x0000000c8d5f7223 */ /* 0x100fe20000010814 */
[----:B------:R-:W-:Y:S01]  /*3f10*/  FMNMX.FTZ R4, R41, R4, !PT ;  /* 0x0000000429047209 */ /* 0x000fe20007810000 */
[----:B------:R-:W2:Y:S01]  /*3f20*/  MUFU.EX2 R91, R91 ;  /* 0x0000005b005b7308 */ /* 0x000ea20000000800 */
[----:B------:R-:W-:Y:S01]  /*3f30*/  FSEL R125, R21, -INF , !P4 ;  /* 0xff800000157d7808 */ /* 0x000fe20006000000 */
[--C-:B------:R-:W-:Y:S01]  /*3f40*/  FFMA.FTZ R21, R123, R12, -R20.reuse ;  /* 0x0000000c7b157223 */ /* 0x100fe20000010814 */
[----:B------:R-:W-:Y:S01]  /*3f50*/  FMNMX.FTZ R4, R43, R4, !PT ;  /* 0x000000042b047209 */ /* 0x000fe20007810000 */
[-CC-:B------:R-:W-:Y:S01]  /*3f60*/  FFMA.FTZ R3, R3, R12.reuse, -R20.reuse ;  /* 0x0000000c03037223 */ /* 0x180fe20000010814 */
[----:B------:R-:W-:Y:S01]  /*3f70*/  ISETP.LT.OR P6, PT, R62, 0x7a, P6 ;  /* 0x0000007a3e00780c */ /* 0x000fe200037c1670 */
[--C-:B------:R-:W-:Y:S01]  /*3f80*/  FFMA.FTZ R178, R135, R12, -R20.reuse ;  /* 0x0000000c87b27223 */ /* 0x100fe20000010814 */
[----:B------:R-:W-:Y:S01]  /*3f90*/  FMNMX.FTZ R4, R45, R4, !PT ;  /* 0x000000042d047209 */ /* 0x000fe20007810000 */
[----:B------:R-:W3:Y:S01]  /*3fa0*/  MUFU.EX2 R182, R182 ;  /* 0x000000b600b67308 */ /* 0x000ee20000000800 */
[----:B------:R-:W-:Y:S01]  /*3fb0*/  FSEL R123, R24, -INF , !P6 ;  /* 0xff800000187b7808 */ /* 0x000fe20007000000 */
[--C-:B------:R-:W-:Y:S01]  /*3fc0*/  FFMA.FTZ R97, R97, R12, -R20.reuse ;  /* 0x0000000c61617223 */ /* 0x100fe20000010814 */
[----:B------:R-:W-:Y:S01]  /*3fd0*/  FMNMX.FTZ R4, R13, R4, !PT ;  /* 0x000000040d047209 */ /* 0x000fe20007810000 */
[-CC-:B------:R-:W-:Y:S01]  /*3fe0*/  FFMA.FTZ R172, R133, R12.reuse, -R20.reuse ;  /* 0x0000000c85ac7223 */ /* 0x180fe20000010814 */
[-CC-:B------:R-:W-:Y:S01]  /*3ff0*/  FFMA.FTZ R99, R99, R12.reuse, -R20.reuse ;  /* 0x0000000c63637223 */ /* 0x180fe20000010814 */
[--C-:B------:R-:W-:Y:S01]  /*4000*/  FFMA.FTZ R174, R131, R12, -R20.reuse ;  /* 0x0000000c83ae7223 */ /* 0x100fe20000010814 */
[----:B------:R-:W-:Y:S01]  /*4010*/  FMNMX.FTZ R4, R47, R4, !PT ;  /* 0x000000042f047209 */ /* 0x000fe20007810000 */
[----:B------:R-:W4:Y:S01]  /*4020*/  MUFU.EX2 R93, R93 ;  /* 0x0000005d005d7308 */ /* 0x000f220000000800 */
[-CC-:B------:R-:W-:Y:S01]  /*4030*/  FFMA.FTZ R101, R101, R12.reuse, -R20.reuse ;  /* 0x0000000c65657223 */ /* 0x180fe20000010814 */
[--C-:B------:R-:W-:Y:S01]  /*4040*/  FFMA.FTZ R168, R129, R12, -R20.reuse ;  /* 0x0000000c81a87223 */ /* 0x100fe20000010814 */
[----:B------:R-:W-:Y:S01]  /*4050*/  FMNMX.FTZ R4, R49, R4, !PT ;  /* 0x0000000431047209 */ /* 0x000fe20007810000 */
[-CC-:B------:R-:W-:Y:S01]  /*4060*/  FFMA.FTZ R103, R103, R12.reuse, -R20.reuse ;  /* 0x0000000c67677223 */ /* 0x180fe20000010814 */
[-CC-:B------:R-:W-:Y:S01]  /*4070*/  FFMA.FTZ R170, R127, R12.reuse, -R20.reuse ;  /* 0x0000000c7faa7223 */ /* 0x180fe20000010814 */
[--C-:B------:R-:W-:Y:S01]  /*4080*/  FFMA.FTZ R105, R105, R12, -R20.reuse ;  /* 0x0000000c69697223 */ /* 0x100fe20000010814 */
[----:B------:R-:W-:Y:S01]  /*4090*/  FMNMX.FTZ R4, R51, R4, !PT ;  /* 0x0000000433047209 */ /* 0x000fe20007810000 */
[----:B------:R-:W5:Y:S01]  /*40a0*/  MUFU.EX2 R176, R176 ;  /* 0x000000b000b07308 */ /* 0x000f620000000800 */
[-CC-:B------:R-:W-:Y:S01]  /*40b0*/  FFMA.FTZ R121, R121, R12.reuse, -R20.reuse ;  /* 0x0000000c79797223 */ /* 0x180fe20000010814 */
[--C-:B------:R-:W-:Y:S01]  /*40c0*/  FFMA.FTZ R117, R117, R12, -R20.reuse ;  /* 0x0000000c75757223 */ /* 0x100fe20000010814 */
[----:B------:R-:W-:Y:S01]  /*40d0*/  FMNMX.FTZ R4, R53, R4, !PT ;  /* 0x0000000435047209 */ /* 0x000fe20007810000 */
[-CC-:B------:R-:W-:Y:S01]  /*40e0*/  FFMA.FTZ R115, R115, R12.reuse, -R20.reuse ;  /* 0x0000000c73737223 */ /* 0x180fe20000010814 */
[-CC-:B------:R-:W-:Y:S01]  /*40f0*/  FFMA.FTZ R113, R113, R12.reuse, -R20.reuse ;  /* 0x0000000c71717223 */ /* 0x180fe20000010814 */
[--C-:B------:R-:W-:Y:S01]  /*4100*/  FFMA.FTZ R111, R111, R12, -R20.reuse ;  /* 0x0000000c6f6f7223 */ /* 0x100fe20000010814 */
[----:B------:R-:W-:Y:S01]  /*4110*/  FMNMX.FTZ R4, R55, R4, !PT ;  /* 0x0000000437047209 */ /* 0x000fe20007810000 */
[----:B------:R-:W0:Y:S01]  /*4120*/  MUFU.EX2 R95, R95 ;  /* 0x0000005f005f7308 */ /* 0x000e220000000800 */
[-CC-:B------:R-:W-:Y:S01]  /*4130*/  FFMA.FTZ R109, R109, R12.reuse, -R20.reuse ;  /* 0x0000000c6d6d7223 */ /* 0x180fe20000010814 */
[--C-:B------:R-:W-:Y:S01]  /*4140*/  FFMA.FTZ R107, R107, R12, -R20.reuse ;  /* 0x0000000c6b6b7223 */ /* 0x100fe20000010814 */
[----:B------:R-:W-:Y:S01]  /*4150*/  FMNMX.FTZ R4, R57, R4, !PT ;  /* 0x0000000439047209 */ /* 0x000fe20007810000 */
[-CC-:B------:R-:W-:Y:S01]  /*4160*/  FFMA.FTZ R31, R31, R12.reuse, -R20.reuse ;  /* 0x0000000c1f1f7223 */ /* 0x180fe20000010814 */
[-CC-:B------:R-:W-:Y:S01]  /*4170*/  FFMA.FTZ R35, R35, R12.reuse, -R20.reuse ;  /* 0x0000000c23237223 */ /* 0x180fe20000010814 */
[--C-:B------:R-:W-:Y:S01]  /*4180*/  FFMA.FTZ R29, R29, R12, -R20.reuse ;  /* 0x0000000c1d1d7223 */ /* 0x100fe20000010814 */
[----:B------:R-:W-:Y:S01]  /*4190*/  FMNMX.FTZ R4, R59, R4, !PT ;  /* 0x000000043b047209 */ /* 0x000fe20007810000 */
[----:B------:R2:W-:Y:S01]  /*41a0*/  MUFU.EX2 R154, R3 ;  /* 0x00000003009a7308 */ /* 0x0005e20000000800 */
[-CC-:B------:R-:W-:Y:S01]  /*41b0*/  FFMA.FTZ R33, R33, R12.reuse, -R20.reuse ;  /* 0x0000000c21217223 */ /* 0x180fe20000010814 */
[----:B------:R-:W-:Y:S01]  /*41c0*/  FFMA.FTZ R27, R27, R12, -R20 ;  /* 0x0000000c1b1b7223 */ /* 0x000fe20000010814 */
[----:B------:R-:W-:-:S04]  /*41d0*/  FMNMX.FTZ R4, R61, R4, !PT ;  /* 0x000000043d047209 */ /* 0x000fc80007810000 */
[----:B------:R-:W-:Y:S01]  /*41e0*/  FMNMX.FTZ R4, R63, R4, !PT ;  /* 0x000000043f047209 */ /* 0x000fe20007810000 */
[----:B------:R-:W1:Y:S01]  /*41f0*/  MUFU.EX2 R178, R178 ;  /* 0x000000b200b27308 */ /* 0x000e620000000800 */
[----:B--2---:R-:W-:Y:S01]  /*4200*/  FADD.FTZ R3, R180, R91 ;  /* 0x0000005bb4037221 */ /* 0x004fe20000010000 */
[----:B------:R-:W-:Y:S02]  /*4210*/  F2FP.F16.F32.PACK_AB R180, R91, R180 ;  /* 0x000000b45bb4723e */ /* 0x000fe400000000ff */
[----:B------:R-:W-:Y:S01]  /*4220*/  FMNMX.FTZ R4, R65, R4, !PT ;  /* 0x0000000441047209 */ /* 0x000fe20007810000 */
[----:B---3--:R-:W-:Y:S01]  /*4230*/  FADD.FTZ R36, R182, R3 ;  /* 0x00000003b6247221 */ /* 0x008fe20000010000 */
[----:B----4-:R-:W-:Y:S02]  /*4240*/  F2FP.F16.F32.PACK_AB R182, R93, R182 ;  /* 0x000000b65db6723e */ /* 0x010fe400000000ff */
[----:B------:R-:W-:Y:S01]  /*4250*/  FMNMX.FTZ R4, R67, R4, !PT ;  /* 0x0000000443047209 */ /* 0x000fe20007810000 */
[----:B------:R-:W2:Y:S01]  /*4260*/  MUFU.EX2 R97, R97 ;  /* 0x0000006100617308 */ /* 0x000ea20000000800 */
[----:B------:R-:W-:-:S02]  /*4270*/  FADD.FTZ R3, R93, R36 ;  /* 0x000000245d037221 */ /* 0x000fc40000010000 */
[----:B------:R-:W-:Y:S02]  /*4280*/  FMNMX.FTZ R4, R69, R4, !PT ;  /* 0x0000000445047209 */ /* 0x000fe40007810000 */
[----:B-----5:R-:W-:Y:S01]  /*4290*/  FADD.FTZ R38, R176, R3 ;  /* 0x00000003b0267221 */ /* 0x020fe20000010000 */
[----:B0-----:R-:W-:Y:S02]  /*42a0*/  F2FP.F16.F32.PACK_AB R176, R95, R176 ;  /* 0x000000b05fb0723e */ /* 0x001fe400000000ff */
[----:B------:R-:W-:Y:S01]  /*42b0*/  FMNMX.FTZ R4, R71, R4, !PT ;  /* 0x0000000447047209 */ /* 0x000fe20007810000 */
[----:B------:R-:W0:Y:S01]  /*42c0*/  MUFU.EX2 R172, R172 ;  /* 0x000000ac00ac7308 */ /* 0x000e220000000800 */
[----:B------:R-:W-:Y:S02]  /*42d0*/  FADD.FTZ R3, R95, R38 ;  /* 0x000000265f037221 */ /* 0x000fe40000010000 */
[----:B------:R-:W-:Y:S02]  /*42e0*/  FMNMX.FTZ R4, R73, R4, !PT ;  /* 0x0000000449047209 */ /* 0x000fe40007810000 */
[----:B-1----:R-:W-:-:S02]  /*42f0*/  FADD.FTZ R40, R178, R3 ;  /* 0x00000003b2287221 */ /* 0x002fc40000010000 */
[----:B------:R-:W-:Y:S01]  /*4300*/  FMNMX.FTZ R4, R75, R4, !PT ;  /* 0x000000044b047209 */ /* 0x000fe20007810000 */
[----:B------:R-:W1:Y:S01]  /*4310*/  MUFU.EX2 R99, R99 ;  /* 0x0000006300637308 */ /* 0x000e620000000800 */
[----:B--2---:R-:W-:Y:S02]  /*4320*/  F2FP.F16.F32.PACK_AB R178, R97, R178 ;  /* 0x000000b261b2723e */ /* 0x004fe400000000ff */
[----:B------:R-:W-:-:S04]  /*4330*/  FMNMX.FTZ R4, R77, R4, !PT ;  /* 0x000000044d047209 */ /* 0x000fc80007810000 */
[----:B------:R-:W-:Y:S01]  /*4340*/  FMNMX.FTZ R4, R79, R4, !PT ;  /* 0x000000044f047209 */ /* 0x000fe20007810000 */
[----:B------:R-:W2:Y:S03]  /*4350*/  MUFU.EX2 R174, R174 ;  /* 0x000000ae00ae7308 */ /* 0x000ea60000000800 */
[----:B------:R-:W-:-:S04]  /*4360*/  FMNMX.FTZ R4, R81, R4, !PT ;  /* 0x0000000451047209 */ /* 0x000fc80007810000 */
[----:B------:R-:W-:Y:S01]  /*4370*/  FMNMX.FTZ R4, R83, R4, !PT ;  /* 0x0000000453047209 */ /* 0x000fe20007810000 */
[----:B------:R-:W3:Y:S03]  /*4380*/  MUFU.EX2 R101, R101 ;  /* 0x0000006500657308 */ /* 0x000ee60000000800 */
[----:B------:R-:W-:-:S04]  /*4390*/  FMNMX.FTZ R4, R85, R4, !PT ;  /* 0x0000000455047209 */ /* 0x000fc80007810000 */
[----:B------:R-:W-:Y:S01]  /*43a0*/  FMNMX.FTZ R4, R89, R4, !PT ;  /* 0x0000000459047209 */ /* 0x000fe20007810000 */
[----:B------:R4:W-:Y:S03]  /*43b0*/  MUFU.EX2 R152, R33 ;  /* 0x0000002100987308 */ /* 0x0009e60000000800 */
[----:B------:R-:W-:-:S04]  /*43c0*/  FMNMX.FTZ R4, R87, R4, !PT ;  /* 0x0000000457047209 */ /* 0x000fc80007810000 */
[----:B------:R-:W-:Y:S01]  /*43d0*/  FMNMX.FTZ R4, R125, R4, !PT ;  /* 0x000000047d047209 */ /* 0x000fe20007810000 */
[----:B------:R-:W5:Y:S01]  /*43e0*/  MUFU.EX2 R168, R168 ;  /* 0x000000a800a87308 */ /* 0x000f620000000800 */
[----:B----4-:R-:W-:Y:S02]  /*43f0*/  FADD.FTZ R33, R97, R40 ;  /* 0x0000002861217221 */ /* 0x010fe40000010000 */
[----:B------:R-:W-:Y:S02]  /*4400*/  FMNMX.FTZ R4, R25, R4, !PT ;  /* 0x0000000419047209 */ /* 0x000fe40007810000 */
[----:B0-----:R-:W-:Y:S01]  /*4410*/  FADD.FTZ R42, R172, R33 ;  /* 0x00000021ac2a7221 */ /* 0x001fe20000010000 */
[----:B-1----:R-:W-:Y:S02]  /*4420*/  F2FP.F16.F32.PACK_AB R172, R99, R172 ;  /* 0x000000ac63ac723e */ /* 0x002fe400000000ff */
[----:B------:R-:W-:Y:S01]  /*4430*/  FMNMX.FTZ R4, R123, R4, !PT ;  /* 0x000000047b047209 */ /* 0x000fe20007810000 */
[----:B------:R-:W0:Y:S01]  /*4440*/  MUFU.EX2 R103, R103 ;  /* 0x0000006700677308 */ /* 0x000e220000000800 */
[----:B------:R-:W-:-:S03]  /*4450*/  FADD.FTZ R33, R99, R42 ;  /* 0x0000002a63217221 */ /* 0x000fc60000010000 */
[----:B------:R-:W1:Y:S01]  /*4460*/  SHFL.BFLY PT, R119, R4, 0x2, 0x1f ;  /* 0x0c401f0004777f89 */ /* 0x000e6200000e0000 */
[----:B--2---:R-:W-:Y:S01]  /*4470*/  FADD.FTZ R42, R174, R33 ;  /* 0x00000021ae2a7221 */ /* 0x004fe20000010000 */
[C---:B---3--:R-:W-:Y:S02]  /*4480*/  F2FP.F16.F32.PACK_AB R174, R101.reuse, R174 ;  /* 0x000000ae65ae723e */ /* 0x048fe400000000ff */
[----:B------:R-:W2:Y:S01]  /*4490*/  MUFU.EX2 R170, R170 ;  /* 0x000000aa00aa7308 */ /* 0x000ea20000000800 */
[----:B------:R-:W-:-:S07]  /*44a0*/  FADD.FTZ R33, R101, R42 ;  /* 0x0000002a65217221 */ /* 0x000fce0000010000 */
[----:B------:R-:W3:Y:S08]  /*44b0*/  MUFU.EX2 R105, R105 ;  /* 0x0000006900697308 */ /* 0x000ef00000000800 */
[----:B------:R4:W-:Y:S01]  /*44c0*/  MUFU.EX2 R158, R35 ;  /* 0x00000023009e7308 */ /* 0x0009e20000000800 */
[----:B-1----:R-:W-:-:S07]  /*44d0*/  FMNMX.FTZ R119, R4, R119, !PT ;  /* 0x0000007704777209 */ /* 0x002fce0007810000 */
[----:B------:R-:W1:Y:S01]  /*44e0*/  MUFU.EX2 R164, R164 ;  /* 0x000000a400a47308 */ /* 0x000e620000000800 */
[----:B------:R-:W1:Y:S01]  /*44f0*/  SHFL.BFLY PT, R10, R119, 0x1, 0x1f ;  /* 0x0c201f00770a7f89 */ /* 0x000e6200000e0000 */
[----:B----4-:R-:W-:-:S04]  /*4500*/  @P2 IMAD.HI.U32 R35, R23, R44, RZ ;  /* 0x0000002c17232227 */ /* 0x010fc800078e00ff */
[----:B-----5:R-:W-:Y:S01]  /*4510*/  FADD.FTZ R44, R168, R33 ;  /* 0x00000021a82c7221 */ /* 0x020fe20000010000 */
[----:B0-----:R-:W-:-:S03]  /*4520*/  F2FP.F16.F32.PACK_AB R168, R103, R168 ;  /* 0x000000a867a8723e */ /* 0x001fc600000000ff */
[----:B------:R-:W-:Y:S01]  /*4530*/  FADD.FTZ R33, R103, R44 ;  /* 0x0000002c67217221 */ /* 0x000fe20000010000 */
[----:B------:R-:W0:Y:S01]  /*4540*/  MUFU.EX2 R21, R21 ;  /* 0x0000001500157308 */ /* 0x000e220000000800 */
[----:B------:R-:W-:Y:S02]  /*4550*/  @P2 SHF.R.U32.HI R23, RZ, R46, R35 ;  /* 0x0000002eff172219 */ /* 0x000fe40000011623 */
[----:B--2---:R-:W-:Y:S01]  /*4560*/  FADD.FTZ R44, R170, R33 ;  /* 0x00000021aa2c7221 */ /* 0x004fe20000010000 */
[C---:B---3--:R-:W-:Y:S02]  /*4570*/  F2FP.F16.F32.PACK_AB R170, R105.reuse, R170 ;  /* 0x000000aa69aa723e */ /* 0x048fe400000000ff */
[----:B------:R-:W-:Y:S02]  /*4580*/  IMAD.IADD R35, R88, 0x1, R23 ;  /* 0x0000000158237824 */ /* 0x000fe400078e0217 */
[----:B------:R-:W-:Y:S01]  /*4590*/  FADD.FTZ R33, R105, R44 ;  /* 0x0000002c69217221 */ /* 0x000fe20000010000 */
[----:B------:R-:W2:Y:S01]  /*45a0*/  MUFU.EX2 R121, R121 ;  /* 0x0000007900797308 */ /* 0x000ea20000000800 */
[----:B------:R-:W-:-:S02]  /*45b0*/  IMAD.IADD R14, R35, 0x1, R14 ;  /* 0x00000001230e7824 */ /* 0x000fc400078e020e */
[----:B-1----:R-:W-:-:S05]  /*45c0*/  FADD.FTZ R46, R164, R33 ;  /* 0x00000021a42e7221 */ /* 0x002fca0000010000 */
[----:B------:R-:W1:Y:S01]  /*45d0*/  MUFU.EX2 R8, R8 ;  /* 0x0000000800087308 */ /* 0x000e620000000800 */
[----:B------:R-:W-:Y:S01]  /*45e0*/  FMNMX.FTZ R10, R119, R10, !PT ;  /* 0x0000000a770a7209 */ /* 0x000fe20007810000 */
[C---:B0-----:R-:W-:Y:S01]  /*45f0*/  FADD.FTZ R46, R21.reuse, R46 ;  /* 0x0000002e152e7221 */ /* 0x041fe20000010000 */
[----:B------:R-:W-:Y:S02]  /*4600*/  F2FP.F16.F32.PACK_AB R164, R21, R164 ;  /* 0x000000a415a4723e */ /* 0x000fe400000000ff */
[C---:B------:R-:W-:Y:S01]  /*4610*/  FSETP.NEU.FTZ.AND P4, PT, R10.reuse, -INF , PT ;  /* 0xff8000000a00780b */ /* 0x040fe20003f9d000 */
[----:B------:R-:W-:Y:S02]  /*4620*/  FMUL.FTZ R4, R10, R12 ;  /* 0x0000000c0a047220 */ /* 0x000fe40000410000 */
[----:B------:R-:W-:Y:S01]  /*4630*/  MUFU.EX2 R117, R117 ;  /* 0x0000007500757308 */ /* 0x000fe20000000800 */
[----:B--2---:R-:W-:Y:S02]  /*4640*/  FADD.FTZ R33, R121, R46 ;  /* 0x0000002e79217221 */ /* 0x004fe40000010000 */
[----:B------:R-:W-:-:S05]  /*4650*/  FSEL R4, R4, RZ, P4 ;  /* 0x000000ff04047208 */ /* 0x000fca0002000000 */
        /* <DEDUP_REMOVED lines=22> */
[----:B------:R-:W2:Y:S01]  /*47c0*/  MUFU.EX2 R39, R39 ;  /* 0x0000002700277308 */ /* 0x000ea20000000800 */
[----:B-1----:R-:W-:Y:S01]  /*47d0*/  FADD.FTZ R46, R8, R33 ;  /* 0x00000021082e7221 */ /* 0x002fe20000010000 */
[-CC-:B------:R-:W-:Y:S01]  /*47e0*/  FFMA.FTZ R73, R73, R12.reuse, -R4.reuse ;  /* 0x0000000c49497223 */ /* 0x180fe20000010804 */
[-CC-:B------:R-:W-:Y:S01]  /*47f0*/  FFMA.FTZ R75, R75, R12.reuse, -R4.reuse ;  /* 0x0000000c4b4b7223 */ /* 0x180fe20000010804 */
[-CC-:B------:R-:W-:Y:S01]  /*4800*/  FFMA.FTZ R77, R77, R12.reuse, -R4.reuse ;  /* 0x0000000c4d4d7223 */ /* 0x180fe20000010804 */
[-CC-:B------:R-:W-:Y:S01]  /*4810*/  FFMA.FTZ R79, R79, R12.reuse, -R4.reuse ;  /* 0x0000000c4f4f7223 */ /* 0x180fe20000010804 */
[-CC-:B------:R-:W-:Y:S01]  /*4820*/  FFMA.FTZ R81, R81, R12.reuse, -R4.reuse ;  /* 0x0000000c51517223 */ /* 0x180fe20000010804 */
[-CC-:B------:R-:W-:Y:S01]  /*4830*/  FFMA.FTZ R83, R83, R12.reuse, -R4.reuse ;  /* 0x0000000c53537223 */ /* 0x180fe20000010804 */
[----:B------:R-:W1:Y:S01]  /*4840*/  MUFU.EX2 R20, R41 ;  /* 0x0000002900147308 */ /* 0x000e620000000800 */
[----:B0-----:R-:W-:Y:S01]  /*4850*/  FADD.FTZ R38, R0, R37 ;  /* 0x0000002500267221 */ /* 0x001fe20000010000 */
[-CC-:B------:R-:W-:Y:S01]  /*4860*/  FFMA.FTZ R85, R85, R12.reuse, -R4.reuse ;  /* 0x0000000c55557223 */ /* 0x180fe20000010804 */
[-CC-:B------:R-:W-:Y:S01]  /*4870*/  FFMA.FTZ R89, R89, R12.reuse, -R4.reuse ;  /* 0x0000000c59597223 */ /* 0x180fe20000010804 */
[-CC-:B------:R-:W-:Y:S01]  /*4880*/  FFMA.FTZ R87, R87, R12.reuse, -R4.reuse ;  /* 0x0000000c57577223 */ /* 0x180fe20000010804 */
[-CC-:B------:R-:W-:Y:S01]  /*4890*/  FFMA.FTZ R125, R125, R12.reuse, -R4.reuse ;  /* 0x0000000c7d7d7223 */ /* 0x180fe20000010804 */
[-CC-:B------:R-:W-:Y:S01]  /*48a0*/  FFMA.FTZ R25, R25, R12.reuse, -R4.reuse ;  /* 0x0000000c19197223 */ /* 0x180fe20000010804 */
[----:B------:R-:W-:Y:S01]  /*48b0*/  FFMA.FTZ R123, R123, R12, -R4 ;  /* 0x0000000c7b7b7223 */ /* 0x000fe20000010804 */
[----:B------:R-:W0:Y:S01]  /*48c0*/  MUFU.EX2 R43, R43 ;  /* 0x0000002b002b7308 */ /* 0x000e220000000800 */
[----:B--2---:R-:W-:Y:S01]  /*48d0*/  FADD.FTZ R3, R39, R38 ;  /* 0x0000002627037221 */ /* 0x004fe20000010000 */
[----:B------:R-:W-:Y:S01]  /*48e0*/  FADD.FTZ R33, R117, R46 ;  /* 0x0000002e75217221 */ /* 0x000fe20000010000 */
[----:B------:R-:W-:-:S02]  /*48f0*/  F2FP.F16.F32.PACK_AB R166, R8, R121 ;  /* 0x0000007908a6723e */ /* 0x000fc400000000ff */
[----:B------:R-:W-:-:S03]  /*4900*/  F2FP.F16.F32.PACK_AB R181, R37, R0 ;  /* 0x0000000025b5723e */ /* 0x000fc600000000ff */
[----:B------:R-:W2:Y:S01]  /*4910*/  MUFU.EX2 R24, R45 ;  /* 0x0000002d00187308 */ /* 0x000ea20000000800 */
[C---:B-1----:R-:W-:Y:S01]  /*4920*/  FADD.FTZ R40, R20.reuse, R3 ;  /* 0x0000000314287221 */ /* 0x042fe20000010000 */
[----:B------:R-:W-:-:S06]  /*4930*/  F2FP.F16.F32.PACK_AB R183, R20, R39 ;  /* 0x0000002714b7723e */ /* 0x000fcc00000000ff */
[----:B------:R-:W1:Y:S01]  /*4940*/  MUFU.EX2 R13, R13 ;  /* 0x0000000d000d7308 */ /* 0x000e620000000800 */
[----:B0-----:R-:W-:-:S07]  /*4950*/  FADD.FTZ R3, R43, R40 ;  /* 0x000000282b037221 */ /* 0x001fce0000010000 */
[----:B------:R-:W0:Y:S01]  /*4960*/  MUFU.EX2 R26, R47 ;  /* 0x0000002f001a7308 */ /* 0x000e220000000800 */
[C---:B--2---:R-:W-:Y:S01]  /*4970*/  FADD.FTZ R40, R24.reuse, R3 ;  /* 0x0000000318287221 */ /* 0x044fe20000010000 */
[----:B------:R-:W-:-:S06]  /*4980*/  F2FP.F16.F32.PACK_AB R177, R24, R43 ;  /* 0x0000002b18b1723e */ /* 0x000fcc00000000ff */
[----:B------:R-:W2:Y:S01]  /*4990*/  MUFU.EX2 R49, R49 ;  /* 0x0000003100317308 */ /* 0x000ea20000000800 */
[----:B-1----:R-:W-:-:S07]  /*49a0*/  FADD.FTZ R3, R13, R40 ;  /* 0x000000280d037221 */ /* 0x002fce0000010000 */
[----:B------:R-:W1:Y:S01]  /*49b0*/  MUFU.EX2 R28, R51 ;  /* 0x00000033001c7308 */ /* 0x000e620000000800 */
[C---:B0-----:R-:W-:Y:S01]  /*49c0*/  FADD.FTZ R42, R26.reuse, R3 ;  /* 0x000000031a2a7221 */ /* 0x041fe20000010000 */
[----:B------:R-:W-:-:S06]  /*49d0*/  F2FP.F16.F32.PACK_AB R179, R26, R13 ;  /* 0x0000000d1ab3723e */ /* 0x000fcc00000000ff */
        /* <DEDUP_REMOVED lines=21> */
[C---:B0-----:R-:W-:Y:S01]  /*4b30*/  FADD.FTZ R46, R160.reuse, R33 ;  /* 0x00000021a02e7221 */ /* 0x041fe20000010000 */
[----:B------:R-:W-:-:S06]  /*4b40*/  F2FP.F16.F32.PACK_AB R160, R160, R117 ;  /* 0x00000075a0a0723e */ /* 0x000fcc00000000ff */
[----:B------:R-:W0:Y:S01]  /*4b50*/  MUFU.EX2 R36, R67 ;  /* 0x0000004300247308 */ /* 0x000e220000000800 */
[----:B--2---:R-:W-:-:S07]  /*4b60*/  FADD.FTZ R3, R65, R4 ;  /* 0x0000000441037221 */ /* 0x004fce0000010000 */
[----:B------:R-:W2:Y:S01]  /*4b70*/  MUFU.EX2 R162, R111 ;  /* 0x0000006f00a27308 */ /* 0x000ea20000000800 */
[----:B-1----:R-:W-:-:S07]  /*4b80*/  FADD.FTZ R23, R113, R46 ;  /* 0x0000002e71177221 */ /* 0x002fce0000010000 */
[----:B------:R-:W1:Y:S01]  /*4b90*/  MUFU.EX2 R69, R69 ;  /* 0x0000004500457308 */ /* 0x000e620000000800 */
[C---:B0-----:R-:W-:Y:S01]  /*4ba0*/  FADD.FTZ R4, R36.reuse, R3 ;  /* 0x0000000324047221 */ /* 0x041fe20000010000 */
[----:B------:R-:W-:-:S06]  /*4bb0*/  F2FP.F16.F32.PACK_AB R165, R36, R65 ;  /* 0x0000004124a5723e */ /* 0x000fcc00000000ff */
[----:B------:R-:W0:Y:S01]  /*4bc0*/  MUFU.EX2 R109, R109 ;  /* 0x0000006d006d7308 */ /* 0x000e220000000800 */
[C---:B--2---:R-:W-:Y:S01]  /*4bd0*/  FADD.FTZ R46, R162.reuse, R23 ;  /* 0x00000017a22e7221 */ /* 0x044fe20000010000 */
[----:B------:R-:W-:-:S06]  /*4be0*/  F2FP.F16.F32.PACK_AB R162, R162, R113 ;  /* 0x00000071a2a2723e */ /* 0x000fcc00000000ff */
        /* <DEDUP_REMOVED lines=9> */
[----:B------:R-:W-:-:S06]  /*4c80*/  F2FP.F16.F32.PACK_AB R156, R156, R109 ;  /* 0x0000006d9c9c723e */ /* 0x000fcc00000000ff */
[----:B------:R-:W1:Y:S01]  /*4c90*/  MUFU.EX2 R40, R75 ;  /* 0x0000004b00287308 */ /* 0x000e620000000800 */
[----:B0-----:R-:W-:-:S07]  /*4ca0*/  FADD.FTZ R3, R73, R4 ;  /* 0x0000000449037221 */ /* 0x001fce0000010000 */
[----:B------:R-:W0:Y:S01]  /*4cb0*/  MUFU.EX2 R77, R77 ;  /* 0x0000004d004d7308 */ /* 0x000e220000000800 */
[----:B--2---:R-:W-:-:S04]  /*4cc0*/  FADD.FTZ R23, R31, R48 ;  /* 0x000000301f177221 */ /* 0x004fc80000010000 */
[C---:B------:R-:W-:Y:S01]  /*4cd0*/  FADD.FTZ R48, R158.reuse, R23 ;  /* 0x000000179e307221 */ /* 0x040fe20000010000 */
[----:B------:R-:W-:Y:S02]  /*4ce0*/  F2FP.F16.F32.PACK_AB R158, R158, R31 ;  /* 0x0000001f9e9e723e */ /* 0x000fe400000000ff */
        /* <DEDUP_REMOVED lines=30> */
[----:B------:R-:W-:Y:S01]  /*4ed0*/  F2FP.F16.F32.PACK_AB R153, R8, R87 ;  /* 0x000000570899723e */ /* 0x000fe200000000ff */
[----:B------:R-:W-:Y:S02]  /*4ee0*/  VIADD R8, R22, 0xfffffffe ;  /* 0xfffffffe16087836 */ /* 0x000fe40000000000 */
[----:B--2---:R-:W-:-:S04]  /*4ef0*/  FADD.FTZ R3, R25, R20 ;  /* 0x0000001419037221 */ /* 0x004fc80000010000 */
[C---:B-1----:R-:W-:Y:S01]  /*4f00*/  FADD.FTZ R3, R0.reuse, R3 ;  /* 0x0000000300037221 */ /* 0x042fe20000010000 */
[----:B------:R-:W-:Y:S01]  /*4f10*/  F2FP.F16.F32.PACK_AB R155, R0, R25 ;  /* 0x00000019009b723e */ /* 0x000fe200000000ff */
        /* <DEDUP_REMOVED lines=11> */
.L_x_974:
[----:B------:R-:W-:-:S13]  /*4fd0*/  ISETP.NE.AND P4, PT, R15, 0x1, PT ;  /* 0x000000010f00780c */ /* 0x000fda0003f85270 */
[----:B------:R-:W0:Y:S02]  /*4fe0*/  @P4 LDC.64 R20, c[0x0][0x9e8] ;  /* 0x00027a00ff144b82 */ /* 0x000e240000000a00 */
[----:B0-----:R-:W-:-:S05]  /*4ff0*/  @P4 IMAD.HI.U32 R20, R0, R20, RZ ;  /* 0x0000001400144227 */ /* 0x001fca00078e00ff */
[----:B------:R-:W-:-:S07]  /*5000*/  @P4 SHF.R.U32.HI R0, RZ, R21, R20 ;  /* 0x00000015ff004219 */ /* 0x000fce0000011614 */
.L_x_975:
[----:B------:R-:W-:-:S05]  /*5010*/  IMAD R15, R0, R15, R15 ;  /* 0x0000000f000f7224 */ /* 0x000fca00078e020f */
[----:B------:R-:W-:-:S07]  /*5020*/  VIMNMX R14, R14, R15, PT ;  /* 0x0000000f0e0e7248 */ /* 0x000fce0003fe0100 */
.L_x_973:
[----:B------:R-:W-:Y:S01]  /*5030*/  SHF.R.S32.HI R13, RZ, 0x1f, R14 ;  /* 0x0000001fff0d7819 */ /* 0x000fe2000001140e */
[----:B------:R-:W-:Y:S01]  /*5040*/  UMOV UR4, URZ ;  /* 0x0000003f00047c82 */ /* 0x000fe20008000000 */
[----:B------:R-:W-:Y:S01]  /*5050*/  IMAD.MOV.U32 R0, RZ, RZ, RZ ;  /* 0x000000ffff007224 */ /* 0x000fe200078e00ff */
[----:B------:R-:W-:Y:S02]  /*5060*/  CS2R R150, SRZ ;  /* 0x0000000000967805 */ /* 0x000fe4000001ff00 */
[----:B------:R-:W-:Y:S02]  /*5070*/  LEA.HI R13, R13, R14, RZ, 0x7 ;  /* 0x0000000e0d0d7211 */ /* 0x000fe400078f38ff */
[----:B------:R-:W-:Y:S02]  /*5080*/  CS2R R148, SRZ ;  /* 0x0000000000947805 */ /* 0x000fe4000001ff00 */
[----:B------:R-:W-:Y:S02]  /*5090*/  CS2R R146, SRZ ;  /* 0x0000000000927805 */ /* 0x000fe4000001ff00 */
[----:B------:R-:W-:-:S02]  /*50a0*/  CS2R R144, SRZ ;  /* 0x0000000000907805 */ /* 0x000fc4000001ff00 */
[----:B------:R-:W-:Y:S02]  /*50b0*/  SHF.R.S32.HI R14, RZ, 0x7, R13 ;  /* 0x00000007ff0e7819 */ /* 0x000fe4000001140d */
[----:B------:R-:W-:Y:S02]  /*50c0*/  CS2R R142, SRZ ;  /* 0x00000000008e7805 */ /* 0x000fe4000001ff00 */
[----:B------:R-:W-:Y:S02]  /*50d0*/  CS2R R140, SRZ ;  /* 0x00000000008c7805 */ /* 0x000fe4000001ff00 */
[----:B------:R-:W-:Y:S02]  /*50e0*/  CS2R R138, SRZ ;  /* 0x00000000008a7805 */ /* 0x000fe4000001ff00 */
[----:B------:R-:W-:Y:S02]  /*50f0*/  VIMNMX R13, R17, R14, !PT ;  /* 0x0000000e110d7248 */ /* 0x000fe40007fe0100 */
[----:B------:R-:W-:-:S02]  /*5100*/  CS2R R136, SRZ ;  /* 0x0000000000887805 */ /* 0x000fc4000001ff00 */
[----:B------:R-:W-:Y:S02]  /*5110*/  CS2R R134, SRZ ;  /* 0x0000000000867805 */ /* 0x000fe4000001ff00 */
[----:B------:R-:W-:Y:S02]  /*5120*/  CS2R R132, SRZ ;  /* 0x0000000000847805 */ /* 0x000fe4000001ff00 */
[----:B------:R-:W-:Y:S02]  /*5130*/  ISETP.GE.AND P4, PT, R8, R13, PT ;  /* 0x0000000d0800720c */ /* 0x000fe40003f86270 */
        /* <DEDUP_REMOVED lines=23> */
[----:B------:R-:W-:Y:S01]  /*52b0*/  IMAD.MOV.U32 R14, RZ, RZ, RZ ;  /* 0x000000ffff0e7224 */ /* 0x000fe200078e00ff */
[----:B------:R-:W-:Y:S01]  /*52c0*/  UMOV UR7, URZ ;  /* 0x0000003f00077c82 */ /* 0x000fe20008000000 */
[----:B------:R-:W-:Y:S01]  /*52d0*/  IMAD.MOV.U32 R151, RZ, RZ, RZ ;  /* 0x000000ffff977224 */ /* 0x000fe200078e00ff */
[----:B------:R-:W-:Y:S01]  /*52e0*/  ULDC UR46, c[0x0][0x9e4] ;  /* 0x00027900002e7ab9 */ /* 0x000fe20000000800 */
[----:B------:R-:W-:Y:S01]  /*52f0*/  ULDC UR38, c[0x0][0x2f0] ;  /* 0x0000bc0000267ab9 */ /* 0x000fe20000000800 */
[----:B------:R-:W-:Y:S01]  /*5300*/  ULDC UR47, c[0x0][0x9d8] ;  /* 0x00027600002f7ab9 */ /* 0x000fe20000000800 */
[----:B------:R-:W-:-:S05]  /*5310*/  ULDC UR39, c[0x0][0x9e0] ;  /* 0x0002780000277ab9 */ /* 0x000fca0000000800 */
.L_x_993:
[----:B------:R-:W-:Y:S01]  /*5320*/  UIADD3 UR4, UR7, 0x1, URZ ;  /* 0x0000000107047890 */ /* 0x000fe2000fffe03f */
[----:B------:R-:W-:-:S03]  /*5330*/  ISETP.NE.AND P4, PT, RZ, UR37, PT ;  /* 0x00000025ff007c0c */ /* 0x000fc6000bf85270 */
[----:B------:R-:W-:-:S04]  /*5340*/  UISETP.NE.AND UP0, UPT, UR4, 0x2, UPT ;  /* 0x000000020400788c */ /* 0x000fc8000bf05270 */
[----:B------:R-:W-:Y:S02]  /*5350*/  USEL UR10, URZ, 0x1, UP0 ;  /* 0x000000013f0a7887 */ /* 0x000fe40008000000 */
[----:B------:R-:W-:-:S04]  /*5360*/  USEL UR4, UR4, URZ, UP0 ;  /* 0x0000003f04047287 */ /* 0x000fc80008000000 */
[----:B------:R-:W-:Y:S01]  /*5370*/  LOP3.LUT R0, R14, UR10, RZ, 0x3c, !PT ;  /* 0x0000000a0e007c12 */ /* 0x000fe2000f8e3cff */
[----:B------:R-:W-:Y:S07]  /*5380*/  @P4 BRA `(.L_x_977) ;  /* 0x0000000000284947 */ /* 0x000fee0003800000 */
[----:B------:R-:W-:Y:S05]  /*5390*/  @!P0 BRA `(.L_x_978) ;  /* 0x0000000000048947 */ /* 0x000fea0003800000 */
[----:B------:R-:W-:Y:S01]  /*53a0*/  BPT.TRAP 0x1 ;  /* 0x000000040000795c */ /* 0x000fe20000300000 */
.L_x_978:
[----:B------:R-:W-:Y:S01]  /*53b0*/  ULEA UR10, UR4, UR36, 0x3 ;  /* 0x00000024040a7291 */ /* 0x000fe2000f8e183f */
[----:B------:R-:W-:-:S08]  /*53c0*/  SHF.L.U32 R11, R0, 0x1f, RZ ;  /* 0x0000001f000b7819 */ /* 0x000fd000000006ff */
[----:B------:R0:W1:Y:S01]  /*53d0*/  SYNCS.PHASECHK.TRANS64.TRYWAIT P5, [UR10+0x28830], R11 ;  /* 0x0288300bff0075a7 */ /* 0x00006200080a014a */
[----:B------:R-:W-:Y:S05]  /*53e0*/  @!P0 BRA `(.L_x_979) ;  /* 0x0000000000048947 */ /* 0x000fea0003800000 */
[----:B------:R-:W-:Y:S01]  /*53f0*/  BPT.TRAP 0x1 ;  /* 0x000000040000795c */ /* 0x000fe20000300000 */
.L_x_979:
[----:B-1----:R-:W-:Y:S05]  /*5400*/  @P5 BRA `(.L_x_977) ;  /* 0x0000000000085947 */ /* 0x002fea0003800000 */
[----:B------:R-:W1:Y:S02]  /*5410*/  SYNCS.PHASECHK.TRANS64.TRYWAIT P5, [UR10+0x28830], R11 ;  /* 0x0288300bff0075a7 */ /* 0x000e6400080a014a */
[----:B-1----:R-:W-:Y:S05]  /*5420*/  @!P5 BRA `(.L_x_980) ;  /* 0x000000f800d8d947 */ /* 0x002fea0003800000 */
.L_x_977:
[----:B01----:R-:W-:Y:S01]  /*5430*/  VIADD R11, R19, 0x8 ;  /* 0x00000008130b7836 */ /* 0x003fe20000000000 */
[----:B------:R-:W-:Y:S01]  /*5440*/  R2UR UR40, R6 ;  /* 0x00000000062872ca */ /* 0x000fe200000e0000 */
[----:B------:R-:W-:Y:S01]  /*5450*/  ULEA UR42, UR4, UR6, 0xb ;  /* 0x00000006042a7291 */ /* 0x000fe2000f8e583f */
[----:B------:R-:W-:Y:S01]  /*5460*/  R2UR UR41, R7 ;  /* 0x00000000072972ca */ /* 0x000fe200000e0000 */
[----:B------:R-:W-:Y:S01]  /*5470*/  UMOV UR43, 0x40000040 ;  /* 0x40000040002b7882 */ /* 0x000fe20000000000 */
[----:B------:R0:W-:Y:S01]  /*5480*/  BAR.SYNC.DEFER_BLOCKING R11, 0x100 ;  /* 0x0004000b0000751d */ /* 0x0001e20000010000 */
[----:B------:R-:W-:Y:S02]  /*5490*/  UIADD3 UR34, UR42, 0x2, URZ ;  /* 0x000000022a227890 */ /* 0x000fe4000fffe03f */
[----:B------:R-:W-:Y:S02]  /*54a0*/  UIADD3 UR30, UR42, 0x4, URZ ;  /* 0x000000042a1e7890 */ /* 0x000fe4000fffe03f */
[----:B------:R-:W-:Y:S01]  /*54b0*/  UIADD3 UR26, UR42, 0x6, URZ ;  /* 0x000000062a1a7890 */ /* 0x000fe2000fffe03f */
[----:B------:R-:W-:Y:S01]  /*54c0*/  UMOV UR35, 0x40000040 ;  /* 0x4000004000237882 */ /* 0x000fe20000000000 */
[----:B------:R-:W-:Y:S01]  /*54d0*/  UMOV UR31, 0x40000040 ;  /* 0x40000040001f7882 */ /* 0x000fe20000000000 */
[----:B------:R-:W-:Y:S01]  /*54e0*/  UMOV UR27, 0x40000040 ;  /* 0x40000040001b7882 */ /* 0x000fe20000000000 */
        /* <DEDUP_REMOVED lines=8> */
[----:B------:R-:W-:-:S06]  /*5570*/  WARPGROUP.ARRIVE ;  /* 0x00000000000079c5 */ /* 0x000fcc0000000000 */
[----:B------:R-:W-:Y:S03]  /*5580*/  HGMMA.64x128x16.F32 R24, gdesc[UR40], RZ, !UPT, gsb0 ;  /* 0x01e00000281879f0 */ /* 0x000fe6000c0008ff */
        /* <DEDUP_REMOVED lines=22> */
[----:B0-----:R-:W-:Y:S05]  /*56f0*/  @P4 BRA `(.L_x_981) ;  /* 0x0000000000284947 */ /* 0x001fea0003800000 */
[----:B------:R-:W-:Y:S05]  /*5700*/  @!P0 BRA `(.L_x_982) ;  /* 0x0000000000048947 */ /* 0x000fea0003800000 */
[----:B------:R-:W-:Y:S01]  /*5710*/  BPT.TRAP 0x1 ;  /* 0x000000040000795c */ /* 0x000fe20000300000 */
.L_x_982:
[----:B------:R-:W-:Y:S01]  /*5720*/  ULEA UR10, UR7, UR36, 0x3 ;  /* 0x00000024070a7291 */ /* 0x000fe2000f8e183f */
[----:B------:R-:W-:-:S08]  /*5730*/  SHF.L.U32 R11, R14, 0x1f, RZ ;  /* 0x0000001f0e0b7819 */ /* 0x000fd000000006ff */
[----:B------:R0:W1:Y:S01]  /*5740*/  SYNCS.PHASECHK.TRANS64.TRYWAIT P4, [UR10+0x28850], R11 ;  /* 0x0288500bff0075a7 */ /* 0x000062000808014a */
[----:B------:R-:W-:Y:S05]  /*5750*/  @!P0 BRA `(.L_x_983) ;  /* 0x0000000000048947 */ /* 0x000fea0003800000 */
[----:B------:R-:W-:Y:S01]  /*5760*/  BPT.TRAP 0x1 ;  /* 0x000000040000795c */ /* 0x000fe20000300000 */
.L_x_983:
[----:B-1----:R-:W-:Y:S05]  /*5770*/  @P4 BRA `(.L_x_981) ;  /* 0x0000000000084947 */ /* 0x002fea0003800000 */
[----:B------:R-:W1:Y:S02]  /*5780*/  SYNCS.PHASECHK.TRANS64.TRYWAIT P4, [UR10+0x28850], R11 ;  /* 0x0288500bff0075a7 */ /* 0x000e64000808014a */
[----:B-1----:R-:W-:Y:S05]  /*5790*/  @!P4 BRA `(.L_x_984) ;  /* 0x000000f80014c947 */ /* 0x002fea0003800000 */
.L_x_981:
[----:B------:R-:W-:Y:S01]  /*57a0*/  UIADD3 UR10, UR36, 0x400, URZ ;  /* 0x00000400240a7890 */ /* 0x000fe2000fffe03f */
[----:B------:R-:W-:Y:S01]  /*57b0*/  WARPGROUP.ARRIVE ;  /* 0x00000000000079c5 */ /* 0x000fe20000000000 */
[----:B------:R-:W-:Y:S01]  /*57c0*/  UMOV UR11, 0x40000040 ;  /* 0x40000040000b7882 */ /* 0x000fe20000000000 */
[----:B------:R-:W-:Y:S01]  /*57d0*/  UMOV UR15, 0x40000040 ;  /* 0x40000040000f7882 */ /* 0x000fe20000000000 */
[----:B------:R-:W-:Y:S01]  /*57e0*/  USHF.R.U32.HI UR10, URZ, 0x4, UR10 ;  /* 0x000000043f0a7899 */ /* 0x000fe2000801160a */
[----:B------:R-:W-:Y:S01]  /*57f0*/  FMUL.FTZ R21, R34, UR47 ;  /* 0x0000002f22157c20 */ /* 0x000fe20008410000 */
[----:B------:R-:W-:Y:S01]  /*5800*/  FMUL.FTZ R34, R54, UR47 ;  /* 0x0000002f36227c20 */ /* 0x000fe20008410000 */
[----:B01----:R-:W0:Y:S01]  /*5810*/  @P2 LDC R11, c[0x0][0x450] ;  /* 0x00011400ff0b2b82 */ /* 0x003e220000000800 */
[----:B------:R-:W-:Y:S01]  /*5820*/  ULOP3.LUT UR10, UR10, 0x3fff, URZ, 0xc0, !UPT ;  /* 0x00003fff0a0a7892 */ /* 0x000fe2000f8ec03f */
[----:B------:R-:W-:Y:S01]  /*5830*/  FMUL.FTZ R22, R35, UR47 ;  /* 0x0000002f23167c20 */ /* 0x000fe20008410000 */
[----:B------:R-:W-:Y:S01]  /*5840*/  FMUL.FTZ R35, R55, UR47 ;  /* 0x0000002f37237c20 */ /* 0x000fe20008410000 */
[----:B------:R-:W-:Y:S01]  /*5850*/  FMUL.FTZ R14, R26, UR47 ;  /* 0x0000002f1a0e7c20 */ /* 0x000fe20008410000 */
[----:B------:R-:W-:Y:S01]  /*5860*/  ULOP3.LUT UR10, UR10, 0x4000000, URZ, 0xfc, !UPT ;  /* 0x040000000a0a7892 */ /* 0x000fe2000f8efc3f */
[----:B------:R-:W-:-:S02]  /*5870*/  IMAD.U32 R55, RZ, RZ, UR4 ;  /* 0x00000004ff377e24 */ /* 0x000fc4000f8e00ff */
[----:B------:R-:W-:Y:S01]  /*5880*/  FMUL.FTZ R26, R43, UR47 ;  /* 0x0000002f2b1a7c20 */ /* 0x000fe20008410000 */
[----:B------:R-:W1:Y:S01]  /*5890*/  @P2 LDC R54, c[0x0][0x44c] ;  /* 0x00011300ff362b82 */ /* 0x000e620000000800 */
[----:B------:R-:W-:Y:S01]  /*58a0*/  ULEA UR10, UR7, UR10, 0xb ;  /* 0x0000000a070a7291 */ /* 0x000fe2000f8e583f */
[----:B------:R-:W-:Y:S01]  /*58b0*/  FMUL.FTZ R43, R66, UR47 ;  /* 0x0000002f422b7c20 */ /* 0x000fe20008410000 */
[----:B------:R-:W-:Y:S02]  /*58c0*/  IMAD.MOV.U32 R66, RZ, RZ, R5 ;  /* 0x000000ffff427224 */ /* 0x000fe400078e0005 */
[----:B------:R-:W-:Y:S01]  /*58d0*/  FMUL.FTZ R23, R39, UR47 ;  /* 0x0000002f27177c20 */ /* 0x000fe20008410000 */
[----:B------:R-:W-:Y:S01]  /*58e0*/  UIADD3 UR14, UR10, 0x80, URZ ;  /* 0x000000800a0e7890 */ /* 0x000fe2000fffe03f */
[----:B------:R-:W-:Y:S01]  /*58f0*/  FMUL.FTZ R39, R59, UR47 ;  /* 0x0000002f3b277c20 */ /* 0x000fe20008410000 */
[----:B------:R-:W-:Y:S01]  /*5900*/  FMUL.FTZ R59, R61, UR47 ;  /* 0x0000002f3d3b7c20 */ /* 0x000fe20008410000 */
[----:B------:R-:W-:Y:S01]  /*5910*/  FMUL.FTZ R12, R27, UR47 ;  /* 0x0000002f1b0c7c20 */ /* 0x000fe20008410000 */
[----:B------:R-:W-:Y:S01]  /*5920*/  FMUL.FTZ R15, R30, UR47 ;  /* 0x0000002f1e0f7c20 */ /* 0x000fe20008410000 */
[----:B------:R-:W-:Y:S01]  /*5930*/  HGMMA.64x128x16.F32 R88, R180, gdesc[UR8].tnspB, R88, gsb0 ;  /* 0x41e00008b4587df0 */ /* 0x000fe20008000858 */
[----:B------:R-:W-:Y:S01]  /*5940*/  UMOV UR11, 0x40000040 ;  /* 0x40000040000b7882 */ /* 0x000fe20000000000 */
[----:B------:R-:W-:Y:S01]  /*5950*/  FMUL.FTZ R20, R31, UR47 ;  /* 0x0000002f1f147c20 */ /* 0x000fe20008410000 */
        /* <DEDUP_REMOVED lines=11> */
[----:B-1----:R-:W-:-:S04]  /*5a10*/  @P2 IMAD.HI.U32 R54, R5, R54, RZ ;  /* 0x0000003605362227 */ /* 0x002fc800078e00ff */
[----:B------:R-:W-:Y:S01]  /*5a20*/  FMUL.FTZ R57, R57, UR47 ;  /* 0x0000002f39397c20 */ /* 0x000fe20008410000 */
[----:B------:R-:W-:Y:S01]  /*5a30*/  FMUL.FTZ R72, R72, UR47 ;  /* 0x0000002f48487c20 */ /* 0x000fe20008410000 */
[----:B------:R-:W-:Y:S01]  /*5a40*/  FMUL.FTZ R47, R75, UR47 ;  /* 0x0000002f4b2f7c20 */ /* 0x000fe20008410000 */
[----:B------:R-:W-:Y:S01]  /*5a50*/  FMUL.FTZ R76, R76, UR47 ;  /* 0x0000002f4c4c7c20 */ /* 0x000fe20008410000 */
[----:B0-----:R-:W-:Y:S01]  /*5a60*/  @P2 SHF.R.U32.HI R66, RZ, R11, R54 ;  /* 0x0000000bff422219 */ /* 0x001fe20000011636 */
[----:B------:R-:W-:Y:S01]  /*5a70*/  FMUL.FTZ R50, R78, UR47 ;  /* 0x0000002f4e327c20 */ /* 0x000fe20008410000 */
[----:B------:R-:W-:Y:S01]  /*5a80*/  @!P1 LEA R54, R55, UR36, 0x3 ;  /* 0x0000002437369c11 */ /* 0x000fe2000f8e18ff */
[----:B------:R-:W0:Y:S01]  /*5a90*/  LDC R11, c[0x0][0x288] ;  /* 0x0000a200ff0b7b82 */ /* 0x000e220000000800 */
[----:B------:R-:W-:Y:S01]  /*5aa0*/  FMUL.FTZ R51, R79, UR47 ;  /* 0x0000002f4f337c20 */ /* 0x000fe20008410000 */
[----:B------:R-:W-:Y:S01]  /*5ab0*/  FMUL.FTZ R80, R80, UR47 ;  /* 0x0000002f50507c20 */ /* 0x000fe20008410000 */
[----:B------:R-:W-:Y:S01]  /*5ac0*/  FMUL.FTZ R84, R84, UR47 ;  /* 0x0000002f54547c20 */ /* 0x000fe20008410000 */
[----:B------:R-:W-:-:S02]  /*5ad0*/  @!P1 VIADD R54, R54, 0x28840 ;  /* 0x0002884036369836 */ /* 0x000fc40000000000 */
[----:B------:R-:W-:Y:S01]  /*5ae0*/  FMUL.FTZ R73, R73, UR47 ;  /* 0x0000002f49497c20 */ /* 0x000fe20008410000 */
[----:B------:R-:W-:Y:S01]  /*5af0*/  FMUL.FTZ R77, R77, UR47 ;  /* 0x0000002f4d4d7c20 */ /* 0x000fe20008410000 */
[----:B------:R-:W-:Y:S01]  /*5b00*/  FMUL.FTZ R81, R81, UR47 ;  /* 0x0000002f51517c20 */ /* 0x000fe20008410000 */
[----:B------:R-:W-:Y:S01]  /*5b10*/  FMUL.FTZ R85, R85, UR47 ;  /* 0x0000002f55557c20 */ /* 0x000fe20008410000 */
[----:B------:R-:W-:Y:S01]  /*5b20*/  @!P1 PRMT R55, RZ, 0x654, R54 ;  /* 0x00000654ff379816 */ /* 0x000fe20000000036 */
[----:B------:R-:W-:Y:S01]  /*5b30*/  FMUL.FTZ R86, R86, UR47 ;  /* 0x0000002f56567c20 */ /* 0x000fe20008410000 */
[----:B------:R-:W1:Y:S08]  /*5b40*/  MUFU.TANH R14, R14 ;  /* 0x0000000e000e7308 */ /* 0x000e700000002400 */
[----:B------:R-:W2:Y:S08]  /*5b50*/  MUFU.TANH R12, R12 ;  /* 0x0000000c000c7308 */ /* 0x000eb00000002400 */
[----:B------:R-:W3:Y:S08]  /*5b60*/  MUFU.TANH R29, R29 ;  /* 0x0000001d001d7308 */ /* 0x000ef00000002400 */
[----:B------:R-:W4:Y:S08]  /*5b70*/  MUFU.TANH R15, R15 ;  /* 0x0000000f000f7308 */ /* 0x000f300000002400 */
        /* <DEDUP_REMOVED lines=10> */
[----:B------:R-:W-:-:S02]  /*5c20*/  WARPGROUP.DEPBAR.LE gsb0, 0x0 ;  /* 0x00008000000079c5 */ /* 0x000fc40000010000 */
[----:B------:R-:W-:-:S05]  /*5c30*/  WARPGROUP.ARRIVE ;  /* 0x00000000000079c5 */ /* 0x000fca0000000000 */
[----:B------:R-:W0:Y:S01]  /*5c40*/  MUFU.TANH R48, R48 ;  /* 0x0000003000307308 */ /* 0x000e220000002400 */
[----:B------:R-:W-:Y:S01]  /*5c50*/  HGMMA.64x128x16.F32 R88, R176, gdesc[UR12].tnspB, R88, gsb0 ;  /* 0x41e0000cb0587df0 */ /* 0x000fe20008000858 */
[----:B------:R-:W-:Y:S01]  /*5c60*/  UIADD3 UR14, UR10, 0x100, URZ ;  /* 0x000001000a0e7890 */ /* 0x000fe2000fffe03f */
[----:B------:R-:W-:-:S05]  /*5c70*/  UMOV UR15, 0x40000040 ;  /* 0x40000040000f7882 */ /* 0x000fca0000000000 */
        /* <DEDUP_REMOVED lines=17> */
[----:B------:R-:W0:Y:S01]  /*5d90*/  MUFU.TANH R84, R84 ;  /* 0x0000005400547308 */ /* 0x000e220000002400 */
[----:B------:R-:W-:-:S02]  /*5da0*/  WARPGROUP.DEPBAR.LE gsb0, 0x0 ;  /* 0x00008000000079c5 */ /* 0x000fc40000010000 */
[----:B------:R-:W-:-:S05]  /*5db0*/  WARPGROUP.ARRIVE ;  /* 0x00000000000079c5 */ /* 0x000fca0000000000 */
[----:B------:R0:W0:Y:S01]  /*5dc0*/  MUFU.TANH R54, R86 ;  /* 0x0000005600367308 */ /* 0x0000220000002400 */
        /* <DEDUP_REMOVED lines=9> */
[----:B------:R-:W-:Y:S01]  /*5e60*/  WARPGROUP.ARRIVE ;  /* 0x00000000000079c5 */ /* 0x000fe20000000000 */
[----:B------:R-:W-:Y:S01]  /*5e70*/  FMUL.FTZ R168, R53, UR47 ;  /* 0x0000002f35a87c20 */ /* 0x000fe20008410000 */
[----:B------:R-:W-:Y:S02]  /*5e80*/  FMUL.FTZ R53, R82, UR47 ;  /* 0x0000002f52357c20 */ /* 0x000fe40008410000 */
[----:B------:R0:W0:Y:S03]  /*5e90*/  MUFU.TANH R82, R85 ;  /* 0x0000005500527308 */ /* 0x0000260000002400 */
[----:B------:R-:W-:Y:S01]  /*5ea0*/  HGMMA.64x128x16.F32 R88, R164, gdesc[UR12].tnspB, R88, gsb0 ;  /* 0x41e0000ca4587df0 */ /* 0x000fe20008000858 */
[----:B------:R-:W-:Y:S01]  /*5eb0*/  UIADD3 UR14, UR10, 0x280, URZ ;  /* 0x000002800a0e7890 */ /* 0x000fe2000fffe03f */
[----:B------:R-:W-:-:S03]  /*5ec0*/  UMOV UR15, 0x40000040 ;  /* 0x40000040000f7882 */ /* 0x000fc60000000000 */
[----:B------:R-:W0:Y:S08]  /*5ed0*/  MUFU.TANH R168, R168 ;  /* 0x000000a800a87308 */ /* 0x000e300000002400 */
[----:B------:R-:W0:Y:S01]  /*5ee0*/  MUFU.TANH R53, R53 ;  /* 0x0000003500357308 */ /* 0x000e220000002400 */
[----:B------:R-:W-:Y:S02]  /*5ef0*/  WARPGROUP.DEPBAR.LE gsb0, 0x0 ;  /* 0x00008000000079c5 */ /* 0x000fe40000010000 */
[----:B------:R-:W-:Y:S01]  /*5f00*/  WARPGROUP.ARRIVE ;  /* 0x00000000000079c5 */ /* 0x000fe20000000000 */
[----:B------:R-:W-:Y:S01]  /*5f10*/  FMUL.FTZ R164, R24, UR47 ;  /* 0x0000002f18a47c20 */ /* 0x000fe20008410000 */
[----:B------:R-:W-:Y:S01]  /*5f20*/  FMUL.FTZ R24, R38, UR47 ;  /* 0x0000002f26187c20 */ /* 0x000fe20008410000 */
[----:B------:R-:W-:Y:S01]  /*5f30*/  FMUL.FTZ R38, R58, UR47 ;  /* 0x0000002f3a267c20 */ /* 0x000fe20008410000 */
[----:B------:R-:W-:Y:S01]  /*5f40*/  FMUL.FTZ R58, R60, UR47 ;  /* 0x0000002f3c3a7c20 */ /* 0x000fe20008410000 */
[----:B------:R-:W-:Y:S01]  /*5f50*/  IADD3 R60, -R19, 0xb, RZ ;  /* 0x0000000b133c7810 */ /* 0x000fe20007ffe1ff */
[----:B------:R-:W-:Y:S01]  /*5f60*/  HGMMA.64x128x16.F32 R88, R160, gdesc[UR12].tnspB, R88, gsb0 ;  /* 0x41e0000ca0587df0 */ /* 0x000fe20008000858 */
[----:B------:R-:W-:Y:S01]  /*5f70*/  UIADD3 UR14, UR10, 0x300, URZ ;  /* 0x000003000a0e7890 */ /* 0x000fe2000fffe03f */
[----:B------:R-:W-:Y:S01]  /*5f80*/  FMUL.FTZ R165, R25, UR47 ;  /* 0x0000002f19a57c20 */ /* 0x000fe20008410000 */
[----:B------:R-:W-:Y:S01]  /*5f90*/  UMOV UR15, 0x40000040 ;  /* 0x40000040000f7882 */ /* 0x000fe20000000000 */
[----:B------:R-:W-:Y:S01]  /*5fa0*/  UIADD3 UR10, UR10, 0x380, URZ ;  /* 0x000003800a0a7890 */ /* 0x000fe2000fffe03f */
        /* <DEDUP_REMOVED lines=23> */
[----:B------:R-:W-:Y:S01]  /*6120*/  WARPGROUP.ARRIVE ;  /* 0x00000000000079c5 */ /* 0x000fe20000000000 */
[----:B------:R-:W-:Y:S01]  /*6130*/  FMUL.FTZ R160, R40, UR47 ;  /* 0x0000002f28a07c20 */ /* 0x000fe20008410000 */
[----:B------:R-:W-:Y:S01]  /*6140*/  FMUL.FTZ R40, R63, UR47 ;  /* 0x0000002f3f287c20 */ /* 0x000fe20008410000 */
[----:B------:R-:W-:Y:S01]  /*6150*/  FMUL.FTZ R63, R65, UR47 ;  /* 0x0000002f413f7c20 */ /* 0x000fe20008410000 */
[----:B------:R-:W-:Y:S01]  /*6160*/  FMUL.FTZ R161, R41, UR47 ;  /* 0x0000002f29a17c20 */ /* 0x000fe20008410000 */
[----:B------:R-:W5:Y:S01]  /*6170*/  SHFL.IDX PT, R65, R66, RZ, 0x1c1f ;  /* 0x001c1fff42417589 */ /* 0x000f6200000e0000 */
[----:B------:R-:W-:Y:S01]  /*6180*/  HGMMA.64x128x16.F32 R88, R156, gdesc[UR12].tnspB, R88, gsb0 ;  /* 0x41e0000c9c587df0 */ /* 0x000fe20008000858 */
        /* <DEDUP_REMOVED lines=20> */
[----:B------:R0:W0:Y:S01]  /*62d0*/  MUFU.TANH R156, R73 ;  /* 0x00000049009c7308 */ /* 0x0000220000002400 */
[----:B------:R-:W-:Y:S03]  /*62e0*/  HGMMA.64x128x16.F32 R88, R152, gdesc[UR8].tnspB, R88, gsb0 ;  /* 0x41e0000898587df0 */ /* 0x000fe60008000858 */
[----:B------:R-:W-:Y:S02]  /*62f0*/  WARPGROUP.DEPBAR.LE gsb0, 0x0 ;  /* 0x00008000000079c5 */ /* 0x000fe40000010000 */
[----:B------:R-:W-:Y:S01]  /*6300*/  IMAD.SHL.U32 R152, R8, 0x80, RZ ;  /* 0x0000008008987824 */ /* 0x000fe200078e00ff */
[----:B------:R0:W-:Y:S06]  /*6310*/  BAR.ARV R60, 0x100 ;  /* 0x0004003c0000751d */ /* 0x0001ec0000002000 */
[----:B------:R-:W-:Y:S01]  /*6320*/  IADD3 R61, -R152, 0x1, RZ ;  /* 0x00000001983d7810 */ /* 0x000fe20007ffe1ff */
[----:B------:R1:W-:Y:S04]  /*6330*/  @!P1 SYNCS.ARRIVE.TRANS64.RED.A1T0 RZ, [R55+URZ], RZ ;  /* 0x000000ff37ff99a7 */ /* 0x0003e8000810043f */
[----:B------:R-:W-:-:S02]  /*6340*/  IMAD R61, R2, -0x2, R61 ;  /* 0xfffffffe023d7824 */ /* 0x000fc400078e023d */
[----:B-1----:R-:W-:Y:S02]  /*6350*/  FMUL.FTZ R55, R87, UR47 ;  /* 0x0000002f57377c20 */ /* 0x002fe40008410000 */
[----:B------:R-:W-:-:S04]  /*6360*/  IMAD R68, R16, UR38, R61 ;  /* 0x0000002610447c24 */ /* 0x000fc8000f8e023d */
[----:B0-----:R-:W-:Y:S01]  /*6370*/  IMAD.IADD R68, R68, 0x1, -R11 ;  /* 0x0000000144447824 */ /* 0x001fe200078e0a0b */
[----:B------:R-:W0:Y:S03]  /*6380*/  MUFU.TANH R55, R55 ;  /* 0x0000003700377308 */ /* 0x000e260000002400 */
[C---:B------:R-:W-:Y:S02]  /*6390*/  VIADD R154, R68.reuse, UR39 ;  /* 0x00000027449a7c36 */ /* 0x040fe40008000000 */
[----:B------:R-:W-:Y:S02]  /*63a0*/  VIADD R155, R68, UR5 ;  /* 0x00000005449b7c36 */ /* 0x000fe40008000000 */
[--C-:B-----5:R-:W-:Y:S02]  /*63b0*/  IMAD.IADD R68, R154, 0x1, R65.reuse ;  /* 0x000000019a447824 */ /* 0x120fe400078e0241 */
[----:B------:R-:W-:Y:S01]  /*63c0*/  IMAD.IADD R70, R155, 0x1, R65 ;  /* 0x000000019b467824 */ /* 0x000fe200078e0241 */
[----:B--234-:R-:W-:Y:S06]  /*63d0*/  @!P3 BRA `(.L_x_985) ;  /* 0x00000000005cb947 */ /* 0x01cfec0003800000 */
[----:B------:R-:W-:Y:S01]  /*63e0*/  IMAD R60, R16, UR38, R65 ;  /* 0x00000026103c7c24 */ /* 0x000fe2000f8e0241 */
[----:B------:R-:W-:Y:S03]  /*63f0*/  BSSY B0, `(.L_x_986) ;  /* 0x0000011000007945 */ /* 0x000fe60003800000 */
[----:B------:R-:W-:-:S05]  /*6400*/  IMAD.IADD R65, R60, 0x1, -R11 ;  /* 0x000000013c417824 */ /* 0x000fca00078e0a0b */
[----:B------:R-:W-:-:S13]  /*6410*/  ISETP.GT.AND P4, PT, R65, -0x1, PT ;  /* 0xffffffff4100780c */ /* 0x000fda0003f84270 */
[----:B------:R-:W-:Y:S05]  /*6420*/  @P4 BRA `(.L_x_987) ;  /* 0x0000000000204947 */ /* 0x000fea0003800000 */
[----:B------:R-:W-:Y:S01]  /*6430*/  IMAD.U32 R69, RZ, RZ, UR46 ;  /* 0x0000002eff457e24 */ /* 0x000fe2000f8e00ff */
[----:B------:R-:W-:-:S04]  /*6440*/  LOP3.LUT R65, RZ, R65, RZ, 0x33, !PT ;  /* 0x00000041ff417212 */ /* 0x000fc800078e33ff */
[----:B------:R-:W-:-:S13]  /*6450*/  ISETP.NE.AND P4, PT, R69, 0x1, PT ;  /* 0x000000014500780c */ /* 0x000fda0003f85270 */
[----:B------:R-:W1:Y:S02]  /*6460*/  @P4 LDC.64 R60, c[0x0][0x9e8] ;  /* 0x00027a00ff3c4b82 */ /* 0x000e640000000a00 */
[----:B-1----:R-:W-:-:S05]  /*6470*/  @P4 IMAD.HI.U32 R60, R65, R60, RZ ;  /* 0x0000003c413c4227 */ /* 0x002fca00078e00ff */
[----:B------:R-:W-:-:S04]  /*6480*/  @P4 SHF.R.U32.HI R65, RZ, R61, R60 ;  /* 0x0000003dff414219 */ /* 0x000fc8000001163c */
[----:B------:R-:W-:Y:S01]  /*6490*/  LOP3.LUT R65, RZ, R65, RZ, 0x33, !PT ;  /* 0x00000041ff417212 */ /* 0x000fe200078e33ff */
[----:B------:R-:W-:Y:S06]  /*64a0*/  BRA `(.L_x_988) ;  /* 0x0000000000147947 */ /* 0x000fec0003800000 */
.L_x_987:
[----:B------:R-:W-:-:S05]  /*64b0*/  IMAD.U32 R69, RZ, RZ, UR46 ;  /* 0x0000002eff457e24 */ /* 0x000fca000f8e00ff */
[----:B------:R-:W-:-:S13]  /*64c0*/  ISETP.NE.AND P4, PT, R69, 0x1, PT ;  /* 0x000000014500780c */ /* 0x000fda0003f85270 */
[----:B------:R-:W1:Y:S02]  /*64d0*/  @P4 LDC.64 R60, c[0x0][0x9e8] ;  /* 0x00027a00ff3c4b82 */ /* 0x000e640000000a00 */
[----:B-1----:R-:W-:-:S05]  /*64e0*/  @P4 IMAD.HI.U32 R60, R65, R60, RZ ;  /* 0x0000003c413c4227 */ /* 0x002fca00078e00ff */
[----:B------:R-:W-:-:S07]  /*64f0*/  @P4 SHF.R.U32.HI R65, RZ, R61, R60 ;  /* 0x0000003dff414219 */ /* 0x000fce000001163c */
.L_x_988:
[----:B------:R-:W-:Y:S05]  /*6500*/  BSYNC B0 ;  /* 0x0000000000007941 */ /* 0x000fea0003800000 */
.L_x_986:
[----:B------:R-:W-:-:S04]  /*6510*/  IMAD R65, R65, R69, -R152 ;  /* 0x0000004541417224 */ /* 0x000fc800078e0a98 */
[----:B------:R-:W-:-:S05]  /*6520*/  IMAD R65, R2, -0x2, R65 ;  /* 0xfffffffe02417824 */ /* 0x000fca00078e0241 */
[----:B------:R-:W-:Y:S02]  /*6530*/  VIADDMNMX R68, R65, R69, R68, PT ;  /* 0x0000004541447246 */ /* 0x000fe40003800144 */
[----:B------:R-:W-:-:S07]  /*6540*/  VIMNMX R70, R70, R65, !PT ;  /* 0x0000004146467248 */ /* 0x000fce0007fe0100 */
.L_x_985:
[----:B------:R-:W-:Y:S01]  /*6550*/  ISETP.GT.AND P4, PT, R8, -0x1, PT ;  /* 0xffffffff0800780c */ /* 0x000fe20003f84270 */
[----:B------:R-:W1:Y:S03]  /*6560*/  SHFL.IDX PT, R157, R66, 0x1, 0x1c1f ;  /* 0x003c1f00429d7f89 */ /* 0x000e6600000e0000 */
[C---:B------:R-:W-:Y:S02]  /*6570*/  ISETP.GT.AND P6, PT, R70.reuse, RZ, P4 ;  /* 0x000000ff4600720c */ /* 0x040fe400027c4270 */
[----:B------:R-:W-:Y:S02]  /*6580*/  ISETP.GT.AND P5, PT, R70, 0x1, P4 ;  /* 0x000000014600780c */ /* 0x000fe400027a4270 */
[C---:B------:R-:W-:Y:S02]  /*6590*/  ISETP.LT.OR P6, PT, R68.reuse, 0x1, P6 ;  /* 0x000000014400780c */ /* 0x040fe400037c1670 */
[----:B------:R-:W-:-:S02]  /*65a0*/  ISETP.LT.OR P5, PT, R68, 0x2, P5 ;  /* 0x000000024400780c */ /* 0x000fc40002fa1670 */
[----:B------:R-:W-:Y:S02]  /*65b0*/  FSEL R181, R164, -INF , !P6 ;  /* 0xff800000a4b57808 */ /* 0x000fe40007000000 */
[----:B------:R-:W-:Y:S02]  /*65c0*/  FSEL R195, R165, -INF , !P5 ;  /* 0xff800000a5c37808 */ /* 0x000fe40006800000 */
[C---:B------:R-:W-:Y:S02]  /*65d0*/  ISETP.GT.AND P6, PT, R70.reuse, 0x8, P4 ;  /* 0x000000084600780c */ /* 0x040fe400027c4270 */
        /* <DEDUP_REMOVED lines=9> */
[----:B------:R-:W-:Y:S01]  /*6670*/  FSEL R191, R32, -INF , !P6 ;  /* 0xff80000020bf7808 */ /* 0x000fe20007000000 */
[----:B-1----:R-:W-:Y:S01]  /*6680*/  IMAD.IADD R32, R154, 0x1, R157 ;  /* 0x000000019a207824 */ /* 0x002fe200078e029d */
[----:B------:R-:W-:Y:S02]  /*6690*/  FSEL R189, R33, -INF , !P5 ;  /* 0xff80000021bd7808 */ /* 0x000fe40006800000 */
[C---:B------:R-:W-:Y:S02]  /*66a0*/  ISETP.GT.AND P6, PT, R70.reuse, 0x18, P4 ;  /* 0x000000184600780c */ /* 0x040fe400027c4270 */
[----:B------:R-:W-:Y:S02]  /*66b0*/  ISETP.GT.AND P5, PT, R70, 0x19, P4 ;  /* 0x000000194600780c */ /* 0x000fe400027a4270 */
[C---:B------:R-:W-:Y:S02]  /*66c0*/  ISETP.LT.OR P6, PT, R68.reuse, 0x19, P6 ;  /* 0x000000194400780c */ /* 0x040fe400037c1670 */
[----:B------:R-:W-:-:S02]  /*66d0*/  ISETP.LT.OR P5, PT, R68, 0x1a, P5 ;  /* 0x0000001a4400780c */ /* 0x000fc40002fa1670 */
[----:B------:R-:W-:Y:S01]  /*66e0*/  FSEL R187, R36, -INF , !P6 ;  /* 0xff80000024bb7808 */ /* 0x000fe20007000000 */
[----:B------:R-:W-:Y:S01]  /*66f0*/  IMAD.IADD R36, R155, 0x1, R157 ;  /* 0x000000019b247824 */ /* 0x000fe200078e029d */
        /* <DEDUP_REMOVED lines=72> */
[----:B------:R-:W-:Y:S01]  /*6b80*/  FSEL R29, R82, -INF , !P5 ;  /* 0xff800000521d7808 */ /* 0x000fe20006800000 */
[----:B------:R-:W-:Y:S08]  /*6b90*/  @!P3 BRA `(.L_x_989) ;  /* 0x00000000005cb947 */ /* 0x000ff00003800000 */
        /* <DEDUP_REMOVED lines=13> */
.L_x_991:
[----:B------:R-:W-:-:S05]  /*6c70*/  IMAD.U32 R56, RZ, RZ, UR46 ;  /* 0x0000002eff387e24 */ /* 0x000fca000f8e00ff */
[----:B------:R-:W-:-:S13]  /*6c80*/  ISETP.NE.AND P5, PT, R56, 0x1, PT ;  /* 0x000000013800780c */ /* 0x000fda0003fa5270 */
[----:B------:R-:W1:Y:S02]  /*6c90*/  @P5 LDC.64 R154, c[0x0][0x9e8] ;  /* 0x00027a00ff9a5b82 */ /* 0x000e640000000a00 */
[----:B-1----:R-:W-:-:S05]  /*6ca0*/  @P5 IMAD.HI.U32 R48, R157, R154, RZ ;  /* 0x0000009a9d305227 */ /* 0x002fca00078e00ff */
[----:B------:R-:W-:-:S07]  /*6cb0*/  @P5 SHF.R.U32.HI R157, RZ, R155, R48 ;  /* 0x0000009bff9d5219 */ /* 0x000fce0000011630 */
.L_x_992:
[----:B------:R-:W-:Y:S05]  /*6cc0*/  BSYNC B0 ;  /* 0x0000000000007941 */ /* 0x000fea0003800000 */
.L_x_990:
[----:B------:R-:W-:-:S04]  /*6cd0*/  IMAD R157, R157, R56, -R152 ;  /* 0x000000389d9d7224 */ /* 0x000fc800078e0a98 */
[----:B------:R-:W-:-:S05]  /*6ce0*/  IMAD R157, R2, -0x2, R157 ;  /* 0xfffffffe029d7824 */ /* 0x000fca00078e029d */
[----:B------:R-:W-:Y:S02]  /*6cf0*/  VIADDMNMX R32, R157, R56, R32, PT ;  /* 0x000000389d207246 */ /* 0x000fe40003800120 */
[----:B------:R-:W-:-:S07]  /*6d00*/  VIMNMX R36, R36, R157, !PT ;  /* 0x0000009d24247248 */ /* 0x000fce0007fe0100 */
.L_x_989:
[----:B------:R-:W-:Y:S02]  /*6d10*/  FMNMX.FTZ R48, R181, R9, !PT ;  /* 0x00000009b5307209 */ /* 0x000fe40007810000 */
[C---:B------:R-:W-:Y:S02]  /*6d20*/  ISETP.GT.AND P6, PT, R36.reuse, 0x1, P4 ;  /* 0x000000012400780c */ /* 0x040fe400027c4270 */
[----:B------:R-:W-:Y:S02]  /*6d30*/  FMNMX.FTZ R48, R195, R48, !PT ;  /* 0x00000030c3307209 */ /* 0x000fe40007810000 */
[----:B------:R-:W-:Y:S02]  /*6d40*/  ISETP.GT.AND P5, PT, R36, 0x8, P4 ;  /* 0x000000082400780c */ /* 0x000fe400027a4270 */
[----:B------:R-:W-:Y:S02]  /*6d50*/  FMNMX.FTZ R48, R185, R48, !PT ;  /* 0x00000030b9307209 */ /* 0x000fe40007810000 */
[----:B------:R-:W-:-:S02]  /*6d60*/  ISETP.LT.OR P6, PT, R32, 0x2, P6 ;  /* 0x000000022000780c */ /* 0x000fc400037c1670 */
[----:B------:R-:W-:Y:S02]  /*6d70*/  FMNMX.FTZ R48, R193, R48, !PT ;  /* 0x00000030c1307209 */ /* 0x000fe40007810000 */
[----:B------:R-:W-:Y:S02]  /*6d80*/  ISETP.LT.OR P5, PT, R32, 0x9, P5 ;  /* 0x000000092000780c */ /* 0x000fe40002fa1670 */
[----:B------:R-:W-:Y:S02]  /*6d90*/  FMNMX.FTZ R48, R191, R48, !PT ;  /* 0x00000030bf307209 */ /* 0x000fe40007810000 */
[----:B------:R-:W-:Y:S02]  /*6da0*/  FSEL R179, R12, -INF , !P6 ;  /* 0xff8000000cb37808 */ /* 0x000fe40007000000 */
[----:B------:R-:W-:Y:S01]  /*6db0*/  FMNMX.FTZ R48, R189, R48, !PT ;  /* 0x00000030bd307209 */ /* 0x000fe20007810000 */
[----:B------:R-:W1:Y:S01]  /*6dc0*/  LDC R12, c[0x0][0x988] ;  /* 0x00026200ff0c7b82 */ /* 0x000e620000000800 */
[----:B------:R-:W-:-:S02]  /*6dd0*/  ISETP.GT.AND P6, PT, R36, 0x9, P4 ;  /* 0x000000092400780c */ /* 0x000fc400027c4270 */
[----:B------:R-:W-:Y:S02]  /*6de0*/  FMNMX.FTZ R48, R187, R48, !PT ;  /* 0x00000030bb307209 */ /* 0x000fe40007810000 */
[----:B------:R-:W-:Y:S02]  /*6df0*/  FSEL R159, R15, -INF , !P5 ;  /* 0xff8000000f9f7808 */ /* 0x000fe40006800000 */
        /* <DEDUP_REMOVED lines=8> */
[----:B------:R-:W-:Y:S02]  /*6e80*/  FMNMX.FTZ R48, R163, R48, !PT ;  /* 0x00000030a3307209 */ /* 0x000fe40007810000 */
        /* <DEDUP_REMOVED lines=41> */
[C---:B------:R-:W-:Y:S01]  /*7120*/  ISETP.LT.OR P6, PT, R32.reuse, 0x2a, P6 ;  /* 0x0000002a2000780c */ /* 0x040fe200037c1670 */
[----:B------:R-:W2:Y:S01]  /*7130*/  SHFL.BFLY PT, R165, R48, 0x2, 0x1f ;  /* 0x0c401f0030a57f89 */ /* 0x000ea200000e0000 */
[----:B------:R-:W-:-:S02]  /*7140*/  ISETP.LT.OR P5, PT, R32, 0x31, P5 ;  /* 0x000000312000780c */ /* 0x000fc40002fa1670 */
[----:B------:R-:W-:Y:S02]  /*7150*/  FSEL R27, R27, -INF , !P6 ;  /* 0xff8000001b1b7808 */ /* 0x000fe40007000000 */
[----:B------:R-:W-:-:S04]  /*7160*/  ISETP.GT.AND P6, PT, R36, 0x31, P4 ;  /* 0x000000312400780c */ /* 0x000fc800027c4270 */
[----:B------:R-:W-:-:S04]  /*7170*/  ISETP.LT.OR P6, PT, R32, 0x32, P6 ;  /* 0x000000322000780c */ /* 0x000fc800037c1670 */
[----:B------:R-:W-:Y:S02]  /*7180*/  FSEL R31, R31, -INF , !P6 ;  /* 0xff8000001f1f7808 */ /* 0x000fe40007000000 */
[----:B------:R-:W-:-:S04]  /*7190*/  ISETP.GT.AND P6, PT, R36, 0x39, P4 ;  /* 0x000000392400780c */ /* 0x000fc800027c4270 */
[----:B------:R-:W-:-:S04]  /*71a0*/  ISETP.LT.OR P6, PT, R32, 0x3a, P6 ;  /* 0x0000003a2000780c */ /* 0x000fc800037c1670 */
[----:B------:R-:W-:Y:S02]  /*71b0*/  FSEL R35, R35, -INF , !P6 ;  /* 0xff80000023237808 */ /* 0x000fe40007000000 */
[----:B--2---:R-:W-:Y:S02]  /*71c0*/  FMNMX.FTZ R15, R48, R165, !PT ;  /* 0x000000a5300f7209 */ /* 0x004fe40007810000 */
[----:B------:R-:W-:Y:S02]  /*71d0*/  FSEL R165, R30, -INF , !P5 ;  /* 0xff8000001ea57808 */ /* 0x000fe40006800000 */
[----:B------:R-:W-:Y:S01]  /*71e0*/  ISETP.GT.AND P5, PT, R36, 0x38, P4 ;  /* 0x000000382400780c */ /* 0x000fe200027a4270 */
[----:B------:R-:W2:Y:S03]  /*71f0*/  SHFL.BFLY PT, R20, R15, 0x1, 0x1f ;  /* 0x0c201f000f147f89 */ /* 0x000ea600000e0000 */
[----:B------:R-:W-:-:S04]  /*7200*/  ISETP.LT.OR P5, PT, R32, 0x39, P5 ;  /* 0x000000392000780c */ /* 0x000fc80002fa1670 */
[----:B------:R-:W-:Y:S02]  /*7210*/  FSEL R23, R34, -INF , !P5 ;  /* 0xff80000022177808 */ /* 0x000fe40006800000 */
[----:B------:R-:W-:-:S04]  /*7220*/  ISETP.GT.AND P5, PT, R36, 0x40, P4 ;  /* 0x000000402400780c */ /* 0x000fc800027a4270 */
[----:B------:R-:W-:-:S04]  /*7230*/  ISETP.LT.OR P5, PT, R32, 0x41, P5 ;  /* 0x000000412000780c */ /* 0x000fc80002fa1670 */
[----:B------:R-:W-:Y:S02]  /*7240*/  FSEL R21, R38, -INF , !P5 ;  /* 0xff80000026157808 */ /* 0x000fe40006800000 */
[----:B------:R-:W-:-:S04]  /*7250*/  ISETP.GT.AND P5, PT, R36, 0x41, P4 ;  /* 0x000000412400780c */ /* 0x000fc800027a4270 */
[----:B------:R-:W-:Y:S02]  /*7260*/  ISETP.LT.OR P5, PT, R32, 0x42, P5 ;  /* 0x000000422000780c */ /* 0x000fe40002fa1670 */
[----:B--2---:R-:W-:-:S04]  /*7270*/  FMNMX.FTZ R15, R15, R20, !PT ;  /* 0x000000140f0f7209 */ /* 0x004fc80007810000 */
[C---:B------:R-:W-:Y:S01]  /*7280*/  FSETP.NEU.FTZ.AND P6, PT, R15.reuse, -INF , PT ;  /* 0xff8000000f00780b */ /* 0x040fe20003fdd000 */
[----:B-1----:R-:W-:-:S05]  /*7290*/  FMUL.FTZ R20, R15, R12 ;  /* 0x0000000c0f147220 */ /* 0x002fca0000410000 */
[----:B------:R-:W-:-:S05]  /*72a0*/  FSEL R20, R20, RZ, P6 ;  /* 0x000000ff14147208 */ /* 0x000fca0003000000 */
[-CC-:B------:R-:W-:Y:S01]  /*72b0*/  FFMA.FTZ R22, R181, R12.reuse, -R20.reuse ;  /* 0x0000000cb5167223 */ /* 0x180fe20000010814 */
[----:B------:R-:W-:Y:S01]  /*72c0*/  FSEL R181, R39, -INF , !P5 ;  /* 0xff80000027b57808 */ /* 0x000fe20006800000 */
[-CC-:B------:R-:W-:Y:S01]  /*72d0*/  FFMA.FTZ R180, R195, R12.reuse, -R20.reuse ;  /* 0x0000000cc3b47223 */ /* 0x180fe20000010814 */
[----:B------:R-:W-:Y:S01]  /*72e0*/  ISETP.GT.AND P5, PT, R36, 0x48, P4 ;  /* 0x000000482400780c */ /* 0x000fe200027a4270 */
[-CC-:B------:R-:W-:Y:S01]  /*72f0*/  FFMA.FTZ R176, R191, R12.reuse, -R20.reuse ;  /* 0x0000000cbfb07223 */ /* 0x180fe20000010814 */
[----:B------:R1:W-:Y:S01]  /*7300*/  MUFU.EX2 R39, R22 ;  /* 0x0000001600277308 */ /* 0x0003e20000000800 */
[-CC-:B------:R-:W-:Y:S01]  /*7310*/  FFMA.FTZ R178, R187, R12.reuse, -R20.reuse ;  /* 0x0000000cbbb27223 */ /* 0x180fe20000010814 */
[----:B------:R-:W-:Y:S01]  /*7320*/  ISETP.LT.OR P5, PT, R32, 0x49, P5 ;  /* 0x000000492000780c */ /* 0x000fe20002fa1670 */
[-CC-:B------:R-:W-:Y:S01]  /*7330*/  FFMA.FTZ R182, R185, R12.reuse, -R20.reuse ;  /* 0x0000000cb9b67223 */ /* 0x180fe20000010814 */
[-CC-:B------:R-:W-:Y:S01]  /*7340*/  FFMA.FTZ R185, R193, R12.reuse, -R20.reuse ;  /* 0x0000000cc1b97223 */ /* 0x180fe20000010814 */
[-CC-:B------:R-:W-:Y:S01]  /*7350*/  FFMA.FTZ R172, R153, R12.reuse, -R20.reuse ;  /* 0x0000000c99ac7223 */ /* 0x180fe20000010814 */
[----:B------:R-:W-:Y:S01]  /*7360*/  FSEL R41, R41, -INF , !P5 ;  /* 0xff80000029297808 */ /* 0x000fe20006800000 */
[-CC-:B------:R-:W-:Y:S01]  /*7370*/  FFMA.FTZ R168, R85, R12.reuse, -R20.reuse ;  /* 0x0000000c55a87223 */ /* 0x180fe20000010814 */
[----:B------:R-:W-:Y:S01]  /*7380*/  ISETP.GT.AND P5, PT, R36, RZ, P4 ;  /* 0x000000ff2400720c */ /* 0x000fe200027a4270 */
[-CC-:B-1----:R-:W-:Y:S01]  /*7390*/  FFMA.FTZ R22, R189, R12.reuse, -R20.reuse ;  /* 0x0000000cbd167223 */ /* 0x182fe20000010814 */
[-CC-:B------:R-:W-:Y:S01]  /*73a0*/  FFMA.FTZ R174, R87, R12.reuse, -R20.reuse ;  /* 0x0000000c57ae7223 */ /* 0x180fe20000010814 */
[-CC-:B------:R-:W-:Y:S01]  /*73b0*/  FFMA.FTZ R87, R163, R12.reuse, -R20.reuse ;  /* 0x0000000ca3577223 */ /* 0x180fe20000010814 */
[----:B------:R-:W-:Y:S01]  /*73c0*/  ISETP.LT.OR P5, PT, R32, 0x1, P5 ;  /* 0x000000012000780c */ /* 0x000fe20002fa1670 */
[-CC-:B------:R-:W-:Y:S01]  /*73d0*/  FFMA.FTZ R164, R79, R12.reuse, -R20.reuse ;  /* 0x0000000c4fa47223 */ /* 0x180fe20000010814 */
[-CC-:B------:R-:W-:Y:S01]  /*73e0*/  FFMA.FTZ R166, R75, R12.reuse, -R20.reuse ;  /* 0x0000000c4ba67223 */ /* 0x180fe20000010814 */
[-CC-:B------:R-:W-:Y:S01]  /*73f0*/  FFMA.FTZ R154, R37, R12.reuse, -R20.reuse ;  /* 0x0000000c259a7223 */ /* 0x180fe20000010814 */
[----:B------:R-:W-:Y:S01]  /*7400*/  FSEL R195, R14, -INF , !P5 ;  /* 0xff8000000ec37808 */ /* 0x000fe20006800000 */
[-CC-:B------:R-:W-:Y:S01]  /*7410*/  FFMA.FTZ R152, R49, R12.reuse, -R20.reuse ;  /* 0x0000000c31987223 */ /* 0x180fe20000010814 */
[----:B------:R-:W-:Y:S01]  /*7420*/  ISETP.GT.AND P5, PT, R36, 0x49, P4 ;  /* 0x000000492400780c */ /* 0x000fe200027a4270 */
[--C-:B------:R-:W-:Y:S01]  /*7430*/  FFMA.FTZ R49, R33, R12, -R20.reuse ;  /* 0x0000000c21317223 */ /* 0x100fe20000010814 */
[----:B------:R-:W-:Y:S01]  /*7440*/  FMNMX.FTZ R14, R195, R10, !PT ;  /* 0x0000000ac30e7209 */ /* 0x000fe20007810000 */
[-CC-:B------:R-:W-:Y:S01]  /*7450*/  FFMA.FTZ R160, R65, R12.reuse, -R20.reuse ;  /* 0x0000000c41a07223 */ /* 0x180fe20000010814 */
[----:B------:R-:W-:Y:S01]  /*7460*/  ISETP.LT.OR P5, PT, R32, 0x4a, P5 ;  /* 0x0000004a2000780c */ /* 0x000fe20002fa1670 */
[--C-:B------:R-:W-:Y:S01]  /*7470*/  FFMA.FTZ R162, R67, R12, -R20.reuse ;  /* 0x0000000c43a27223 */ /* 0x100fe20000010814 */
[----:B------:R-:W-:Y:S01]  /*7480*/  FMNMX.FTZ R14, R179, R14, !PT ;  /* 0x0000000eb30e7209 */ /* 0x000fe20007810000 */
[----:B------:R-:W-:Y:S01]  /*7490*/  MUFU.EX2 R180, R180 ;  /* 0x000000b400b47308 */ /* 0x000fe20000000800 */
[----:B------:R-:W-:Y:S01]  /*74a0*/  FSEL R191, R40, -INF , !P5 ;  /* 0xff80000028bf7808 */ /* 0x000fe20006800000 */
[--C-:B------:R-:W-:Y:S01]  /*74b0*/  FFMA.FTZ R183, R183, R12, -R20.reuse ;  /* 0x0000000cb7b77223 */ /* 0x100fe20000010814 */
[----:B------:R-:W-:Y:S01]  /*74c0*/  FMNMX.FTZ R14, R159, R14, !PT ;  /* 0x0000000e9f0e7209 */ /* 0x000fe20007810000 */
        /* <DEDUP_REMOVED lines=8> */
[-CC-:B------:R-:W-:Y:S01]  /*7550*/  FFMA.FTZ R67, R71, R12.reuse, -R20.reuse ;  /* 0x0000000c47437223 */ /* 0x180fe20000010814 */
[----:B------:R-:W-:Y:S01]  /*7560*/  FSEL R189, R43, -INF , !P5 ;  /* 0xff8000002bbd7808 */ /* 0x000fe20006800000 */
[--C-:B------:R-:W-:Y:S01]  /*7570*/  FFMA.FTZ R156, R63, R12, -R20.reuse ;  /* 0x0000000c3f9c7223 */ /* 0x100fe20000010814 */
[----:B------:R-:W-:Y:S01]  /*7580*/  FMNMX.FTZ R14, R175, R14, !PT ;  /* 0x0000000eaf0e7209 */ /* 0x000fe20007810000 */
[----:B------:R1:W-:Y:S01]  /*7590*/  MUFU.EX2 R43, R22 ;  /* 0x00000016002b7308 */ /* 0x0003e20000000800 */
        /* <DEDUP_REMOVED lines=9> */
[----:B-1----:R-:W-:Y:S01]  /*7630*/  FFMA.FTZ R22, R161, R12, -R20 ;  /* 0x0000000ca1167223 */ /* 0x002fe20000010814 */
[----:B------:R-:W-:-:S02]  /*7640*/  FMNMX.FTZ R14, R25, R14, !PT ;  /* 0x0000000e190e7209 */ /* 0x000fc40007810000 */
[----:B------:R-:W-:Y:S02]  /*7650*/  ISETP.GT.AND P5, PT, R36, 0x58, P4 ;  /* 0x000000582400780c */ /* 0x000fe400027a4270 */
[----:B------:R-:W-:Y:S01]  /*7660*/  FMNMX.FTZ R14, R171, R14, !PT ;  /* 0x0000000eab0e7209 */ /* 0x000fe20007810000 */
[----:B------:R-:W-:Y:S01]  /*7670*/  MUFU.EX2 R185, R185 ;  /* 0x000000b900b97308 */ /* 0x000fe20000000800 */
[----:B------:R-:W-:Y:S02]  /*7680*/  ISETP.LT.OR P5, PT, R32, 0x59, P5 ;  /* 0x000000592000780c */ /* 0x000fe40002fa1670 */
[----:B------:R-:W-:Y:S02]  /*7690*/  FMNMX.FTZ R14, R169, R14, !PT ;  /* 0x0000000ea90e7209 */ /* 0x000fe40007810000 */
[----:B------:R-:W-:Y:S02]  /*76a0*/  FSEL R193, R44, -INF , !P5 ;  /* 0xff8000002cc17808 */ /* 0x000fe40006800000 */
[----:B------:R-:W-:Y:S01]  /*76b0*/  FMNMX.FTZ R14, R27, R14, !PT ;  /* 0x0000000e1b0e7209 */ /* 0x000fe20007810000 */
[----:B------:R-:W-:Y:S01]  /*76c0*/  MUFU.EX2 R176, R176 ;  /* 0x000000b000b07308 */ /* 0x000fe20000000800 */
[----:B------:R-:W-:-:S02]  /*76d0*/  ISETP.GT.AND P5, PT, R36, 0x59, P4 ;  /* 0x000000592400780c */ /* 0x000fc400027a4270 */
[----:B------:R-:W-:Y:S02]  /*76e0*/  FMNMX.FTZ R14, R165, R14, !PT ;  /* 0x0000000ea50e7209 */ /* 0x000fe40007810000 */
[----:B------:R-:W-:Y:S02]  /*76f0*/  ISETP.LT.OR P5, PT, R32, 0x5a, P5 ;  /* 0x0000005a2000780c */ /* 0x000fe40002fa1670 */
[----:B------:R-:W-:Y:S01]  /*7700*/  FMNMX.FTZ R14, R31, R14, !PT ;  /* 0x0000000e1f0e7209 */ /* 0x000fe20007810000 */
[----:B------:R-:W-:Y:S01]  /*7710*/  MUFU.EX2 R178, R178 ;  /* 0x000000b200b27308 */ /* 0x000fe20000000800 */
[----:B------:R-:W-:Y:S02]  /*7720*/  FSEL R153, R45, -INF , !P5 ;  /* 0xff8000002d997808 */ /* 0x000fe40006800000 */
[----:B------:R-:W-:Y:S02]  /*7730*/  ISETP.GT.AND P5, PT, R36, 0x60, P4 ;  /* 0x000000602400780c */ /* 0x000fe400027a4270 */
[----:B------:R-:W-:-:S02]  /*7740*/  FMNMX.FTZ R14, R23, R14, !PT ;  /* 0x0000000e170e7209 */ /* 0x000fc40007810000 */
[----:B------:R-:W-:Y:S01]  /*7750*/  ISETP.LT.OR P5, PT, R32, 0x61, P5 ;  /* 0x000000612000780c */ /* 0x000fe20002fa1670 */
[----:B------:R1:W-:Y:S01]  /*7760*/  MUFU.EX2 R45, R22 ;  /* 0x00000016002d7308 */ /* 0x0003e20000000800 */
[----:B------:R-:W-:Y:S02]  /*7770*/  FMNMX.FTZ R14, R35, R14, !PT ;  /* 0x0000000e230e7209 */ /* 0x000fe40007810000 */
[----:B------:R-:W-:Y:S02]  /*7780*/  FSEL R161, R46, -INF , !P5 ;  /* 0xff8000002ea17808 */ /* 0x000fe40006800000 */
[----:B------:R-:W-:Y:S02]  /*7790*/  ISETP.GT.AND P5, PT, R36, 0x61, P4 ;  /* 0x000000612400780c */ /* 0x000fe400027a4270 */
[----:B------:R-:W-:Y:S01]  /*77a0*/  FMNMX.FTZ R14, R21, R14, !PT ;  /* 0x0000000e150e7209 */ /* 0x000fe20007810000 */
[----:B------:R-:W-:Y:S01]  /*77b0*/  MUFU.EX2 R183, R183 ;  /* 0x000000b700b77308 */ /* 0x000fe20000000800 */
[----:B------:R-:W-:-:S02]  /*77c0*/  ISETP.LT.OR P5, PT, R32, 0x62, P5 ;  /* 0x000000622000780c */ /* 0x000fc40002fa1670 */
[----:B------:R-:W-:Y:S02]  /*77d0*/  FMNMX.FTZ R14, R181, R14, !PT ;  /* 0x0000000eb50e7209 */ /* 0x000fe40007810000 */
[----:B------:R-:W-:Y:S02]  /*77e0*/  FSEL R47, R47, -INF , !P5 ;  /* 0xff8000002f2f7808 */ /* 0x000fe40006800000 */
[----:B------:R-:W-:Y:S01]  /*77f0*/  ISETP.GT.AND P5, PT, R36, 0x68, P4 ;  /* 0x000000682400780c */ /* 0x000fe200027a4270 */
[----:B------:R-:W-:Y:S01]  /*7800*/  MUFU.EX2 R172, R172 ;  /* 0x000000ac00ac7308 */ /* 0x000fe20000000800 */
[----:B------:R-:W-:Y:S02]  /*7810*/  FMNMX.FTZ R14, R41, R14, !PT ;  /* 0x0000000e290e7209 */ /* 0x000fe40007810000 */
[----:B------:R-:W-:Y:S02]  /*7820*/  ISETP.LT.OR P5, PT, R32, 0x69, P5 ;  /* 0x000000692000780c */ /* 0x000fe40002fa1670 */
[----:B------:R-:W-:-:S02]  /*7830*/  FMNMX.FTZ R14, R191, R14, !PT ;  /* 0x0000000ebf0e7209 */ /* 0x000fc40007810000 */
[----:B------:R-:W-:Y:S01]  /*7840*/  FSEL R85, R50, -INF , !P5 ;  /* 0xff80000032557808 */ /* 0x000fe20006800000 */
[----:B------:R-:W-:Y:S01]  /*7850*/  MUFU.EX2 R174, R174 ;  /* 0x000000ae00ae7308 */ /* 0x000fe20000000800 */
[----:B------:R-:W-:Y:S02]  /*7860*/  FMNMX.FTZ R14, R189, R14, !PT ;  /* 0x0000000ebd0e7209 */ /* 0x000fe40007810000 */
[----:B------:R-:W-:Y:S02]  /*7870*/  ISETP.GT.AND P5, PT, R36, 0x69, P4 ;  /* 0x000000692400780c */ /* 0x000fe400027a4270 */
[----:B------:R-:W-:Y:S02]  /*7880*/  FMNMX.FTZ R14, R187, R14, !PT ;  /* 0x0000000ebb0e7209 */ /* 0x000fe40007810000 */
[----:B------:R-:W-:Y:S01]  /*7890*/  ISETP.LT.OR P5, PT, R32, 0x6a, P5 ;  /* 0x0000006a2000780c */ /* 0x000fe20002fa1670 */
[----:B------:R-:W-:Y:S01]  /*78a0*/  MUFU.EX2 R87, R87 ;  /* 0x0000005700577308 */ /* 0x000fe20000000800 */
[----:B------:R-:W-:-:S02]  /*78b0*/  FMNMX.FTZ R14, R193, R14, !PT ;  /* 0x0000000ec10e7209 */ /* 0x000fc40007810000 */
[----:B------:R-:W-:Y:S01]  /*78c0*/  FSEL R163, R51, -INF , !P5 ;  /* 0xff80000033a37808 */ /* 0x000fe20006800000 */
[----:B------:R-:W-:Y:S01]  /*78d0*/  FFMA.FTZ R51, R81, R12, -R20 ;  /* 0x0000000c51337223 */ /* 0x000fe20000010814 */
[----:B------:R-:W-:Y:S02]  /*78e0*/  ISETP.GT.AND P5, PT, R36, 0x70, P4 ;  /* 0x000000702400780c */ /* 0x000fe400027a4270 */
[----:B------:R-:W-:Y:S01]  /*78f0*/  FMNMX.FTZ R14, R153, R14, !PT ;  /* 0x0000000e990e7209 */ /* 0x000fe20007810000 */
[----:B------:R-:W-:Y:S01]  /*7900*/  MUFU.EX2 R168, R168 ;  /* 0x000000a800a87308 */ /* 0x000fe20000000800 */
[----:B------:R-:W-:Y:S02]  /*7910*/  ISETP.LT.OR P5, PT, R32, 0x71, P5 ;  /* 0x000000712000780c */ /* 0x000fe40002fa1670 */
[----:B------:R-:W-:Y:S02]  /*7920*/  FMNMX.FTZ R14, R161, R14, !PT ;  /* 0x0000000ea10e7209 */ /* 0x000fe40007810000 */
[----:B------:R-:W-:-:S02]  /*7930*/  FSEL R53, R53, -INF , !P5 ;  /* 0xff80000035357808 */ /* 0x000fc40006800000 */
[----:B------:R-:W-:Y:S01]  /*7940*/  ISETP.GT.AND P5, PT, R36, 0x71, P4 ;  /* 0x000000712400780c */ /* 0x000fe200027a4270 */
[----:B------:R-:W-:Y:S01]  /*7950*/  MUFU.EX2 R83, R83 ;  /* 0x0000005300537308 */ /* 0x000fe20000000800 */
[----:B------:R-:W-:Y:S02]  /*7960*/  FMNMX.FTZ R14, R47, R14, !PT ;  /* 0x0000000e2f0e7209 */ /* 0x000fe40007810000 */
[----:B------:R-:W-:Y:S02]  /*7970*/  ISETP.LT.OR P5, PT, R32, 0x72, P5 ;  /* 0x000000722000780c */ /* 0x000fe40002fa1670 */
[----:B------:R-:W-:Y:S02]  /*7980*/  FMNMX.FTZ R14, R85, R14, !PT ;  /* 0x0000000e550e7209 */ /* 0x000fe40007810000 */
[----:B------:R-:W-:Y:S01]  /*7990*/  FSEL R79, R52, -INF , !P5 ;  /* 0xff800000344f7808 */ /* 0x000fe20006800000 */
[----:B------:R-:W-:Y:S01]  /*79a0*/  MUFU.EX2 R170, R170 ;  /* 0x000000aa00aa7308 */ /* 0x000fe20000000800 */
[----:B------:R-:W-:-:S02]  /*79b0*/  ISETP.GT.AND P5, PT, R36, 0x78, P4 ;  /* 0x000000782400780c */ /* 0x000fc400027a4270 */
[----:B------:R-:W-:Y:S02]  /*79c0*/  FMNMX.FTZ R14, R163, R14, !PT ;  /* 0x0000000ea30e7209 */ /* 0x000fe40007810000 */
[----:B------:R-:W-:Y:S02]  /*79d0*/  ISETP.GT.AND P4, PT, R36, 0x79, P4 ;  /* 0x000000792400780c */ /* 0x000fe40002784270 */
[C---:B------:R-:W-:Y:S01]  /*79e0*/  ISETP.LT.OR P5, PT, R32.reuse, 0x79, P5 ;  /* 0x000000792000780c */ /* 0x040fe20002fa1670 */
[----:B------:R-:W-:Y:S01]  /*79f0*/  MUFU.EX2 R51, R51 ;  /* 0x0000003300337308 */ /* 0x000fe20000000800 */
[----:B------:R-:W-:Y:S02]  /*7a00*/  FMNMX.FTZ R14, R53, R14, !PT ;  /* 0x0000000e350e7209 */ /* 0x000fe40007810000 */
[----:B------:R-:W-:Y:S02]  /*7a10*/  ISETP.LT.OR P4, PT, R32, 0x7a, P4 ;  /* 0x0000007a2000780c */ /* 0x000fe40002781670 */
[----:B------:R-:W-:-:S02]  /*7a20*/  FSEL R81, R54, -INF , !P5 ;  /* 0xff80000036517808 */ /* 0x000fc40006800000 */
[----:B------:R-:W-:Y:S01]  /*7a30*/  FMNMX.FTZ R14, R79, R14, !PT ;  /* 0x0000000e4f0e7209 */ /* 0x000fe20007810000 */
[----:B------:R-:W-:Y:S01]  /*7a40*/  MUFU.EX2 R164, R164 ;  /* 0x000000a400a47308 */ /* 0x000fe20000000800 */
[----:B0-----:R-:W-:Y:S01]  /*7a50*/  FSEL R75, R55, -INF , !P4 ;  /* 0xff800000374b7808 */ /* 0x001fe20006000000 */
[--C-:B------:R-:W-:Y:S01]  /*7a60*/  FFMA.FTZ R55, R69, R12, -R20.reuse ;  /* 0x0000000c45377223 */ /* 0x100fe20000010814 */
[----:B------:R-:W-:Y:S02]  /*7a70*/  FMNMX.FTZ R14, R81, R14, !PT ;  /* 0x0000000e510e7209 */ /* 0x000fe40007810000 */
[----:B-1----:R-:W-:Y:S02]  /*7a80*/  FSEL R22, R15, RZ, P6 ;  /* 0x000000ff0f167208 */ /* 0x002fe40003000000 */
[----:B------:R-:W-:Y:S01]  /*7a90*/  FMNMX.FTZ R14, R75, R14, !PT ;  /* 0x0000000e4b0e7209 */ /* 0x000fe20007810000 */
[----:B------:R-:W-:Y:S02]  /*7aa0*/  MUFU.EX2 R77, R77 ;  /* 0x0000004d004d7308 */ /* 0x000fe40000000800 */
[----:B------:R-:W-:Y:S01]  /*7ab0*/  FADD.FTZ R37, -R22, R9 ;  /* 0x0000000916257221 */ /* 0x000fe20000010100 */
[----:B------:R-:W-:Y:S01]  /*7ac0*/  FFMA.FTZ R9, R29, R12, -R20 ;  /* 0x0000000c1d097223 */ /* 0x000fe20000010814 */
[----:B------:R-:W0:Y:S04]  /*7ad0*/  SHFL.BFLY PT, R69, R14, 0x2, 0x1f ;  /* 0x0c401f000e457f89 */ /* 0x000e2800000e0000 */
        /* <DEDUP_REMOVED lines=9> */
[----:B0-----:R-:W-:Y:S01]  /*7b70*/  FMNMX.FTZ R33, R69, R14, !PT ;  /* 0x0000000e45217209 */ /* 0x001fe20007810000 */
[----:B------:R-:W-:-:S03]  /*7b80*/  FMUL.FTZ R14, R37, R12 ;  /* 0x0000000c250e7220 */ /* 0x000fc60000410000 */
[C---:B------:R-:W-:Y:S01]  /*7b90*/  FSETP.NEU.FTZ.AND P4, PT, R33.reuse, -INF , PT ;  /* 0xff8000002100780b */ /* 0x040fe20003f9d000 */
[----:B------:R-:W-:Y:S02]  /*7ba0*/  FMUL.FTZ R20, R33, R12 ;  /* 0x0000000c21147220 */ /* 0x000fe40000410000 */
[----:B------:R-:W0:Y:S03]  /*7bb0*/  MUFU.EX2 R14, R14 ;  /* 0x0000000e000e7308 */ /* 0x000e260000000800 */
[----:B------:R-:W-:-:S05]  /*7bc0*/  FSEL R34, R20, RZ, P4 ;  /* 0x000000ff14227208 */ /* 0x000fca0002000000 */
        /* <DEDUP_REMOVED lines=8> */
[--C-:B------:R-:W-:Y:S01]  /*7c50*/  FFMA.FTZ R22, R159, R12, -R34.reuse ;  /* 0x0000000c9f167223 */ /* 0x100fe20000010822 */
[----:B0-----:R-:W-:Y:S01]  /*7c60*/  FFMA.FTZ R25, R14, R4, R39 ;  /* 0x000000040e197223 */ /* 0x001fe20000010027 */
[----:B------:R-:W-:Y:S01]  /*7c70*/  MUFU.EX2 R20, R20 ;  /* 0x0000001400147308 */ /* 0x000fe20000000800 */
[-CC-:B------:R-:W-:Y:S01]  /*7c80*/  FFMA.FTZ R169, R165, R12.reuse, -R34.reuse ;  /* 0x0000000ca5a97223 */ /* 0x180fe20000010822 */
[-CC-:B------:R-:W-:Y:S01]  /*7c90*/  FFMA.FTZ R165, R21, R12.reuse, -R34.reuse ;  /* 0x0000000c15a57223 */ /* 0x180fe20000010822 */
[----:B------:R-:W-:Y:S01]  /*7ca0*/  FADD.FTZ R25, R180, R25 ;  /* 0x00000019b4197221 */ /* 0x000fe20000010000 */
[-CC-:B------:R-:W-:Y:S01]  /*7cb0*/  FFMA.FTZ R37, R177, R12.reuse, -R34.reuse ;  /* 0x0000000cb1257223 */ /* 0x180fe20000010822 */
[-CC-:B------:R-:W-:Y:S01]  /*7cc0*/  FFMA.FTZ R177, R157, R12.reuse, -R34.reuse ;  /* 0x0000000c9db17223 */ /* 0x180fe20000010822 */
[-CC-:B------:R-:W-:Y:S01]  /*7cd0*/  FFMA.FTZ R179, R155, R12.reuse, -R34.reuse ;  /* 0x0000000c9bb37223 */ /* 0x180fe20000010822 */
[----:B------:R-:W-:Y:S01]  /*7ce0*/  FADD.FTZ R4, R182, R25 ;  /* 0x00000019b6047221 */ /* 0x000fe20000010000 */
[----:B------:R-:W-:Y:S01]  /*7cf0*/  MUFU.EX2 R29, R29 ;  /* 0x0000001d001d7308 */ /* 0x000fe20000000800 */
[-CC-:B------:R-:W-:Y:S01]  /*7d00*/  FFMA.FTZ R30, R27, R12.reuse, -R34.reuse ;  /* 0x0000000c1b1e7223 */ /* 0x180fe20000010822 */
[-C--:B------:R-:W-:Y:S01]  /*7d10*/  FFMA.FTZ R32, R31, R12.reuse, -R34 ;  /* 0x0000000c1f207223 */ /* 0x080fe20000010822 */
        /* <DEDUP_REMOVED lines=25> */
[----:B------:R-:W-:Y:S01]  /*7eb0*/  FFMA.FTZ R34, R75, R12, -R34 ;  /* 0x0000000c4b227223 */ /* 0x000fe20000010822 */
[----:B------:R-:W-:Y:S01]  /*7ec0*/  IMAD.U32 R27, RZ, RZ, UR7 ;  /* 0x00000007ff1b7e24 */ /* 0x000fe2000f8e00ff */
[----:B------:R-:W-:Y:S01]  /*7ed0*/  UMOV UR7, UR4 ;  /* 0x0000000400077c82 */ /* 0x000fe20008000000 */
[----:B------:R-:W-:Y:S01]  /*7ee0*/  FADD.FTZ R4, R174, R23 ;  /* 0x00000017ae047221 */ /* 0x000fe20000010000 */
[----:B------:R-:W-:Y:S01]  /*7ef0*/  FSEL R23, R33, RZ, P4 ;  /* 0x000000ff21177208 */ /* 0x000fe20002000000 */
[----:B------:R-:W-:Y:S01]  /*7f00*/  MUFU.EX2 R24, R24 ;  /* 0x0000001800187308 */ /* 0x000fe20000000800 */
[----:B------:R-:W-:Y:S01]  /*7f10*/  @!P1 LEA R27, R27, UR36, 0x3 ;  /* 0x000000241b1b9c11 */ /* 0x000fe2000f8e18ff */
[----:B------:R-:W-:Y:S01]  /*7f20*/  FADD.FTZ R25, R87, R4 ;  /* 0x0000000457197221 */ /* 0x000fe20000010000 */
[----:B------:R-:W-:Y:S01]  /*7f30*/  ISETP.GT.AND P4, PT, R8, R13, PT ;  /* 0x0000000d0800720c */ /* 0x000fe20003f84270 */
[----:B------:R-:W-:Y:S01]  /*7f40*/  FADD.FTZ R23, -R23, R10 ;  /* 0x0000000a17177221 */ /* 0x000fe20000010100 */
[----:B------:R-:W-:Y:S01]  /*7f50*/  F2FP.F16.F32.PACK_AB R178, R183, R178 ;  /* 0x000000b2b7b2723e */ /* 0x000fe200000000ff */
[----:B------:R-:W-:Y:S01]  /*7f60*/  FADD.FTZ R4, R168, R25 ;  /* 0x00000019a8047221 */ /* 0x000fe20000010000 */
[----:B------:R-:W-:-:S02]  /*7f70*/  @!P1 VIADD R27, R27, 0x28860 ;  /* 0x000288601b1b9836 */ /* 0x000fc40000000000 */
[----:B------:R-:W-:Y:S01]  /*7f80*/  FMUL.FTZ R23, R23, R12 ;  /* 0x0000000c17177220 */ /* 0x000fe20000410000 */
[----:B------:R-:W-:Y:S01]  /*7f90*/  MUFU.EX2 R179, R179 ;  /* 0x000000b300b37308 */ /* 0x000fe20000000800 */
[----:B------:R-:W-:Y:S01]  /*7fa0*/  FADD.FTZ R25, R83, R4 ;  /* 0x0000000453197221 */ /* 0x000fe20000010000 */
[-C--:B------:R-:W-:Y:S01]  /*7fb0*/  FMUL.FTZ R88, R88, R14.reuse ;  /* 0x0000000e58587220 */ /* 0x080fe20000410000 */
[----:B------:R-:W-:Y:S01]  /*7fc0*/  @!P1 PRMT R27, RZ, 0x654, R27 ;  /* 0x00000654ff1b9816 */ /* 0x000fe2000000001b */
[-C--:B------:R-:W-:Y:S01]  /*7fd0*/  FMUL.FTZ R89, R89, R14.reuse ;  /* 0x0000000e59597220 */ /* 0x080fe20000410000 */
[----:B------:R-:W-:Y:S01]  /*7fe0*/  FADD.FTZ R4, R170, R25 ;  /* 0x00000019aa047221 */ /* 0x000fe20000010000 */
[-C--:B------:R-:W-:Y:S01]  /*7ff0*/  FMUL.FTZ R92, R92, R14.reuse ;  /* 0x0000000e5c5c7220 */ /* 0x080fe20000410000 */
[----:B------:R0:W-:Y:S01]  /*8000*/  @!P1 SYNCS.ARRIVE.TRANS64.RED.A1T0 RZ, [R27+URZ], RZ ;  /* 0x000000ff1bff99a7 */ /* 0x0001e2000810043f */
[----:B------:R-:W1:Y:S01]  /*8010*/  MUFU.EX2 R23, R23 ;  /* 0x0000001700177308 */ /* 0x000e620000000800 */
[----:B------:R-:W-:Y:S01]  /*8020*/  FADD.FTZ R21, R51, R4 ;  /* 0x0000000433157221 */ /* 0x000fe20000010000 */
[-C--:B------:R-:W-:Y:S01]  /*8030*/  FMUL.FTZ R93, R93, R14.reuse ;  /* 0x0000000e5d5d7220 */ /* 0x080fe20000410000 */
[-C--:B------:R-:W-:Y:S01]  /*8040*/  FMUL.FTZ R96, R96, R14.reuse ;  /* 0x0000000e60607220 */ /* 0x080fe20000410000 */
[-C--:B------:R-:W-:Y:S01]  /*8050*/  FMUL.FTZ R97, R97, R14.reuse ;  /* 0x0000000e61617220 */ /* 0x080fe20000410000 */
[----:B------:R-:W-:Y:S01]  /*8060*/  FADD.FTZ R4, R164, R21 ;  /* 0x00000015a4047221 */ /* 0x000fe20000010000 */
[-C--:B------:R-:W-:Y:S01]  /*8070*/  FMUL.FTZ R100, R100, R14.reuse ;  /* 0x0000000e64647220 */ /* 0x080fe20000410000 */
[-C--:B------:R-:W-:Y:S01]  /*8080*/  FMUL.FTZ R101, R101, R14.reuse ;  /* 0x0000000e65657220 */ /* 0x080fe20000410000 */
[----:B------:R-:W2:Y:S01]  /*8090*/  MUFU.EX2 R61, R61 ;  /* 0x0000003d003d7308 */ /* 0x000ea20000000800 */
[----:B------:R-:W-:Y:S01]  /*80a0*/  FADD.FTZ R21, R77, R4 ;  /* 0x000000044d157221 */ /* 0x000fe20000010000 */
[-C--:B------:R-:W-:Y:S01]  /*80b0*/  FMUL.FTZ R104, R104, R14.reuse ;  /* 0x0000000e68687220 */ /* 0x080fe20000410000 */
[-C--:B------:R-:W-:Y:S01]  /*80c0*/  FMUL.FTZ R105, R105, R14.reuse ;  /* 0x0000000e69697220 */ /* 0x080fe20000410000 */
[-C--:B------:R-:W-:Y:S01]  /*80d0*/  FMUL.FTZ R108, R108, R14.reuse ;  /* 0x0000000e6c6c7220 */ /* 0x080fe20000410000 */
[----:B------:R-:W-:Y:S01]  /*80e0*/  FADD.FTZ R36, R166, R21 ;  /* 0x00000015a6247221 */ /* 0x000fe20000010000 */
[-C--:B------:R-:W-:Y:S01]  /*80f0*/  FMUL.FTZ R109, R109, R14.reuse ;  /* 0x0000000e6d6d7220 */ /* 0x080fe20000410000 */
[-C--:B------:R-:W-:Y:S01]  /*8100*/  FMUL.FTZ R112, R112, R14.reuse ;  /* 0x0000000e70707220 */ /* 0x080fe20000410000 */
[----:B------:R-:W3:Y:S01]  /*8110*/  MUFU.EX2 R26, R26 ;  /* 0x0000001a001a7308 */ /* 0x000ee20000000800 */
[----:B-1----:R-:W-:Y:S01]  /*8120*/  FFMA.FTZ R4, R23, R3, R20 ;  /* 0x0000000317047223 */ /* 0x002fe20000010014 */
[----:B------:R-:W-:Y:S01]  /*8130*/  FADD.FTZ R21, R55, R36 ;  /* 0x0000002437157221 */ /* 0x000fe20000010000 */
[-C--:B------:R-:W-:Y:S01]  /*8140*/  FMUL.FTZ R113, R113, R14.reuse ;  /* 0x0000000e71717220 */ /* 0x080fe20000410000 */
[-C--:B------:R-:W-:Y:S01]  /*8150*/  FMUL.FTZ R116, R116, R14.reuse ;  /* 0x0000000e74747220 */ /* 0x080fe20000410000 */
[----:B------:R-:W-:Y:S01]  /*8160*/  FADD.FTZ R3, R29, R4 ;  /* 0x000000041d037221 */ /* 0x000fe20000010000 */
[----:B------:R-:W-:Y:S01]  /*8170*/  FADD.FTZ R36, R160, R21 ;  /* 0x00000015a0247221 */ /* 0x000fe20000010000 */
[-C--:B------:R-:W-:Y:S01]  /*8180*/  FMUL.FTZ R117, R117, R14.reuse ;  /* 0x0000000e75757220 */ /* 0x080fe20000410000 */
[----:B------:R-:W1:Y:S01]  /*8190*/  MUFU.EX2 R158, R158 ;  /* 0x0000009e009e7308 */ /* 0x000e620000000800 */
[----:B------:R-:W-:Y:S01]  /*81a0*/  FADD.FTZ R4, R22, R3 ;  /* 0x0000000316047221 */ /* 0x000fe20000010000 */
[----:B------:R-:W-:Y:S01]  /*81b0*/  FADD.FTZ R3, R65, R36 ;  /* 0x0000002441037221 */ /* 0x000fe20000010000 */
[-C--:B------:R-:W-:Y:S01]  /*81c0*/  FMUL.FTZ R120, R120, R14.reuse ;  /* 0x0000000e78787220 */ /* 0x080fe20000410000 */
[-C--:B------:R-:W-:Y:S01]  /*81d0*/  FMUL.FTZ R121, R121, R14.reuse ;  /* 0x0000000e79797220 */ /* 0x080fe20000410000 */
[----:B------:R-:W-:Y:S01]  /*81e0*/  FADD.FTZ R4, R37, R4 ;  /* 0x0000000425047221 */ /* 0x000fe20000010000 */
[----:B------:R-:W-:Y:S01]  /*81f0*/  FADD.FTZ R36, R162, R3 ;  /* 0x00000003a2247221 */ /* 0x000fe20000010000 */
[-C--:B------:R-:W-:Y:S01]  /*8200*/  FMUL.FTZ R124, R124, R14.reuse ;  /* 0x0000000e7c7c7220 */ /* 0x080fe20000410000 */
[----:B------:R-:W4:Y:S01]  /*8210*/  MUFU.EX2 R173, R173 ;  /* 0x000000ad00ad7308 */ /* 0x000f220000000800 */
[----:B------:R-:W-:Y:S01]  /*8220*/  FADD.FTZ R3, R177, R4 ;  /* 0x00000004b1037221 */ /* 0x000fe20000010000 */
[----:B------:R-:W-:Y:S01]  /*8230*/  FADD.FTZ R21, R67, R36 ;  /* 0x0000002443157221 */ /* 0x000fe20000010000 */
[-C--:B------:R-:W-:Y:S01]  /*8240*/  FMUL.FTZ R125, R125, R14.reuse ;  /* 0x0000000e7d7d7220 */ /* 0x080fe20000410000 */
[-C--:B------:R-:W-:Y:S01]  /*8250*/  FMUL.FTZ R128, R128, R14.reuse ;  /* 0x0000000e80807220 */ /* 0x080fe20000410000 */
[----:B------:R-:W-:Y:S01]  /*8260*/  FADD.FTZ R4, R24, R3 ;  /* 0x0000000318047221 */ /* 0x000fe20000010000 */
[----:B------:R-:W-:Y:S01]  /*8270*/  FADD.FTZ R36, R156, R21 ;  /* 0x000000159c247221 */ /* 0x000fe20000010000 */
[-C--:B------:R-:W-:Y:S01]  /*8280*/  FMUL.FTZ R129, R129, R14.reuse ;  /* 0x0000000e81817220 */ /* 0x080fe20000410000 */
[----:B------:R-:W5:Y:S01]  /*8290*/  MUFU.EX2 R57, R57 ;  /* 0x0000003900397308 */ /* 0x000f620000000800 */
[----:B------:R-:W-:Y:S01]  /*82a0*/  FADD.FTZ R3, R179, R4 ;  /* 0x00000004b3037221 */ /* 0x000fe20000010000 */
[----:B--2---:R-:W-:Y:S01]  /*82b0*/  FADD.FTZ R21, R61, R36 ;  /* 0x000000243d157221 */ /* 0x004fe20000010000 */
[-C--:B------:R-:W-:Y:S01]  /*82c0*/  FMUL.FTZ R132, R132, R14.reuse ;  /* 0x0000000e84847220 */ /* 0x080fe20000410000 */
[-C--:B------:R-:W-:Y:S01]  /*82d0*/  FMUL.FTZ R133, R133, R14.reuse ;  /* 0x0000000e85857220 */ /* 0x080fe20000410000 */
[----:B---3--:R-:W-:Y:S01]  /*82e0*/  FADD.FTZ R4, R26, R3 ;  /* 0x000000031a047221 */ /* 0x008fe20000010000 */
[----:B-1----:R-:W-:Y:S01]  /*82f0*/  FADD.FTZ R36, R158, R21 ;  /* 0x000000159e247221 */ /* 0x002fe20000010000 */
[-C--:B------:R-:W-:Y:S01]  /*8300*/  FMUL.FTZ R136, R136, R14.reuse ;  /* 0x0000000e88887220 */ /* 0x080fe20000410000 */
[----:B------:R-:W1:Y:S01]  /*8310*/  MUFU.EX2 R28, R28 ;  /* 0x0000001c001c7308 */ /* 0x000e620000000800 */
[----:B----4-:R-:W-:Y:S01]  /*8320*/  FADD.FTZ R3, R173, R4 ;  /* 0x00000004ad037221 */ /* 0x010fe20000010000 */
[-C--:B------:R-:W-:Y:S01]  /*8330*/  FMUL.FTZ R137, R137, R14.reuse ;  /* 0x0000000e89897220 */ /* 0x080fe20000410000 */
[-C--:B------:R-:W-:Y:S01]  /*8340*/  FMUL.FTZ R140, R140, R14.reuse ;  /* 0x0000000e8c8c7220 */ /* 0x080fe20000410000 */
[-C--:B------:R-:W-:Y:S01]  /*8350*/  FMUL.FTZ R141, R141, R14.reuse ;  /* 0x0000000e8d8d7220 */ /* 0x080fe20000410000 */
[-C--:B------:R-:W-:Y:S01]  /*8360*/  FMUL.FTZ R144, R144, R14.reuse ;  /* 0x0000000e90907220 */ /* 0x080fe20000410000 */
[-C--:B------:R-:W-:Y:S01]  /*8370*/  FMUL.FTZ R145, R145, R14.reuse ;  /* 0x0000000e91917220 */ /* 0x080fe20000410000 */
[-C--:B------:R-:W-:Y:S01]  /*8380*/  FMUL.FTZ R148, R148, R14.reuse ;  /* 0x0000000e94947220 */ /* 0x080fe20000410000 */
[----:B------:R-:W2:Y:S01]  /*8390*/  MUFU.EX2 R152, R152 ;  /* 0x0000009800987308 */ /* 0x000ea20000000800 */
[----:B-----5:R-:W-:Y:S01]  /*83a0*/  FADD.FTZ R21, R57, R36 ;  /* 0x0000002439157221 */ /* 0x020fe20000010000 */
[----:B------:R-:W-:Y:S01]  /*83b0*/  FMUL.FTZ R149, R149, R14 ;  /* 0x0000000e95957220 */ /* 0x000fe20000410000 */
[----:B------:R-:W-:Y:S01]  /*83c0*/  F2FP.F16.F32.PACK_AB R180, R180, R39 ;  /* 0x00000027b4b4723e */ /* 0x000fe200000000ff */
[----:B------:R-:W-:Y:S01]  /*83d0*/  VIADD R8, R8, 0xffffffff ;  /* 0xffffffff08087836 */ /* 0x000fe20000000000 */
[----:B------:R-:W-:Y:S01]  /*83e0*/  F2FP.F16.F32.PACK_AB R182, R185, R182 ;  /* 0x000000b6b9b6723e */ /* 0x000fe200000000ff */
[-C--:B------:R-:W-:Y:S01]  /*83f0*/  FMUL.FTZ R90, R90, R23.reuse ;  /* 0x000000175a5a7220 */ /* 0x080fe20000410000 */
[----:B------:R-:W-:Y:S01]  /*8400*/  F2FP.F16.F32.PACK_AB R176, R43, R176 ;  /* 0x000000b02bb0723e */ /* 0x000fe200000000ff */
[----:B------:R-:W3:Y:S01]  /*8410*/  MUFU.EX2 R175, R175 ;  /* 0x000000af00af7308 */ /* 0x000ee20000000800 */
[----:B-1----:R-:W-:Y:S01]  /*8420*/  FADD.FTZ R4, R28, R3 ;  /* 0x000000031c047221 */ /* 0x002fe20000010000 */
[----:B------:R-:W-:Y:S01]  /*8430*/  F2FP.F16.F32.PACK_AB R172, R45, R172 ;  /* 0x000000ac2dac723e */ /* 0x000fe200000000ff */
[-C--:B------:R-:W-:Y:S01]  /*8440*/  FMUL.FTZ R91, R91, R23.reuse ;  /* 0x000000175b5b7220 */ /* 0x080fe20000410000 */
[----:B------:R-:W-:Y:S01]  /*8450*/  F2FP.F16.F32.PACK_AB R174, R87, R174 ;  /* 0x000000ae57ae723e */ /* 0x000fe200000000ff */
[-C--:B------:R-:W-:Y:S01]  /*8460*/  FMUL.FTZ R94, R94, R23.reuse ;  /* 0x000000175e5e7220 */ /* 0x080fe20000410000 */
[----:B------:R-:W-:Y:S01]  /*8470*/  F2FP.F16.F32.PACK_AB R168, R83, R168 ;  /* 0x000000a853a8723e */ /* 0x000fe200000000ff */
[-C--:B------:R-:W-:Y:S01]  /*8480*/  FMUL.FTZ R95, R95, R23.reuse ;  /* 0x000000175f5f7220 */ /* 0x080fe20000410000 */
[----:B------:R-:W1:Y:S01]  /*8490*/  MUFU.EX2 R49, R49 ;  /* 0x0000003100317308 */ /* 0x000e620000000800 */
[----:B--2---:R-:W-:Y:S01]  /*84a0*/  FADD.FTZ R36, R152, R21 ;  /* 0x0000001598247221 */ /* 0x004fe20000010000 */
[----:B------:R-:W-:Y:S01]  /*84b0*/  F2FP.F16.F32.PACK_AB R170, R51, R170 ;  /* 0x000000aa33aa723e */ /* 0x000fe200000000ff */
[-C--:B------:R-:W-:Y:S01]  /*84c0*/  FMUL.FTZ R98, R98, R23.reuse ;  /* 0x0000001762627220 */ /* 0x080fe20000410000 */
[----:B------:R-:W-:Y:S01]  /*84d0*/  F2FP.F16.F32.PACK_AB R164, R77, R164 ;  /* 0x000000a44da4723e */ /* 0x000fe200000000ff */
[-C--:B------:R-:W-:Y:S01]  /*84e0*/  FMUL.FTZ R99, R99, R23.reuse ;  /* 0x0000001763637220 */ /* 0x080fe20000410000 */
[----:B------:R-:W-:Y:S01]  /*84f0*/  F2FP.F16.F32.PACK_AB R166, R55, R166 ;  /* 0x000000a637a6723e */ /* 0x000fe200000000ff */
[-C--:B------:R-:W-:Y:S01]  /*8500*/  FMUL.FTZ R102, R102, R23.reuse ;  /* 0x0000001766667220 */ /* 0x080fe20000410000 */
[----:B------:R-:W2:Y:S01]  /*8510*/  MUFU.EX2 R30, R30 ;  /* 0x0000001e001e7308 */ /* 0x000ea20000000800 */
[----:B---3--:R-:W-:Y:S01]  /*8520*/  FADD.FTZ R3, R175, R4 ;  /* 0x00000004af037221 */ /* 0x008fe20000010000 */
[----:B------:R-:W-:Y:S01]  /*8530*/  F2FP.F16.F32.PACK_AB R160, R65, R160 ;  /* 0x000000a041a0723e */ /* 0x000fe200000000ff */
[-C--:B------:R-:W-:Y:S01]  /*8540*/  FMUL.FTZ R103, R103, R23.reuse ;  /* 0x0000001767677220 */ /* 0x080fe20000410000 */
[----:B------:R-:W-:Y:S01]  /*8550*/  F2FP.F16.F32.PACK_AB R162, R67, R162 ;  /* 0x000000a243a2723e */ /* 0x000fe200000000ff */
[-C--:B------:R-:W-:Y:S01]  /*8560*/  FMUL.FTZ R106, R106, R23.reuse ;  /* 0x000000176a6a7220 */ /* 0x080fe20000410000 */
[----:B------:R-:W-:Y:S01]  /*8570*/  F2FP.F16.F32.PACK_AB R156, R61, R156 ;  /* 0x0000009c3d9c723e */ /* 0x000fe200000000ff */
[-C--:B------:R-:W-:Y:S01]  /*8580*/  FMUL.FTZ R107, R107, R23.reuse ;  /* 0x000000176b6b7220 */ /* 0x080fe20000410000 */
[----:B------:R-:W3:Y:S01]  /*8590*/  MUFU.EX2 R154, R154 ;  /* 0x0000009a009a7308 */ /* 0x000ee20000000800 */
[----:B-1----:R-:W-:Y:S01]  /*85a0*/  FADD.FTZ R21, R49, R36 ;  /* 0x0000002431157221 */ /* 0x002fe20000010000 */
[----:B------:R-:W-:Y:S01]  /*85b0*/  F2FP.F16.F32.PACK_AB R158, R57, R158 ;  /* 0x0000009e399e723e */ /* 0x000fe200000000ff */
[-C--:B------:R-:W-:Y:S01]  /*85c0*/  FMUL.FTZ R110, R110, R23.reuse ;  /* 0x000000176e6e7220 */ /* 0x080fe20000410000 */
[----:B------:R-:W-:Y:S01]  /*85d0*/  F2FP.F16.F32.PACK_AB R152, R49, R152 ;  /* 0x000000983198723e */ /* 0x000fe200000000ff */
[-C--:B------:R-:W-:Y:S01]  /*85e0*/  FMUL.FTZ R111, R111, R23.reuse ;  /* 0x000000176f6f7220 */ /* 0x080fe20000410000 */
[----:B------:R-:W-:Y:S01]  /*85f0*/  F2FP.F16.F32.PACK_AB R183, R37, R22 ;  /* 0x0000001625b7723e */ /* 0x000fe200000000ff */
[----:B------:R-:W-:Y:S01]  /*8600*/  FMUL.FTZ R114, R114, R23 ;  /* 0x0000001772727220 */ /* 0x000fe20000410000 */
[----:B------:R-:W1:Y:S01]  /*8610*/  MUFU.EX2 R169, R169 ;  /* 0x000000a900a97308 */ /* 0x000e620000000800 */
[----:B--2---:R-:W-:Y:S01]  /*8620*/  FADD.FTZ R4, R30, R3 ;  /* 0x000000031e047221 */ /* 0x004fe20000010000 */
[----:B------:R-:W-:Y:S01]  /*8630*/  F2FP.F16.F32.PACK_AB R177, R24, R177 ;  /* 0x000000b118b1723e */ /* 0x000fe200000000ff */
[----:B------:R-:W-:Y:S01]  /*8640*/  FMUL.FTZ R115, R115, R23 ;  /* 0x0000001773737220 */ /* 0x000fe20000410000 */
[----:B------:R-:W-:Y:S01]  /*8650*/  F2FP.F16.F32.PACK_AB R179, R26, R179 ;  /* 0x000000b31ab3723e */ /* 0x000fe200000000ff */
[----:B------:R-:W-:Y:S01]  /*8660*/  FMUL.FTZ R118, R118, R23 ;  /* 0x0000001776767220 */ /* 0x000fe20000410000 */
[----:B------:R-:W-:Y:S01]  /*8670*/  F2FP.F16.F32.PACK_AB R173, R28, R173 ;  /* 0x000000ad1cad723e */ /* 0x000fe200000000ff */
[----:B------:R-:W-:Y:S01]  /*8680*/  FMUL.FTZ R119, R119, R23 ;  /* 0x0000001777777220 */ /* 0x000fe20000410000 */
[----:B------:R-:W2:Y:S01]  /*8690*/  MUFU.EX2 R9, R9 ;  /* 0x0000000900097308 */ /* 0x000ea20000000800 */
[----:B---3--:R-:W-:Y:S01]  /*86a0*/  FADD.FTZ R36, R154, R21 ;  /* 0x000000159a247221 */ /* 0x008fe20000010000 */
[----:B------:R-:W-:Y:S01]  /*86b0*/  F2FP.F16.F32.PACK_AB R175, R30, R175 ;  /* 0x000000af1eaf723e */ /* 0x000fe200000000ff */
[-C--:B------:R-:W-:Y:S01]  /*86c0*/  FMUL.FTZ R122, R122, R23.reuse ;  /* 0x000000177a7a7220 */ /* 0x080fe20000410000 */
[-C--:B------:R-:W-:Y:S01]  /*86d0*/  FMUL.FTZ R123, R123, R23.reuse ;  /* 0x000000177b7b7220 */ /* 0x080fe20000410000 */
[-C--:B------:R-:W-:Y:S01]  /*86e0*/  FMUL.FTZ R126, R126, R23.reuse ;  /* 0x000000177e7e7220 */ /* 0x080fe20000410000 */
[-C--:B------:R-:W-:Y:S01]  /*86f0*/  FMUL.FTZ R127, R127, R23.reuse ;  /* 0x000000177f7f7220 */ /* 0x080fe20000410000 */
[-C--:B------:R-:W-:Y:S01]  /*8700*/  FMUL.FTZ R130, R130, R23.reuse ;  /* 0x0000001782827220 */ /* 0x080fe20000410000 */
[----:B------:R-:W3:Y:S01]  /*8710*/  MUFU.EX2 R32, R32 ;  /* 0x0000002000207308 */ /* 0x000ee20000000800 */
[----:B-1----:R-:W-:Y:S01]  /*8720*/  FADD.FTZ R3, R169, R4 ;  /* 0x00000004a9037221 */ /* 0x002fe20000010000 */
[-C--:B------:R-:W-:Y:S01]  /*8730*/  FMUL.FTZ R131, R131, R23.reuse ;  /* 0x0000001783837220 */ /* 0x080fe20000410000 */
[-C--:B------:R-:W-:Y:S01]  /*8740*/  FMUL.FTZ R134, R134, R23.reuse ;  /* 0x0000001786867220 */ /* 0x080fe20000410000 */
[-C--:B------:R-:W-:Y:S01]  /*8750*/  FMUL.FTZ R135, R135, R23.reuse ;  /* 0x0000001787877220 */ /* 0x080fe20000410000 */
[-C--:B------:R-:W-:Y:S01]  /*8760*/  FMUL.FTZ R138, R138, R23.reuse ;  /* 0x000000178a8a7220 */ /* 0x080fe20000410000 */
[-C--:B------:R-:W-:Y:S01]  /*8770*/  FMUL.FTZ R139, R139, R23.reuse ;  /* 0x000000178b8b7220 */ /* 0x080fe20000410000 */
[-C--:B------:R-:W-:Y:S01]  /*8780*/  FMUL.FTZ R142, R142, R23.reuse ;  /* 0x000000178e8e7220 */ /* 0x080fe20000410000 */
[----:B------:R-:W1:Y:S01]  /*8790*/  MUFU.EX2 R171, R171 ;  /* 0x000000ab00ab7308 */ /* 0x000e620000000800 */
[C---:B--2---:R-:W-:Y:S01]  /*87a0*/  FADD.FTZ R4, R9.reuse, R36 ;  /* 0x0000002409047221 */ /* 0x044fe20000010000 */
[----:B------:R-:W-:Y:S01]  /*87b0*/  F2FP.F16.F32.PACK_AB R154, R9, R154 ;  /* 0x0000009a099a723e */ /* 0x000fe200000000ff */
[-C--:B------:R-:W-:Y:S01]  /*87c0*/  FMUL.FTZ R143, R143, R23.reuse ;  /* 0x000000178f8f7220 */ /* 0x080fe20000410000 */
[-C--:B------:R-:W-:Y:S01]  /*87d0*/  FMUL.FTZ R146, R146, R23.reuse ;  /* 0x0000001792927220 */ /* 0x080fe20000410000 */
[-C--:B------:R-:W-:Y:S01]  /*87e0*/  FMUL.FTZ R147, R147, R23.reuse ;  /* 0x0000001793937220 */ /* 0x080fe20000410000 */
[-C--:B------:R-:W-:Y:S01]  /*87f0*/  FMUL.FTZ R150, R150, R23.reuse ;  /* 0x0000001796967220 */ /* 0x080fe20000410000 */
[----:B------:R-:W-:Y:S01]  /*8800*/  FMUL.FTZ R151, R151, R23 ;  /* 0x0000001797977220 */ /* 0x000fe20000410000 */
[----:B------:R-:W2:Y:S01]  /*8810*/  MUFU.EX2 R10, R35 ;  /* 0x00000023000a7308 */ /* 0x000ea20000000800 */
[C---:B---3--:R-:W-:Y:S01]  /*8820*/  FADD.FTZ R36, R32.reuse, R3 ;  /* 0x0000000320247221 */ /* 0x048fe20000010000 */
[----:B------:R-:W-:Y:S01]  /*8830*/  F2FP.F16.F32.PACK_AB R169, R32, R169 ;  /* 0x000000a920a9723e */ /* 0x000fe200000000ff */
[----:B------:R-:W-:-:S02]  /*8840*/  IMAD.MOV.U32 R14, RZ, RZ, R0 ;  /* 0x000000ffff0e7224 */ /* 0x000fc400078e0000 */
[----:B------:R-:W-:-:S03]  /*8850*/  IMAD.MOV.U32 R9, RZ, RZ, R15 ;  /* 0x000000ffff097224 */ /* 0x000fc600078e000f */
[----:B------:R-:W3:Y:S01]  /*8860*/  MUFU.EX2 R165, R165 ;  /* 0x000000a500a57308 */ /* 0x000ee20000000800 */
[----:B-1----:R-:W-:-:S07]  /*8870*/  FADD.FTZ R3, R171, R36 ;  /* 0x00000024ab037221 */ /* 0x002fce0000010000 */
[----:B------:R1:W4:Y:S01]  /*8880*/  MUFU.EX2 R25, R181 ;  /* 0x000000b500197308 */ /* 0x0003220000000800 */
[C---:B--2---:R-:W-:Y:S01]  /*8890*/  FADD.FTZ R36, R10.reuse, R3 ;  /* 0x000000030a247221 */ /* 0x044fe20000010000 */
[----:B------:R-:W-:Y:S01]  /*88a0*/  F2FP.F16.F32.PACK_AB R171, R10, R171 ;  /* 0x000000ab0aab723e */ /* 0x000fe200000000ff */
[----:B------:R-:W-:-:S05]  /*88b0*/  IMAD.MOV.U32 R10, RZ, RZ, R33 ;  /* 0x000000ffff0a7224 */ /* 0x000fca00078e0021 */
[----:B------:R-:W2:Y:S01]  /*88c0*/  MUFU.EX2 R41, R41 ;  /* 0x0000002900297308 */ /* 0x000ea20000000800 */
[----:B---3--:R-:W-:Y:S01]  /*88d0*/  FADD.FTZ R36, R165, R36 ;  /* 0x00000024a5247221 */ /* 0x008fe20000010000 */
[----:B-1----:R-:W-:-:S06]  /*88e0*/  F2FP.F16.F32.PACK_AB R181, R29, R20 ;  /* 0x000000141db5723e */ /* 0x002fcc00000000ff */
[----:B------:R-:W1:Y:S01]  /*88f0*/  MUFU.EX2 R167, R191 ;  /* 0x000000bf00a77308 */ /* 0x000e620000000800 */
[C---:B----4-:R-:W-:Y:S01]  /*8900*/  FADD.FTZ R36, R25.reuse, R36 ;  /* 0x0000002419247221 */ /* 0x050fe20000010000 */
[----:B------:R-:W-:-:S06]  /*8910*/  F2FP.F16.F32.PACK_AB R165, R25, R165 ;  /* 0x000000a519a5723e */ /* 0x000fcc00000000ff */
[----:B------:R-:W3:Y:S01]  /*8920*/  MUFU.EX2 R189, R189 ;  /* 0x000000bd00bd7308 */ /* 0x000ee20000000800 */
[----:B--2---:R-:W-:-:S07]  /*8930*/  FADD.FTZ R36, R41, R36 ;  /* 0x0000002429247221 */ /* 0x004fce0000010000 */
[----:B------:R-:W2:Y:S01]  /*8940*/  MUFU.EX2 R187, R187 ;  /* 0x000000bb00bb7308 */ /* 0x000ea20000000800 */
[C---:B-1----:R-:W-:Y:S01]  /*8950*/  FADD.FTZ R36, R167.reuse, R36 ;  /* 0x00000024a7247221 */ /* 0x042fe20000010000 */
[----:B------:R-:W-:-:S06]  /*8960*/  F2FP.F16.F32.PACK_AB R167, R167, R41 ;  /* 0x00000029a7a7723e */ /* 0x000fcc00000000ff */
[----:B------:R-:W1:Y:S01]  /*8970*/  MUFU.EX2 R193, R193 ;  /* 0x000000c100c17308 */ /* 0x000e620000000800 */
[----:B---3--:R-:W-:-:S07]  /*8980*/  FADD.FTZ R36, R189, R36 ;  /* 0x00000024bd247221 */ /* 0x008fce0000010000 */
[----:B------:R-:W3:Y:S01]  /*8990*/  MUFU.EX2 R153, R153 ;  /* 0x0000009900997308 */ /* 0x000ee20000000800 */
[----:B--2---:R-:W-:-:S07]  /*89a0*/  FADD.FTZ R36, R187, R36 ;  /* 0x00000024bb247221 */ /* 0x004fce0000010000 */
[----:B------:R2:W4:Y:S01]  /*89b0*/  MUFU.EX2 R157, R161 ;  /* 0x000000a1009d7308 */ /* 0x0005220000000800 */
[----:B-1----:R-:W-:-:S07]  /*89c0*/  FADD.FTZ R36, R193, R36 ;  /* 0x00000024c1247221 */ /* 0x002fce0000010000 */
[----:B------:R-:W1:Y:S01]  /*89d0*/  MUFU.EX2 R47, R47 ;  /* 0x0000002f002f7308 */ /* 0x000e620000000800 */
[----:B---3--:R-:W-:Y:S01]  /*89e0*/  FADD.FTZ R36, R153, R36 ;  /* 0x0000002499247221 */ /* 0x008fe20000010000 */
[----:B--2---:R-:W-:-:S06]  /*89f0*/  F2FP.F16.F32.PACK_AB R161, R187, R189 ;  /* 0x000000bdbba1723e */ /* 0x004fcc00000000ff */
[----:B------:R-:W2:Y:S01]  /*8a00*/  MUFU.EX2 R85, R85 ;  /* 0x0000005500557308 */ /* 0x000ea20000000800 */
[----:B----4-:R-:W-:-:S07]  /*8a10*/  FADD.FTZ R36, R157, R36 ;  /* 0x000000249d247221 */ /* 0x010fce0000010000 */
[----:B------:R3:W4:Y:S01]  /*8a20*/  MUFU.EX2 R159, R163 ;  /* 0x000000a3009f7308 */ /* 0x0007220000000800 */
[C---:B-1----:R-:W-:Y:S01]  /*8a30*/  FADD.FTZ R36, R47.reuse, R36 ;  /* 0x000000242f247221 */ /* 0x042fe20000010000 */
[----:B------:R-:W-:-:S06]  /*8a40*/  F2FP.F16.F32.PACK_AB R157, R47, R157 ;  /* 0x0000009d2f9d723e */ /* 0x000fcc00000000ff */
[----:B------:R-:W1:Y:S01]  /*8a50*/  MUFU.EX2 R53, R53 ;  /* 0x0000003500357308 */ /* 0x000e620000000800 */
[----:B--2---:R-:W-:Y:S01]  /*8a60*/  FADD.FTZ R36, R85, R36 ;  /* 0x0000002455247221 */ /* 0x004fe20000010000 */
[----:B---3--:R-:W-:-:S06]  /*8a70*/  F2FP.F16.F32.PACK_AB R163, R153, R193 ;  /* 0x000000c199a3723e */ /* 0x008fcc00000000ff */
[----:B------:R-:W2:Y:S01]  /*8a80*/  MUFU.EX2 R79, R79 ;  /* 0x0000004f004f7308 */ /* 0x000ea20000000800 */
[C---:B----4-:R-:W-:Y:S01]  /*8a90*/  FADD.FTZ R36, R159.reuse, R36 ;  /* 0x000000249f247221 */ /* 0x050fe20000010000 */
[----:B------:R-:W-:-:S06]  /*8aa0*/  F2FP.F16.F32.PACK_AB R159, R159, R85 ;  /* 0x000000559f9f723e */ /* 0x000fcc00000000ff */
[----:B------:R-:W3:Y:S01]  /*8ab0*/  MUFU.EX2 R81, R81 ;  /* 0x0000005100517308 */ /* 0x000ee20000000800 */
[----:B-1----:R-:W-:-:S07]  /*8ac0*/  FADD.FTZ R36, R53, R36 ;  /* 0x0000002435247221 */ /* 0x002fce0000010000 */
[----:B------:R-:W1:Y:S01]  /*8ad0*/  MUFU.EX2 R34, R34 ;  /* 0x0000002200227308 */ /* 0x000e620000000800 */
[C---:B--2---:R-:W-:Y:S01]  /*8ae0*/  FADD.FTZ R36, R79.reuse, R36 ;  /* 0x000000244f247221 */ /* 0x044fe20000010000 */
[----:B------:R-:W-:-:S03]  /*8af0*/  F2FP.F16.F32.PACK_AB R153, R79, R53 ;  /* 0x000000354f99723e */ /* 0x000fc600000000ff */
[----:B---3--:R-:W-:-:S04]  /*8b00*/  FADD.FTZ R36, R81, R36 ;  /* 0x0000002451247221 */ /* 0x008fc80000010000 */
[C---:B-1----:R-:W-:Y:S01]  /*8b10*/  FADD.FTZ R3, R34.reuse, R36 ;  /* 0x0000002422037221 */ /* 0x042fe20000010000 */
[----:B------:R-:W-:Y:S01]  /*8b20*/  F2FP.F16.F32.PACK_AB R155, R34, R81 ;  /* 0x00000051229b723e */ /* 0x000fe200000000ff */
[----:B0-----:R-:W-:Y:S06]  /*8b30*/  @P4 BRA `(.L_x_993) ;  /* 0xffffffc400f84947 */ /* 0x001fec000383ffff */
[----:B------:R-:W-:Y:S02]  /*8b40*/  IMAD.MOV.U32 R10, RZ, RZ, R33 ;  /* 0x000000ffff0a7224 */ /* 0x000fe400078e0021 */
[----:B------:R-:W-:-:S07]  /*8b50*/  IMAD.MOV.U32 R9, RZ, RZ, R15 ;  /* 0x000000ffff097224 */ /* 0x000fce00078e000f */
.L_x_976:
[----:B------:R-:W0:Y:S01]  /*8b60*/  LDC R13, c[0x0][0x448] ;  /* 0x00011200ff0d7b82 */ /* 0x000e220000000800 */
[----:B------:R-:W-:-:S05]  /*8b70*/  IADD3 R15, -R11, 0x1, RZ ;  /* 0x000000010b0f7810 */ /* 0x000fca0007ffe1ff */
[----:B------:R-:W-:Y:S02]  /*8b80*/  IMAD R20, R16, UR38, R15 ;  /* 0x0000002610147c24 */ /* 0x000fe4000f8e020f */
[----:B------:R-:W1:Y:S08]  /*8b90*/  S2UR UR7, SR_CTAID.X ;  /* 0x00000000000779c3 */ /* 0x000e700000002500 */
[----:B------:R-:W2:Y:S01]  /*8ba0*/  LDC R22, c[0x0][0x9e4] ;  /* 0x00027900ff167b82 */ /* 0x000ea20000000800 */
[----:B0-----:R-:W-:Y:S01]  /*8bb0*/  ISETP.NE.AND P5, PT, R13, 0x1, PT ;  /* 0x000000010d00780c */ /* 0x001fe20003fa5270 */
[----:B-1----:R-:W-:-:S12]  /*8bc0*/  ULEA UR7, UR7, 0x7f, 0x7 ;  /* 0x0000007f07077891 */ /* 0x002fd8000f8e383f */
[----:B------:R-:W0:Y:S01]  /*8bd0*/  @P5 LDC R13, c[0x0][0x44c] ;  /* 0x00011300ff0d5b82 */ /* 0x000e220000000800 */
[----:B------:R-:W-:Y:S01]  /*8be0*/  IMAD.U32 R11, RZ, RZ, UR7 ;  /* 0x00000007ff0b7e24 */ /* 0x000fe2000f8e00ff */
[----:B--2---:R-:W-:-:S06]  /*8bf0*/  ISETP.GE.AND P6, PT, R22, 0x1, PT ;  /* 0x000000011600780c */ /* 0x004fcc0003fc6270 */
[----:B------:R-:W1:Y:S01]  /*8c00*/  @P5 LDC R14, c[0x0][0x450] ;  /* 0x00011400ff0e5b82 */ /* 0x000e620000000800 */
[----:B0-----:R-:W-:Y:S01]  /*8c10*/  @P5 IMAD.HI.U32 R13, R13, UR7, RZ ;  /* 0x000000070d0d5c27 */ /* 0x001fe2000f8e00ff */
[----:B------:R-:W-:-:S04]  /*8c20*/  ULDC UR7, c[0x0][0x9dc] ;  /* 0x0002770000077ab9 */ /* 0x000fc80000000800 */
        /* <DEDUP_REMOVED lines=13> */
.L_x_995:
[----:B------:R-:W-:-:S13]  /*8d00*/  ISETP.NE.AND P2, PT, R22, 0x1, PT ;  /* 0x000000011600780c */ /* 0x000fda0003f45270 */
[----:B------:R-:W0:Y:S02]  /*8d10*/  @P2 LDC.64 R14, c[0x0][0x9e8] ;  /* 0x00027a00ff0e2b82 */ /* 0x000e240000000a00 */
[----:B0-----:R-:W-:-:S05]  /*8d20*/  @P2 IMAD.HI.U32 R14, R11, R14, RZ ;  /* 0x0000000e0b0e2227 */ /* 0x001fca00078e00ff */
[----:B------:R-:W-:-:S07]  /*8d30*/  @P2 SHF.R.U32.HI R11, RZ, R15, R14 ;  /* 0x0000000fff0b2219 */ /* 0x000fce000001160e */
.L_x_996:
[----:B------:R-:W-:-:S05]  /*8d40*/  IMAD R14, R11, R22, RZ ;  /* 0x000000160b0e7224 */ /* 0x000fca00078e02ff */
[----:B------:R-:W-:-:S07]  /*8d50*/  VIMNMX R13, R13, R14, !PT ;  /* 0x0000000e0d0d7248 */ /* 0x000fce0007fe0100 */
.L_x_994:
[----:B------:R-:W-:-:S05]  /*8d60*/  VIADD R13, R13, 0x7f ;  /* 0x0000007f0d0d7836 */ /* 0x000fca0000000000 */
[----:B------:R-:W-:-:S04]  /*8d70*/  SHF.R.S32.HI R14, RZ, 0x1f, R13 ;  /* 0x0000001fff0e7819 */ /* 0x000fc8000001140d */
[----:B------:R-:W-:-:S04]  /*8d80*/  LEA.HI R14, R14, R13, RZ, 0x7 ;  /* 0x0000000d0e0e7211 */ /* 0x000fc800078f38ff */
[----:B------:R-:W-:-:S04]  /*8d90*/  SHF.R.S32.HI R14, RZ, 0x7, R14 ;  /* 0x00000007ff0e7819 */ /* 0x000fc8000001140e */
[----:B------:R-:W-:-:S04]  /*8da0*/  VIMNMX R13, R17, R14, !PT ;  /* 0x0000000e110d7248 */ /* 0x000fc80007fe0100 */
[----:B------:R-:W-:-:S13]  /*8db0*/  ISETP.GE.AND P2, PT, R8, R13, PT ;  /* 0x0000000d0800720c */ /* 0x000fda0003f46270 */
[----:B------:R-:W-:Y:S05]  /*8dc0*/  @!P2 BRA `(.L_x_997) ;  /* 0x0000002400f4a947 */ /* 0x000fea0003800000 */
[----:B------:R-:W-:Y:S01]  /*8dd0*/  IMAD.MOV.U32 R11, RZ, RZ, R10 ;  /* 0x000000ffff0b7224 */ /* 0x000fe200078e000a */
[----:B------:R-:W-:Y:S01]  /*8de0*/  UMOV UR7, UR4 ;  /* 0x0000000400077c82 */ /* 0x000fe20008000000 */
[----:B------:R-:W-:Y:S01]  /*8df0*/  IMAD.MOV.U32 R14, RZ, RZ, R9 ;  /* 0x000000ffff0e7224 */ /* 0x000fe200078e0009 */
[----:B------:R-:W-:Y:S01]  /*8e00*/  ULDC UR38, c[0x0][0x9d8] ;  /* 0x0002760000267ab9 */ /* 0x000fe20000000800 */
[----:B------:R-:W-:-:S07]  /*8e10*/  IMAD.MOV.U32 R15, RZ, RZ, R0 ;  /* 0x000000ffff0f7224 */ /* 0x000fce00078e0000 */
.L_x_1006:
        /* <DEDUP_REMOVED lines=9> */
.L_x_999:
[----:B------:R-:W-:Y:S01]  /*8eb0*/  ULEA UR10, UR4, UR36, 0x3 ;  /* 0x00000024040a7291 */ /* 0x000fe2000f8e183f */
[----:B------:R-:W-:-:S08]  /*8ec0*/  SHF.L.U32 R9, R0, 0x1f, RZ ;  /* 0x0000001f00097819 */ /* 0x000fd000000006ff */
[----:B------:R0:W1:Y:S01]  /*8ed0*/  SYNCS.PHASECHK.TRANS64.TRYWAIT P3, [UR10+0x28830], R9 ;  /* 0x02883009ff0075a7 */ /* 0x000062000806014a */
[----:B------:R-:W-:Y:S05]  /*8ee0*/  @!P0 BRA `(.L_x_1000) ;  /* 0x0000000000048947 */ /* 0x000fea0003800000 */
[----:B------:R-:W-:Y:S01]  /*8ef0*/  BPT.TRAP 0x1 ;  /* 0x000000040000795c */ /* 0x000fe20000300000 */
.L_x_1000:
[----:B-1----:R-:W-:Y:S05]  /*8f00*/  @P3 BRA `(.L_x_998) ;  /* 0x0000000000083947 */ /* 0x002fea0003800000 */
[----:B------:R-:W1:Y:S02]  /*8f10*/  SYNCS.PHASECHK.TRANS64.TRYWAIT P3, [UR10+0x28830], R9 ;  /* 0x02883009ff0075a7 */ /* 0x000e64000806014a */
[----:B-1----:R-:W-:Y:S05]  /*8f20*/  @!P3 BRA `(.L_x_1001) ;  /* 0x000000c00048b947 */ /* 0x002fea0003800000 */
.L_x_998:
        /* <DEDUP_REMOVED lines=47> */
.L_x_1003:
[----:B------:R-:W-:Y:S01]  /*9220*/  ULEA UR10, UR7, UR36, 0x3 ;  /* 0x00000024070a7291 */ /* 0x000fe2000f8e183f */
[----:B------:R-:W-:-:S08]  /*9230*/  SHF.L.U32 R9, R15, 0x1f, RZ ;  /* 0x0000001f0f097819 */ /* 0x000fd000000006ff */
[----:B------:R0:W1:Y:S01]  /*9240*/  SYNCS.PHASECHK.TRANS64.TRYWAIT P2, [UR10+0x28850], R9 ;  /* 0x02885009ff0075a7 */ /* 0x000062000804014a */
[----:B------:R-:W-:Y:S05]  /*9250*/  @!P0 BRA `(.L_x_1004) ;  /* 0x0000000000048947 */ /* 0x000fea0003800000 */
[----:B------:R-:W-:Y:S01]  /*9260*/  BPT.TRAP 0x1 ;  /* 0x000000040000795c */ /* 0x000fe20000300000 */
.L_x_1004:
[----:B-1----:R-:W-:Y:S05]  /*9270*/  @P2 BRA `(.L_x_1002) ;  /* 0x0000000000082947 */ /* 0x002fea0003800000 */
[----:B------:R-:W1:Y:S02]  /*9280*/  SYNCS.PHASECHK.TRANS64.TRYWAIT P2, [UR10+0x28850], R9 ;  /* 0x02885009ff0075a7 */ /* 0x000e64000804014a */
[----:B-1----:R-:W-:Y:S05]  /*9290*/  @!P2 BRA `(.L_x_1005) ;  /* 0x000000bc0084a947 */ /* 0x002fea0003800000 */
.L_x_1002:
[----:B------:R-:W-:Y:S01]  /*92a0*/  UIADD3 UR10, UR36, 0x400, URZ ;  /* 0x00000400240a7890 */ /* 0x000fe2000fffe03f */
[----:B------:R-:W-:Y:S01]  /*92b0*/  WARPGROUP.ARRIVE ;  /* 0x00000000000079c5 */ /* 0x000fe20000000000 */
[----:B------:R-:W-:Y:S01]  /*92c0*/  UMOV UR11, 0x40000040 ;  /* 0x40000040000b7882 */ /* 0x000fe20000000000 */
[----:B------:R-:W-:Y:S01]  /*92d0*/  UMOV UR15, 0x40000040 ;  /* 0x40000040000f7882 */ /* 0x000fe20000000000 */
[----:B------:R-:W-:Y:S01]  /*92e0*/  USHF.R.U32.HI UR10, URZ, 0x4, UR10 ;  /* 0x000000043f0a7899 */ /* 0x000fe2000801160a */
[----:B------:R-:W-:Y:S01]  /*92f0*/  FMUL.FTZ R15, R24, UR38 ;  /* 0x00000026180f7c20 */ /* 0x000fe20008410000 */
[----:B------:R-:W-:Y:S01]  /*9300*/  FMUL.FTZ R21, R25, UR38 ;  /* 0x0000002619157c20 */ /* 0x000fe20008410000 */
[----:B------:R-:W-:Y:S01]  /*9310*/  FMUL.FTZ R185, R32, UR38 ;  /* 0x0000002620b97c20 */ /* 0x000fe20008410000 */
[----:B------:R-:W-:Y:S01]  /*9320*/  ULOP3.LUT UR10, UR10, 0x3fff, URZ, 0xc0, !UPT ;  /* 0x00003fff0a0a7892 */ /* 0x000fe2000f8ec03f */
[----:B------:R-:W-:Y:S01]  /*9330*/  FMUL.FTZ R187, R33, UR38 ;  /* 0x0000002621bb7c20 */ /* 0x000fe20008410000 */
[----:B------:R-:W-:Y:S01]  /*9340*/  FMUL.FTZ R189, R36, UR38 ;  /* 0x0000002624bd7c20 */ /* 0x000fe20008410000 */
[----:B------:R-:W1:Y:S01]  /*9350*/  MUFU.TANH R15, R15 ;  /* 0x0000000f000f7308 */ /* 0x000e620000002400 */
[----:B------:R-:W-:Y:S01]  /*9360*/  ULOP3.LUT UR10, UR10, 0x4000000, URZ, 0xfc, !UPT ;  /* 0x040000000a0a7892 */ /* 0x000fe2000f8efc3f */
[----:B------:R-:W-:Y:S01]  /*9370*/  FMUL.FTZ R191, R37, UR38 ;  /* 0x0000002625bf7c20 */ /* 0x000fe20008410000 */
[----:B------:R-:W-:Y:S01]  /*9380*/  FMUL.FTZ R193, R40, UR38 ;  /* 0x0000002628c17c20 */ /* 0x000fe20008410000 */
[----:B------:R-:W-:Y:S01]  /*9390*/  FMUL.FTZ R195, R41, UR38 ;  /* 0x0000002629c37c20 */ /* 0x000fe20008410000 */
[----:B------:R-:W-:Y:S01]  /*93a0*/  ULEA UR10, UR7, UR10, 0xb ;  /* 0x0000000a070a7291 */ /* 0x000fe2000f8e583f */
[----:B------:R-:W-:Y:S01]  /*93b0*/  FMUL.FTZ R197, R44, UR38 ;  /* 0x000000262cc57c20 */ /* 0x000fe20008410000 */
[----:B------:R-:W-:Y:S01]  /*93c0*/  FMUL.FTZ R199, R49, UR38 ;  /* 0x0000002631c77c20 */ /* 0x000fe20008410000 */
[----:B------:R-:W2:Y:S01]  /*93d0*/  MUFU.TANH R21, R21 ;  /* 0x0000001500157308 */ /* 0x000ea20000002400 */
[----:B------:R-:W-:Y:S01]  /*93e0*/  UIADD3 UR14, UR10, 0x80, URZ ;  /* 0x000000800a0e7890 */ /* 0x000fe2000fffe03f */
[----:B------:R-:W-:Y:S01]  /*93f0*/  FMUL.FTZ R201, R52, UR38 ;  /* 0x0000002634c97c20 */ /* 0x000fe20008410000 */
[----:B------:R-:W-:Y:S01]  /*9400*/  FMUL.FTZ R203, R53, UR38 ;  /* 0x0000002635cb7c20 */ /* 0x000fe20008410000 */
[----:B------:R-:W-:Y:S01]  /*9410*/  FMUL.FTZ R205, R56, UR38 ;  /* 0x0000002638cd7c20 */ /* 0x000fe20008410000 */
[----:B------:R-:W-:Y:S01]  /*9420*/  FMUL.FTZ R207, R57, UR38 ;  /* 0x0000002639cf7c20 */ /* 0x000fe20008410000 */
[----:B------:R-:W-:Y:S01]  /*9430*/  HGMMA.64x128x16.F32 R88, R180, gdesc[UR8].tnspB, R88, gsb0 ;  /* 0x41e00008b4587df0 */ /* 0x000fe20008000858 */
[----:B------:R-:W-:Y:S01]  /*9440*/  FMUL.FTZ R209, R60, UR38 ;  /* 0x000000263cd17c20 */ /* 0x000fe20008410000 */
[----:B------:R-:W-:Y:S01]  /*9450*/  MUFU.TANH R185, R185 ;  /* 0x000000b900b97308 */ /* 0x000fe20000002400 */
[----:B-1----:R-:W-:Y:S01]  /*9460*/  FMNMX.FTZ R10, R15, R14, !PT ;  /* 0x0000000e0f0a7209 */ /* 0x002fe20007810000 */
[----:B------:R-:W-:Y:S01]  /*9470*/  FMUL.FTZ R61, R61, UR38 ;  /* 0x000000263d3d7c20 */ /* 0x000fe20008410000 */
[----:B------:R-:W-:Y:S01]  /*9480*/  FMUL.FTZ R211, R68, UR38 ;  /* 0x0000002644d37c20 */ /* 0x000fe20008410000 */
[----:B------:R-:W-:Y:S01]  /*9490*/  FMUL.FTZ R213, R69, UR38 ;  /* 0x0000002645d57c20 */ /* 0x000fe20008410000 */
[----:B------:R-:W-:Y:S01]  /*94a0*/  FMUL.FTZ R215, R72, UR38 ;  /* 0x0000002648d77c20 */ /* 0x000fe20008410000 */
[----:B------:R-:W-:Y:S01]  /*94b0*/  FMUL.FTZ R217, R73, UR38 ;  /* 0x0000002649d97c20 */ /* 0x000fe20008410000 */
[----:B------:R-:W-:Y:S01]  /*94c0*/  FMUL.FTZ R219, R76, UR38 ;  /* 0x000000264cdb7c20 */ /* 0x000fe20008410000 */
[----:B------:R-:W-:Y:S01]  /*94d0*/  MUFU.TANH R187, R187 ;  /* 0x000000bb00bb7308 */ /* 0x000fe20000002400 */
[----:B--2---:R-:W-:Y:S01]  /*94e0*/  FMNMX.FTZ R10, R21, R10, !PT ;  /* 0x0000000a150a7209 */ /* 0x004fe20007810000 */
        /* <DEDUP_REMOVED lines=34> */
[----:B------:R-:W1:Y:S01]  /*9710*/  LDC R12, c[0x0][0x988] ;  /* 0x00026200ff0c7b82 */ /* 0x000e620000000800 */
[----:B------:R-:W-:Y:S01]  /*9720*/  FMUL.FTZ R87, R87, UR38 ;  /* 0x0000002657577c20 */ /* 0x000fe20008410000 */
[----:B------:R-:W-:Y:S01]  /*9730*/  UMOV UR11, 0x40000040 ;  /* 0x40000040000b7882 */ /* 0x000fe20000000000 */
[C---:B------:R-:W-:Y:S01]  /*9740*/  ISETP.GT.AND P2, PT, R8.reuse, R13, PT ;  /* 0x0000000d0800720c */ /* 0x040fe20003f44270 */
[----:B------:R-:W-:Y:S01]  /*9750*/  MUFU.TANH R197, R197 ;  /* 0x000000c500c57308 */ /* 0x000fe20000002400 */
[----:B------:R-:W-:-:S07]  /*9760*/  VIADD R8, R8, 0xffffffff ;  /* 0xffffffff08087836 */ /* 0x000fce0000000000 */
        /* <DEDUP_REMOVED lines=16> */
[----:B------:R-:W-:Y:S01]  /*9870*/  FMUL.FTZ R29, R34, UR38 ;  /* 0x00000026221d7c20 */ /* 0x000fe20008410000 */
[----:B------:R-:W-:Y:S01]  /*9880*/  HGMMA.64x128x16.F32 R88, R176, gdesc[UR12].tnspB, R88, gsb0 ;  /* 0x41e0000cb0587df0 */ /* 0x000fe20008000858 */
[----:B------:R-:W-:Y:S01]  /*9890*/  UIADD3 UR14, UR10, 0x100, URZ ;  /* 0x000001000a0e7890 */ /* 0x000fe2000fffe03f */
[----:B------:R-:W-:-:S04]  /*98a0*/  UMOV UR15, 0x40000040 ;  /* 0x40000040000f7882 */ /* 0x000fc80000000000 */
[----:B------:R-:W2:Y:S08]  /*98b0*/  MUFU.TANH R181, R181 ;  /* 0x000000b500b57308 */ /* 0x000eb00000002400 */
[----:B------:R-:W3:Y:S08]  /*98c0*/  MUFU.TANH R183, R183 ;  /* 0x000000b700b77308 */ /* 0x000ef00000002400 */
[----:B------:R-:W-:Y:S01]  /*98d0*/  MUFU.TANH R77, R77 ;  /* 0x0000004d004d7308 */ /* 0x000fe20000002400 */
[----:B--2---:R-:W-:-:S07]  /*98e0*/  FMNMX.FTZ R10, R181, R10, !PT ;  /* 0x0000000ab50a7209 */ /* 0x004fce0007810000 */
[----:B------:R-:W-:Y:S01]  /*98f0*/  MUFU.TANH R221, R221 ;  /* 0x000000dd00dd7308 */ /* 0x000fe20000002400 */
[----:B---3--:R-:W-:-:S04]  /*9900*/  FMNMX.FTZ R10, R183, R10, !PT ;  /* 0x0000000ab70a7209 */ /* 0x008fc80007810000 */
        /* <DEDUP_REMOVED lines=25> */
[----:B------:R-:W-:Y:S02]  /*9aa0*/  FMUL.FTZ R45, R50, UR38 ;  /* 0x00000026322d7c20 */ /* 0x000fe40008410000 */
[----:B------:R-:W-:Y:S01]  /*9ab0*/  MUFU.TANH R43, R43 ;  /* 0x0000002b002b7308 */ /* 0x000fe20000002400 */
[----:B------:R-:W-:Y:S01]  /*9ac0*/  HGMMA.64x128x16.F32 R88, R172, gdesc[UR12].tnspB, R88, gsb0 ;  /* 0x41e0000cac587df0 */ /* 0x000fe20008000858 */
[----:B------:R-:W-:Y:S01]  /*9ad0*/  UIADD3 UR14, UR10, 0x180, URZ ;  /* 0x000001800a0e7890 */ /* 0x000fe2000fffe03f */
[----:B------:R-:W-:-:S05]  /*9ae0*/  UMOV UR15, 0x40000040 ;  /* 0x40000040000f7882 */ /* 0x000fca0000000000 */
        /* <DEDUP_REMOVED lines=51> */
[----:B------:R-:W-:-:S05]  /*9e20*/  FMNMX.FTZ R10, R85, R10, !PT ;  /* 0x0000000a550a7209 */ /* 0x000fca0007810000 */
[----:B0-----:R-:W0:Y:S02]  /*9e30*/  SHFL.BFLY PT, R9, R10, 0x2, 0x1f ;  /* 0x0c401f000a097f89 */ /* 0x001e2400000e0000 */
[----:B0-----:R-:W-:-:S05]  /*9e40*/  FMNMX.FTZ R9, R10, R9, !PT ;  /* 0x000000090a097209 */ /* 0x001fca0007810000 */
[----:B------:R-:W0:Y:S02]  /*9e50*/  SHFL.BFLY PT, R10, R9, 0x1, 0x1f ;  /* 0x0c201f00090a7f89 */ /* 0x000e2400000e0000 */
[----:B0-----:R-:W-:Y:S02]  /*9e60*/  FMNMX.FTZ R9, R9, R10, !PT ;  /* 0x0000000a09097209 */ /* 0x001fe40007810000 */
[----:B------:R-:W-:-:S03]  /*9e70*/  FMNMX.FTZ R10, R20, R11, !PT ;  /* 0x0000000b140a7209 */ /* 0x000fc60007810000 */
[----:B------:R-:W-:Y:S01]  /*9e80*/  FADD.FTZ R71, -R9, R14 ;  /* 0x0000000e09477221 */ /* 0x000fe20000010100 */
[----:B------:R-:W-:Y:S01]  /*9e90*/  FMNMX.FTZ R10, R23, R10, !PT ;  /* 0x0000000a170a7209 */ /* 0x000fe20007810000 */
[-C--:B-1----:R-:W-:Y:S02]  /*9ea0*/  FMUL.FTZ R14, R9, R12.reuse ;  /* 0x0000000c090e7220 */ /* 0x082fe40000410000 */
[----:B------:R-:W-:Y:S01]  /*9eb0*/  FMUL.FTZ R71, R71, R12 ;  /* 0x0000000c47477220 */ /* 0x000fe20000410000 */
[----:B------:R-:W-:Y:S01]  /*9ec0*/  FMNMX.FTZ R10, R25, R10, !PT ;  /* 0x0000000a190a7209 */ /* 0x000fe20007810000 */
[--C-:B------:R-:W-:Y:S01]  /*9ed0*/  FFMA.FTZ R32, R85, R12, -R14.reuse ;  /* 0x0000000c55207223 */ /* 0x100fe2000001080e */
[----:B------:R-:W-:Y:S02]  /*9ee0*/  WARPGROUP.DEPBAR.LE gsb0, 0x0 ;  /* 0x00008000000079c5 */ /* 0x000fe40000010000 */
[----:B------:R-:W-:Y:S01]  /*9ef0*/  WARPGROUP.ARRIVE ;  /* 0x00000000000079c5 */ /* 0x000fe20000000000 */
[----:B------:R-:W-:Y:S01]  /*9f00*/  FMNMX.FTZ R10, R27, R10, !PT ;  /* 0x0000000a1b0a7209 */ /* 0x000fe20007810000 */
[----:B------:R-:W-:Y:S01]  /*9f10*/  FMUL.FTZ R169, R82, UR38 ;  /* 0x0000002652a97c20 */ /* 0x000fe20008410000 */
[----:B------:R-:W-:Y:S01]  /*9f20*/  FMUL.FTZ R171, R86, UR38 ;  /* 0x0000002656ab7c20 */ /* 0x000fe20008410000 */
[--C-:B------:R-:W-:Y:S01]  /*9f30*/  FFMA.FTZ R180, R15, R12, -R14.reuse ;  /* 0x0000000c0fb47223 */ /* 0x100fe2000001080e */
[----:B------:R-:W-:Y:S01]  /*9f40*/  FMNMX.FTZ R10, R29, R10, !PT ;  /* 0x0000000a1d0a7209 */ /* 0x000fe20007810000 */
[----:B------:R-:W-:Y:S01]  /*9f50*/  HGMMA.64x128x16.F32 R88, R164, gdesc[UR12].tnspB, R88, gsb0 ;  /* 0x41e0000ca4587df0 */ /* 0x000fe20008000858 */
[----:B------:R-:W-:Y:S01]  /*9f60*/  UIADD3 UR14, UR10, 0x280, URZ ;  /* 0x000002800a0e7890 */ /* 0x000fe2000fffe03f */
[----:B------:R-:W-:Y:S01]  /*9f70*/  MUFU.TANH R169, R169 ;  /* 0x000000a900a97308 */ /* 0x000fe20000002400 */
[----:B------:R-:W-:Y:S01]  /*9f80*/  UMOV UR15, 0x40000040 ;  /* 0x40000040000f7882 */ /* 0x000fe20000000000 */
[----:B------:R-:W-:Y:S01]  /*9f90*/  FMNMX.FTZ R10, R31, R10, !PT ;  /* 0x0000000a1f0a7209 */ /* 0x000fe20007810000 */
[-CC-:B------:R-:W-:Y:S01]  /*9fa0*/  FFMA.FTZ R176, R185, R12.reuse, -R14.reuse ;  /* 0x0000000cb9b07223 */ /* 0x180fe2000001080e */
[-CC-:B------:R-:W-:Y:S01]  /*9fb0*/  FFMA.FTZ R15, R21, R12.reuse, -R14.reuse ;  /* 0x0000000c150f7223 */ /* 0x180fe2000001080e */
[--C-:B------:R-:W-:Y:S01]  /*9fc0*/  FFMA.FTZ R178, R189, R12, -R14.reuse ;  /* 0x0000000cbdb27223 */ /* 0x100fe2000001080e */
[----:B------:R-:W-:Y:S01]  /*9fd0*/  FMNMX.FTZ R10, R33, R10, !PT ;  /* 0x0000000a210a7209 */ /* 0x000fe20007810000 */
[-CC-:B------:R-:W-:Y:S01]  /*9fe0*/  FFMA.FTZ R172, R193, R12.reuse, -R14.reuse ;  /* 0x0000000cc1ac7223 */ /* 0x180fe2000001080e */
[----:B------:R-:W-:Y:S01]  /*9ff0*/  MUFU.TANH R171, R171 ;  /* 0x000000ab00ab7308 */ /* 0x000fe20000002400 */
[--C-:B------:R-:W-:Y:S01]  /*a000*/  FFMA.FTZ R185, R195, R12, -R14.reuse ;  /* 0x0000000cc3b97223 */ /* 0x100fe2000001080e */
[----:B------:R-:W-:Y:S01]  /*a010*/  FMNMX.FTZ R10, R35, R10, !PT ;  /* 0x0000000a230a7209 */ /* 0x000fe20007810000 */
[-CC-:B------:R-:W-:Y:S01]  /*a020*/  FFMA.FTZ R174, R197, R12.reuse, -R14.reuse ;  /* 0x0000000cc5ae7223 */ /* 0x180fe2000001080e */
[-CC-:B------:R-:W-:Y:S01]  /*a030*/  FFMA.FTZ R182, R181, R12.reuse, -R14.reuse ;  /* 0x0000000cb5b67223 */ /* 0x180fe2000001080e */
        /* <DEDUP_REMOVED lines=16> */
[----:B------:R-:W-:Y:S01]  /*a140*/  FFMA.FTZ R28, R225, R12, -R14 ;  /* 0x0000000ce11c7223 */ /* 0x000fe2000001080e */
[----:B------:R-:W-:Y:S01]  /*a150*/  FMNMX.FTZ R10, R45, R10, !PT ;  /* 0x0000000a2d0a7209 */ /* 0x000fe20007810000 */
[----:B------:R-:W-:Y:S03]  /*a160*/  MUFU.EX2 R71, R71 ;  /* 0x0000004700477308 */ /* 0x000fe60000000800 */
[----:B------:R-:W-:-:S04]  /*a170*/  FMNMX.FTZ R10, R47, R10, !PT ;  /* 0x0000000a2f0a7209 */ /* 0x000fc80007810000 */
[----:B------:R-:W-:Y:S01]  /*a180*/  FMNMX.FTZ R10, R49, R10, !PT ;  /* 0x0000000a310a7209 */ /* 0x000fe20007810000 */
[----:B------:R-:W0:Y:S03]  /*a190*/  MUFU.EX2 R180, R180 ;  /* 0x000000b400b47308 */ /* 0x000e260000000800 */
[----:B------:R-:W-:-:S04]  /*a1a0*/  FMNMX.FTZ R10, R51, R10, !PT ;  /* 0x0000000a330a7209 */ /* 0x000fc80007810000 */
[----:B------:R-:W-:Y:S01]  /*a1b0*/  FMNMX.FTZ R10, R53, R10, !PT ;  /* 0x0000000a350a7209 */ /* 0x000fe20007810000 */
[----:B------:R-:W1:Y:S03]  /*a1c0*/  MUFU.EX2 R15, R15 ;  /* 0x0000000f000f7308 */ /* 0x000e660000000800 */
[----:B------:R-:W-:-:S04]  /*a1d0*/  FMNMX.FTZ R10, R55, R10, !PT ;  /* 0x0000000a370a7209 */ /* 0x000fc80007810000 */
[----:B------:R-:W-:Y:S01]  /*a1e0*/  FMNMX.FTZ R10, R57, R10, !PT ;  /* 0x0000000a390a7209 */ /* 0x000fe20007810000 */
[----:B------:R-:W2:Y:S01]  /*a1f0*/  MUFU.EX2 R182, R182 ;  /* 0x000000b600b67308 */ /* 0x000ea20000000800 */
[----:B0-----:R-:W-:Y:S02]  /*a200*/  FFMA.FTZ R4, R71, R4, R180 ;  /* 0x0000000447047223 */ /* 0x001fe400000100b4 */
[----:B------:R-:W-:-:S04]  /*a210*/  FMNMX.FTZ R10, R59, R10, !PT ;  /* 0x0000000a3b0a7209 */ /* 0x000fc80007810000 */
[----:B------:R-:W-:Y:S01]  /*a220*/  FMNMX.FTZ R10, R63, R10, !PT ;  /* 0x0000000a3f0a7209 */ /* 0x000fe20007810000 */
[----:B------:R-:W0:Y:S01]  /*a230*/  MUFU.EX2 R21, R21 ;  /* 0x0000001500157308 */ /* 0x000e220000000800 */
[----:B-1----:R-:W-:Y:S02]  /*a240*/  F2FP.F16.F32.PACK_AB R180, R15, R180 ;  /* 0x000000b40fb4723e */ /* 0x002fe400000000ff */
[----:B------:R-:W-:-:S04]  /*a250*/  FMNMX.FTZ R10, R65, R10, !PT ;  /* 0x0000000a410a7209 */ /* 0x000fc80007810000 */
[----:B------:R-:W-:Y:S01]  /*a260*/  FMNMX.FTZ R10, R67, R10, !PT ;  /* 0x0000000a430a7209 */ /* 0x000fe20007810000 */
[----:B------:R-:W1:Y:S03]  /*a270*/  MUFU.EX2 R176, R176 ;  /* 0x000000b000b07308 */ /* 0x000e660000000800 */
        /* <DEDUP_REMOVED lines=12> */
[----:B------:R-:W-:-:S05]  /*a340*/  FMNMX.FTZ R10, R87, R10, !PT ;  /* 0x0000000a570a7209 */ /* 0x000fca0007810000 */
        /* <DEDUP_REMOVED lines=8> */
[-CC-:B------:R-:W-:Y:S01]  /*a3d0*/  FFMA.FTZ R187, R177, R12.reuse, -R14.reuse ;  /* 0x0000000cb1bb7223 */ /* 0x180fe2000001080e */
[-CC-:B------:R-:W-:Y:S01]  /*a3e0*/  FFMA.FTZ R164, R205, R12.reuse, -R14.reuse ;  /* 0x0000000ccda47223 */ /* 0x180fe2000001080e */
[-CC-:B------:R-:W-:Y:S01]  /*a3f0*/  FFMA.FTZ R166, R209, R12.reuse, -R14.reuse ;  /* 0x0000000cd1a67223 */ /* 0x180fe2000001080e */
[----:B------:R-:W-:Y:S01]  /*a400*/  HGMMA.64x128x16.F32 R88, R160, gdesc[UR12].tnspB, R88, gsb0 ;  /* 0x41e0000ca0587df0 */ /* 0x000fe20008000858 */
[----:B------:R-:W-:Y:S01]  /*a410*/  UIADD3 UR14, UR10, 0x300, URZ ;  /* 0x000003000a0e7890 */ /* 0x000fe2000fffe03f */
[----:B------:R-:W-:Y:S01]  /*a420*/  FFMA.FTZ R191, R175, R12, -R14 ;  /* 0x0000000cafbf7223 */ /* 0x000fe2000001080e */
[----:B------:R-:W-:Y:S01]  /*a430*/  UMOV UR15, 0x40000040 ;  /* 0x40000040000f7882 */ /* 0x000fe20000000000 */
[----:B------:R-:W-:Y:S01]  /*a440*/  UIADD3 UR10, UR10, 0x380, URZ ;  /* 0x000003800a0a7890 */ /* 0x000fe2000fffe03f */
[----:B------:R-:W3:Y:S08]  /*a450*/  MUFU.EX2 R165, R165 ;  /* 0x000000a500a57308 */ /* 0x000ef00000000800 */
[----:B------:R-:W4:Y:S08]  /*a460*/  MUFU.EX2 R167, R167 ;  /* 0x000000a700a77308 */ /* 0x000f300000000800 */
[----:B------:R-:W5:Y:S08]  /*a470*/  MUFU.EX2 R187, R187 ;  /* 0x000000bb00bb7308 */ /* 0x000f700000000800 */
[----:B------:R-:W-:Y:S08]  /*a480*/  MUFU.EX2 R164, R164 ;  /* 0x000000a400a47308 */ /* 0x000ff00000000800 */
[----:B------:R-:W-:Y:S08]  /*a490*/  MUFU.EX2 R166, R166 ;  /* 0x000000a600a67308 */ /* 0x000ff00000000800 */
[----:B------:R-:W-:Y:S08]  /*a4a0*/  MUFU.EX2 R191, R191 ;  /* 0x000000bf00bf7308 */ /* 0x000ff00000000800 */
[----:B------:R-:W-:Y:S08]  /*a4b0*/  MUFU.EX2 R193, R193 ;  /* 0x000000c100c17308 */ /* 0x000ff00000000800 */
[----:B------:R-:W-:Y:S08]  /*a4c0*/  MUFU.EX2 R22, R22 ;  /* 0x0000001600167308 */ /* 0x000ff00000000800 */
[----:B------:R-:W5:Y:S08]  /*a4d0*/  MUFU.EX2 R195, R195 ;  /* 0x000000c300c37308 */ /* 0x000f700000000800 */
[----:B------:R-:W-:Y:S08]  /*a4e0*/  MUFU.EX2 R24, R24 ;  /* 0x0000001800187308 */ /* 0x000ff00000000800 */
[----:B------:R-:W5:Y:S08]  /*a4f0*/  MUFU.EX2 R77, R77 ;  /* 0x0000004d004d7308 */ /* 0x000f700000000800 */
[----:B------:R-:W-:Y:S08]  /*a500*/  MUFU.EX2 R26, R26 ;  /* 0x0000001a001a7308 */ /* 0x000ff00000000800 */
[----:B------:R-:W-:Y:S08]  /*a510*/  MUFU.EX2 R197, R197 ;  /* 0x000000c500c57308 */ /* 0x000ff00000000800 */
[----:B------:R-:W-:Y:S01]  /*a520*/  MUFU.EX2 R28, R28 ;  /* 0x0000001c001c7308 */ /* 0x000fe20000000800 */
[----:B------:R-:W-:-:S02]  /*a530*/  WARPGROUP.DEPBAR.LE gsb0, 0x0 ;  /* 0x00008000000079c5 */ /* 0x000fc40000010000 */
[----:B------:R-:W-:Y:S01]  /*a540*/  WARPGROUP.ARRIVE ;  /* 0x00000000000079c5 */ /* 0x000fe20000000000 */
[-CC-:B------:R-:W-:Y:S01]  /*a550*/  FFMA.FTZ R160, R173, R12.reuse, -R14.reuse ;  /* 0x0000000cada07223 */ /* 0x180fe2000001080e */
[-CC-:B------:R-:W-:Y:S01]  /*a560*/  FFMA.FTZ R161, R203, R12.reuse, -R14.reuse ;  /* 0x0000000ccba17223 */ /* 0x180fe2000001080e */
[----:B------:R-:W2:Y:S01]  /*a570*/  SHFL.BFLY PT, R173, R10, 0x2, 0x1f ;  /* 0x0c401f000aad7f89 */ /* 0x000ea200000e0000 */
[-CC-:B------:R-:W-:Y:S01]  /*a580*/  FFMA.FTZ R163, R207, R12.reuse, -R14.reuse ;  /* 0x0000000ccfa37223 */ /* 0x180fe2000001080e */
[----:B------:R-:W-:Y:S01]  /*a590*/  FFMA.FTZ R162, R211, R12, -R14 ;  /* 0x0000000cd3a27223 */ /* 0x000fe2000001080e */
[----:B------:R-:W-:Y:S01]  /*a5a0*/  HGMMA.64x128x16.F32 R88, R156, gdesc[UR12].tnspB, R88, gsb0 ;  /* 0x41e0000c9c587df0 */ /* 0x000fe20008000858 */
[----:B------:R-:W-:Y:S08]  /*a5b0*/  MUFU.EX2 R160, R160 ;  /* 0x000000a000a07308 */ /* 0x000ff00000000800 */
[----:B------:R-:W-:Y:S08]  /*a5c0*/  MUFU.EX2 R161, R161 ;  /* 0x000000a100a17308 */ /* 0x000ff00000000800 */
[----:B------:R-:W-:Y:S01]  /*a5d0*/  MUFU.EX2 R163, R163 ;  /* 0x000000a300a37308 */ /* 0x000fe20000000800 */
[----:B--2---:R-:W-:-:S07]  /*a5e0*/  FMNMX.FTZ R173, R10, R173, !PT ;  /* 0x000000ad0aad7209 */ /* 0x004fce0007810000 */
[----:B------:R-:W-:Y:S01]  /*a5f0*/  MUFU.EX2 R162, R162 ;  /* 0x000000a200a27308 */ /* 0x000fe20000000800 */
[----:B------:R-:W2:Y:S02]  /*a600*/  SHFL.BFLY PT, R10, R173, 0x1, 0x1f ;  /* 0x0c201f00ad0a7f89 */ /* 0x000ea400000e0000 */
[----:B--2---:R-:W-:-:S05]  /*a610*/  FMNMX.FTZ R10, R173, R10, !PT ;  /* 0x0000000aad0a7209 */ /* 0x004fca0007810000 */
[C---:B------:R-:W-:Y:S01]  /*a620*/  FADD.FTZ R85, -R10.reuse, R11 ;  /* 0x0000000b0a557221 */ /* 0x040fe20000010100 */
[-C--:B------:R-:W-:Y:S01]  /*a630*/  FMUL.FTZ R46, R10, R12.reuse ;  /* 0x0000000c0a2e7220 */ /* 0x080fe20000410000 */
[----:B------:R2:W-:Y:S02]  /*a640*/  MUFU.EX2 R11, R32 ;  /* 0x00000020000b7308 */ /* 0x0005e40000000800 */
[-C--:B------:R-:W-:Y:S01]  /*a650*/  FMUL.FTZ R14, R85, R12.reuse ;  /* 0x0000000c550e7220 */ /* 0x080fe20000410000 */
[-CC-:B------:R-:W-:Y:S01]  /*a660*/  FFMA.FTZ R181, R20, R12.reuse, -R46.reuse ;  /* 0x0000000c14b57223 */ /* 0x180fe2000001082e */
[-CC-:B------:R-:W-:Y:S01]  /*a670*/  FFMA.FTZ R42, R27, R12.reuse, -R46.reuse ;  /* 0x0000000c1b2a7223 */ /* 0x180fe2000001082e */
[----:B------:R-:W-:Y:S02]  /*a680*/  IMAD.U32 R27, RZ, RZ, UR4 ;  /* 0x00000004ff1b7e24 */ /* 0x000fe4000f8e00ff */
[-CC-:B------:R-:W-:Y:S01]  /*a690*/  FFMA.FTZ R30, R23, R12.reuse, -R46.reuse ;  /* 0x0000000c171e7223 */ /* 0x180fe2000001082e */
[-CC-:B------:R-:W-:Y:S01]  /*a6a0*/  FFMA.FTZ R183, R25, R12.reuse, -R46.reuse ;  /* 0x0000000c19b77223 */ /* 0x180fe2000001082e */
[----:B------:R-:W-:Y:S01]  /*a6b0*/  MUFU.EX2 R14, R14 ;  /* 0x0000000e000e7308 */ /* 0x000fe20000000800 */
[-CC-:B------:R-:W-:Y:S01]  /*a6c0*/  FFMA.FTZ R177, R29, R12.reuse, -R46.reuse ;  /* 0x0000000c1db17223 */ /* 0x180fe2000001082e */
[----:B------:R-:W-:Y:S01]  /*a6d0*/  @!P1 LEA R27, R27, UR36, 0x3 ;  /* 0x000000241b1b9c11 */ /* 0x000fe2000f8e18ff */
[-CC-:B------:R-:W-:Y:S01]  /*a6e0*/  FFMA.FTZ R179, R33, R12.reuse, -R46.reuse ;  /* 0x0000000c21b37223 */ /* 0x180fe2000001082e */
[----:B------:R-:W-:Y:S01]  /*a6f0*/  IADD3 R33, -R19, 0xb, RZ ;  /* 0x0000000b13217810 */ /* 0x000fe20007ffe1ff */
[-C--:B------:R-:W-:Y:S01]  /*a700*/  FFMA.FTZ R40, R31, R12.reuse, -R46 ;  /* 0x0000000c1f287223 */ /* 0x080fe2000001082e */
[----:B------:R-:W-:Y:S01]  /*a710*/  FADD.FTZ R31, R15, R4 ;  /* 0x000000040f1f7221 */ /* 0x000fe20000010000 */
[----:B------:R-:W-:Y:S01]  /*a720*/  @!P1 VIADD R29, R27, 0x28840 ;  /* 0x000288401b1d9836 */ /* 0x000fe20000000000 */
[----:B------:R-:W-:Y:S01]  /*a730*/  MUFU.EX2 R181, R181 ;  /* 0x000000b500b57308 */ /* 0x000fe20000000800 */
[-CC-:B------:R-:W-:Y:S01]  /*a740*/  FFMA.FTZ R44, R35, R12.reuse, -R46.reuse ;  /* 0x0000000c232c7223 */ /* 0x180fe2000001082e */
[----:B------:R-:W-:Y:S01]  /*a750*/  FADD.FTZ R48, R182, R31 ;  /* 0x0000001fb6307221 */ /* 0x000fe20000010000 */
[-CC-:B------:R-:W-:Y:S01]  /*a760*/  FFMA.FTZ R173, R37, R12.reuse, -R46.reuse ;  /* 0x0000000c25ad7223 */ /* 0x180fe2000001082e */
[----:B------:R-:W-:Y:S01]  /*a770*/  @!P1 PRMT R29, RZ, 0x654, R29 ;  /* 0x00000654ff1d9816 */ /* 0x000fe2000000001d */
[-C--:B------:R-:W-:Y:S01]  /*a780*/  FFMA.FTZ R36, R39, R12.reuse, -R46 ;  /* 0x0000000c27247223 */ /* 0x080fe2000001082e */
[----:B0-----:R-:W-:Y:S01]  /*a790*/  FADD.FTZ R31, R21, R48 ;  /* 0x00000030151f7221 */ /* 0x001fe20000010000 */
[-CC-:B------:R-:W-:Y:S01]  /*a7a0*/  FFMA.FTZ R175, R41, R12.reuse, -R46.reuse ;  /* 0x0000000c29af7223 */ /* 0x180fe2000001082e */
[----:B------:R-:W-:Y:S01]  /*a7b0*/  MUFU.EX2 R30, R30 ;  /* 0x0000001e001e7308 */ /* 0x000fe20000000800 */
[----:B--2---:R-:W-:Y:S01]  /*a7c0*/  FFMA.FTZ R32, R43, R12, -R46 ;  /* 0x0000000c2b207223 */ /* 0x004fe2000001082e */
[----:B-1----:R-:W-:Y:S01]  /*a7d0*/  FADD.FTZ R48, R176, R31 ;  /* 0x0000001fb0307221 */ /* 0x002fe20000010000 */
[----:B------:R-:W-:-:S02]  /*a7e0*/  IMAD.U32 R35, RZ, RZ, UR7 ;  /* 0x00000007ff237e24 */ /* 0x000fc4000f8e00ff */
[-CC-:B------:R-:W-:Y:S01]  /*a7f0*/  FFMA.FTZ R23, R45, R12.reuse, -R46.reuse ;  /* 0x0000000c2d177223 */ /* 0x180fe2000001082e */
[-C--:B------:R-:W-:Y:S01]  /*a800*/  FFMA.FTZ R34, R47, R12.reuse, -R46 ;  /* 0x0000000c2f227223 */ /* 0x080fe2000001082e */
[----:B---3--:R-:W-:Y:S01]  /*a810*/  FADD.FTZ R31, R165, R48 ;  /* 0x00000030a51f7221 */ /* 0x008fe20000010000 */
[-CC-:B------:R-:W-:Y:S01]  /*a820*/  FFMA.FTZ R20, R49, R12.reuse, -R46.reuse ;  /* 0x0000000c31147223 */ /* 0x180fe2000001082e */
[----:B------:R-:W-:Y:S01]  /*a830*/  MUFU.EX2 R183, R183 ;  /* 0x000000b700b77308 */ /* 0x000fe20000000800 */
[----:B------:R-:W-:Y:S01]  /*a840*/  @!P1 LEA R35, R35, UR36, 0x3 ;  /* 0x0000002423239c11 */ /* 0x000fe2000f8e18ff */
[----:B------:R-:W-:Y:S01]  /*a850*/  FADD.FTZ R48, R178, R31 ;  /* 0x0000001fb2307221 */ /* 0x000fe20000010000 */
[-CC-:B------:R-:W-:Y:S01]  /*a860*/  FFMA.FTZ R25, R51, R12.reuse, -R46.reuse ;  /* 0x0000000c33197223 */ /* 0x180fe2000001082e */
[-CC-:B------:R-:W-:Y:S01]  /*a870*/  FFMA.FTZ R27, R53, R12.reuse, -R46.reuse ;  /* 0x0000000c351b7223 */ /* 0x180fe2000001082e */
[----:B------:R-:W-:Y:S01]  /*a880*/  FFMA.FTZ R38, R55, R12, -R46 ;  /* 0x0000000c37267223 */ /* 0x000fe2000001082e */
[----:B----4-:R-:W-:Y:S01]  /*a890*/  FADD.FTZ R31, R167, R48 ;  /* 0x00000030a71f7221 */ /* 0x010fe20000010000 */
[----:B------:R-:W-:Y:S01]  /*a8a0*/  F2FP.F16.F32.PACK_AB R182, R21, R182 ;  /* 0x000000b615b6723e */ /* 0x000fe200000000ff */
[----:B------:R-:W-:Y:S01]  /*a8b0*/  MUFU.EX2 R42, R42 ;  /* 0x0000002a002a7308 */ /* 0x000fe20000000800 */
[-CC-:B------:R-:W-:Y:S01]  /*a8c0*/  FFMA.FTZ R57, R57, R12.reuse, -R46.reuse ;  /* 0x0000000c39397223 */ /* 0x180fe2000001082e */
[----:B------:R-:W-:Y:S01]  /*a8d0*/  FADD.FTZ R48, R172, R31 ;  /* 0x0000001fac307221 */ /* 0x000fe20000010000 */
[-CC-:B------:R-:W-:Y:S01]  /*a8e0*/  FFMA.FTZ R59, R59, R12.reuse, -R46.reuse ;  /* 0x0000000c3b3b7223 */ /* 0x180fe2000001082e */
[-CC-:B------:R-:W-:Y:S01]  /*a8f0*/  FFMA.FTZ R63, R63, R12.reuse, -R46.reuse ;  /* 0x0000000c3f3f7223 */ /* 0x180fe2000001082e */
[-C--:B------:R-:W-:Y:S01]  /*a900*/  FFMA.FTZ R65, R65, R12.reuse, -R46 ;  /* 0x0000000c41417223 */ /* 0x080fe2000001082e */
[----:B------:R-:W-:Y:S01]  /*a910*/  FADD.FTZ R31, R185, R48 ;  /* 0x00000030b91f7221 */ /* 0x000fe20000010000 */
[-CC-:B------:R-:W-:Y:S01]  /*a920*/  FFMA.FTZ R67, R67, R12.reuse, -R46.reuse ;  /* 0x0000000c43437223 */ /* 0x180fe2000001082e */
[----:B------:R-:W-:Y:S01]  /*a930*/  MUFU.EX2 R177, R177 ;  /* 0x000000b100b17308 */ /* 0x000fe20000000800 */
[-CC-:B------:R-:W-:Y:S01]  /*a940*/  FFMA.FTZ R69, R69, R12.reuse, -R46.reuse ;  /* 0x0000000c45457223 */ /* 0x180fe2000001082e */
[----:B------:R-:W-:Y:S01]  /*a950*/  FADD.FTZ R50, R174, R31 ;  /* 0x0000001fae327221 */ /* 0x000fe20000010000 */
[-CC-:B------:R-:W-:Y:S01]  /*a960*/  FFMA.FTZ R73, R73, R12.reuse, -R46.reuse ;  /* 0x0000000c49497223 */ /* 0x180fe2000001082e */
[-CC-:B------:R-:W-:Y:S01]  /*a970*/  FFMA.FTZ R75, R75, R12.reuse, -R46.reuse ;  /* 0x0000000c4b4b7223 */ /* 0x180fe2000001082e */
[-CC-:B------:R-:W-:Y:S01]  /*a980*/  FFMA.FTZ R81, R81, R12.reuse, -R46.reuse ;  /* 0x0000000c51517223 */ /* 0x180fe2000001082e */
[-CC-:B------:R-:W-:Y:S01]  /*a990*/  FFMA.FTZ R79, R79, R12.reuse, -R46.reuse ;  /* 0x0000000c4f4f7223 */ /* 0x180fe2000001082e */
[----:B------:R-:W-:Y:S01]  /*a9a0*/  FFMA.FTZ R83, R83, R12, -R46 ;  /* 0x0000000c53537223 */ /* 0x000fe2000001082e */
[----:B------:R-:W-:Y:S01]  /*a9b0*/  MUFU.EX2 R40, R40 ;  /* 0x0000002800287308 */ /* 0x000fe20000000800 */
[----:B------:R-:W-:Y:S01]  /*a9c0*/  F2FP.F16.F32.PACK_AB R178, R167, R178 ;  /* 0x000000b2a7b2723e */ /* 0x000fe200000000ff */
[----:B------:R-:W-:Y:S01]  /*a9d0*/  UMOV UR7, UR4 ;  /* 0x0000000400077c82 */ /* 0x000fe20008000000 */
[----:B------:R-:W-:-:S02]  /*a9e0*/  F2FP.F16.F32.PACK_AB R176, R165, R176 ;  /* 0x000000b0a5b0723e */ /* 0x000fc400000000ff */
[----:B------:R-:W-:Y:S02]  /*a9f0*/  F2FP.F16.F32.PACK_AB R172, R185, R172 ;  /* 0x000000acb9ac723e */ /* 0x000fe400000000ff */
[----:B-----5:R-:W-:Y:S01]  /*aa00*/  F2FP.F16.F32.PACK_AB R174, R187, R174 ;  /* 0x000000aebbae723e */ /* 0x020fe200000000ff */
        /* <DEDUP_REMOVED lines=8> */
[----:B------:R-:W-:Y:S04]  /*aa90*/  HGMMA.64x128x16.F32 R88, R152, gdesc[UR8].tnspB, R88, gsb0 ;  /* 0x41e0000898587df0 */ /* 0x000fe80008000858 */
[----:B------:R-:W-:Y:S08]  /*aaa0*/  MUFU.EX2 R175, R175 ;  /* 0x000000af00af7308 */ /* 0x000ff00000000800 */
[----:B------:R-:W-:Y:S08]  /*aab0*/  MUFU.EX2 R32, R32 ;  /* 0x0000002000207308 */ /* 0x000ff00000000800 */
[----:B------:R-:W-:Y:S08]  /*aac0*/  MUFU.EX2 R23, R23 ;  /* 0x0000001700177308 */ /* 0x000ff00000000800 */
[----:B------:R-:W-:Y:S08]  /*aad0*/  MUFU.EX2 R34, R34 ;  /* 0x0000002200227308 */ /* 0x000ff00000000800 */
[----:B------:R-:W-:Y:S08]  /*aae0*/  MUFU.EX2 R20, R20 ;  /* 0x0000001400147308 */ /* 0x000ff00000000800 */
[----:B------:R-:W-:Y:S08]  /*aaf0*/  MUFU.EX2 R25, R25 ;  /* 0x0000001900197308 */ /* 0x000ff00000000800 */
        /* <DEDUP_REMOVED lines=13> */
[----:B------:R-:W-:Y:S01]  /*abd0*/  MUFU.EX2 R83, R83 ;  /* 0x0000005300537308 */ /* 0x000fe20000000800 */
[----:B------:R-:W-:Y:S02]  /*abe0*/  WARPGROUP.DEPBAR.LE gsb0, 0x0 ;  /* 0x00008000000079c5 */ /* 0x000fe40000010000 */
[----:B------:R0:W-:Y:S06]  /*abf0*/  BAR.ARV R33, 0x100 ;  /* 0x000400210000751d */ /* 0x0001ec0000002000 */
[----:B------:R1:W-:Y:S01]  /*ac00*/  @!P1 SYNCS.ARRIVE.TRANS64.RED.A1T0 RZ, [R29+URZ], RZ ;  /* 0x000000ff1dff99a7 */ /* 0x0003e2000810043f */
[----:B------:R-:W-:Y:S01]  /*ac10*/  F2FP.F16.F32.PACK_AB R154, R11, R28 ;  /* 0x0000001c0b9a723e */ /* 0x000fe200000000ff */
[----:B0-----:R-:W-:-:S02]  /*ac20*/  @!P1 VIADD R33, R35, 0x28860 ;  /* 0x0002886023219836 */ /* 0x001fc40000000000 */
[-C--:B------:R-:W-:Y:S01]  /*ac30*/  FMUL.FTZ R90, R90, R14.reuse ;  /* 0x0000000e5a5a7220 */ /* 0x080fe20000410000 */
[-C--:B------:R-:W-:Y:S01]  /*ac40*/  FMUL.FTZ R91, R91, R14.reuse ;  /* 0x0000000e5b5b7220 */ /* 0x080fe20000410000 */
[-C--:B------:R-:W-:Y:S01]  /*ac50*/  FMUL.FTZ R94, R94, R14.reuse ;  /* 0x0000000e5e5e7220 */ /* 0x080fe20000410000 */
[-C--:B------:R-:W-:Y:S01]  /*ac60*/  FMUL.FTZ R95, R95, R14.reuse ;  /* 0x0000000e5f5f7220 */ /* 0x080fe20000410000 */
[----:B------:R-:W-:Y:S01]  /*ac70*/  @!P1 PRMT R33, RZ, 0x654, R33 ;  /* 0x00000654ff219816 */ /* 0x000fe20000000021 */
[----:B-1----:R-:W-:Y:S01]  /*ac80*/  FFMA.FTZ R29, R14, R3, R181 ;  /* 0x000000030e1d7223 */ /* 0x002fe200000100b5 */
[C---:B------:R-:W-:Y:S01]  /*ac90*/  F2FP.F16.F32.PACK_AB R181, R30.reuse, R181 ;  /* 0x000000b51eb5723e */ /* 0x040fe200000000ff */
[----:B------:R-:W0:Y:S01]  /*aca0*/  MUFU.EX2 R3, R57 ;  /* 0x0000003900037308 */ /* 0x000e220000000800 */
[----:B------:R1:W-:Y:S01]  /*acb0*/  @!P1 SYNCS.ARRIVE.TRANS64.RED.A1T0 RZ, [R33+URZ], RZ ;  /* 0x000000ff21ff99a7 */ /* 0x0003e2000810043f */
[----:B------:R-:W-:Y:S01]  /*acc0*/  FADD.FTZ R4, R30, R29 ;  /* 0x0000001d1e047221 */ /* 0x000fe20000010000 */
[-C--:B------:R-:W-:Y:S01]  /*acd0*/  FMUL.FTZ R98, R98, R14.reuse ;  /* 0x0000000e62627220 */ /* 0x080fe20000410000 */
[-C--:B------:R-:W-:Y:S01]  /*ace0*/  FMUL.FTZ R99, R99, R14.reuse ;  /* 0x0000000e63637220 */ /* 0x080fe20000410000 */
[-C--:B------:R-:W-:Y:S01]  /*acf0*/  FMUL.FTZ R102, R102, R14.reuse ;  /* 0x0000000e66667220 */ /* 0x080fe20000410000 */
[----:B------:R-:W-:Y:S01]  /*ad00*/  FADD.FTZ R29, R183, R4 ;  /* 0x00000004b71d7221 */ /* 0x000fe20000010000 */
[-C--:B------:R-:W-:Y:S01]  /*ad10*/  FMUL.FTZ R103, R103, R14.reuse ;  /* 0x0000000e67677220 */ /* 0x080fe20000410000 */
[-C--:B------:R-:W-:Y:S01]  /*ad20*/  FMUL.FTZ R106, R106, R14.reuse ;  /* 0x0000000e6a6a7220 */ /* 0x080fe20000410000 */
[----:B-1----:R-:W-:Y:S01]  /*ad30*/  FADD.FTZ R33, R187, R50 ;  /* 0x00000032bb217221 */ /* 0x002fe20000010000 */
[----:B------:R-:W-:Y:S01]  /*ad40*/  FADD.FTZ R4, R42, R29 ;  /* 0x0000001d2a047221 */ /* 0x000fe20000010000 */
[-C--:B------:R-:W-:Y:S01]  /*ad50*/  FMUL.FTZ R107, R107, R14.reuse ;  /* 0x0000000e6b6b7220 */ /* 0x080fe20000410000 */
[-C--:B------:R-:W-:Y:S01]  /*ad60*/  FMUL.FTZ R110, R110, R14.reuse ;  /* 0x0000000e6e6e7220 */ /* 0x080fe20000410000 */
[----:B------:R-:W-:Y:S01]  /*ad70*/  FADD.FTZ R50, R168, R33 ;  /* 0x00000021a8327221 */ /* 0x000fe20000010000 */
[----:B------:R-:W-:Y:S01]  /*ad80*/  FADD.FTZ R29, R177, R4 ;  /* 0x00000004b11d7221 */ /* 0x000fe20000010000 */
[C---:B------:R-:W-:Y:S01]  /*ad90*/  F2FP.F16.F32.PACK_AB R177, R40.reuse, R177 ;  /* 0x000000b128b1723e */ /* 0x040fe200000000ff */
[-C--:B------:R-:W-:Y:S01]  /*ada0*/  FMUL.FTZ R111, R111, R14.reuse ;  /* 0x0000000e6f6f7220 */ /* 0x080fe20000410000 */
[----:B------:R-:W-:Y:S01]  /*adb0*/  FADD.FTZ R21, R189, R50 ;  /* 0x00000032bd157221 */ /* 0x000fe20000010000 */
[----:B------:R-:W-:Y:S01]  /*adc0*/  FADD.FTZ R4, R40, R29 ;  /* 0x0000001d28047221 */ /* 0x000fe20000010000 */
[----:B0-----:R-:W-:Y:S01]  /*add0*/  F2FP.F16.F32.PACK_AB R167, R59, R3 ;  /* 0x000000033ba7723e */ /* 0x001fe200000000ff */
[-C--:B------:R-:W-:Y:S01]  /*ade0*/  FMUL.FTZ R114, R114, R14.reuse ;  /* 0x0000000e72727220 */ /* 0x080fe20000410000 */
[-C--:B------:R-:W-:Y:S01]  /*adf0*/  FMUL.FTZ R115, R115, R14.reuse ;  /* 0x0000000e73737220 */ /* 0x080fe20000410000 */
[----:B------:R-:W-:Y:S01]  /*ae00*/  FADD.FTZ R29, R179, R4 ;  /* 0x00000004b31d7221 */ /* 0x000fe20000010000 */
[-C--:B------:R-:W-:Y:S01]  /*ae10*/  FMUL.FTZ R118, R118, R14.reuse ;  /* 0x0000000e76767220 */ /* 0x080fe20000410000 */
[-C--:B------:R-:W-:Y:S01]  /*ae20*/  FMUL.FTZ R119, R119, R14.reuse ;  /* 0x0000000e77777220 */ /* 0x080fe20000410000 */
[-C--:B------:R-:W-:Y:S01]  /*ae30*/  FMUL.FTZ R122, R122, R14.reuse ;  /* 0x0000000e7a7a7220 */ /* 0x080fe20000410000 */
[----:B------:R-:W-:Y:S01]  /*ae40*/  FADD.FTZ R4, R44, R29 ;  /* 0x0000001d2c047221 */ /* 0x000fe20000010000 */
[-C--:B------:R-:W-:Y:S01]  /*ae50*/  FMUL.FTZ R123, R123, R14.reuse ;  /* 0x0000000e7b7b7220 */ /* 0x080fe20000410000 */
[-C--:B------:R-:W-:Y:S01]  /*ae60*/  FMUL.FTZ R126, R126, R14.reuse ;  /* 0x0000000e7e7e7220 */ /* 0x080fe20000410000 */
[----:B------:R-:W-:Y:S01]  /*ae70*/  FMUL.FTZ R127, R127, R14 ;  /* 0x0000000e7f7f7220 */ /* 0x000fe20000410000 */
[----:B------:R-:W-:Y:S01]  /*ae80*/  FADD.FTZ R29, R173, R4 ;  /* 0x00000004ad1d7221 */ /* 0x000fe20000010000 */
[--C-:B------:R-:W-:Y:S01]  /*ae90*/  FFMA.FTZ R4, R169, R12, -R46.reuse ;  /* 0x0000000ca9047223 */ /* 0x100fe2000001082e */
[-C--:B------:R-:W-:Y:S01]  /*aea0*/  FMUL.FTZ R130, R130, R14.reuse ;  /* 0x0000000e82827220 */ /* 0x080fe20000410000 */
[----:B------:R-:W-:Y:S01]  /*aeb0*/  FMUL.FTZ R131, R131, R14 ;  /* 0x0000000e83837220 */ /* 0x000fe20000410000 */
[----:B------:R-:W-:Y:S01]  /*aec0*/  FADD.FTZ R48, R36, R29 ;  /* 0x0000001d24307221 */ /* 0x000fe20000010000 */
[----:B------:R0:W1:Y:S01]  /*aed0*/  MUFU.EX2 R153, R4 ;  /* 0x0000000400997308 */ /* 0x0000620000000800 */
[-CC-:B------:R-:W-:Y:S01]  /*aee0*/  FFMA.FTZ R29, R171, R12.reuse, -R46.reuse ;  /* 0x0000000cab1d7223 */ /* 0x180fe2000001082e */
[----:B------:R-:W-:Y:S01]  /*aef0*/  FFMA.FTZ R46, R87, R12, -R46 ;  /* 0x0000000c572e7223 */ /* 0x000fe2000001082e */
[----:B------:R-:W-:Y:S01]  /*af00*/  FADD.FTZ R31, R175, R48 ;  /* 0x00000030af1f7221 */ /* 0x000fe20000010000 */
[----:B------:R-:W-:Y:S01]  /*af10*/  F2FP.F16.F32.PACK_AB R175, R32, R175 ;  /* 0x000000af20af723e */ /* 0x000fe200000000ff */
[-C--:B------:R-:W-:Y:S01]  /*af20*/  FMUL.FTZ R134, R134, R14.reuse ;  /* 0x0000000e86867220 */ /* 0x080fe20000410000 */
[-C--:B------:R-:W-:Y:S01]  /*af30*/  FMUL.FTZ R135, R135, R14.reuse ;  /* 0x0000000e87877220 */ /* 0x080fe20000410000 */
[----:B------:R-:W-:Y:S01]  /*af40*/  FADD.FTZ R48, R32, R31 ;  /* 0x0000001f20307221 */ /* 0x000fe20000010000 */
[----:B------:R-:W2:Y:S01]  /*af50*/  MUFU.EX2 R29, R29 ;  /* 0x0000001d001d7308 */ /* 0x000ea20000000800 */
[-C--:B------:R-:W-:Y:S01]  /*af60*/  FMUL.FTZ R138, R138, R14.reuse ;  /* 0x0000000e8a8a7220 */ /* 0x080fe20000410000 */
[----:B------:R-:W-:Y:S01]  /*af70*/  FMUL.FTZ R139, R139, R14 ;  /* 0x0000000e8b8b7220 */ /* 0x000fe20000410000 */
[----:B------:R-:W-:Y:S01]  /*af80*/  FADD.FTZ R15, R23, R48 ;  /* 0x00000030170f7221 */ /* 0x000fe20000010000 */
[----:B------:R-:W-:Y:S01]  /*af90*/  FADD.FTZ R48, R170, R21 ;  /* 0x00000015aa307221 */ /* 0x000fe20000010000 */
[----:B------:R-:W-:Y:S01]  /*afa0*/  F2FP.F16.F32.PACK_AB R170, R161, R170 ;  /* 0x000000aaa1aa723e */ /* 0x000fe200000000ff */
[-C--:B------:R-:W-:Y:S01]  /*afb0*/  FMUL.FTZ R142, R142, R14.reuse ;  /* 0x0000000e8e8e7220 */ /* 0x080fe20000410000 */
[----:B------:R-:W-:Y:S01]  /*afc0*/  FADD.FTZ R15, R34, R15 ;  /* 0x0000000f220f7221 */ /* 0x000fe20000010000 */
[----:B------:R-:W3:Y:S01]  /*afd0*/  MUFU.EX2 R46, R46 ;  /* 0x0000002e002e7308 */ /* 0x000ee20000000800 */
[-C--:B------:R-:W-:Y:S01]  /*afe0*/  FMUL.FTZ R143, R143, R14.reuse ;  /* 0x0000000e8f8f7220 */ /* 0x080fe20000410000 */
[-C--:B------:R-:W-:Y:S01]  /*aff0*/  FMUL.FTZ R146, R146, R14.reuse ;  /* 0x0000000e92927220 */ /* 0x080fe20000410000 */
[----:B------:R-:W-:Y:S01]  /*b000*/  FADD.FTZ R30, R20, R15 ;  /* 0x0000000f141e7221 */ /* 0x000fe20000010000 */
[----:B------:R-:W-:Y:S01]  /*b010*/  FADD.FTZ R15, R161, R48 ;  /* 0x00000030a10f7221 */ /* 0x000fe20000010000 */
[-C--:B------:R-:W-:Y:S01]  /*b020*/  FMUL.FTZ R147, R147, R14.reuse ;  /* 0x0000000e93937220 */ /* 0x080fe20000410000 */
[----:B------:R-:W-:Y:S01]  /*b030*/  FMUL.FTZ R150, R150, R14 ;  /* 0x0000000e96967220 */ /* 0x000fe20000410000 */
        /* <DEDUP_REMOVED lines=33> */
[----:B0-----:R-:W-:Y:S01]  /*b250*/  FADD.FTZ R4, R22, R15 ;  /* 0x0000000f16047221 */ /* 0x001fe20000010000 */
        /* <DEDUP_REMOVED lines=14> */
[C---:B------:R-:W-:Y:S01]  /*b340*/  FADD.FTZ R30, R79.reuse, R30 ;  /* 0x0000001e4f1e7221 */ /* 0x040fe20000010000 */
[----:B------:R-:W-:Y:S01]  /*b350*/  FADD.FTZ R4, R26, R3 ;  /* 0x000000031a047221 */ /* 0x000fe20000010000 */
[----:B------:R-:W-:Y:S01]  /*b360*/  F2FP.F16.F32.PACK_AB R159, R79, R81 ;  /* 0x000000514f9f723e */ /* 0x000fe200000000ff */
[-C--:B------:R-:W-:Y:S01]  /*b370*/  FMUL.FTZ R109, R109, R71.reuse ;  /* 0x000000476d6d7220 */ /* 0x080fe20000410000 */
[----:B-1----:R-:W-:Y:S01]  /*b380*/  FADD.FTZ R30, R153, R30 ;  /* 0x0000001e991e7221 */ /* 0x002fe20000010000 */
[C---:B------:R-:W-:Y:S01]  /*b390*/  FADD.FTZ R3, R197.reuse, R4 ;  /* 0x00000004c5037221 */ /* 0x040fe20000010000 */
[----:B------:R-:W-:Y:S01]  /*b3a0*/  F2FP.F16.F32.PACK_AB R152, R197, R26 ;  /* 0x0000001ac598723e */ /* 0x000fe200000000ff */
[----:B------:R-:W-:Y:S01]  /*b3b0*/  FMUL.FTZ R112, R112, R71 ;  /* 0x0000004770707220 */ /* 0x000fe20000410000 */
[C---:B------:R-:W-:Y:S01]  /*b3c0*/  FADD.FTZ R30, R83.reuse, R30 ;  /* 0x0000001e531e7221 */ /* 0x040fe20000010000 */
[----:B------:R-:W-:Y:S01]  /*b3d0*/  FADD.FTZ R4, R28, R3 ;  /* 0x000000031c047221 */ /* 0x000fe20000010000 */
[----:B------:R-:W-:Y:S01]  /*b3e0*/  F2FP.F16.F32.PACK_AB R153, R83, R153 ;  /* 0x000000995399723e */ /* 0x000fe200000000ff */
[----:B------:R-:W-:Y:S01]  /*b3f0*/  FMUL.FTZ R113, R113, R71 ;  /* 0x0000004771717220 */ /* 0x000fe20000410000 */
[----:B--2---:R-:W-:Y:S01]  /*b400*/  FADD.FTZ R30, R29, R30 ;  /* 0x0000001e1d1e7221 */ /* 0x004fe20000010000 */
[----:B------:R-:W-:Y:S01]  /*b410*/  FADD.FTZ R4, R11, R4 ;  /* 0x000000040b047221 */ /* 0x000fe20000010000 */
[----:B---3--:R-:W-:Y:S01]  /*b420*/  F2FP.F16.F32.PACK_AB R155, R46, R29 ;  /* 0x0000001d2e9b723e */ /* 0x008fe200000000ff */
[-C--:B------:R-:W-:Y:S01]  /*b430*/  FMUL.FTZ R116, R116, R71.reuse ;  /* 0x0000004774747220 */ /* 0x080fe20000410000 */
[----:B------:R-:W-:Y:S01]  /*b440*/  FADD.FTZ R3, R46, R30 ;  /* 0x0000001e2e037221 */ /* 0x000fe20000010000 */
        /* <DEDUP_REMOVED lines=18> */
[----:B------:R-:W-:Y:S02]  /*b570*/  IMAD.MOV.U32 R11, RZ, RZ, R10 ;  /* 0x000000ffff0b7224 */ /* 0x000fe400078e000a */
[----:B------:R-:W-:Y:S01]  /*b580*/  IMAD.MOV.U32 R14, RZ, RZ, R9 ;  /* 0x000000ffff0e7224 */ /* 0x000fe200078e0009 */
[----:B------:R-:W-:Y:S06]  /*b590*/  @P2 BRA `(.L_x_1006) ;  /* 0xffffffd800202947 */ /* 0x000fec000383ffff */
.L_x_997:
[----:B------:R-:W-:-:S13]  /*b5a0*/  ISETP.GE.AND P2, PT, R8, R17, PT ;  /* 0x000000110800720c */ /* 0x000fda0003f46270 */
[----:B------:R-:W-:Y:S05]  /*b5b0*/  @!P2 BRA `(.L_x_1007) ;  /* 0x000000380028a947 */ /* 0x000fea0003800000 */
[C---:B------:R-:W-:Y:S01]  /*b5c0*/  VIADD R11, R19.reuse, 0x8 ;  /* 0x00000008130b7836 */ /* 0x040fe20000000000 */
[----:B------:R-:W-:Y:S01]  /*b5d0*/  IADD3 R19, -R19, 0xb, RZ ;  /* 0x0000000b13137810 */ /* 0x000fe20007ffe1ff */
[----:B------:R-:W-:Y:S01]  /*b5e0*/  IMAD.MOV.U32 R14, RZ, RZ, R10 ;  /* 0x000000ffff0e7224 */ /* 0x000fe200078e000a */
[----:B------:R-:W-:Y:S01]  /*b5f0*/  UMOV UR48, UR4 ;  /* 0x0000000400307c82 */ /* 0x000fe20008000000 */
[----:B------:R-:W-:Y:S01]  /*b600*/  IMAD.MOV.U32 R13, RZ, RZ, R9 ;  /* 0x000000ffff0d7224 */ /* 0x000fe200078e0009 */
[----:B------:R-:W-:Y:S01]  /*b610*/  ULDC UR7, c[0x0][0x9e4] ;  /* 0x0002790000077ab9 */ /* 0x000fe20000000800 */
[----:B------:R-:W-:Y:S01]  /*b620*/  IMAD.MOV.U32 R15, RZ, RZ, R0 ;  /* 0x000000ffff0f7224 */ /* 0x000fe200078e0000 */
[----:B------:R-:W-:Y:S01]  /*b630*/  ULDC UR38, c[0x0][0x288] ;  /* 0x0000a20000267ab9 */ /* 0x000fe20000000800 */
[----:B------:R-:W-:Y:S01]  /*b640*/  ULDC UR39, c[0x0][0x2f0] ;  /* 0x0000bc0000277ab9 */ /* 0x000fe20000000800 */
[----:B------:R-:W-:Y:S01]  /*b650*/  ULDC UR46, c[0x0][0x9d8] ;  /* 0x00027600002e7ab9 */ /* 0x000fe20000000800 */
[----:B------:R-:W-:-:S05]  /*b660*/  ULDC UR47, c[0x0][0x9e0] ;  /* 0x00027800002f7ab9 */ /* 0x000fca0000000800 */
.L_x_1024:
        /* <DEDUP_REMOVED lines=9> */
.L_x_1009:
[----:B------:R-:W-:Y:S01]  /*b700*/  ULEA UR10, UR4, UR36, 0x3 ;  /* 0x00000024040a7291 */ /* 0x000fe2000f8e183f */
[----:B------:R-:W-:-:S08]  /*b710*/  SHF.L.U32 R9, R0, 0x1f, RZ ;  /* 0x0000001f00097819 */ /* 0x000fd000000006ff */
[----:B------:R0:W1:Y:S01]  /*b720*/  SYNCS.PHASECHK.TRANS64.TRYWAIT P3, [UR10+0x28830], R9 ;  /* 0x02883009ff0075a7 */ /* 0x000062000806014a */
[----:B------:R-:W-:Y:S05]  /*b730*/  @!P0 BRA `(.L_x_1010) ;  /* 0x0000000000048947 */ /* 0x000fea0003800000 */
[----:B------:R-:W-:Y:S01]  /*b740*/  BPT.TRAP 0x1 ;  /* 0x000000040000795c */ /* 0x000fe20000300000 */
.L_x_1010:
[----:B-1----:R-:W-:Y:S05]  /*b750*/  @P3 BRA `(.L_x_1008) ;  /* 0x0000000000083947 */ /* 0x002fea0003800000 */
[----:B------:R-:W1:Y:S02]  /*b760*/  SYNCS.PHASECHK.TRANS64.TRYWAIT P3, [UR10+0x28830], R9 ;  /* 0x02883009ff0075a7 */ /* 0x000e64000806014a */
[----:B-1----:R-:W-:Y:S05]  /*b770*/  @!P3 BRA `(.L_x_1011) ;  /* 0x000000980064b947 */ /* 0x002fea0003800000 */
.L_x_1008:
[----:B------:R2:W-:Y:S01]  /*b780*/  BAR.SYNC.DEFER_BLOCKING R11, 0x100 ;  /* 0x0004000b0000751d */ /* 0x0005e20000010000 */
[----:B------:R-:W-:Y:S01]  /*b790*/  R2UR UR40, R6 ;  /* 0x00000000062872ca */ /* 0x000fe200000e0000 */
[----:B------:R-:W-:Y:S01]  /*b7a0*/  ULEA UR42, UR4, UR6, 0xb ;  /* 0x00000006042a7291 */ /* 0x000fe2000f8e583f */
[----:B------:R-:W-:-:S03]  /*b7b0*/  R2UR UR41, R7 ;  /* 0x00000000072972ca */ /* 0x000fc600000e0000 */
        /* <DEDUP_REMOVED lines=12> */
[----:B------:R-:W-:Y:S01]  /*b880*/  WARPGROUP.ARRIVE ;  /* 0x00000000000079c5 */ /* 0x000fe20000000000 */
[----:B------:R-:W-:Y:S01]  /*b890*/  UMOV UR15, 0x40000040 ;  /* 0x40000040000f7882 */ /* 0x000fe20000000000 */
[----:B------:R-:W-:Y:S01]  /*b8a0*/  UIADD3 UR10, UR42, 0x406, URZ ;  /* 0x000004062a0a7890 */ /* 0x000fe2000fffe03f */
[----:B------:R-:W-:-:S03]  /*b8b0*/  UMOV UR11, 0x40000040 ;  /* 0x40000040000b7882 */ /* 0x000fc60000000000 */
        /* <DEDUP_REMOVED lines=23> */
[----:B--2---:R-:W-:Y:S05]  /*ba30*/  @P2 BRA `(.L_x_1012) ;  /* 0x0000000000282947 */ /* 0x004fea0003800000 */
[----:B------:R-:W-:Y:S05]  /*ba40*/  @!P0 BRA `(.L_x_1013) ;  /* 0x0000000000048947 */ /* 0x000fea0003800000 */
[----:B------:R-:W-:Y:S01]  /*ba50*/  BPT.TRAP 0x1 ;  /* 0x000000040000795c */ /* 0x000fe20000300000 */
.L_x_1013:
[----:B------:R-:W-:Y:S01]  /*ba60*/  ULEA UR10, UR48, UR36, 0x3 ;  /* 0x00000024300a7291 */ /* 0x000fe2000f8e183f */
[----:B01----:R-:W-:-:S08]  /*ba70*/  SHF.L.U32 R9, R15, 0x1f, RZ ;  /* 0x0000001f0f097819 */ /* 0x003fd000000006ff */
[----:B------:R0:W1:Y:S01]  /*ba80*/  SYNCS.PHASECHK.TRANS64.TRYWAIT P2, [UR10+0x28850], R9 ;  /* 0x02885009ff0075a7 */ /* 0x000062000804014a */
[----:B------:R-:W-:Y:S05]  /*ba90*/  @!P0 BRA `(.L_x_1014) ;  /* 0x0000000000048947 */ /* 0x000fea0003800000 */
[----:B------:R-:W-:Y:S01]  /*baa0*/  BPT.TRAP 0x1 ;  /* 0x000000040000795c */ /* 0x000fe20000300000 */
.L_x_1014:
[----:B-1----:R-:W-:Y:S05]  /*bab0*/  @P2 BRA `(.L_x_1012) ;  /* 0x0000000000082947 */ /* 0x002fea0003800000 */
[----:B------:R-:W1:Y:S02]  /*bac0*/  SYNCS.PHASECHK.TRANS64.TRYWAIT P2, [UR10+0x28850], R9 ;  /* 0x02885009ff0075a7 */ /* 0x000e64000804014a */
[----:B-1----:R-:W-:Y:S05]  /*bad0*/  @!P2 BRA `(.L_x_1015) ;  /* 0x0000009400a4a947 */ /* 0x002fea0003800000 */
.L_x_1012:
        /* <DEDUP_REMOVED lines=11> */
[----:B------:R-:W-:Y:S01]  /*bb90*/  FMUL.FTZ R58, R60, UR46 ;  /* 0x0000002e3c3a7c20 */ /* 0x000fe20008410000 */
[----:B------:R-:W-:Y:S01]  /*bba0*/  ULOP3.LUT UR10, UR10, 0x4000000, URZ, 0xfc, !UPT ;  /* 0x040000000a0a7892 */ /* 0x000fe2000f8efc3f */
[----:B------:R-:W-:-:S02]  /*bbb0*/  IMAD.U32 R60, RZ, RZ, UR4 ;  /* 0x00000004ff3c7e24 */ /* 0x000fc4000f8e00ff */
[----:B01----:R-:W-:Y:S01]  /*bbc0*/  FMUL.FTZ R9, R27, UR46 ;  /* 0x0000002e1b097c20 */ /* 0x003fe20008410000 */
[----:B------:R-:W-:Y:S01]  /*bbd0*/  FMUL.FTZ R10, R26, UR46 ;  /* 0x0000002e1a0a7c20 */ /* 0x000fe20008410000 */
[----:B------:R-:W-:Y:S01]  /*bbe0*/  ULEA UR10, UR48, UR10, 0xb ;  /* 0x0000000a300a7291 */ /* 0x000fe2000f8e583f */
[----:B------:R-:W-:Y:S01]  /*bbf0*/  FMUL.FTZ R12, R30, UR46 ;  /* 0x0000002e1e0c7c20 */ /* 0x000fe20008410000 */
[----:B------:R-:W-:Y:S01]  /*bc00*/  FMUL.FTZ R15, R31, UR46 ;  /* 0x0000002e1f0f7c20 */ /* 0x000fe20008410000 */
        /* <DEDUP_REMOVED lines=31> */
[----:B------:R-:W-:Y:S01]  /*be00*/  @!P1 LEA R60, R60, UR36, 0x3 ;  /* 0x000000243c3c9c11 */ /* 0x000fe2000f8e18ff */
[----:B------:R-:W-:Y:S01]  /*be10*/  FMUL.FTZ R69, R69, UR46 ;  /* 0x0000002e45457c20 */ /* 0x000fe20008410000 */
[----:B------:R-:W-:Y:S01]  /*be20*/  FMUL.FTZ R73, R73, UR46 ;  /* 0x0000002e49497c20 */ /* 0x000fe20008410000 */
[----:B------:R-:W-:Y:S01]  /*be30*/  FMUL.FTZ R77, R77, UR46 ;  /* 0x0000002e4d4d7c20 */ /* 0x000fe20008410000 */
[----:B------:R-:W-:Y:S01]  /*be40*/  FMUL.FTZ R81, R81, UR46 ;  /* 0x0000002e51517c20 */ /* 0x000fe20008410000 */
[----:B------:R-:W-:Y:S01]  /*be50*/  FMUL.FTZ R85, R85, UR46 ;  /* 0x0000002e55557c20 */ /* 0x000fe20008410000 */
[----:B------:R-:W0:Y:S01]  /*be60*/  MUFU.TANH R10, R10 ;  /* 0x0000000a000a7308 */ /* 0x000e220000002400 */
[----:B------:R-:W-:-:S02]  /*be70*/  @!P1 VIADD R60, R60, 0x28840 ;  /* 0x000288403c3c9836 */ /* 0x000fc40000000000 */
[----:B------:R-:W-:-:S03]  /*be80*/  FMUL.FTZ R68, R68, UR46 ;  /* 0x0000002e44447c20 */ /* 0x000fc60008410000 */
[----:B------:R-:W-:Y:S02]  /*be90*/  @!P1 PRMT R60, RZ, 0x654, R60 ;  /* 0x00000654ff3c9816 */ /* 0x000fe4000000003c */
        /* <DEDUP_REMOVED lines=66> */
[----:B------:R-:W5:Y:S02]  /*c2c0*/  @P5 LDC R66, c[0x0][0x450] ;  /* 0x00011400ff425b82 */ /* 0x000f640000000800 */
[----:B------:R-:W-:Y:S01]  /*c2d0*/  HGMMA.64x128x16.F32 R88, R160, gdesc[UR12].tnspB, R88, gsb0 ;  /* 0x41e0000ca0587df0 */ /* 0x000fe20008000858 */
[----:B------:R-:W-:Y:S01]  /*c2e0*/  UIADD3 UR14, UR10, 0x300, URZ ;  /* 0x000003000a0e7890 */ /* 0x000fe2000fffe03f */
[----:B------:R-:W-:Y:S01]  /*c2f0*/  FMUL.FTZ R24, R42, UR46 ;  /* 0x0000002e2a187c20 */ /* 0x000fe20008410000 */
[----:B------:R-:W-:Y:S01]  /*c300*/  UMOV UR15, 0x40000040 ;  /* 0x40000040000f7882 */ /* 0x000fe20000000000 */
[----:B------:R-:W-:Y:S01]  /*c310*/  UIADD3 UR10, UR10, 0x380, URZ ;  /* 0x000003800a0a7890 */ /* 0x000fe2000fffe03f */
[----:B------:R-:W-:Y:S01]  /*c320*/  FMUL.FTZ R42, R67, UR46 ;  /* 0x0000002e432a7c20 */ /* 0x000fe20008410000 */
[----:B------:R-:W0:Y:S08]  /*c330*/  MUFU.TANH R164, R164 ;  /* 0x000000a400a47308 */ /* 0x000e300000002400 */
[----:B------:R-:W0:Y:S08]  /*c340*/  MUFU.TANH R165, R165 ;  /* 0x000000a500a57308 */ /* 0x000e300000002400 */
[----:B------:R-:W0:Y:S08]  /*c350*/  MUFU.TANH R24, R24 ;  /* 0x0000001800187308 */ /* 0x000e300000002400 */
[----:B------:R-:W0:Y:S08]  /*c360*/  MUFU.TANH R25, R25 ;  /* 0x0000001900197308 */ /* 0x000e300000002400 */
[----:B------:R-:W0:Y:S08]  /*c370*/  MUFU.TANH R43, R43 ;  /* 0x0000002b002b7308 */ /* 0x000e300000002400 */
[----:B------:R-:W0:Y:S01]  /*c380*/  MUFU.TANH R42, R42 ;  /* 0x0000002a002a7308 */ /* 0x000e220000002400 */
[----:B------:R-:W-:-:S02]  /*c390*/  WARPGROUP.DEPBAR.LE gsb0, 0x0 ;  /* 0x00008000000079c5 */ /* 0x000fc40000010000 */
[----:B------:R-:W-:Y:S01]  /*c3a0*/  WARPGROUP.ARRIVE ;  /* 0x00000000000079c5 */ /* 0x000fe20000000000 */
[----:B------:R-:W-:Y:S01]  /*c3b0*/  FMUL.FTZ R161, R41, UR46 ;  /* 0x0000002e29a17c20 */ /* 0x000fe20008410000 */
[----:B------:R-:W-:Y:S01]  /*c3c0*/  FMUL.FTZ R41, R62, UR46 ;  /* 0x0000002e3e297c20 */ /* 0x000fe20008410000 */
[----:B------:R-:W-:Y:S01]  /*c3d0*/  FMUL.FTZ R62, R64, UR46 ;  /* 0x0000002e403e7c20 */ /* 0x000fe20008410000 */
[----:B------:R-:W-:Y:S02]  /*c3e0*/  IMAD.MOV.U32 R64, RZ, RZ, R5 ;  /* 0x000000ffff407224 */ /* 0x000fe400078e0005 */
[----:B------:R-:W-:Y:S01]  /*c3f0*/  FMUL.FTZ R160, R40, UR46 ;  /* 0x0000002e28a07c20 */ /* 0x000fe20008410000 */
[----:B------:R-:W-:Y:S01]  /*c400*/  HGMMA.64x128x16.F32 R88, R156, gdesc[UR12].tnspB, R88, gsb0 ;  /* 0x41e0000c9c587df0 */ /* 0x000fe20008000858 */
        /* <DEDUP_REMOVED lines=21> */
[----:B------:R-:W1:Y:S02]  /*c560*/  @P5 LDC R56, c[0x0][0x44c] ;  /* 0x00011300ff385b82 */ /* 0x000e640000000800 */
[----:B------:R-:W0:Y:S01]  /*c570*/  MUFU.TANH R159, R69 ;  /* 0x00000045009f7308 */ /* 0x000e220000002400 */
[----:B------:R-:W-:Y:S07]  /*c580*/  HGMMA.64x128x16.F32 R88, R152, gdesc[UR8].tnspB, R88, gsb0 ;  /* 0x41e0000898587df0 */ /* 0x000fee0008000858 */
[----:B------:R-:W0:Y:S08]  /*c590*/  MUFU.TANH R156, R156 ;  /* 0x0000009c009c7308 */ /* 0x000e300000002400 */
[----:B------:R-:W0:Y:S01]  /*c5a0*/  MUFU.TANH R157, R157 ;  /* 0x0000009d009d7308 */ /* 0x000e220000002400 */
[----:B-1----:R-:W-:-:S04]  /*c5b0*/  @P5 IMAD.HI.U32 R61, R5, R56, RZ ;  /* 0x00000038053d5227 */ /* 0x002fc800078e00ff */
[----:B------:R-:W-:-:S03]  /*c5c0*/  FMUL.FTZ R56, R86, UR46 ;  /* 0x0000002e56387c20 */ /* 0x000fc60008410000 */
[----:B------:R1:W0:Y:S01]  /*c5d0*/  MUFU.TANH R158, R68 ;  /* 0x00000044009e7308 */ /* 0x0002220000002400 */
[----:B-----5:R-:W-:-:S05]  /*c5e0*/  @P5 SHF.R.U32.HI R64, RZ, R66, R61 ;  /* 0x00000042ff405219 */ /* 0x020fca000001163d */
[----:B------:R-:W5:Y:S02]  /*c5f0*/  SHFL.IDX PT, R65, R64, RZ, 0x1c1f ;  /* 0x001c1fff40417589 */ /* 0x000f6400000e0000 */
[----:B------:R-:W0:Y:S01]  /*c600*/  MUFU.TANH R56, R56 ;  /* 0x0000003800387308 */ /* 0x000e220000002400 */
[----:B------:R-:W-:Y:S02]  /*c610*/  WARPGROUP.DEPBAR.LE gsb0, 0x0 ;  /* 0x00008000000079c5 */ /* 0x000fe40000010000 */
[----:B------:R-:W-:Y:S01]  /*c620*/  IMAD.SHL.U32 R152, R8, 0x80, RZ ;  /* 0x0000008008987824 */ /* 0x000fe200078e00ff */
[----:B------:R0:W-:Y:S06]  /*c630*/  BAR.ARV R19, 0x100 ;  /* 0x000400130000751d */ /* 0x0001ec0000002000 */
[----:B------:R-:W-:Y:S01]  /*c640*/  IADD3 R57, -R152, 0x1, RZ ;  /* 0x0000000198397810 */ /* 0x000fe20007ffe1ff */
[----:B------:R0:W-:Y:S04]  /*c650*/  @!P1 SYNCS.ARRIVE.TRANS64.RED.A1T0 RZ, [R60+URZ], RZ ;  /* 0x000000ff3cff99a7 */ /* 0x0001e8000810043f */
[----:B------:R-:W-:-:S02]  /*c660*/  IMAD R61, R2, -0x2, R57 ;  /* 0xfffffffe023d7824 */ /* 0x000fc400078e0239 */
[----:B------:R-:W-:Y:S02]  /*c670*/  FMUL.FTZ R57, R87, UR46 ;  /* 0x0000002e57397c20 */ /* 0x000fe40008410000 */
[----:B------:R-:W-:-:S04]  /*c680*/  IMAD R61, R16, UR39, R61 ;  /* 0x00000027103d7c24 */ /* 0x000fc8000f8e023d */
[----:B------:R-:W0:Y:S01]  /*c690*/  MUFU.TANH R57, R57 ;  /* 0x0000003900397308 */ /* 0x000e220000002400 */
[----:B------:R-:W-:-:S04]  /*c6a0*/  VIADD R61, R61, -UR38 ;  /* 0x800000263d3d7c36 */ /* 0x000fc80008000000 */
[C---:B------:R-:W-:Y:S02]  /*c6b0*/  VIADD R86, R61.reuse, UR47 ;  /* 0x0000002f3d567c36 */ /* 0x040fe40008000000 */
[----:B------:R-:W-:Y:S02]  /*c6c0*/  VIADD R153, R61, UR5 ;  /* 0x000000053d997c36 */ /* 0x000fe40008000000 */
[--C-:B-----5:R-:W-:Y:S02]  /*c6d0*/  IMAD.IADD R66, R86, 0x1, R65.reuse ;  /* 0x0000000156427824 */ /* 0x120fe400078e0241 */
[----:B-1----:R-:W-:Y:S01]  /*c6e0*/  IMAD.IADD R68, R153, 0x1, R65 ;  /* 0x0000000199447824 */ /* 0x002fe200078e0241 */
[----:B--234-:R-:W-:Y:S06]  /*c6f0*/  @!P6 BRA `(.L_x_1016) ;  /* 0x00000000005ce947 */ /* 0x01cfec0003800000 */
[----:B0-----:R-:W-:Y:S01]  /*c700*/  IMAD R60, R16, UR39, R65 ;  /* 0x00000027103c7c24 */ /* 0x001fe2000f8e0241 */
[----:B------:R-:W-:Y:S03]  /*c710*/  BSSY B0, `(.L_x_1017) ;  /* 0x0000011000007945 */ /* 0x000fe60003800000 */
[----:B------:R-:W-:-:S05]  /*c720*/  VIADD R65, R60, -UR38 ;  /* 0x800000263c417c36 */ /* 0x000fca0008000000 */
[----:B------:R-:W-:-:S13]  /*c730*/  ISETP.GT.AND P2, PT, R65, -0x1, PT ;  /* 0xffffffff4100780c */ /* 0x000fda0003f44270 */
[----:B------:R-:W-:Y:S05]  /*c740*/  @P2 BRA `(.L_x_1018) ;  /* 0x0000000000202947 */ /* 0x000fea0003800000 */
[----:B------:R-:W-:Y:S01]  /*c750*/  IMAD.U32 R67, RZ, RZ, UR7 ;  /* 0x00000007ff437e24 */ /* 0x000fe2000f8e00ff */
[----:B------:R-:W-:-:S04]  /*c760*/  LOP3.LUT R65, RZ, R65, RZ, 0x33, !PT ;  /* 0x00000041ff417212 */ /* 0x000fc800078e33ff */
[----:B------:R-:W-:-:S13]  /*c770*/  ISETP.NE.AND P2, PT, R67, 0x1, PT ;  /* 0x000000014300780c */ /* 0x000fda0003f45270 */
[----:B------:R-:W0:Y:S02]  /*c780*/  @P2 LDC.64 R60, c[0x0][0x9e8] ;  /* 0x00027a00ff3c2b82 */ /* 0x000e240000000a00 */
[----:B0-----:R-:W-:-:S05]  /*c790*/  @P2 IMAD.HI.U32 R60, R65, R60, RZ ;  /* 0x0000003c413c2227 */ /* 0x001fca00078e00ff */
[----:B------:R-:W-:-:S04]  /*c7a0*/  @P2 SHF.R.U32.HI R65, RZ, R61, R60 ;  /* 0x0000003dff412219 */ /* 0x000fc8000001163c */
[----:B------:R-:W-:Y:S01]  /*c7b0*/  LOP3.LUT R65, RZ, R65, RZ, 0x33, !PT ;  /* 0x00000041ff417212 */ /* 0x000fe200078e33ff */
[----:B------:R-:W-:Y:S06]  /*c7c0*/  BRA `(.L_x_1019) ;  /* 0x0000000000147947 */ /* 0x000fec0003800000 */
.L_x_1018:
[----:B------:R-:W-:-:S05]  /*c7d0*/  IMAD.U32 R67, RZ, RZ, UR7 ;  /* 0x00000007ff437e24 */ /* 0x000fca000f8e00ff */
[----:B------:R-:W-:-:S13]  /*c7e0*/  ISETP.NE.AND P2, PT, R67, 0x1, PT ;  /* 0x000000014300780c */ /* 0x000fda0003f45270 */
[----:B------:R-:W0:Y:S02]  /*c7f0*/  @P2 LDC.64 R60, c[0x0][0x9e8] ;  /* 0x00027a00ff3c2b82 */ /* 0x000e240000000a00 */
[----:B0-----:R-:W-:-:S05]  /*c800*/  @P2 IMAD.HI.U32 R60, R65, R60, RZ ;  /* 0x0000003c413c2227 */ /* 0x001fca00078e00ff */
[----:B------:R-:W-:-:S07]  /*c810*/  @P2 SHF.R.U32.HI R65, RZ, R61, R60 ;  /* 0x0000003dff412219 */ /* 0x000fce000001163c */
.L_x_1019:
[----:B------:R-:W-:Y:S05]  /*c820*/  BSYNC B0 ;  /* 0x0000000000007941 */ /* 0x000fea0003800000 */
.L_x_1017:
[----:B------:R-:W-:-:S04]  /*c830*/  IMAD R65, R65, R67, -R152 ;  /* 0x0000004341417224 */ /* 0x000fc800078e0a98 */
[----:B------:R-:W-:-:S05]  /*c840*/  IMAD R65, R2, -0x2, R65 ;  /* 0xfffffffe02417824 */ /* 0x000fca00078e0241 */
[----:B------:R-:W-:Y:S02]  /*c850*/  VIADDMNMX R66, R65, R67, R66, PT ;  /* 0x0000004341427246 */ /* 0x000fe40003800142 */
[----:B------:R-:W-:-:S07]  /*c860*/  VIMNMX R68, R68, R65, !PT ;  /* 0x0000004144447248 */ /* 0x000fce0007fe0100 */
.L_x_1016:
[----:B------:R-:W-:Y:S01]  /*c870*/  ISETP.GT.AND P2, PT, R8, -0x1, PT ;  /* 0xffffffff0800780c */ /* 0x000fe20003f44270 */
[----:B------:R-:W1:Y:S03]  /*c880*/  SHFL.IDX PT, R155, R64, 0x1, 0x1c1f ;  /* 0x003c1f00409b7f89 */ /* 0x000e6600000e0000 */
[C---:B------:R-:W-:Y:S02]  /*c890*/  ISETP.GT.AND P4, PT, R68.reuse, RZ, P2 ;  /* 0x000000ff4400720c */ /* 0x040fe40001784270 */
[----:B------:R-:W-:Y:S02]  /*c8a0*/  ISETP.GT.AND P3, PT, R68, 0x1, P2 ;  /* 0x000000014400780c */ /* 0x000fe40001764270 */
[C---:B------:R-:W-:Y:S02]  /*c8b0*/  ISETP.LT.OR P4, PT, R66.reuse, 0x1, P4 ;  /* 0x000000014200780c */ /* 0x040fe40002781670 */
[----:B------:R-:W-:-:S02]  /*c8c0*/  ISETP.LT.OR P3, PT, R66, 0x2, P3 ;  /* 0x000000024200780c */ /* 0x000fc40001f61670 */
[----:B0-----:R-:W-:Y:S02]  /*c8d0*/  FSEL R175, R164, -INF , !P4 ;  /* 0xff800000a4af7808 */ /* 0x001fe40006000000 */
        /* <DEDUP_REMOVED lines=107> */
.L_x_1022:
[----:B------:R-:W-:-:S05]  /*cf90*/  IMAD.U32 R52, RZ, RZ, UR7 ;  /* 0x00000007ff347e24 */ /* 0x000fca000f8e00ff */
[----:B------:R-:W-:-:S13]  /*cfa0*/  ISETP.NE.AND P3, PT, R52, 0x1, PT ;  /* 0x000000013400780c */ /* 0x000fda0003f65270 */
[----:B------:R-:W0:Y:S02]  /*cfb0*/  @P3 LDC.64 R154, c[0x0][0x9e8] ;  /* 0x00027a00ff9a3b82 */ /* 0x000e240000000a00 */
[----:B0-----:R-:W-:-:S05]  /*cfc0*/  @P3 IMAD.HI.U32 R36, R153, R154, RZ ;  /* 0x0000009a99243227 */ /* 0x001fca00078e00ff */
[----:B------:R-:W-:-:S07]  /*cfd0*/  @P3 SHF.R.U32.HI R153, RZ, R155, R36 ;  /* 0x0000009bff993219 */ /* 0x000fce0000011624 */
.L_x_1023:
[----:B------:R-:W-:Y:S05]  /*cfe0*/  BSYNC B0 ;  /* 0x0000000000007941 */ /* 0x000fea0003800000 */
.L_x_1021:
[----:B------:R-:W-:-:S04]  /*cff0*/  IMAD R153, R153, R52, -R152 ;  /* 0x0000003499997224 */ /* 0x000fc800078e0a98 */
[----:B------:R-:W-:-:S05]  /*d000*/  IMAD R153, R2, -0x2, R153 ;  /* 0xfffffffe02997824 */ /* 0x000fca00078e0299 */
[----:B------:R-:W-:Y:S02]  /*d010*/  VIADDMNMX R28, R153, R52, R28, PT ;  /* 0x00000034991c7246 */ /* 0x000fe4000380011c */
[----:B------:R-:W-:-:S07]  /*d020*/  VIMNMX R32, R32, R153, !PT ;  /* 0x0000009920207248 */ /* 0x000fce0007fe0100 */
.L_x_1020:
        /* <DEDUP_REMOVED lines=14> */
[----:B------:R-:W-:Y:S01]  /*d110*/  FMNMX.FTZ R36, R181, R36, !PT ;  /* 0x00000024b5247209 */ /* 0x000fe20007810000 */
[----:B------:R-:W0:Y:S01]  /*d120*/  LDC R12, c[0x0][0x988] ;  /* 0x00026200ff0c7b82 */ /* 0x000e220000000800 */
        /* <DEDUP_REMOVED lines=50> */
[----:B------:R-:W1:Y:S01]  /*d450*/  SHFL.BFLY PT, R9, R36, 0x2, 0x1f ;  /* 0x0c401f0024097f89 */ /* 0x000e6200000e0000 */
[----:B------:R-:W-:-:S02]  /*d460*/  ISETP.LT.OR P3, PT, R28, 0x31, P3 ;  /* 0x000000311c00780c */ /* 0x000fc40001f61670 */
[----:B------:R-:W-:Y:S02]  /*d470*/  FSEL R27, R27, -INF , !P4 ;  /* 0xff8000001b1b7808 */ /* 0x000fe40006000000 */
[----:B------:R-:W-:Y:S02]  /*d480*/  ISETP.GT.AND P4, PT, R32, 0x31, P2 ;  /* 0x000000312000780c */ /* 0x000fe40001784270 */
[----:B------:R-:W-:Y:S02]  /*d490*/  FSEL R157, R30, -INF , !P3 ;  /* 0xff8000001e9d7808 */ /* 0x000fe40005800000 */
[----:B------:R-:W-:Y:S02]  /*d4a0*/  ISETP.GT.AND P3, PT, R32, 0x38, P2 ;  /* 0x000000382000780c */ /* 0x000fe40001764270 */
[C---:B------:R-:W-:Y:S02]  /*d4b0*/  ISETP.LT.OR P4, PT, R28.reuse, 0x32, P4 ;  /* 0x000000321c00780c */ /* 0x040fe40002781670 */
[----:B------:R-:W-:-:S02]  /*d4c0*/  ISETP.LT.OR P3, PT, R28, 0x39, P3 ;  /* 0x000000391c00780c */ /* 0x000fc40001f61670 */
[----:B------:R-:W-:Y:S02]  /*d4d0*/  FSEL R31, R31, -INF , !P4 ;  /* 0xff8000001f1f7808 */ /* 0x000fe40006000000 */
[----:B------:R-:W-:Y:S02]  /*d4e0*/  ISETP.GT.AND P4, PT, R32, 0x39, P2 ;  /* 0x000000392000780c */ /* 0x000fe40001784270 */
[----:B------:R-:W-:Y:S02]  /*d4f0*/  FSEL R25, R34, -INF , !P3 ;  /* 0xff80000022197808 */ /* 0x000fe40005800000 */
[----:B------:R-:W-:Y:S02]  /*d500*/  ISETP.GT.AND P3, PT, R32, 0x40, P2 ;  /* 0x000000402000780c */ /* 0x000fe40001764270 */
[----:B------:R-:W-:Y:S02]  /*d510*/  ISETP.LT.OR P4, PT, R28, 0x3a, P4 ;  /* 0x0000003a1c00780c */ /* 0x000fe40002781670 */
[----:B-1----:R-:W-:-:S02]  /*d520*/  FMNMX.FTZ R9, R36, R9, !PT ;  /* 0x0000000924097209 */ /* 0x002fc40007810000 */
[----:B------:R-:W-:Y:S02]  /*d530*/  ISETP.LT.OR P3, PT, R28, 0x41, P3 ;  /* 0x000000411c00780c */ /* 0x000fe40001f61670 */
[----:B------:R-:W-:Y:S01]  /*d540*/  FSEL R35, R35, -INF , !P4 ;  /* 0xff80000023237808 */ /* 0x000fe20006000000 */
[----:B------:R-:W1:Y:S01]  /*d550*/  SHFL.BFLY PT, R20, R9, 0x1, 0x1f ;  /* 0x0c201f0009147f89 */ /* 0x000e6200000e0000 */
[----:B------:R-:W-:Y:S01]  /*d560*/  FSEL R15, R38, -INF , !P3 ;  /* 0xff800000260f7808 */ /* 0x000fe20005800000 */
[----:B------:R-:W-:Y:S01]  /*d570*/  IMAD.U32 R38, RZ, RZ, UR48 ;  /* 0x00000030ff267e24 */ /* 0x000fe2000f8e00ff */
[----:B------:R-:W-:Y:S01]  /*d580*/  ISETP.GT.AND P3, PT, R32, 0x41, P2 ;  /* 0x000000412000780c */ /* 0x000fe20001764270 */
[----:B------:R-:W-:-:S03]  /*d590*/  UMOV UR48, UR4 ;  /* 0x0000000400307c82 */ /* 0x000fc60008000000 */
[----:B------:R-:W-:Y:S02]  /*d5a0*/  ISETP.LT.OR P3, PT, R28, 0x42, P3 ;  /* 0x000000421c00780c */ /* 0x000fe40001f61670 */
[----:B------:R-:W-:-:S05]  /*d5b0*/  @!P1 LEA R38, R38, UR36, 0x3 ;  /* 0x0000002426269c11 */ /* 0x000fca000f8e18ff */
[----:B------:R-:W-:-:S05]  /*d5c0*/  @!P1 VIADD R38, R38, 0x28860 ;  /* 0x0002886026269836 */ /* 0x000fca0000000000 */
[----:B------:R-:W-:-:S04]  /*d5d0*/  @!P1 PRMT R38, RZ, 0x654, R38 ;  /* 0x00000654ff269816 */ /* 0x000fc80000000026 */
[----:B------:R2:W-:Y:S01]  /*d5e0*/  @!P1 SYNCS.ARRIVE.TRANS64.RED.A1T0 RZ, [R38+URZ], RZ ;  /* 0x000000ff26ff99a7 */ /* 0x0005e2000810043f */
[----:B-1----:R-:W-:-:S04]  /*d5f0*/  FMNMX.FTZ R9, R9, R20, !PT ;  /* 0x0000001409097209 */ /* 0x002fc80007810000 */
[C---:B------:R-:W-:Y:S01]  /*d600*/  FSETP.NEU.FTZ.AND P4, PT, R9.reuse, -INF , PT ;  /* 0xff8000000900780b */ /* 0x040fe20003f9d000 */
[----:B0-----:R-:W-:-:S05]  /*d610*/  FMUL.FTZ R20, R9, R12 ;  /* 0x0000000c09147220 */ /* 0x001fca0000410000 */
        /* <DEDUP_REMOVED lines=15> */
[-CC-:B0-----:R-:W-:Y:S01]  /*d710*/  FFMA.FTZ R22, R187, R12.reuse, -R20.reuse ;  /* 0x0000000cbb167223 */ /* 0x181fe20000010814 */
        /* <DEDUP_REMOVED lines=33> */
[----:B------:R-:W-:Y:S01]  /*d930*/  FFMA.FTZ R33, R33, R12, -R20 ;  /* 0x0000000c21217223 */ /* 0x000fe20000010814 */
[----:B------:R-:W-:-:S02]  /*d940*/  FMNMX.FTZ R10, R21, R10, !PT ;  /* 0x0000000a150a7209 */ /* 0x000fc40007810000 */
[----:B------:R-:W-:Y:S02]  /*d950*/  ISETP.LT.OR P3, PT, R28, 0x52, P3 ;  /* 0x000000521c00780c */ /* 0x000fe40001f61670 */
[----:B------:R-:W-:Y:S01]  /*d960*/  FMNMX.FTZ R10, R165, R10, !PT ;  /* 0x0000000aa50a7209 */ /* 0x000fe20007810000 */
[----:B------:R-:W-:Y:S01]  /*d970*/  MUFU.EX2 R180, R180 ;  /* 0x000000b400b47308 */ /* 0x000fe20000000800 */
[----:B------:R-:W-:Y:S01]  /*d980*/  FSEL R183, R42, -INF , !P3 ;  /* 0xff8000002ab77808 */ /* 0x000fe20005800000 */
[----:B0-----:R-:W-:Y:S01]  /*d990*/  FFMA.FTZ R22, R173, R12, -R20 ;  /* 0x0000000cad167223 */ /* 0x001fe20000010814 */
[----:B------:R-:W-:Y:S02]  /*d9a0*/  FMNMX.FTZ R10, R23, R10, !PT ;  /* 0x0000000a170a7209 */ /* 0x000fe40007810000 */
[----:B------:R-:W-:Y:S02]  /*d9b0*/  ISETP.GT.AND P3, PT, R32, 0x58, P2 ;  /* 0x000000582000780c */ /* 0x000fe40001764270 */
[----:B------:R-:W-:Y:S01]  /*d9c0*/  FMNMX.FTZ R10, R161, R10, !PT ;  /* 0x0000000aa10a7209 */ /* 0x000fe20007810000 */
[----:B------:R-:W-:Y:S01]  /*d9d0*/  MUFU.EX2 R182, R182 ;  /* 0x000000b600b67308 */ /* 0x000fe20000000800 */
[----:B------:R-:W-:-:S02]  /*d9e0*/  ISETP.LT.OR P3, PT, R28, 0x59, P3 ;  /* 0x000000591c00780c */ /* 0x000fc40001f61670 */
[----:B------:R-:W-:Y:S02]  /*d9f0*/  FMNMX.FTZ R10, R159, R10, !PT ;  /* 0x0000000a9f0a7209 */ /* 0x000fe40007810000 */
[----:B------:R-:W-:Y:S02]  /*da00*/  FSEL R189, R44, -INF , !P3 ;  /* 0xff8000002cbd7808 */ /* 0x000fe40005800000 */
[----:B------:R-:W-:Y:S01]  /*da10*/  FMNMX.FTZ R10, R27, R10, !PT ;  /* 0x0000000a1b0a7209 */ /* 0x000fe20007810000 */
[----:B------:R-:W-:Y:S01]  /*da20*/  MUFU.EX2 R179, R179 ;  /* 0x000000b300b37308 */ /* 0x000fe20000000800 */
[----:B------:R-:W-:Y:S02]  /*da30*/  ISETP.GT.AND P3, PT, R32, 0x59, P2 ;  /* 0x000000592000780c */ /* 0x000fe40001764270 */
[----:B------:R-:W-:Y:S02]  /*da40*/  FMNMX.FTZ R10, R157, R10, !PT ;  /* 0x0000000a9d0a7209 */ /* 0x000fe40007810000 */
[----:B------:R-:W-:-:S02]  /*da50*/  ISETP.LT.OR P3, PT, R28, 0x5a, P3 ;  /* 0x0000005a1c00780c */ /* 0x000fc40001f61670 */
[----:B------:R-:W-:Y:S01]  /*da60*/  FMNMX.FTZ R10, R31, R10, !PT ;  /* 0x0000000a1f0a7209 */ /* 0x000fe20007810000 */
[----:B------:R-:W-:Y:S01]  /*da70*/  MUFU.EX2 R176, R176 ;  /* 0x000000b000b07308 */ /* 0x000fe20000000800 */
[----:B------:R-:W-:Y:S02]  /*da80*/  FSEL R173, R45, -INF , !P3 ;  /* 0xff8000002dad7808 */ /* 0x000fe40005800000 */
[----:B------:R-:W-:Y:S02]  /*da90*/  ISETP.GT.AND P3, PT, R32, 0x60, P2 ;  /* 0x000000602000780c */ /* 0x000fe40001764270 */
[----:B------:R-:W-:Y:S02]  /*daa0*/  FMNMX.FTZ R10, R25, R10, !PT ;  /* 0x0000000a190a7209 */ /* 0x000fe40007810000 */
[----:B------:R-:W-:Y:S01]  /*dab0*/  ISETP.LT.OR P3, PT, R28, 0x61, P3 ;  /* 0x000000611c00780c */ /* 0x000fe20001f61670 */
[----:B------:R0:W-:Y:S01]  /*dac0*/  MUFU.EX2 R45, R22 ;  /* 0x00000016002d7308 */ /* 0x0001e20000000800 */
[----:B------:R-:W-:-:S02]  /*dad0*/  FMNMX.FTZ R10, R35, R10, !PT ;  /* 0x0000000a230a7209 */ /* 0x000fc40007810000 */
[----:B------:R-:W-:Y:S02]  /*dae0*/  FSEL R177, R46, -INF , !P3 ;  /* 0xff8000002eb17808 */ /* 0x000fe40005800000 */
[----:B------:R-:W-:Y:S02]  /*daf0*/  ISETP.GT.AND P3, PT, R32, 0x61, P2 ;  /* 0x000000612000780c */ /* 0x000fe40001764270 */
[----:B------:R-:W-:Y:S01]  /*db00*/  FMNMX.FTZ R10, R15, R10, !PT ;  /* 0x0000000a0f0a7209 */ /* 0x000fe20007810000 */
[----:B------:R-:W-:Y:S01]  /*db10*/  MUFU.EX2 R178, R178 ;  /* 0x000000b200b27308 */ /* 0x000fe20000000800 */
[----:B------:R-:W-:Y:S01]  /*db20*/  ISETP.LT.OR P3, PT, R28, 0x62, P3 ;  /* 0x000000621c00780c */ /* 0x000fe20001f61670 */
[----:B0-----:R-:W-:Y:S01]  /*db30*/  FFMA.FTZ R22, R79, R12, -R20 ;  /* 0x0000000c4f167223 */ /* 0x001fe20000010814 */
        /* <DEDUP_REMOVED lines=8> */
[----:B------:R-:W-:Y:S01]  /*dbc0*/  FFMA.FTZ R51, R81, R12, -R20 ;  /* 0x0000000c51337223 */ /* 0x000fe20000010814 */
        /* <DEDUP_REMOVED lines=11> */
[----:B------:R-:W-:Y:S01]  /*dc80*/  MUFU.EX2 R87, R87 ;  /* 0x0000005700577308 */ /* 0x000fe20000000800 */
[----:B------:R-:W-:Y:S02]  /*dc90*/  FMNMX.FTZ R10, R177, R10, !PT ;  /* 0x0000000ab10a7209 */ /* 0x000fe40007810000 */
[----:B------:R-:W-:Y:S02]  /*dca0*/  FSEL R79, R55, -INF , !P3 ;  /* 0xff800000374f7808 */ /* 0x000fe40005800000 */
[----:B------:R-:W-:Y:S02]  /*dcb0*/  ISETP.GT.AND P3, PT, R32, 0x71, P2 ;  /* 0x000000712000780c */ /* 0x000fe40001764270 */
[----:B------:R-:W-:Y:S01]  /*dcc0*/  FMNMX.FTZ R10, R163, R10, !PT ;  /* 0x0000000aa30a7209 */ /* 0x000fe20007810000 */
[----:B------:R0:W-:Y:S01]  /*dcd0*/  MUFU.EX2 R55, R22 ;  /* 0x0000001600377308 */ /* 0x0001e20000000800 */
[----:B------:R-:W-:-:S02]  /*dce0*/  ISETP.LT.OR P3, PT, R28, 0x72, P3 ;  /* 0x000000721c00780c */ /* 0x000fc40001f61670 */
[----:B------:R-:W-:Y:S02]  /*dcf0*/  FMNMX.FTZ R10, R85, R10, !PT ;  /* 0x0000000a550a7209 */ /* 0x000fe40007810000 */
[----:B------:R-:W-:Y:S02]  /*dd00*/  FSEL R77, R54, -INF , !P3 ;  /* 0xff800000364d7808 */ /* 0x000fe40005800000 */
[C---:B------:R-:W-:Y:S01]  /*dd10*/  ISETP.GT.AND P3, PT, R32.reuse, 0x78, P2 ;  /* 0x000000782000780c */ /* 0x040fe20001764270 */
[----:B------:R-:W-:Y:S01]  /*dd20*/  MUFU.EX2 R168, R168 ;  /* 0x000000a800a87308 */ /* 0x000fe20000000800 */
[----:B------:R-:W-:Y:S02]  /*dd30*/  FMNMX.FTZ R10, R81, R10, !PT ;  /* 0x0000000a510a7209 */ /* 0x000fe40007810000 */
[----:B------:R-:W-:Y:S02]  /*dd40*/  ISETP.GT.AND P2, PT, R32, 0x79, P2 ;  /* 0x000000792000780c */ /* 0x000fe40001744270 */
[----:B------:R-:W-:-:S02]  /*dd50*/  ISETP.LT.OR P3, PT, R28, 0x79, P3 ;  /* 0x000000791c00780c */ /* 0x000fc40001f61670 */
[----:B------:R-:W-:Y:S01]  /*dd60*/  FMNMX.FTZ R10, R79, R10, !PT ;  /* 0x0000000a4f0a7209 */ /* 0x000fe20007810000 */
[----:B------:R-:W-:Y:S01]  /*dd70*/  MUFU.EX2 R51, R51 ;  /* 0x0000003300337308 */ /* 0x000fe20000000800 */
[----:B------:R-:W-:Y:S02]  /*dd80*/  ISETP.LT.OR P2, PT, R28, 0x7a, P2 ;  /* 0x0000007a1c00780c */ /* 0x000fe40001741670 */
[----:B------:R-:W-:Y:S02]  /*dd90*/  FSEL R83, R56, -INF , !P3 ;  /* 0xff80000038537808 */ /* 0x000fe40005800000 */
[----:B------:R-:W-:Y:S02]  /*dda0*/  FMNMX.FTZ R10, R77, R10, !PT ;  /* 0x0000000a4d0a7209 */ /* 0x000fe40007810000 */
[----:B------:R-:W-:Y:S01]  /*ddb0*/  FSEL R73, R57, -INF , !P2 ;  /* 0xff80000039497808 */ /* 0x000fe20005000000 */
[----:B------:R-:W-:Y:S01]  /*ddc0*/  FFMA.FTZ R57, R69, R12, -R20 ;  /* 0x0000000c45397223 */ /* 0x000fe20000010814 */
[----:B------:R-:W-:Y:S01]  /*ddd0*/  FMNMX.FTZ R10, R83, R10, !PT ;  /* 0x0000000a530a7209 */ /* 0x000fe20007810000 */
[----:B------:R-:W-:Y:S01]  /*dde0*/  MUFU.EX2 R170, R170 ;  /* 0x000000aa00aa7308 */ /* 0x000fe20000000800 */
[----:B0-----:R-:W-:-:S02]  /*ddf0*/  FSEL R22, R9, RZ, P4 ;  /* 0x000000ff09167208 */ /* 0x001fc40002000000 */
[----:B------:R-:W-:-:S03]  /*de00*/  FMNMX.FTZ R10, R73, R10, !PT ;  /* 0x0000000a490a7209 */ /* 0x000fc60007810000 */
[----:B------:R-:W-:Y:S01]  /*de10*/  FADD.FTZ R37, -R22, R13 ;  /* 0x0000000d16257221 */ /* 0x000fe20000010100 */
[-C--:B------:R-:W-:Y:S01]  /*de20*/  FFMA.FTZ R13, R29, R12.reuse, -R20 ;  /* 0x0000000c1d0d7223 */ /* 0x080fe20000010814 */
[----:B------:R-:W0:Y:S01]  /*de30*/  SHFL.BFLY PT, R69, R10, 0x2, 0x1f ;  /* 0x0c401f000a457f89 */ /* 0x000e2200000e0000 */
[----:B------:R-:W-:Y:S01]  /*de40*/  MUFU.EX2 R164, R164 ;  /* 0x000000a400a47308 */ /* 0x000fe20000000800 */
[----:B------:R-:W-:-:S07]  /*de50*/  FMUL.FTZ R20, R37, R12 ;  /* 0x0000000c25147220 */ /* 0x000fce0000410000 */
[----:B------:R-:W1:Y:S08]  /*de60*/  MUFU.EX2 R20, R20 ;  /* 0x0000001400147308 */ /* 0x000e700000000800 */
[----:B------:R-:W3:Y:S01]  /*de70*/  MUFU.EX2 R75, R75 ;  /* 0x0000004b004b7308 */ /* 0x000ee20000000800 */
[----:B0-----:R-:W-:-:S07]  /*de80*/  FMNMX.FTZ R69, R10, R69, !PT ;  /* 0x000000450a457209 */ /* 0x001fce0007810000 */
[----:B------:R-:W2:Y:S01]  /*de90*/  MUFU.EX2 R166, R166 ;  /* 0x000000a600a67308 */ /* 0x000ea20000000800 */
[----:B-1----:R-:W-:Y:S01]  /*dea0*/  FFMA.FTZ R53, R20, R4, R39 ;  /* 0x0000000414357223 */ /* 0x002fe20000010027 */
[-C--:B------:R-:W-:Y:S01]  /*deb0*/  FMUL.FTZ R88, R88, R20.reuse ;  /* 0x0000001458587220 */ /* 0x080fe20000410000 */
[-C--:B------:R-:W-:Y:S01]  /*dec0*/  FMUL.FTZ R89, R89, R20.reuse ;  /* 0x0000001459597220 */ /* 0x080fe20000410000 */
[----:B------:R-:W0:Y:S01]  /*ded0*/  SHFL.BFLY PT, R10, R69, 0x1, 0x1f ;  /* 0x0c201f00450a7f89 */ /* 0x000e2200000e0000 */
[C---:B------:R-:W-:Y:S01]  /*dee0*/  FADD.FTZ R53, R180.reuse, R53 ;  /* 0x00000035b4357221 */ /* 0x040fe20000010000 */
[----:B------:R-:W-:Y:S01]  /*def0*/  F2FP.F16.F32.PACK_AB R180, R180, R39 ;  /* 0x00000027b4b4723e */ /* 0x000fe200000000ff */
[----:B------:R-:W-:Y:S01]  /*df00*/  FMUL.FTZ R92, R92, R20 ;  /* 0x000000145c5c7220 */ /* 0x000fe20000410000 */
[----:B------:R-:W1:Y:S01]  /*df10*/  MUFU.EX2 R57, R57 ;  /* 0x0000003900397308 */ /* 0x000e620000000800 */
[----:B------:R-:W-:Y:S01]  /*df20*/  FADD.FTZ R4, R182, R53 ;  /* 0x00000035b6047221 */ /* 0x000fe20000010000 */
[----:B------:R-:W-:Y:S01]  /*df30*/  F2FP.F16.F32.PACK_AB R182, R179, R182 ;  /* 0x000000b6b3b6723e */ /* 0x000fe200000000ff */
[-C--:B------:R-:W-:Y:S01]  /*df40*/  FMUL.FTZ R93, R93, R20.reuse ;  /* 0x000000145d5d7220 */ /* 0x080fe20000410000 */
[-C--:B------:R-:W-:Y:S01]  /*df50*/  FMUL.FTZ R96, R96, R20.reuse ;  /* 0x0000001460607220 */ /* 0x080fe20000410000 */
[----:B------:R-:W-:Y:S01]  /*df60*/  FADD.FTZ R53, R179, R4 ;  /* 0x00000004b3357221 */ /* 0x000fe20000010000 */
[-C--:B------:R-:W-:Y:S01]  /*df70*/  FMUL.FTZ R97, R97, R20.reuse ;  /* 0x0000001461617220 */ /* 0x080fe20000410000 */
[----:B------:R-:W-:Y:S01]  /*df80*/  FMUL.FTZ R100, R100, R20 ;  /* 0x0000001464647220 */ /* 0x000fe20000410000 */
[----:B------:R-:W-:Y:S01]  /*df90*/  MUFU.EX2 R160, R160 ;  /* 0x000000a000a07308 */ /* 0x000fe20000000800 */
        /* <DEDUP_REMOVED lines=10> */
[----:B------:R-:W-:Y:S01]  /*e040*/  FMUL.FTZ R109, R109, R20 ;  /* 0x000000146d6d7220 */ /* 0x000fe20000410000 */
[----:B0-----:R-:W-:Y:S01]  /*e050*/  FMNMX.FTZ R10, R69, R10, !PT ;  /* 0x0000000a450a7209 */ /* 0x001fe20007810000 */
[-C--:B------:R-:W-:Y:S01]  /*e060*/  FMUL.FTZ R112, R112, R20.reuse ;  /* 0x0000001470707220 */ /* 0x080fe20000410000 */
[-C--:B------:R-:W-:Y:S01]  /*e070*/  FMUL.FTZ R113, R113, R20.reuse ;  /* 0x0000001471717220 */ /* 0x080fe20000410000 */
[----:B------:R-:W-:Y:S01]  /*e080*/  FMUL.FTZ R116, R116, R20 ;  /* 0x0000001474747220 */ /* 0x000fe20000410000 */
[C---:B------:R-:W-:Y:S01]  /*e090*/  FSETP.NEU.FTZ.AND P2, PT, R10.reuse, -INF , PT ;  /* 0xff8000000a00780b */ /* 0x040fe20003f5d000 */
[----:B------:R-:W-:Y:S01]  /*e0a0*/  FMUL.FTZ R22, R10, R12 ;  /* 0x0000000c0a167220 */ /* 0x000fe20000410000 */
[----:B------:R-:W-:Y:S01]  /*e0b0*/  MUFU.EX2 R162, R162 ;  /* 0x000000a200a27308 */ /* 0x000fe20000000800 */
[-C--:B------:R-:W-:Y:S01]  /*e0c0*/  FMUL.FTZ R117, R117, R20.reuse ;  /* 0x0000001475757220 */ /* 0x080fe20000410000 */
[-C--:B------:R-:W-:Y:S01]  /*e0d0*/  FMUL.FTZ R120, R120, R20.reuse ;  /* 0x0000001478787220 */ /* 0x080fe20000410000 */
[-C--:B------:R-:W-:Y:S01]  /*e0e0*/  FMUL.FTZ R121, R121, R20.reuse ;  /* 0x0000001479797220 */ /* 0x080fe20000410000 */
[----:B------:R-:W-:Y:S01]  /*e0f0*/  FSEL R36, R22, RZ, P2 ;  /* 0x000000ff16247208 */ /* 0x000fe20001000000 */
[-C--:B------:R-:W-:Y:S01]  /*e100*/  FMUL.FTZ R124, R124, R20.reuse ;  /* 0x000000147c7c7220 */ /* 0x080fe20000410000 */
[-C--:B------:R-:W-:Y:S01]  /*e110*/  FMUL.FTZ R125, R125, R20.reuse ;  /* 0x000000147d7d7220 */ /* 0x080fe20000410000 */
[----:B------:R-:W-:Y:S01]  /*e120*/  FMUL.FTZ R128, R128, R20 ;  /* 0x0000001480807220 */ /* 0x000fe20000410000 */
[----:B------:R-:W-:Y:S01]  /*e130*/  MUFU.EX2 R63, R63 ;  /* 0x0000003f003f7308 */ /* 0x000fe20000000800 */
[-C--:B------:R-:W-:Y:S01]  /*e140*/  FFMA.FTZ R34, R31, R12.reuse, -R36 ;  /* 0x0000000c1f227223 */ /* 0x080fe20000010824 */
[----:B------:R-:W-:Y:S01]  /*e150*/  FADD.FTZ R31, R181, R4 ;  /* 0x00000004b51f7221 */ /* 0x000fe20000010000 */
[-CC-:B------:R-:W-:Y:S01]  /*e160*/  FFMA.FTZ R29, R171, R12.reuse, -R36.reuse ;  /* 0x0000000cab1d7223 */ /* 0x180fe20000010824 */
[-CC-:B------:R-:W-:Y:S01]  /*e170*/  FFMA.FTZ R171, R25, R12.reuse, -R36.reuse ;  /* 0x0000000c19ab7223 */ /* 0x180fe20000010824 */
[-CC-:B------:R-:W-:Y:S01]  /*e180*/  FFMA.FTZ R22, R191, R12.reuse, -R36.reuse ;  /* 0x0000000cbf167223 */ /* 0x180fe20000010824 */
[----:B------:R-:W-:Y:S01]  /*e190*/  FADD.FTZ R4, R172, R31 ;  /* 0x0000001fac047221 */ /* 0x000fe20000010000 */
[-CC-:B------:R-:W-:Y:S01]  /*e1a0*/  FFMA.FTZ R24, R155, R12.reuse, -R36.reuse ;  /* 0x0000000c9b187223 */ /* 0x180fe20000010824 */
[-CC-:B------:R-:W-:Y:S01]  /*e1b0*/  FFMA.FTZ R28, R165, R12.reuse, -R36.reuse ;  /* 0x0000000ca51c7223 */ /* 0x180fe20000010824 */
[-C--:B------:R-:W-:Y:S01]  /*e1c0*/  FFMA.FTZ R165, R15, R12.reuse, -R36 ;  /* 0x0000000c0fa57223 */ /* 0x080fe20000010824 */
[----:B------:R-:W-:Y:S01]  /*e1d0*/  FADD.FTZ R25, R45, R4 ;  /* 0x000000042d197221 */ /* 0x000fe20000010000 */
[----:B------:R-:W-:Y:S01]  /*e1e0*/  MUFU.EX2 R22, R22 ;  /* 0x0000001600167308 */ /* 0x000fe20000000800 */
[-CC-:B------:R-:W-:Y:S01]  /*e1f0*/  FFMA.FTZ R37, R169, R12.reuse, -R36.reuse ;  /* 0x0000000ca9257223 */ /* 0x180fe20000010824 */
[-CC-:B------:R-:W-:Y:S01]  /*e200*/  FFMA.FTZ R26, R153, R12.reuse, -R36.reuse ;  /* 0x0000000c991a7223 */ /* 0x180fe20000010824 */
[----:B------:R-:W-:Y:S01]  /*e210*/  FADD.FTZ R4, R174, R25 ;  /* 0x00000019ae047221 */ /* 0x000fe20000010000 */
[----:B------:R-:W-:Y:S01]  /*e220*/  FSEL R25, R10, RZ, P2 ;  /* 0x000000ff0a197208 */ /* 0x000fe20001000000 */
[-CC-:B------:R-:W-:Y:S01]  /*e230*/  FFMA.FTZ R47, R167, R12.reuse, -R36.reuse ;  /* 0x0000000ca72f7223 */ /* 0x180fe20000010824 */
[-C--:B------:R-:W-:Y:S01]  /*e240*/  FFMA.FTZ R21, R21, R12.reuse, -R36 ;  /* 0x0000000c15157223 */ /* 0x080fe20000010824 */
[----:B------:R-:W-:Y:S01]  /*e250*/  FADD.FTZ R31, R87, R4 ;  /* 0x00000004571f7221 */ /* 0x000fe20000010000 */
[----:B------:R-:W-:Y:S01]  /*e260*/  MUFU.EX2 R29, R29 ;  /* 0x0000001d001d7308 */ /* 0x000fe20000000800 */
[----:B------:R-:W-:Y:S01]  /*e270*/  FADD.FTZ R25, -R25, R14 ;  /* 0x0000000e19197221 */ /* 0x000fe20000010100 */
[-CC-:B------:R-:W-:Y:S01]  /*e280*/  FFMA.FTZ R23, R23, R12.reuse, -R36.reuse ;  /* 0x0000000c17177223 */ /* 0x180fe20000010824 */
[----:B------:R-:W-:Y:S01]  /*e290*/  FADD.FTZ R4, R168, R31 ;  /* 0x0000001fa8047221 */ /* 0x000fe20000010000 */
[-CC-:B------:R-:W-:Y:S01]  /*e2a0*/  FFMA.FTZ R30, R161, R12.reuse, -R36.reuse ;  /* 0x0000000ca11e7223 */ /* 0x180fe20000010824 */
[-C--:B------:R-:W-:Y:S01]  /*e2b0*/  FMUL.FTZ R25, R25, R12.reuse ;  /* 0x0000000c19197220 */ /* 0x080fe20000410000 */
[-C--:B------:R-:W-:Y:S01]  /*e2c0*/  FFMA.FTZ R32, R159, R12.reuse, -R36 ;  /* 0x0000000c9f207223 */ /* 0x080fe20000010824 */
[----:B------:R-:W-:Y:S01]  /*e2d0*/  FADD.FTZ R31, R51, R4 ;  /* 0x00000004331f7221 */ /* 0x000fe20000010000 */
[----:B------:R-:W-:Y:S01]  /*e2e0*/  MUFU.EX2 R24, R24 ;  /* 0x0000001800187308 */ /* 0x000fe20000000800 */
[-CC-:B------:R-:W-:Y:S01]  /*e2f0*/  FFMA.FTZ R27, R27, R12.reuse, -R36.reuse ;  /* 0x0000000c1b1b7223 */ /* 0x180fe20000010824 */
[-CC-:B------:R-:W-:Y:S01]  /*e300*/  FFMA.FTZ R169, R157, R12.reuse, -R36.reuse ;  /* 0x0000000c9da97223 */ /* 0x180fe20000010824 */
[----:B------:R-:W-:Y:S01]  /*e310*/  FADD.FTZ R4, R170, R31 ;  /* 0x0000001faa047221 */ /* 0x000fe20000010000 */
[-CC-:B------:R-:W-:Y:S01]  /*e320*/  FFMA.FTZ R35, R35, R12.reuse, -R36.reuse ;  /* 0x0000000c23237223 */ /* 0x180fe20000010824 */
[-CC-:B------:R-:W-:Y:S01]  /*e330*/  FFMA.FTZ R175, R175, R12.reuse, -R36.reuse ;  /* 0x0000000cafaf7223 */ /* 0x180fe20000010824 */
[-C--:B------:R-:W-:Y:S01]  /*e340*/  FFMA.FTZ R41, R41, R12.reuse, -R36 ;  /* 0x0000000c29297223 */ /* 0x080fe20000010824 */
[----:B------:R-:W-:Y:S01]  /*e350*/  FADD.FTZ R15, R55, R4 ;  /* 0x00000004370f7221 */ /* 0x000fe20000010000 */
[----:B------:R-:W0:Y:S01]  /*e360*/  MUFU.EX2 R25, R25 ;  /* 0x0000001900197308 */ /* 0x000e220000000800 */
[-CC-:B------:R-:W-:Y:S01]  /*e370*/  FFMA.FTZ R185, R185, R12.reuse, -R36.reuse ;  /* 0x0000000cb9b97223 */ /* 0x180fe20000010824 */
[-CC-:B------:R-:W-:Y:S01]  /*e380*/  FFMA.FTZ R187, R187, R12.reuse, -R36.reuse ;  /* 0x0000000cbbbb7223 */ /* 0x180fe20000010824 */
[----:B------:R-:W-:Y:S01]  /*e390*/  FADD.FTZ R4, R164, R15 ;  /* 0x0000000fa4047221 */ /* 0x000fe20000010000 */
[-CC-:B------:R-:W-:Y:S01]  /*e3a0*/  FFMA.FTZ R183, R183, R12.reuse, -R36.reuse ;  /* 0x0000000cb7b77223 */ /* 0x180fe20000010824 */
[-CC-:B------:R-:W-:Y:S01]  /*e3b0*/  FFMA.FTZ R189, R189, R12.reuse, -R36.reuse ;  /* 0x0000000cbdbd7223 */ /* 0x180fe20000010824 */
[-C--:B------:R-:W-:Y:S01]  /*e3c0*/  FFMA.FTZ R173, R173, R12.reuse, -R36 ;  /* 0x0000000cadad7223 */ /* 0x080fe20000010824 */
[----:B---3--:R-:W-:Y:S01]  /*e3d0*/  FADD.FTZ R15, R75, R4 ;  /* 0x000000044b0f7221 */ /* 0x008fe20000010000 */
[----:B------:R-:W3:Y:S01]  /*e3e0*/  MUFU.EX2 R37, R37 ;  /* 0x0000002500257308 */ /* 0x000ee20000000800 */
[-CC-:B------:R-:W-:Y:S01]  /*e3f0*/  FFMA.FTZ R177, R177, R12.reuse, -R36.reuse ;  /* 0x0000000cb1b17223 */ /* 0x180fe20000010824 */
[-CC-:B------:R-:W-:Y:S01]  /*e400*/  FFMA.FTZ R163, R163, R12.reuse, -R36.reuse ;  /* 0x0000000ca3a37223 */ /* 0x180fe20000010824 */
[----:B--2---:R-:W-:Y:S01]  /*e410*/  FADD.FTZ R38, R166, R15 ;  /* 0x0000000fa6267221 */ /* 0x004fe20000010000 */
[-CC-:B------:R-:W-:Y:S01]  /*e420*/  FFMA.FTZ R85, R85, R12.reuse, -R36.reuse ;  /* 0x0000000c55557223 */ /* 0x180fe20000010824 */
[-CC-:B------:R-:W-:Y:S01]  /*e430*/  FFMA.FTZ R81, R81, R12.reuse, -R36.reuse ;  /* 0x0000000c51517223 */ /* 0x180fe20000010824 */
[-C--:B------:R-:W-:Y:S01]  /*e440*/  FFMA.FTZ R79, R79, R12.reuse, -R36 ;  /* 0x0000000c4f4f7223 */ /* 0x080fe20000010824 */
[----:B-1----:R-:W-:Y:S01]  /*e450*/  FADD.FTZ R15, R57, R38 ;  /* 0x00000026390f7221 */ /* 0x002fe20000010000 */
[----:B------:R-:W1:Y:S01]  /*e460*/  MUFU.EX2 R26, R26 ;  /* 0x0000001a001a7308 */ /* 0x000e620000000800 */
[----:B0-----:R-:W-:Y:S01]  /*e470*/  FFMA.FTZ R4, R25, R3, R22 ;  /* 0x0000000319047223 */ /* 0x001fe20000010016 */
[-CC-:B------:R-:W-:Y:S01]  /*e480*/  FFMA.FTZ R77, R77, R12.reuse, -R36.reuse ;  /* 0x0000000c4d4d7223 */ /* 0x180fe20000010824 */
[----:B------:R-:W-:Y:S01]  /*e490*/  FADD.FTZ R38, R160, R15 ;  /* 0x0000000fa0267221 */ /* 0x000fe20000010000 */
[-C--:B------:R-:W-:Y:S01]  /*e4a0*/  FFMA.FTZ R83, R83, R12.reuse, -R36 ;  /* 0x0000000c53537223 */ /* 0x080fe20000010824 */
[----:B------:R-:W-:Y:S01]  /*e4b0*/  FADD.FTZ R3, R29, R4 ;  /* 0x000000041d037221 */ /* 0x000fe20000010000 */
[----:B------:R-:W-:Y:S01]  /*e4c0*/  FFMA.FTZ R36, R73, R12, -R36 ;  /* 0x0000000c49247223 */ /* 0x000fe20000010824 */
[----:B------:R-:W-:Y:S01]  /*e4d0*/  FADD.FTZ R15, R67, R38 ;  /* 0x00000026430f7221 */ /* 0x000fe20000010000 */
[----:B------:R-:W0:Y:S01]  /*e4e0*/  MUFU.EX2 R47, R47 ;  /* 0x0000002f002f7308 */ /* 0x000e220000000800 */
[----:B------:R-:W-:Y:S01]  /*e4f0*/  FADD.FTZ R4, R24, R3 ;  /* 0x0000000318047221 */ /* 0x000fe20000010000 */
[----:B------:R-:W-:Y:S01]  /*e500*/  ISETP.GT.AND P2, PT, R8, R17, PT ;  /* 0x000000110800720c */ /* 0x000fe20003f44270 */
[----:B------:R-:W-:Y:S01]  /*e510*/  FADD.FTZ R38, R162, R15 ;  /* 0x0000000fa2267221 */ /* 0x000fe20000010000 */
[----:B------:R-:W-:Y:S01]  /*e520*/  F2FP.F16.F32.PACK_AB R172, R45, R172 ;  /* 0x000000ac2dac723e */ /* 0x000fe200000000ff */
[----:B---3--:R-:W-:Y:S01]  /*e530*/  FADD.FTZ R3, R37, R4 ;  /* 0x0000000425037221 */ /* 0x008fe20000010000 */
[----:B------:R-:W-:Y:S01]  /*e540*/  F2FP.F16.F32.PACK_AB R174, R87, R174 ;  /* 0x000000ae57ae723e */ /* 0x000fe200000000ff */
[----:B------:R-:W-:Y:S01]  /*e550*/  FMUL.FTZ R129, R129, R20 ;  /* 0x0000001481817220 */ /* 0x000fe20000410000 */
[----:B------:R-:W2:Y:S01]  /*e560*/  MUFU.EX2 R156, R156 ;  /* 0x0000009c009c7308 */ /* 0x000ea20000000800 */
[----:B-1----:R-:W-:Y:S01]  /*e570*/  FADD.FTZ R4, R26, R3 ;  /* 0x000000031a047221 */ /* 0x002fe20000010000 */
[----:B------:R-:W-:Y:S01]  /*e580*/  FADD.FTZ R3, R63, R38 ;  /* 0x000000263f037221 */ /* 0x000fe20000010000 */
[----:B------:R-:W-:Y:S01]  /*e590*/  F2FP.F16.F32.PACK_AB R168, R51, R168 ;  /* 0x000000a833a8723e */ /* 0x000fe200000000ff */
[----:B------:R-:W-:Y:S01]  /*e5a0*/  FMUL.FTZ R132, R132, R20 ;  /* 0x0000001484847220 */ /* 0x000fe20000410000 */
[----:B------:R-:W-:Y:S01]  /*e5b0*/  F2FP.F16.F32.PACK_AB R170, R55, R170 ;  /* 0x000000aa37aa723e */ /* 0x000fe200000000ff */
[----:B------:R-:W-:Y:S01]  /*e5c0*/  FMUL.FTZ R133, R133, R20 ;  /* 0x0000001485857220 */ /* 0x000fe20000410000 */
[----:B------:R-:W-:Y:S01]  /*e5d0*/  F2FP.F16.F32.PACK_AB R164, R75, R164 ;  /* 0x000000a44ba4723e */ /* 0x000fe200000000ff */
[----:B------:R-:W1:Y:S01]  /*e5e0*/  MUFU.EX2 R21, R21 ;  /* 0x0000001500157308 */ /* 0x000e620000000800 */
[----:B0-----:R-:W-:Y:S01]  /*e5f0*/  FADD.FTZ R4, R47, R4 ;  /* 0x000000042f047221 */ /* 0x001fe20000010000 */
[----:B------:R-:W-:Y:S01]  /*e600*/  F2FP.F16.F32.PACK_AB R166, R57, R166 ;  /* 0x000000a639a6723e */ /* 0x000fe200000000ff */
[----:B------:R-:W-:Y:S01]  /*e610*/  FMUL.FTZ R136, R136, R20 ;  /* 0x0000001488887220 */ /* 0x000fe20000410000 */
[----:B------:R-:W-:Y:S01]  /*e620*/  F2FP.F16.F32.PACK_AB R160, R67, R160 ;  /* 0x000000a043a0723e */ /* 0x000fe200000000ff */
[----:B------:R-:W-:Y:S01]  /*e630*/  FMUL.FTZ R137, R137, R20 ;  /* 0x0000001489897220 */ /* 0x000fe20000410000 */
[----:B------:R-:W-:Y:S01]  /*e640*/  F2FP.F16.F32.PACK_AB R162, R63, R162 ;  /* 0x000000a23fa2723e */ /* 0x000fe200000000ff */
[-C--:B------:R-:W-:Y:S01]  /*e650*/  FMUL.FTZ R140, R140, R20.reuse ;  /* 0x000000148c8c7220 */ /* 0x080fe20000410000 */
[----:B------:R-:W0:Y:S01]  /*e660*/  MUFU.EX2 R59, R59 ;  /* 0x0000003b003b7308 */ /* 0x000e220000000800 */
[----:B--2---:R-:W-:Y:S01]  /*e670*/  FADD.FTZ R38, R156, R3 ;  /* 0x000000039c267221 */ /* 0x004fe20000010000 */
[-C--:B------:R-:W-:Y:S01]  /*e680*/  FMUL.FTZ R141, R141, R20.reuse ;  /* 0x000000148d8d7220 */ /* 0x080fe20000410000 */
[-C--:B------:R-:W-:Y:S01]  /*e690*/  FMUL.FTZ R144, R144, R20.reuse ;  /* 0x0000001490907220 */ /* 0x080fe20000410000 */
[-C--:B------:R-:W-:Y:S01]  /*e6a0*/  FMUL.FTZ R145, R145, R20.reuse ;  /* 0x0000001491917220 */ /* 0x080fe20000410000 */
[-C--:B------:R-:W-:Y:S01]  /*e6b0*/  FMUL.FTZ R148, R148, R20.reuse ;  /* 0x0000001494947220 */ /* 0x080fe20000410000 */
[----:B------:R-:W-:Y:S01]  /*e6c0*/  FMUL.FTZ R149, R149, R20 ;  /* 0x0000001495957220 */ /* 0x000fe20000410000 */
[----:B------:R-:W-:Y:S01]  /*e6d0*/  F2FP.F16.F32.PACK_AB R181, R29, R22 ;  /* 0x000000161db5723e */ /* 0x000fe200000000ff */
[----:B------:R-:W2:Y:S01]  /*e6e0*/  MUFU.EX2 R28, R28 ;  /* 0x0000001c001c7308 */ /* 0x000ea20000000800 */
[----:B-1----:R-:W-:Y:S01]  /*e6f0*/  FADD.FTZ R3, R21, R4 ;  /* 0x0000000415037221 */ /* 0x002fe20000010000 */
[----:B------:R-:W-:-:S02]  /*e700*/  VIADD R8, R8, 0xffffffff ;  /* 0xffffffff08087836 */ /* 0x000fc40000000000 */
[-C--:B------:R-:W-:Y:S01]  /*e710*/  FMUL.FTZ R90, R90, R25.reuse ;  /* 0x000000195a5a7220 */ /* 0x080fe20000410000 */
[-C--:B------:R-:W-:Y:S01]  /*e720*/  FMUL.FTZ R91, R91, R25.reuse ;  /* 0x000000195b5b7220 */ /* 0x080fe20000410000 */
[-C--:B------:R-:W-:Y:S01]  /*e730*/  FMUL.FTZ R94, R94, R25.reuse ;  /* 0x000000195e5e7220 */ /* 0x080fe20000410000 */
[-C--:B------:R-:W-:Y:S01]  /*e740*/  FMUL.FTZ R95, R95, R25.reuse ;  /* 0x000000195f5f7220 */ /* 0x080fe20000410000 */
[-C--:B------:R-:W-:Y:S01]  /*e750*/  FMUL.FTZ R98, R98, R25.reuse ;  /* 0x0000001962627220 */ /* 0x080fe20000410000 */
[----:B------:R-:W1:Y:S01]  /*e760*/  MUFU.EX2 R158, R158 ;  /* 0x0000009e009e7308 */ /* 0x000e620000000800 */
[C---:B0-----:R-:W-:Y:S01]  /*e770*/  FADD.FTZ R15, R59.reuse, R38 ;  /* 0x000000263b0f7221 */ /* 0x041fe20000010000 */
[----:B------:R-:W-:Y:S01]  /*e780*/  F2FP.F16.F32.PACK_AB R156, R59, R156 ;  /* 0x0000009c3b9c723e */ /* 0x000fe200000000ff */
[-C--:B------:R-:W-:Y:S01]  /*e790*/  FMUL.FTZ R99, R99, R25.reuse ;  /* 0x0000001963637220 */ /* 0x080fe20000410000 */
[-C--:B------:R-:W-:Y:S01]  /*e7a0*/  FMUL.FTZ R102, R102, R25.reuse ;  /* 0x0000001966667220 */ /* 0x080fe20000410000 */
[-C--:B------:R-:W-:Y:S01]  /*e7b0*/  FMUL.FTZ R103, R103, R25.reuse ;  /* 0x0000001967677220 */ /* 0x080fe20000410000 */
[-C--:B------:R-:W-:Y:S01]  /*e7c0*/  FMUL.FTZ R106, R106, R25.reuse ;  /* 0x000000196a6a7220 */ /* 0x080fe20000410000 */
[----:B------:R-:W-:Y:S01]  /*e7d0*/  FMUL.FTZ R107, R107, R25 ;  /* 0x000000196b6b7220 */ /* 0x000fe20000410000 */
[----:B------:R-:W0:Y:S01]  /*e7e0*/  MUFU.EX2 R23, R23 ;  /* 0x0000001700177308 */ /* 0x000e220000000800 */
[C---:B--2---:R-:W-:Y:S01]  /*e7f0*/  FADD.FTZ R4, R28.reuse, R3 ;  /* 0x000000031c047221 */ /* 0x044fe20000010000 */
[----:B------:R-:W-:Y:S01]  /*e800*/  F2FP.F16.F32.PACK_AB R179, R28, R21 ;  /* 0x000000151cb3723e */ /* 0x000fe200000000ff */
[-C--:B------:R-:W-:Y:S01]  /*e810*/  FMUL.FTZ R110, R110, R25.reuse ;  /* 0x000000196e6e7220 */ /* 0x080fe20000410000 */
[-C--:B------:R-:W-:Y:S01]  /*e820*/  FMUL.FTZ R111, R111, R25.reuse ;  /* 0x000000196f6f7220 */ /* 0x080fe20000410000 */
[-C--:B------:R-:W-:Y:S01]  /*e830*/  FMUL.FTZ R114, R114, R25.reuse ;  /* 0x0000001972727220 */ /* 0x080fe20000410000 */
[-C--:B------:R-:W-:Y:S01]  /*e840*/  FMUL.FTZ R115, R115, R25.reuse ;  /* 0x0000001973737220 */ /* 0x080fe20000410000 */
[-C--:B------:R-:W-:Y:S01]  /*e850*/  FMUL.FTZ R118, R118, R25.reuse ;  /* 0x0000001976767220 */ /* 0x080fe20000410000 */
[----:B------:R-:W2:Y:S01]  /*e860*/  MUFU.EX2 R49, R49 ;  /* 0x0000003100317308 */ /* 0x000ea20000000800 */
        /* <DEDUP_REMOVED lines=8> */
[----:B0-----:R-:W-:Y:S01]  /*e8f0*/  FADD.FTZ R3, R23, R4 ;  /* 0x0000000417037221 */ /* 0x001fe20000010000 */
[-C--:B------:R-:W-:Y:S01]  /*e900*/  FMUL.FTZ R131, R131, R25.reuse ;  /* 0x0000001983837220 */ /* 0x080fe20000410000 */
[-C--:B------:R-:W-:Y:S01]  /*e910*/  FMUL.FTZ R134, R134, R25.reuse ;  /* 0x0000001986867220 */ /* 0x080fe20000410000 */
[-C--:B------:R-:W-:Y:S01]  /*e920*/  FMUL.FTZ R135, R135, R25.reuse ;  /* 0x0000001987877220 */ /* 0x080fe20000410000 */
[-C--:B------:R-:W-:Y:S01]  /*e930*/  FMUL.FTZ R138, R138, R25.reuse ;  /* 0x000000198a8a7220 */ /* 0x080fe20000410000 */
[-C--:B------:R-:W-:Y:S01]  /*e940*/  FMUL.FTZ R139, R139, R25.reuse ;  /* 0x000000198b8b7220 */ /* 0x080fe20000410000 */
[-C--:B------:R-:W-:Y:S01]  /*e950*/  FMUL.FTZ R142, R142, R25.reuse ;  /* 0x000000198e8e7220 */ /* 0x080fe20000410000 */
[----:B------:R-:W0:Y:S01]  /*e960*/  MUFU.EX2 R152, R152 ;  /* 0x0000009800987308 */ /* 0x000e220000000800 */
        /* <DEDUP_REMOVED lines=8> */
[----:B-1----:R-:W-:-:S07]  /*e9f0*/  FADD.FTZ R3, R30, R3 ;  /* 0x000000031e037221 */ /* 0x002fce0000010000 */
        /* <DEDUP_REMOVED lines=21> */
[----:B------:R1:W3:Y:S01]  /*eb50*/  MUFU.EX2 R31, R175 ;  /* 0x000000af001f7308 */ /* 0x0002e20000000800 */
[C---:B0-----:R-:W-:Y:S01]  /*eb60*/  FADD.FTZ R38, R14.reuse, R3 ;  /* 0x000000030e267221 */ /* 0x041fe20000010000 */
[----:B------:R-:W-:Y:S01]  /*eb70*/  F2FP.F16.F32.PACK_AB R171, R14, R171 ;  /* 0x000000ab0eab723e */ /* 0x000fe200000000ff */
[----:B------:R-:W-:-:S05]  /*eb80*/  IMAD.MOV.U32 R14, RZ, RZ, R10 ;  /* 0x000000ffff0e7224 */ /* 0x000fca00078e000a */
[----:B------:R-:W0:Y:S01]  /*eb90*/  MUFU.EX2 R41, R41 ;  /* 0x0000002900297308 */ /* 0x000e220000000800 */
[----:B--2---:R-:W-:Y:S01]  /*eba0*/  FADD.FTZ R38, R165, R38 ;  /* 0x00000026a5267221 */ /* 0x004fe20000010000 */
[----:B-1----:R-:W-:-:S06]  /*ebb0*/  F2FP.F16.F32.PACK_AB R175, R27, R32 ;  /* 0x000000201baf723e */ /* 0x002fcc00000000ff */
[----:B------:R-:W1:Y:S01]  /*ebc0*/  MUFU.EX2 R167, R185 ;  /* 0x000000b900a77308 */ /* 0x000e620000000800 */
[C---:B---3--:R-:W-:Y:S01]  /*ebd0*/  FADD.FTZ R38, R31.reuse, R38 ;  /* 0x000000261f267221 */ /* 0x048fe20000010000 */
[----:B------:R-:W-:-:S06]  /*ebe0*/  F2FP.F16.F32.PACK_AB R165, R31, R165 ;  /* 0x000000a51fa5723e */ /* 0x000fcc00000000ff */
[----:B------:R-:W2:Y:S01]  /*ebf0*/  MUFU.EX2 R161, R187 ;  /* 0x000000bb00a17308 */ /* 0x000ea20000000800 */
[----:B0-----:R-:W-:-:S07]  /*ec00*/  FADD.FTZ R38, R41, R38 ;  /* 0x0000002629267221 */ /* 0x001fce0000010000 */
[----:B------:R0:W3:Y:S01]  /*ec10*/  MUFU.EX2 R35, R183 ;  /* 0x000000b700237308 */ /* 0x0000e20000000800 */
[C---:B-1----:R-:W-:Y:S01]  /*ec20*/  FADD.FTZ R38, R167.reuse, R38 ;  /* 0x00000026a7267221 */ /* 0x042fe20000010000 */
[----:B------:R-:W-:-:S06]  /*ec30*/  F2FP.F16.F32.PACK_AB R167, R167, R41 ;  /* 0x00000029a7a7723e */ /* 0x000fcc00000000ff */
[----:B------:R-:W1:Y:S01]  /*ec40*/  MUFU.EX2 R189, R189 ;  /* 0x000000bd00bd7308 */ /* 0x000e620000000800 */
[----:B--2---:R-:W-:Y:S01]  /*ec50*/  FADD.FTZ R38, R161, R38 ;  /* 0x00000026a1267221 */ /* 0x004fe20000010000 */
[----:B0-----:R-:W-:-:S06]  /*ec60*/  F2FP.F16.F32.PACK_AB R183, R37, R24 ;  /* 0x0000001825b7723e */ /* 0x001fcc00000000ff */
[----:B------:R0:W2:Y:S01]  /*ec70*/  MUFU.EX2 R15, R173 ;  /* 0x000000ad000f7308 */ /* 0x0000a20000000800 */
[C---:B---3--:R-:W-:Y:S01]  /*ec80*/  FADD.FTZ R38, R35.reuse, R38 ;  /* 0x0000002623267221 */ /* 0x048fe20000010000 */
[----:B------:R-:W-:-:S06]  /*ec90*/  F2FP.F16.F32.PACK_AB R161, R35, R161 ;  /* 0x000000a123a1723e */ /* 0x000fcc00000000ff */
[----:B------:R3:W4:Y:S01]  /*eca0*/  MUFU.EX2 R157, R177 ;  /* 0x000000b1009d7308 */ /* 0x0007220000000800 */
[----:B-1----:R-:W-:Y:S01]  /*ecb0*/  FADD.FTZ R38, R189, R38 ;  /* 0x00000026bd267221 */ /* 0x002fe20000010000 */
[----:B0-----:R-:W-:-:S06]  /*ecc0*/  F2FP.F16.F32.PACK_AB R173, R30, R23 ;  /* 0x000000171ead723e */ /* 0x001fcc00000000ff */
[----:B------:R0:W1:Y:S01]  /*ecd0*/  MUFU.EX2 R13, R163 ;  /* 0x000000a3000d7308 */ /* 0x0000620000000800 */
[----:B--2---:R-:W-:Y:S01]  /*ece0*/  FADD.FTZ R38, R15, R38 ;  /* 0x000000260f267221 */ /* 0x004fe20000010000 */
[----:B---3--:R-:W-:-:S06]  /*ecf0*/  F2FP.F16.F32.PACK_AB R177, R47, R26 ;  /* 0x0000001a2fb1723e */ /* 0x008fcc00000000ff */
[----:B------:R-:W2:Y:S01]  /*ed00*/  MUFU.EX2 R85, R85 ;  /* 0x0000005500557308 */ /* 0x000ea20000000800 */
[----:B----4-:R-:W-:Y:S01]  /*ed10*/  FADD.FTZ R38, R157, R38 ;  /* 0x000000269d267221 */ /* 0x010fe20000010000 */
[----:B0-----:R-:W-:Y:S01]  /*ed20*/  F2FP.F16.F32.PACK_AB R163, R15, R189 ;  /* 0x000000bd0fa3723e */ /* 0x001fe200000000ff */
[----:B------:R-:W-:-:S05]  /*ed30*/  IMAD.MOV.U32 R15, RZ, RZ, R0 ;  /* 0x000000ffff0f7224 */ /* 0x000fca00078e0000 */
[----:B------:R-:W0:Y:S01]  /*ed40*/  MUFU.EX2 R81, R81 ;  /* 0x0000005100517308 */ /* 0x000e220000000800 */
[C---:B-1----:R-:W-:Y:S01]  /*ed50*/  FADD.FTZ R38, R13.reuse, R38 ;  /* 0x000000260d267221 */ /* 0x042fe20000010000 */
[----:B------:R-:W-:Y:S01]  /*ed60*/  F2FP.F16.F32.PACK_AB R157, R13, R157 ;  /* 0x0000009d0d9d723e */ /* 0x000fe200000000ff */
[----:B------:R-:W-:-:S05]  /*ed70*/  IMAD.MOV.U32 R13, RZ, RZ, R9 ;  /* 0x000000ffff0d7224 */ /* 0x000fca00078e0009 */
[----:B------:R-:W1:Y:S01]  /*ed80*/  MUFU.EX2 R79, R79 ;  /* 0x0000004f004f7308 */ /* 0x000e620000000800 */
[----:B--2---:R-:W-:-:S07]  /*ed90*/  FADD.FTZ R38, R85, R38 ;  /* 0x0000002655267221 */ /* 0x004fce0000010000 */
[----:B------:R-:W2:Y:S01]  /*eda0*/  MUFU.EX2 R77, R77 ;  /* 0x0000004d004d7308 */ /* 0x000ea20000000800 */
[C---:B0-----:R-:W-:Y:S01]  /*edb0*/  FADD.FTZ R38, R81.reuse, R38 ;  /* 0x0000002651267221 */ /* 0x041fe20000010000 */
[----:B------:R-:W-:-:S06]  /*edc0*/  F2FP.F16.F32.PACK_AB R159, R81, R85 ;  /* 0x00000055519f723e */ /* 0x000fcc00000000ff */
[----:B------:R-:W0:Y:S01]  /*edd0*/  MUFU.EX2 R83, R83 ;  /* 0x0000005300537308 */ /* 0x000e220000000800 */
[----:B-1----:R-:W-:-:S07]  /*ede0*/  FADD.FTZ R38, R79, R38 ;  /* 0x000000264f267221 */ /* 0x002fce0000010000 */
[----:B------:R-:W1:Y:S01]  /*edf0*/  MUFU.EX2 R36, R36 ;  /* 0x0000002400247308 */ /* 0x000e620000000800 */
[C---:B--2---:R-:W-:Y:S01]  /*ee00*/  FADD.FTZ R38, R77.reuse, R38 ;  /* 0x000000264d267221 */ /* 0x044fe20000010000 */
[----:B------:R-:W-:-:S03]  /*ee10*/  F2FP.F16.F32.PACK_AB R153, R77, R79 ;  /* 0x0000004f4d99723e */ /* 0x000fc600000000ff */
[----:B0-----:R-:W-:-:S04]  /*ee20*/  FADD.FTZ R38, R83, R38 ;  /* 0x0000002653267221 */ /* 0x001fc80000010000 */
[C---:B-1----:R-:W-:Y:S01]  /*ee30*/  FADD.FTZ R3, R36.reuse, R38 ;  /* 0x0000002624037221 */ /* 0x042fe20000010000 */
[----:B------:R-:W-:Y:S01]  /*ee40*/  F2FP.F16.F32.PACK_AB R155, R36, R83 ;  /* 0x00000053249b723e */ /* 0x000fe200000000ff */
[----:B------:R-:W-:Y:S06]  /*ee50*/  @P2 BRA `(.L_x_1024) ;  /* 0xffffffc800042947 */ /* 0x000fec000383ffff */
.L_x_1007:
[----:B------:R-:W-:Y:S06]  /*ee60*/  BAR.ARV 0x8, 0x180 ;  /* 0x0206000000007b1d */ /* 0x000fec0000002000 */
[----:B------:R-:W-:Y:S05]  /*ee70*/  @!P0 BRA `(.L_x_1025) ;  /* 0x0000000000048947 */ /* 0x000fea0003800000 */
[----:B------:R-:W-:Y:S01]  /*ee80*/  BPT.TRAP 0x1 ;  /* 0x000000040000795c */ /* 0x000fe20000300000 */
.L_x_1025:
[----:B------:R-:W-:Y:S01]  /*ee90*/  ULEA UR5, UR4, UR36, 0x3 ;  /* 0x0000002404057291 */ /* 0x000fe2000f8e183f */
[----:B------:R-:W-:-:S08]  /*eea0*/  SHF.L.U32 R0, R0, 0x1f, RZ ;  /* 0x0000001f00007819 */ /* 0x000fd000000006ff */
[----:B------:R0:W1:Y:S01]  /*eeb0*/  SYNCS.PHASECHK.TRANS64.TRYWAIT P2, [UR5+0x28850], R0 ;  /* 0x02885000ff0075a7 */ /* 0x0000620008040145 */
[----:B------:R-:W-:Y:S05]  /*eec0*/  @!P0 BRA `(.L_x_1026) ;  /* 0x0000000000048947 */ /* 0x000fea0003800000 */
[----:B------:R-:W-:Y:S01]  /*eed0*/  BPT.TRAP 0x1 ;  /* 0x000000040000795c */ /* 0x000fe20000300000 */
.L_x_1026:
[----:B-1----:R-:W-:Y:S05]  /*eee0*/  @P2 BRA `(.L_x_1027) ;  /* 0x0000000000082947 */ /* 0x002fea0003800000 */
[----:B------:R-:W1:Y:S02]  /*eef0*/  SYNCS.PHASECHK.TRANS64.TRYWAIT P0, [UR5+0x28850], R0 ;  /* 0x02885000ff0075a7 */ /* 0x000e640008000145 */
[----:B-1----:R-:W-:Y:S05]  /*ef00*/  @!P0 BRA `(.L_x_1028) ;  /* 0x0000006000b08947 */ /* 0x002fea0003800000 */
.L_x_1027:
[----:B------:R-:W-:Y:S01]  /*ef10*/  UIADD3 UR36, UR36, 0x400, URZ ;  /* 0x0000040024247890 */ /* 0x000fe2000fffe03f */
[----:B------:R-:W-:Y:S01]  /*ef20*/  WARPGROUP.ARRIVE ;  /* 0x00000000000079c5 */ /* 0x000fe20000000000 */
[----:B------:R-:W-:Y:S01]  /*ef30*/  UMOV UR7, 0x40000040 ;  /* 0x4000004000077882 */ /* 0x000fe20000000000 */
[----:B-1----:R-:W1:Y:S01]  /*ef40*/  SHFL.BFLY PT, R5, R4, 0x2, 0x1f ;  /* 0x0c401f0004057f89 */ /* 0x002e6200000e0000 */
[----:B------:R-:W-:Y:S01]  /*ef50*/  USHF.R.U32.HI UR36, URZ, 0x4, UR36 ;  /* 0x000000043f247899 */ /* 0x000fe20008011624 */
[----:B------:R-:W-:Y:S02]  /*ef60*/  IMAD.U32 R11, RZ, RZ, UR5 ;  /* 0x00000005ff0b7e24 */ /* 0x000fe4000f8e00ff */
[----:B0-----:R-:W0:Y:S01]  /*ef70*/  SHFL.BFLY PT, R0, R3, 0x2, 0x1f ;  /* 0x0c401f0003007f89 */ /* 0x001e2200000e0000 */
[----:B------:R-:W-:Y:S01]  /*ef80*/  ULOP3.LUT UR36, UR36, 0x3fff, URZ, 0xc0, !UPT ;  /* 0x00003fff24247892 */ /* 0x000fe2000f8ec03f */
[----:B------:R-:W-:Y:S02]  /*ef90*/  @!P1 VIADD R11, R11, 0x28860 ;  /* 0x000288600b0b9836 */ /* 0x000fe40000000000 */
[----:B------:R-:W-:Y:S01]  /*efa0*/  IMAD.MOV.U32 R6, RZ, RZ, RZ ;  /* 0x000000ffff067224 */ /* 0x000fe200078e00ff */
[----:B------:R-:W-:-:S02]  /*efb0*/  ULOP3.LUT UR36, UR36, 0x4000000, URZ, 0xfc, !UPT ;  /* 0x0400000024247892 */ /* 0x000fc4000f8efc3f */
[----:B------:R-:W-:Y:S02]  /*efc0*/  @!P1 PRMT R11, RZ, 0x654, R11 ;  /* 0x00000654ff0b9816 */ /* 0x000fe4000000000b */
[----:B------:R-:W-:-:S07]  /*efd0*/  ULEA UR4, UR4, UR36, 0xb ;  /* 0x0000002404047291 */ /* 0x000fce000f8e583f */
[----:B------:R-:W-:Y:S02]  /*efe0*/  UMOV UR6, UR4 ;  /* 0x0000000400067c82 */ /* 0x000fe40008000000 */
[----:B------:R-:W-:Y:S01]  /*eff0*/  HGMMA.64x128x16.F32 R88, R180, gdesc[UR4].tnspB, R88, gsb0 ;  /* 0x41e00004b4587df0 */ /* 0x000fe20008000858 */
[----:B------:R-:W-:Y:S01]  /*f000*/  UIADD3 UR6, UR4, 0x80, URZ ;  /* 0x0000008004067890 */ /* 0x000fe2000fffe03f */
[----:B-1----:R-:W-:Y:S01]  /*f010*/  FADD.FTZ R5, R5, R4 ;  /* 0x0000000405057221 */ /* 0x002fe20000010000 */
[----:B------:R-:W-:Y:S01]  /*f020*/  UMOV UR7, 0x40000040 ;  /* 0x4000004000077882 */ /* 0x000fe20000000000 */
[----:B------:R-:W-:Y:S02]  /*f030*/  IMAD.MOV.U32 R4, RZ, RZ, -0x800000 ;  /* 0xff800000ff047424 */ /* 0x000fe400078e00ff */
[----:B0-----:R-:W-:Y:S02]  /*f040*/  FADD.FTZ R2, R0, R3 ;  /* 0x0000000300027221 */ /* 0x001fe40000010000 */
[----:B------:R-:W0:Y:S04]  /*f050*/  SHFL.BFLY PT, R0, R5, 0x1, 0x1f ;  /* 0x0c201f0005007f89 */ /* 0x000e2800000e0000 */
[----:B------:R-:W1:Y:S01]  /*f060*/  SHFL.BFLY PT, R7, R2, 0x1, 0x1f ;  /* 0x0c201f0002077f89 */ /* 0x000e6200000e0000 */
[----:B0-----:R-:W-:Y:S01]  /*f070*/  FADD.FTZ R13, R5, R0 ;  /* 0x00000000050d7221 */ /* 0x001fe20000010000 */
[----:B------:R-:W-:-:S02]  /*f080*/  IMAD.MOV.U32 R5, RZ, RZ, RZ ;  /* 0x000000ffff057224 */ /* 0x000fc400078e00ff */
[----:B------:R-:W-:Y:S02]  /*f090*/  IMAD.MOV.U32 R0, RZ, RZ, -0x800000 ;  /* 0xff800000ff007424 */ /* 0x000fe400078e00ff */
[----:B-1----:R-:W-:Y:S01]  /*f0a0*/  FADD.FTZ R14, R2, R7 ;  /* 0x00000007020e7221 */ /* 0x002fe20000010000 */
[----:B------:R-:W-:-:S04]  /*f0b0*/  FSETP.NE.FTZ.AND P0, PT, R13, RZ, PT ;  /* 0x000000ff0d00720b */ /* 0x000fc80003f15000 */
[----:B------:R-:W-:-:S09]  /*f0c0*/  FSETP.NE.FTZ.AND P2, PT, R14, RZ, PT ;  /* 0x000000ff0e00720b */ /* 0x000fd20003f55000 */
        /* <DEDUP_REMOVED lines=110> */
[----:B-1----:R-:W-:-:S07]  /*f7b0*/  FMUL.FTZ R151, R151, R5 ;  /* 0x0000000597977220 */ /* 0x002fce0000410000 */
.L_x_958:
[----:B------:R-:W-:Y:S05]  /*f7c0*/  @P0 BRA `(.L_x_1029) ;  /* 0x0000001400340947 */ /* 0x000fea0003800000 */
[----:B------:R-:W0:Y:S01]  /*f7d0*/  S2R R5, SR_TID.X ;  /* 0x0000000000057919 */ /* 0x000e220000002100 */
[----:B------:R-:W1:Y:S01]  /*f7e0*/  LDC R19, c[0x0][0xbe8] ;  /* 0x0002fa00ff137b82 */ /* 0x000e620000000800 */
[----:B------:R-:W-:Y:S01]  /*f7f0*/  SHF.R.S32.HI R13, RZ, 0x1f, R18 ;  /* 0x0000001fff0d7819 */ /* 0x000fe20000011412 */
[----:B------:R-:W-:Y:S01]  /*f800*/  ULDC.64 UR4, c[0x0][0xbd0] ;  /* 0x0002f40000047ab9 */ /* 0x000fe20000000a00 */
[----:B------:R-:W2:Y:S01]  /*f810*/  S2R R24, SR_CTAID.X ;  /* 0x0000000000187919 */ /* 0x000ea20000002500 */
[----:B------:R-:W-:Y:S01]  /*f820*/  ULDC.64 UR6, c[0x0][0xb38] ;  /* 0x0002ce0000067ab9 */ /* 0x000fe20000000a00 */
[----:B------:R-:W-:Y:S03]  /*f830*/  BSSY B0, `(.L_x_1030) ;  /* 0x00000e2000007945 */ /* 0x000fe60003800000 */
[----:B------:R-:W3:Y:S08]  /*f840*/  S2UR UR9, SR_CTAID.Z ;  /* 0x00000000000979c3 */ /* 0x000ef00000002700 */
[----:B------:R-:W4:Y:S08]  /*f850*/  LDC.64 R20, c[0x0][0xbd8] ;  /* 0x0002f600ff147b82 */ /* 0x000f300000000a00 */
[----:B------:R-:W-:Y:S01]  /*f860*/  BAR.SYNC.DEFER_BLOCKING 0x1, 0x100 ;  /* 0x0044000000007b1d */ /* 0x000fe20000010000 */
[----:B-1----:R-:W-:-:S07]  /*f870*/  ISETP.NE.AND P0, PT, R19, 0x1, PT ;  /* 0x000000011300780c */ /* 0x002fce0003f05270 */
[----:B------:R-:W1:Y:S01]  /*f880*/  S2UR UR8, SR_CTAID.Y ;  /* 0x00000000000879c3 */ /* 0x000e620000002600 */
[----:B0-----:R-:W-:-:S07]  /*f890*/  VIADD R5, R5, 0xffffff80 ;  /* 0xffffff8005057836 */ /* 0x001fce0000000000 */
[----:B------:R-:W1:Y:S01]  /*f8a0*/  LDC R25, c[0x0][0xc50] ;  /* 0x00031400ff197b82 */ /* 0x000e620000000800 */
[----:B------:R-:W-:-:S04]  /*f8b0*/  SHF.R.S32.HI R6, RZ, 0x1f, R5 ;  /* 0x0000001fff067819 */ /* 0x000fc80000011405 */
[----:B------:R-:W-:-:S03]  /*f8c0*/  LEA.HI R7, R6, R5, RZ, 0x7 ;  /* 0x0000000506077211 */ /* 0x000fc600078f38ff */
[----:B------:R-:W0:Y:S01]  /*f8d0*/  LDC.64 R22, c[0x0][0xb40] ;  /* 0x0002d000ff167b82 */ /* 0x000e220000000a00 */
[----:B------:R-:W-:Y:S02]  /*f8e0*/  LEA.HI R6, R6, R5, RZ, 0x2 ;  /* 0x0000000506067211 */ /* 0x000fe400078f10ff */
[----:B------:R-:W-:Y:S02]  /*f8f0*/  LOP3.LUT R8, R7, 0xffffff80, RZ, 0xc0, !PT ;  /* 0xffffff8007087812 */ /* 0x000fe400078ec0ff */
[----:B------:R-:W-:-:S03]  /*f900*/  LOP3.LUT R6, R6, 0xfffffffc, RZ, 0xc0, !PT ;  /* 0xfffffffc06067812 */ /* 0x000fc600078ec0ff */
[C---:B------:R-:W-:Y:S01]  /*f910*/  IMAD.IADD R26, R5.reuse, 0x1, -R8 ;  /* 0x00000001051a7824 */ /* 0x040fe200078e0a08 */
[----:B------:R-:W-:Y:S01]  /*f920*/  SHF.R.S32.HI R8, RZ, 0x7, R7 ;  /* 0x00000007ff087819 */ /* 0x000fe20000011407 */
[----:B------:R-:W-:Y:S01]  /*f930*/  IMAD.IADD R12, R5, 0x1, -R6 ;  /* 0x00000001050c7824 */ /* 0x000fe200078e0a06 */
[----:B------:R-:W5:Y:S02]  /*f940*/  @P0 LDC R15, c[0x0][0xbec] ;  /* 0x0002fb00ff0f0b82 */ /* 0x000f640000000800 */
[----:B------:R-:W-:Y:S02]  /*f950*/  SHF.R.S32.HI R9, RZ, 0x1f, R26 ;  /* 0x0000001fff097819 */ /* 0x000fe4000001141a */
[----:B------:R-:W-:Y:S02]  /*f960*/  LEA.HI R5, R7, R8, RZ, 0x1 ;  /* 0x0000000807057211 */ /* 0x000fe400078f08ff */
[CC--:B------:R-:W-:Y:S02]  /*f970*/  LEA.HI R27, R9.reuse, R26.reuse, RZ, 0x2 ;  /* 0x0000001a091b7211 */ /* 0x0c0fe400078f10ff */
[----:B------:R-:W-:Y:S01]  /*f980*/  LEA.HI R9, R9, R26, RZ, 0x5 ;  /* 0x0000001a09097211 */ /* 0x000fe200078f28ff */
[----:B------:R-:W5:Y:S01]  /*f990*/  @P0 LDC R29, c[0x0][0xbec] ;  /* 0x0002fb00ff1d0b82 */ /* 0x000f620000000800 */
[----:B------:R-:W-:-:S02]  /*f9a0*/  SHF.R.S32.HI R10, RZ, 0x2, R27 ;  /* 0x00000002ff0a7819 */ /* 0x000fc4000001141b */
[----:B------:R-:W-:Y:S02]  /*f9b0*/  SHF.R.S32.HI R11, RZ, 0x1f, R27 ;  /* 0x0000001fff0b7819 */ /* 0x000fe4000001141b */
[----:B------:R-:W-:Y:S02]  /*f9c0*/  LOP3.LUT R5, R5, 0x3fffffe, RZ, 0xc0, !PT ;  /* 0x03fffffe05057812 */ /* 0x000fe400078ec0ff */
[----:B------:R-:W-:Y:S01]  /*f9d0*/  LEA.HI R11, R11, R10, RZ, 0x3 ;  /* 0x0000000a0b0b7211 */ /* 0x000fe200078f18ff */
[----:B------:R-:W5:Y:S01]  /*f9e0*/  @P0 LDC R17, c[0x0][0xbf0] ;  /* 0x0002fc00ff110b82 */ /* 0x000f620000000800 */
[----:B------:R-:W-:Y:S01]  /*f9f0*/  LEA.HI R7, R12, R12, RZ, 0x1 ;  /* 0x0000000c0c077211 */ /* 0x000fe200078f08ff */
[----:B------:R-:W-:Y:S01]  /*fa00*/  IMAD.IADD R5, R8, 0x1, -R5 ;  /* 0x0000000108057824 */ /* 0x000fe200078e0a05 */
[----:B------:R-:W-:Y:S02]  /*fa10*/  LOP3.LUT R11, R11, 0xfffffff8, RZ, 0xc0, !PT ;  /* 0xfffffff80b0b7812 */ /* 0x000fe400078ec0ff */
[----:B------:R-:W-:-:S02]  /*fa20*/  SHF.R.S32.HI R9, RZ, 0x5, R9 ;  /* 0x00000005ff097819 */ /* 0x000fc40000011409 */
[----:B------:R-:W-:Y:S01]  /*fa30*/  LOP3.LUT R7, R7, 0x1ffffffe, RZ, 0xc0, !PT ;  /* 0x1ffffffe07077812 */ /* 0x000fe200078ec0ff */
[----:B------:R-:W-:Y:S01]  /*fa40*/  IMAD.IADD R6, R10, 0x1, -R11 ;  /* 0x000000010a067824 */ /* 0x000fe200078e0a0b */
[----:B------:R-:W5:Y:S01]  /*fa50*/  @P0 LDC R16, c[0x0][0xbf0] ;  /* 0x0002fc00ff100b82 */ /* 0x000f620000000800 */
[----:B------:R-:W-:Y:S02]  /*fa60*/  LOP3.LUT R27, R27, 0x7ffffffc, RZ, 0xc0, !PT ;  /* 0x7ffffffc1b1b7812 */ /* 0x000fe400078ec0ff */
[----:B------:R-:W-:Y:S02]  /*fa70*/  IMAD R6, R9, 0x10, R6 ;  /* 0x0000001009067824 */ /* 0x000fe400078e0206 */
[----:B------:R-:W-:Y:S02]  /*fa80*/  IMAD R9, R13, UR4, RZ ;  /* 0x000000040d097c24 */ /* 0x000fe4000f8e02ff */
[----:B------:R-:W-:Y:S02]  /*fa90*/  IMAD.IADD R10, R12, 0x1, -R7 ;  /* 0x000000010c0a7824 */ /* 0x000fe400078e0a07 */
[----:B------:R-:W-:-:S02]  /*faa0*/  IMAD R5, R5, 0x40, R6 ;  /* 0x0000004005057824 */ /* 0x000fc400078e0206 */
[----:B------:R-:W-:Y:S01]  /*fab0*/  IMAD.WIDE.U32 R6, R18, UR4, RZ ;  /* 0x0000000412067c25 */ /* 0x000fe2000f8e00ff */
[----:B---3--:R-:W-:-:S03]  /*fac0*/  USHF.R.S32.HI UR4, URZ, 0x1f, UR9 ;  /* 0x0000001f3f047899 */ /* 0x008fc60008011409 */
[C---:B------:R-:W-:Y:S02]  /*fad0*/  IMAD R11, R18.reuse, UR5, R9 ;  /* 0x00000005120b7c24 */ /* 0x040fe4000f8e0209 */
[----:B------:R-:W-:Y:S02]  /*fae0*/  IMAD R13, R13, UR6, RZ ;  /* 0x000000060d0d7c24 */ /* 0x000fe4000f8e02ff */
[----:B------:R-:W-:Y:S02]  /*faf0*/  IMAD.IADD R7, R7, 0x1, R11 ;  /* 0x0000000107077824 */ /* 0x000fe400078e020b */
[----:B------:R-:W-:-:S04]  /*fb00*/  IMAD.WIDE.U32 R8, R18, UR6, RZ ;  /* 0x0000000612087c25 */ /* 0x000fc8000f8e00ff */
[----:B------:R-:W-:Y:S01]  /*fb10*/  IMAD R11, R18, UR7, R13 ;  /* 0x00000007120b7c24 */ /* 0x000fe2000f8e020d */
[----:B------:R-:W-:Y:S01]  /*fb20*/  ULDC.64 UR6, c[0x0][0xb48] ;  /* 0x0002d20000067ab9 */ /* 0x000fe20000000a00 */
[----:B------:R-:W-:Y:S02]  /*fb30*/  IMAD R10, R10, 0x8, R5 ;  /* 0x000000080a0a7824 */ /* 0x000fe400078e0205 */
[----:B------:R-:W-:Y:S02]  /*fb40*/  IMAD.MOV R18, RZ, RZ, -R18 ;  /* 0x000000ffff127224 */ /* 0x000fe400078e0a12 */
[----:B----4-:R-:W-:Y:S02]  /*fb50*/  IMAD R12, R20, UR4, RZ ;  /* 0x00000004140c7c24 */ /* 0x010fe4000f8e02ff */
[----:B--2---:R-:W-:Y:S02]  /*fb60*/  IMAD R10, R24, 0x80, R10 ;  /* 0x00000080180a7824 */ /* 0x004fe400078e020a */
[----:B0-----:R-:W-:Y:S01]  /*fb70*/  IMAD R14, R22, UR4, RZ ;  /* 0x00000004160e7c24 */ /* 0x001fe2000f8e02ff */
[----:B------:R-:W-:Y:S01]  /*fb80*/  ULDC.64 UR4, c[0x0][0xbe0] ;  /* 0x0002f80000047ab9 */ /* 0x000fe20000000a00 */
[----:B-1----:R-:W-:-:S02]  /*fb90*/  IMAD R25, R25, R18, UR8 ;  /* 0x0000000819197e24 */ /* 0x002fc4000f8e0212 */
[----:B------:R-:W-:Y:S02]  /*fba0*/  IMAD.IADD R9, R9, 0x1, R11 ;  /* 0x0000000109097824 */ /* 0x000fe400078e020b */
[----:B------:R-:W-:Y:S02]  /*fbb0*/  IMAD R13, R21, UR9, R12 ;  /* 0x00000009150d7c24 */ /* 0x000fe4000f8e020c */
[----:B------:R-:W-:-:S04]  /*fbc0*/  IMAD.WIDE.U32 R6, R20, UR9, R6 ;  /* 0x0000000914067c25 */ /* 0x000fc8000f8e0006 */
[----:B-----5:R-:W-:-:S04]  /*fbd0*/  @P0 IMAD.HI.U32 R12, R10, R15, RZ ;  /* 0x0000000f0a0c0227 */ /* 0x020fc800078e00ff */
[----:B------:R-:W-:Y:S01]  /*fbe0*/  IMAD R15, R23, UR9, R14 ;  /* 0x00000009170f7c24 */ /* 0x000fe2000f8e020e */
[----:B------:R-:W-:Y:S01]  /*fbf0*/  SHF.R.S32.HI R14, RZ, 0x1f, R25 ;  /* 0x0000001fff0e7819 */ /* 0x000fe20000011419 */
[----:B------:R-:W-:Y:S01]  /*fc00*/  IMAD.WIDE.U32 R8, R22, UR9, R8 ;  /* 0x0000000916087c25 */ /* 0x000fe2000f8e0008 */
[----:B------:R-:W-:-:S03]  /*fc10*/  ULDC.64 UR8, c[0x0][0xb28] ;  /* 0x0002ca0000087ab9 */ /* 0x000fc60000000a00 */
[----:B------:R-:W-:Y:S02]  /*fc20*/  IMAD.IADD R7, R7, 0x1, R13 ;  /* 0x0000000107077824 */ /* 0x000fe400078e020d */
[----:B------:R-:W-:-:S04]  /*fc30*/  @P0 IMAD.HI.U32 R29, R10, R29, RZ ;  /* 0x0000001d0a1d0227 */ /* 0x000fc800078e00ff */
[----:B------:R-:W-:Y:S02]  /*fc40*/  IMAD.IADD R9, R9, 0x1, R15 ;  /* 0x0000000109097824 */ /* 0x000fe400078e020f */
[----:B------:R-:W-:Y:S01]  /*fc50*/  IMAD.MOV.U32 R11, RZ, RZ, R10 ;  /* 0x000000ffff0b7224 */ /* 0x000fe200078e000a */
[----:B------:R-:W-:Y:S01]  /*fc60*/  @P0 SHF.R.U32.HI R11, RZ, R17, R12 ;  /* 0x00000011ff0b0219 */ /* 0x000fe2000001160c */
[----:B------:R-:W-:Y:S02]  /*fc70*/  IMAD R15, R14, UR6, RZ ;  /* 0x000000060e0f7c24 */ /* 0x000fe4000f8e02ff */
[----:B------:R-:W-:-:S04]  /*fc80*/  IMAD.WIDE.U32 R6, R25, UR4, R6 ;  /* 0x0000000419067c25 */ /* 0x000fc8000f8e0006 */
[----:B------:R-:W-:Y:S01]  /*fc90*/  IMAD.MOV.U32 R13, RZ, RZ, R10 ;  /* 0x000000ffff0d7224 */ /* 0x000fe200078e000a */
[----:B------:R-:W-:Y:S01]  /*fca0*/  @P0 SHF.R.U32.HI R13, RZ, R16, R29 ;  /* 0x00000010ff0d0219 */ /* 0x000fe2000001161d */
[----:B------:R-:W-:Y:S01]  /*fcb0*/  IMAD R12, R14, UR4, RZ ;  /* 0x000000040e0c7c24 */ /* 0x000fe2000f8e02ff */
[----:B------:R-:W-:Y:S01]  /*fcc0*/  IADD3 R6, P0, R11, R6, RZ ;  /* 0x000000060b067210 */ /* 0x000fe20007f1e0ff */
[C---:B------:R-:W-:Y:S01]  /*fcd0*/  IMAD R17, R25.reuse, UR7, R15 ;  /* 0x0000000719117c24 */ /* 0x040fe2000f8e020f */
[--C-:B------:R-:W-:Y:S01]  /*fce0*/  SHF.R.S32.HI R15, RZ, 0x1f, R11.reuse ;  /* 0x0000001fff0f7819 */ /* 0x100fe2000001140b */
[----:B------:R-:W-:Y:S02]  /*fcf0*/  IMAD.MOV R11, RZ, RZ, -R11 ;  /* 0x000000ffff0b7224 */ /* 0x000fe400078e0a0b */
[----:B------:R-:W-:Y:S01]  /*fd00*/  IMAD R14, R25, UR5, R12 ;  /* 0x00000005190e7c24 */ /* 0x000fe2000f8e020c */
[--C-:B------:R-:W-:Y:S01]  /*fd10*/  SHF.R.S32.HI R12, RZ, 0x1f, R13.reuse ;  /* 0x0000001fff0c7819 */ /* 0x100fe2000001140d */
[----:B------:R-:W-:Y:S01]  /*fd20*/  IMAD.MOV R16, RZ, RZ, -R13 ;  /* 0x000000ffff107224 */ /* 0x000fe200078e0a0d */
[----:B------:R-:W-:Y:S01]  /*fd30*/  ULDC.64 UR4, c[0x0][0xb30] ;  /* 0x0002cc0000047ab9 */ /* 0x000fe20000000a00 */
[----:B------:R-:W-:Y:S01]  /*fd40*/  IMAD R11, R19, R11, R10 ;  /* 0x0000000b130b7224 */ /* 0x000fe200078e020a */
[----:B------:R-:W-:Y:S01]  /*fd50*/  IADD3.X R7, R15, R7, R14, P0, !PT ;  /* 0x000000070f077210 */ /* 0x000fe200007fe40e */
[----:B------:R-:W-:Y:S01]  /*fd60*/  IMAD.WIDE.U32 R8, R25, UR6, R8 ;  /* 0x0000000619087c25 */ /* 0x000fe2000f8e0008 */
[----:B------:R-:W-:-:S03]  /*fd70*/  ULDC.64 UR6, c[0x0][0xbc8] ;  /* 0x0002f20000067ab9 */ /* 0x000fc60000000a00 */
[----:B------:R-:W-:Y:S02]  /*fd80*/  IMAD R12, R12, UR4, RZ ;  /* 0x000000040c0c7c24 */ /* 0x000fe4000f8e02ff */
[----:B------:R-:W-:Y:S01]  /*fd90*/  IMAD R15, R19, R16, R10 ;  /* 0x00000010130f7224 */ /* 0x000fe200078e020a */
[----:B------:R-:W-:Y:S01]  /*fda0*/  SHF.R.S32.HI R10, RZ, 0x1f, R11 ;  /* 0x0000001fff0a7819 */ /* 0x000fe2000001140b */
[----:B------:R-:W-:Y:S02]  /*fdb0*/  IMAD.IADD R9, R9, 0x1, R17 ;  /* 0x0000000109097824 */ /* 0x000fe400078e0211 */
[C---:B------:R-:W-:Y:S01]  /*fdc0*/  IMAD R17, R13.reuse, UR5, R12 ;  /* 0x000000050d117c24 */ /* 0x040fe2000f8e020c */
[----:B------:R-:W-:Y:S01]  /*fdd0*/  SHF.R.S32.HI R12, RZ, 0x1f, R15 ;  /* 0x0000001fff0c7819 */ /* 0x000fe2000001140f */
[----:B------:R-:W-:Y:S01]  /*fde0*/  IMAD.WIDE.U32 R8, R13, UR4, R8 ;  /* 0x000000040d087c25 */ /* 0x000fe2000f8e0008 */
[----:B------:R-:W0:Y:S01]  /*fdf0*/  S2UR UR5, SR_CgaCtaId ;  /* 0x00000000000579c3 */ /* 0x000e220000008800 */
[----:B------:R-:W-:-:S02]  /*fe00*/  UMOV UR4, 0x400 ;  /* 0x0000040000047882 */ /* 0x000fc40000000000 */
[----:B------:R-:W-:Y:S02]  /*fe10*/  IMAD R10, R10, UR6, RZ ;  /* 0x000000060a0a7c24 */ /* 0x000fe4000f8e02ff */
        /* <DEDUP_REMOVED lines=20> */
[C---:B------:R-:W-:Y:S01]  /*ff60*/  VIADD R17, R5.reuse, 0x8 ;  /* 0x0000000805117836 */ /* 0x040fe20000000000 */
[----:B------:R-:W-:Y:S01]  /*ff70*/  UIADD3 UR4, UR4, 0x28820, URZ ;  /* 0x0002882004047890 */ /* 0x000fe2000fffe03f */
[----:B------:R-:W0:Y:S01]  /*ff80*/  SHFL.IDX PT, R7, R11, RZ, 0x1c1f ;  /* 0x001c1fff0b077589 */ /* 0x000e2200000e0000 */
[-C--:B------:R-:W-:Y:S01]  /*ff90*/  ISETP.GE.OR P1, PT, R5, R16.reuse, P0 ;  /* 0x000000100500720c */ /* 0x080fe20000726670 */
[----:B------:R-:W-:Y:S01]  /*ffa0*/  IMAD.IADD R19, R26, 0x1, -R27 ;  /* 0x000000011a137824 */ /* 0x000fe200078e0a1b */
[-C--:B------:R-:W-:Y:S01]  /*ffb0*/  ISETP.GE.OR P0, PT, R17, R16.reuse, P0 ;  /* 0x000000101100720c */ /* 0x080fe20000706670 */
[----:B------:R-:W-:Y:S01]  /*ffc0*/  SHFL.IDX PT, R8, R10, 0x1, 0x1c1f ;  /* 0x003c1f000a087f89 */ /* 0x000fe200000e0000 */
[----:B------:R-:W-:Y:S01]  /*ffd0*/  UPRMT UR4, URZ, 0x654, UR4 ;  /* 0x000006543f047896 */ /* 0x000fe20008000004 */
[----:B------:R-:W-:Y:S01]  /*ffe0*/  ISETP.GE.AND P2, PT, R5, R16, PT ;  /* 0x000000100500720c */ /* 0x000fe20003f46270 */
[----:B------:R-:W-:Y:S01]  /*fff0*/  IMAD.SHL.U32 R19, R19, 0x2, RZ ;  /* 0x0000000213137824 */ /* 0x000fe200078e00ff */
[----:B------:R-:W1:Y:S04]  /*10000*/  SHFL.IDX PT, R9, R11, 0x1, 0x1c1f ;  /* 0x003c1f000b097f89 */ /* 0x000e6800000e0000 */
[----:B------:R2:W3:Y:S02]  /*10010*/  SHFL.IDX PT, R14, R20, RZ, 0x1c1f ;  /* 0x001c1fff140e7589 */ /* 0x0004e400000e0000 */
[----:B------:R-:W-:Y:S02]  /*10020*/  SYNCS.ARRIVE.TRANS64.RED.A1T0 RZ, [UR4], RZ ;  /* 0x000000ffffff79a7 */ /* 0x000fe40008100404 */
        /* <DEDUP_REMOVED lines=10> */
[C---:B------:R-:W-:Y:S01]  /*100d0*/  VIADD R10, R19.reuse, 0x28 ;  /* 0x00000028130a7836 */ /* 0x040fe20000000000 */
[----:B------:R-:W-:Y:S01]  /*100e0*/  ISETP.GE.AND P0, PT, R8, UR4, PT ;  /* 0x0000000408007c0c */ /* 0x000fe2000bf06270 */
[----:B------:R-:W-:Y:S01]  /*100f0*/  VIADD R11, R19, 0x30 ;  /* 0x00000030130b7836 */ /* 0x000fe20000000000 */
[----:B------:R-:W-:Y:S01]  /*10100*/  ISETP.GE.AND P1, PT, R9, UR4, PT ;  /* 0x0000000409007c0c */ /* 0x000fe2000bf26270 */
[----:B------:R-:W-:-:S02]  /*10110*/  VIADD R12, R19, 0x38 ;  /* 0x00000038130c7836 */ /* 0x000fc40000000000 */
[----:B------:R-:W-:Y:S01]  /*10120*/  VIADD R13, R19, 0x40 ;  /* 0x00000040130d7836 */ /* 0x000fe20000000000 */
[----:B------:R-:W-:Y:S01]  /*10130*/  ISETP.GE.AND P4, PT, R11, UR4, PT ;  /* 0x000000040b007c0c */ /* 0x000fe2000bf86270 */
[C---:B------:R-:W-:Y:S01]  /*10140*/  VIADD R18, R19.reuse, 0x60 ;  /* 0x0000006013127836 */ /* 0x040fe20000000000 */
[----:B------:R-:W-:Y:S01]  /*10150*/  ISETP.GE.AND P5, PT, R12, UR4, PT ;  /* 0x000000040c007c0c */ /* 0x000fe2000bfa6270 */
[----:B---34-:R-:W-:Y:S01]  /*10160*/  @!P2 IMAD.WIDE R4, R19, 0x4, R14 ;  /* 0x000000041304a825 */ /* 0x018fe200078e020e */
[----:B------:R-:W-:Y:S02]  /*10170*/  ISETP.GE.AND P6, PT, R13, UR4, PT ;  /* 0x000000040d007c0c */ /* 0x000fe4000bfc6270 */
[----:B------:R-:W-:Y:S02]  /*10180*/  @!P3 LEA.HI R0, R0, R0, RZ, 0x1 ;  /* 0x000000000000b211 */ /* 0x000fe400078f08ff */
[----:B------:R0:W-:Y:S01]  /*10190*/  @!P2 ST.E.64 desc[UR44][R4.64], R2 ;  /* 0x000000020400a985 */ /* 0x0001e2000c101b2c */
[----:B------:R-:W-:-:S02]  /*101a0*/  @!P0 LEA.HI R8, R8, R8, RZ, 0x1 ;  /* 0x0000000808088211 */ /* 0x000fc400078f08ff */
[----:B------:R-:W-:Y:S01]  /*101b0*/  @!P3 LOP3.LUT R7, R0, 0xfffffffe, RZ, 0xc0, !PT ;  /* 0xfffffffe0007b812 */ /* 0x000fe200078ec0ff */
[----:B------:R-:W-:Y:S01]  /*101c0*/  VIADD R0, R19, 0x20 ;  /* 0x0000002013007836 */ /* 0x000fe20000000000 */
[----:B------:R-:W-:Y:S02]  /*101d0*/  @!P1 LEA.HI R9, R9, R9, RZ, 0x1 ;  /* 0x0000000909099211 */ /* 0x000fe400078f08ff */
[----:B------:R-:W-:Y:S01]  /*101e0*/  @!P4 LEA.HI R11, R11, R11, RZ, 0x1 ;  /* 0x0000000b0b0bc211 */ /* 0x000fe200078f08ff */
[----:B------:R-:W-:Y:S01]  /*101f0*/  @!P3 IMAD.WIDE R6, R7, 0x4, R14 ;  /* 0x000000040706b825 */ /* 0x000fe200078e020e */
[----:B------:R-:W-:Y:S02]  /*10200*/  ISETP.GE.AND P2, PT, R0, UR4, PT ;  /* 0x0000000400007c0c */ /* 0x000fe4000bf46270 */
[----:B------:R-:W-:Y:S02]  /*10210*/  @!P5 LEA.HI R12, R12, R12, RZ, 0x1 ;  /* 0x0000000c0c0cd211 */ /* 0x000fe400078f08ff */
[----:B------:R1:W-:Y:S01]  /*10220*/  @!P3 ST.E.64 desc[UR44][R6.64], R92 ;  /* 0x0000005c0600b985 */ /* 0x0003e2000c101b2c */
[----:B------:R-:W-:-:S02]  /*10230*/  ISETP.GE.AND P3, PT, R10, UR4, PT ;  /* 0x000000040a007c0c */ /* 0x000fc4000bf66270 */
[----:B0-----:R-:W-:Y:S02]  /*10240*/  @!P0 LOP3.LUT R3, R8, 0xfffffffe, RZ, 0xc0, !PT ;  /* 0xfffffffe08038812 */ /* 0x001fe400078ec0ff */
[----:B------:R-:W-:Y:S02]  /*10250*/  @!P1 LOP3.LUT R5, R9, 0xfffffffe, RZ, 0xc0, !PT ;  /* 0xfffffffe09059812 */ /* 0x000fe400078ec0ff */
[----:B------:R-:W-:Y:S01]  /*10260*/  @!P4 LOP3.LUT R11, R11, 0xfffffffe, RZ, 0xc0, !PT ;  /* 0xfffffffe0b0bc812 */ /* 0x000fe200078ec0ff */
[----:B------:R-:W-:Y:S01]  /*10270*/  @!P0 IMAD.WIDE R2, R3, 0x4, R14 ;  /* 0x0000000403028825 */ /* 0x000fe200078e020e */
[----:B------:R-:W-:-:S03]  /*10280*/  @!P2 LEA.HI R0, R0, R0, RZ, 0x1 ;  /* 0x000000000000a211 */ /* 0x000fc600078f08ff */
[--C-:B------:R-:W-:Y:S01]  /*10290*/  @!P1 IMAD.WIDE R4, R5, 0x4, R14.reuse ;  /* 0x0000000405049825 */ /* 0x100fe200078e020e */
[----:B------:R0:W-:Y:S01]  /*102a0*/  @!P0 ST.E.64 desc[UR44][R2.64], R96 ;  /* 0x0000006002008985 */ /* 0x0001e2000c101b2c */
[----:B------:R-:W-:Y:S02]  /*102b0*/  @!P3 LEA.HI R10, R10, R10, RZ, 0x1 ;  /* 0x0000000a0a0ab211 */ /* 0x000fe400078f08ff */
[----:B-1----:R-:W-:Y:S01]  /*102c0*/  @!P2 LOP3.LUT R7, R0, 0xfffffffe, RZ, 0xc0, !PT ;  /* 0xfffffffe0007a812 */ /* 0x002fe200078ec0ff */
[----:B------:R1:W-:Y:S01]  /*102d0*/  @!P1 ST.E.64 desc[UR44][R4.64], R100 ;  /* 0x0000006404009985 */ /* 0x0003e2000c101b2c */
[----:B------:R-:W-:Y:S02]  /*102e0*/  @!P3 LOP3.LUT R9, R10, 0xfffffffe, RZ, 0xc0, !PT ;  /* 0xfffffffe0a09b812 */ /* 0x000fe400078ec0ff */
[----:B------:R-:W-:Y:S01]  /*102f0*/  @!P6 LEA.HI R0, R13, R13, RZ, 0x1 ;  /* 0x0000000d0d00e211 */ /* 0x000fe200078f08ff */
[----:B------:R-:W-:Y:S01]  /*10300*/  @!P2 IMAD.WIDE R6, R7, 0x4, R14 ;  /* 0x000000040706a825 */ /* 0x000fe200078e020e */
[----:B------:R-:W-:-:S02]  /*10310*/  @!P5 LOP3.LUT R13, R12, 0xfffffffe, RZ, 0xc0, !PT ;  /* 0xfffffffe0c0dd812 */ /* 0x000fc400078ec0ff */
[----:B------:R-:W-:Y:S01]  /*10320*/  @!P6 LOP3.LUT R21, R0, 0xfffffffe, RZ, 0xc0, !PT ;  /* 0xfffffffe0015e812 */ /* 0x000fe200078ec0ff */
[----:B------:R-:W-:Y:S01]  /*10330*/  VIADD R0, R19, 0x48 ;  /* 0x0000004813007836 */ /* 0x000fe20000000000 */
[----:B------:R-:W-:Y:S01]  /*10340*/  @!P2 ST.E.64 desc[UR44][R6.64], R104 ;  /* 0x000000680600a985 */ /* 0x000fe2000c101b2c */
[----:B0-----:R-:W-:-:S03]  /*10350*/  @!P3 IMAD.WIDE R2, R9, 0x4, R14 ;  /* 0x000000040902b825 */ /* 0x001fc600078e020e */
[----:B------:R-:W-:Y:S01]  /*10360*/  ISETP.GE.AND P0, PT, R0, UR4, PT ;  /* 0x0000000400007c0c */ /* 0x000fe2000bf06270 */
[--C-:B-1----:R-:W-:Y:S01]  /*10370*/  @!P4 IMAD.WIDE R4, R11, 0x4, R14.reuse ;  /* 0x000000040b04c825 */ /* 0x102fe200078e020e */
[----:B------:R0:W-:Y:S01]  /*10380*/  @!P3 ST.E.64 desc[UR44][R2.64], R108 ;  /* 0x0000006c0200b985 */ /* 0x0001e2000c101b2c */
[----:B------:R-:W-:Y:S02]  /*10390*/  ISETP.GE.AND P3, PT, R18, UR4, PT ;  /* 0x0000000412007c0c */ /* 0x000fe4000bf66270 */
[--C-:B------:R-:W-:Y:S01]  /*103a0*/  @!P5 IMAD.WIDE R8, R13, 0x4, R14.reuse ;  /* 0x000000040d08d825 */ /* 0x100fe200078e020e */
[----:B------:R-:W-:Y:S03]  /*103b0*/  @!P4 ST.E.64 desc[UR44][R4.64], R112 ;  /* 0x000000700400c985 */ /* 0x000fe6000c101b2c */
[----:B------:R-:W-:Y:S01]  /*103c0*/  VIADD R12, R19, 0x50 ;  /* 0x00000050130c7836 */ /* 0x000fe20000000000 */
[----:B------:R1:W-:Y:S01]  /*103d0*/  @!P5 ST.E.64 desc[UR44][R8.64], R116 ;  /* 0x000000740800d985 */ /* 0x0003e2000c101b2c */
[----:B------:R-:W-:-:S02]  /*103e0*/  @!P6 IMAD.WIDE R10, R21, 0x4, R14 ;  /* 0x00000004150ae825 */ /* 0x000fc400078e020e */
[----:B------:R-:W-:Y:S02]  /*103f0*/  @!P0 LEA.HI R0, R0, R0, RZ, 0x1 ;  /* 0x0000000000008211 */ /* 0x000fe400078f08ff */
[C---:B------:R-:W-:Y:S01]  /*10400*/  VIADD R13, R19.reuse, 0x58 ;  /* 0x00000058130d7836 */ /* 0x040fe20000000000 */
[----:B------:R-:W-:Y:S01]  /*10410*/  ISETP.GE.AND P1, PT, R12, UR4, PT ;  /* 0x000000040c007c0c */ /* 0x000fe2000bf26270 */
[C---:B0-----:R-:W-:Y:S01]  /*10420*/  VIADD R3, R19.reuse, 0x78 ;  /* 0x0000007813037836 */ /* 0x041fe20000000000 */
[----:B------:R0:W-:Y:S01]  /*10430*/  @!P6 ST.E.64 desc[UR44][R10.64], R120 ;  /* 0x000000780a00e985 */ /* 0x0001e2000c101b2c */
[----:B------:R-:W-:Y:S01]  /*10440*/  VIADD R6, R19, 0x68 ;  /* 0x0000006813067836 */ /* 0x000fe20000000000 */
[----:B------:R-:W-:Y:S01]  /*10450*/  ISETP.GE.AND P2, PT, R13, UR4, PT ;  /* 0x000000040d007c0c */ /* 0x000fe2000bf46270 */
[----:B------:R-:W-:Y:S01]  /*10460*/  VIADD R7, R19, 0x70 ;  /* 0x0000007013077836 */ /* 0x000fe20000000000 */
[----:B------:R-:W-:Y:S02]  /*10470*/  ISETP.GE.AND P6, PT, R3, UR4, PT ;  /* 0x0000000403007c0c */ /* 0x000fe4000bfc6270 */
[----:B------:R-:W-:-:S02]  /*10480*/  ISETP.GE.AND P4, PT, R6, UR4, PT ;  /* 0x0000000406007c0c */ /* 0x000fc4000bf86270 */
[----:B------:R-:W-:Y:S02]  /*10490*/  ISETP.GE.AND P5, PT, R7, UR4, PT ;  /* 0x0000000407007c0c */ /* 0x000fe4000bfa6270 */
[----:B------:R-:W-:Y:S02]  /*104a0*/  @!P3 LEA.HI R18, R18, R18, RZ, 0x1 ;  /* 0x000000121212b211 */ /* 0x000fe400078f08ff */
[----:B------:R-:W-:Y:S02]  /*104b0*/  @!P1 LEA.HI R12, R12, R12, RZ, 0x1 ;  /* 0x0000000c0c0c9211 */ /* 0x000fe400078f08ff */
[----:B-1----:R-:W-:Y:S02]  /*104c0*/  @!P3 LOP3.LUT R9, R18, 0xfffffffe, RZ, 0xc0, !PT ;  /* 0xfffffffe1209b812 */ /* 0x002fe400078ec0ff */
[----:B------:R-:W-:Y:S02]  /*104d0*/  @!P2 LEA.HI R13, R13, R13, RZ, 0x1 ;  /* 0x0000000d0d0da211 */ /* 0x000fe400078f08ff */
[----:B------:R-:W-:Y:S01]  /*104e0*/  @!P6 LEA.HI R4, R3, R3, RZ, 0x1 ;  /* 0x000000030304e211 */ /* 0x000fe200078f08ff */
[----:B------:R-:W-:Y:S01]  /*104f0*/  @!P3 IMAD.WIDE R8, R9, 0x4, R14 ;  /* 0x000000040908b825 */ /* 0x000fe200078e020e */
[----:B------:R-:W-:-:S02]  /*10500*/  @!P4 LEA.HI R6, R6, R6, RZ, 0x1 ;  /* 0x000000060606c211 */ /* 0x000fc400078f08ff */
[----:B------:R-:W-:Y:S02]  /*10510*/  @!P5 LEA.HI R2, R7, R7, RZ, 0x1 ;  /* 0x000000070702d211 */ /* 0x000fe400078f08ff */
[----:B------:R-:W-:Y:S02]  /*10520*/  @!P0 LOP3.LUT R3, R0, 0xfffffffe, RZ, 0xc0, !PT ;  /* 0xfffffffe00038812 */ /* 0x000fe400078ec0ff */
[----:B------:R-:W-:Y:S02]  /*10530*/  @!P1 LOP3.LUT R5, R12, 0xfffffffe, RZ, 0xc0, !PT ;  /* 0xfffffffe0c059812 */ /* 0x000fe400078ec0ff */
[----:B------:R-:W-:Y:S02]  /*10540*/  @!P2 LOP3.LUT R7, R13, 0xfffffffe, RZ, 0xc0, !PT ;  /* 0xfffffffe0d07a812 */ /* 0x000fe400078ec0ff */
[----:B0-----:R-:W-:Y:S02]  /*10550*/  @!P4 LOP3.LUT R11, R6, 0xfffffffe, RZ, 0xc0, !PT ;  /* 0xfffffffe060bc812 */ /* 0x001fe400078ec0ff */
[----:B------:R-:W-:Y:S01]  /*10560*/  @!P5 LOP3.LUT R13, R2, 0xfffffffe, RZ, 0xc0, !PT ;  /* 0xfffffffe020dd812 */ /* 0x000fe200078ec0ff */
[----:B------:R-:W-:Y:S01]  /*10570*/  @!P0 IMAD.WIDE R2, R3, 0x4, R14 ;  /* 0x0000000403028825 */ /* 0x000fe200078e020e */
[----:B------:R-:W-:-:S03]  /*10580*/  @!P6 LOP3.LUT R21, R4, 0xfffffffe, RZ, 0xc0, !PT ;  /* 0xfffffffe0415e812 */ /* 0x000fc600078ec0ff */
        /* <DEDUP_REMOVED lines=12> */
.L_x_1031:
[----:B------:R-:W-:Y:S05]  /*10650*/  BSYNC B0 ;  /* 0x0000000000007941 */ /* 0x000fea0003800000 */
.L_x_1030:
[----:B------:R-:W-:Y:S01]  /*10660*/  ISETP.GE.AND P0, PT, R17, R16, PT ;  /* 0x000000101100720c */ /* 0x000fe20003f06270 */
[----:B0-----:R0:W1:Y:S04]  /*10670*/  SHFL.IDX PT, R13, R22, 0x1, 0x1c1f ;  /* 0x003c1f00160d7f89 */ /* 0x00106800000e0000 */
[----:B------:R0:W0:Y:S08]  /*10680*/  SHFL.IDX PT, R12, R20, 0x1, 0x1c1f ;  /* 0x003c1f00140c7f89 */ /* 0x00003000000e0000 */
[----:B------:R-:W-:Y:S05]  /*10690*/  @P0 BRA `(.L_x_950) ;  /* 0x0000004800040947 */ /* 0x000fea0003800000 */
[----:B------:R-:W-:Y:S01]  /*106a0*/  ULDC UR4, c[0x0][0xac8] ;  /* 0x0002b20000047ab9 */ /* 0x000fe20000000800 */
[C---:B--2---:R-:W-:Y:S01]  /*106b0*/  VIADD R0, R19.reuse, 0x8 ;  /* 0x0000000813007836 */ /* 0x044fe20000000000 */
[C---:B------:R-:W-:Y:S01]  /*106c0*/  ISETP.GE.AND P0, PT, R19.reuse, UR4, PT ;  /* 0x0000000413007c0c */ /* 0x040fe2000bf06270 */
[C---:B------:R-:W-:Y:S02]  /*106d0*/  VIADD R4, R19.reuse, 0x10 ;  /* 0x0000001013047836 */ /* 0x040fe40000000000 */
[C---:B------:R-:W-:Y:S01]  /*106e0*/  VIADD R6, R19.reuse, 0x18 ;  /* 0x0000001813067836 */ /* 0x040fe20000000000 */
[----:B------:R-:W-:Y:S01]  /*106f0*/  ISETP.GE.AND P5, PT, R0, UR4, PT ;  /* 0x0000000400007c0c */ /* 0x000fe2000bfa6270 */
[C---:B------:R-:W-:Y:S01]  /*10700*/  VIADD R8, R19.reuse, 0x20 ;  /* 0x0000002013087836 */ /* 0x040fe20000000000 */
[----:B------:R-:W-:Y:S01]  /*10710*/  ISETP.GE.AND P6, PT, R4, UR4, PT ;  /* 0x0000000404007c0c */ /* 0x000fe2000bfc6270 */
[C---:B------:R-:W-:Y:S02]  /*10720*/  VIADD R9, R19.reuse, 0x28 ;  /* 0x0000002813097836 */ /* 0x040fe40000000000 */
[C---:B------:R-:W-:Y:S01]  /*10730*/  VIADD R10, R19.reuse, 0x30 ;  /* 0x00000030130a7836 */ /* 0x040fe20000000000 */
[----:B------:R-:W-:Y:S01]  /*10740*/  ISETP.GE.AND P4, PT, R8, UR4, PT ;  /* 0x0000000408007c0c */ /* 0x000fe2000bf86270 */
[----:B------:R-:W-:Y:S01]  /*10750*/  VIADD R11, R19, 0x38 ;  /* 0x00000038130b7836 */ /* 0x000fe20000000000 */
[----:B------:R-:W-:Y:S01]  /*10760*/  ISETP.GE.AND P3, PT, R9, UR4, PT ;  /* 0x0000000409007c0c */ /* 0x000fe2000bf66270 */
[----:B01----:R-:W-:Y:S01]  /*10770*/  @!P0 IMAD.WIDE R2, R19, 0x4, R12 ;  /* 0x0000000413028825 */ /* 0x003fe200078e020c */
[----:B------:R-:W-:-:S02]  /*10780*/  ISETP.GE.AND P2, PT, R10, UR4, PT ;  /* 0x000000040a007c0c */ /* 0x000fc4000bf46270 */
[----:B------:R-:W-:Y:S01]  /*10790*/  ISETP.GE.AND P1, PT, R11, UR4, PT ;  /* 0x000000040b007c0c */ /* 0x000fe2000bf26270 */
[C---:B------:R-:W-:Y:S01]  /*107a0*/  VIADD R16, R19.reuse, 0x40 ;  /* 0x0000004013107836 */ /* 0x040fe20000000000 */
[----:B------:R0:W-:Y:S01]  /*107b0*/  @!P0 ST.E.64 desc[UR44][R2.64], R90 ;  /* 0x0000005a02008985 */ /* 0x0001e2000c101b2c */
[----:B------:R-:W-:Y:S01]  /*107c0*/  ISETP.GE.AND P0, PT, R6, UR4, PT ;  /* 0x0000000406007c0c */ /* 0x000fe2000bf06270 */
[C---:B------:R-:W-:Y:S01]  /*107d0*/  VIADD R18, R19.reuse, 0x48 ;  /* 0x0000004813127836 */ /* 0x040fe20000000000 */
[----:B------:R-:W-:Y:S01]  /*107e0*/  @!P5 LEA.HI R0, R0, R0, RZ, 0x1 ;  /* 0x000000000000d211 */ /* 0x000fe200078f08ff */
[----:B------:R-:W-:Y:S01]  /*107f0*/  VIADD R20, R19, 0x70 ;  /* 0x0000007013147836 */ /* 0x000fe20000000000 */
        /* <DEDUP_REMOVED lines=9> */
[----:B---3--:R-:W-:Y:S01]  /*10890*/  @!P1 LEA.HI R14, R11, R11, RZ, 0x1 ;  /* 0x0000000b0b0e9211 */ /* 0x008fe200078f08ff */
[----:B------:R0:W-:Y:S01]  /*108a0*/  @!P5 ST.E.64 desc[UR44][R2.64], R94 ;  /* 0x0000005e0200d985 */ /* 0x0001e2000c101b2c */
[----:B------:R-:W-:-:S02]  /*108b0*/  @!P0 LOP3.LUT R7, R6, 0xfffffffe, RZ, 0xc0, !PT ;  /* 0xfffffffe06078812 */ /* 0x000fc400078ec0ff */
[----:B------:R-:W-:Y:S01]  /*108c0*/  @!P4 LOP3.LUT R9, R8, 0xfffffffe, RZ, 0xc0, !PT ;  /* 0xfffffffe0809c812 */ /* 0x000fe200078ec0ff */
[----:B------:R1:W-:Y:S01]  /*108d0*/  @!P6 ST.E.64 desc[UR44][R4.64], R98 ;  /* 0x000000620400e985 */ /* 0x0003e2000c101b2c */
[----:B------:R-:W-:Y:S01]  /*108e0*/  @!P3 LOP3.LUT R11, R0, 0xfffffffe, RZ, 0xc0, !PT ;  /* 0xfffffffe000bb812 */ /* 0x000fe200078ec0ff */
[C---:B------:R-:W-:Y:S01]  /*108f0*/  VIADD R0, R19.reuse, 0x50 ;  /* 0x0000005013007836 */ /* 0x040fe20000000000 */
[----:B----4-:R-:W-:Y:S02]  /*10900*/  @!P2 LOP3.LUT R15, R10, 0xfffffffe, RZ, 0xc0, !PT ;  /* 0xfffffffe0a0fa812 */ /* 0x010fe400078ec0ff */
[----:B------:R-:W-:Y:S01]  /*10910*/  @!P1 LOP3.LUT R17, R14, 0xfffffffe, RZ, 0xc0, !PT ;  /* 0xfffffffe0e119812 */ /* 0x000fe200078ec0ff */
[----:B------:R-:W-:Y:S01]  /*10920*/  VIADD R14, R19, 0x58 ;  /* 0x00000058130e7836 */ /* 0x000fe20000000000 */
[----:B------:R-:W-:Y:S02]  /*10930*/  ISETP.GE.AND P5, PT, R16, UR4, PT ;  /* 0x0000000410007c0c */ /* 0x000fe4000bfa6270 */
[----:B------:R-:W-:Y:S01]  /*10940*/  ISETP.GE.AND P6, PT, R18, UR4, PT ;  /* 0x0000000412007c0c */ /* 0x000fe2000bfc6270 */
[----:B0-----:R-:W-:-:S04]  /*10950*/  @!P0 IMAD.WIDE R2, R7, 0x4, R12 ;  /* 0x0000000407028825 */ /* 0x001fc800078e020c */
[--C-:B-1----:R-:W-:Y:S01]  /*10960*/  @!P4 IMAD.WIDE R4, R9, 0x4, R12.reuse ;  /* 0x000000040904c825 */ /* 0x102fe200078e020c */
[----:B------:R0:W-:Y:S01]  /*10970*/  @!P0 ST.E.64 desc[UR44][R2.64], R102 ;  /* 0x0000006602008985 */ /* 0x0001e2000c101b2c */
[----:B------:R-:W-:Y:S02]  /*10980*/  ISETP.GE.AND P0, PT, R0, UR4, PT ;  /* 0x0000000400007c0c */ /* 0x000fe4000bf06270 */
[--C-:B------:R-:W-:Y:S01]  /*10990*/  @!P3 IMAD.WIDE R6, R11, 0x4, R12.reuse ;  /* 0x000000040b06b825 */ /* 0x100fe200078e020c */
[----:B------:R1:W-:Y:S01]  /*109a0*/  @!P4 ST.E.64 desc[UR44][R4.64], R106 ;  /* 0x0000006a0400c985 */ /* 0x0003e2000c101b2c */
[----:B------:R-:W-:Y:S02]  /*109b0*/  ISETP.GE.AND P4, PT, R20, UR4, PT ;  /* 0x0000000414007c0c */ /* 0x000fe4000bf86270 */
[----:B------:R-:W-:Y:S01]  /*109c0*/  @!P2 IMAD.WIDE R8, R15, 0x4, R12 ;  /* 0x000000040f08a825 */ /* 0x000fe200078e020c */
[----:B------:R2:W-:Y:S01]  /*109d0*/  @!P3 ST.E.64 desc[UR44][R6.64], R110 ;  /* 0x0000006e0600b985 */ /* 0x0005e2000c101b2c */
[----:B------:R-:W-:-:S02]  /*109e0*/  @!P5 LEA.HI R16, R16, R16, RZ, 0x1 ;  /* 0x000000101010d211 */ /* 0x000fc400078f08ff */
[----:B------:R-:W-:Y:S01]  /*109f0*/  @!P1 IMAD.WIDE R10, R17, 0x4, R12 ;  /* 0x00000004110a9825 */ /* 0x000fe200078e020c */
[----:B------:R3:W-:Y:S01]  /*10a00*/  @!P2 ST.E.64 desc[UR44][R8.64], R114 ;  /* 0x000000720800a985 */ /* 0x0007e2000c101b2c */
[----:B------:R-:W-:Y:S02]  /*10a10*/  @!P6 LEA.HI R18, R18, R18, RZ, 0x1 ;  /* 0x000000121212e211 */ /* 0x000fe400078f08ff */
[C---:B------:R-:W-:Y:S01]  /*10a20*/  VIADD R15, R19.reuse, 0x60 ;  /* 0x00000060130f7836 */ /* 0x040fe20000000000 */
[----:B------:R4:W-:Y:S01]  /*10a30*/  @!P1 ST.E.64 desc[UR44][R10.64], R118 ;  /* 0x000000760a009985 */ /* 0x0009e2000c101b2c */
[C---:B------:R-:W-:Y:S01]  /*10a40*/  VIADD R17, R19.reuse, 0x68 ;  /* 0x0000006813117836 */ /* 0x040fe20000000000 */
[----:B------:R-:W-:Y:S01]  /*10a50*/  ISETP.GE.AND P1, PT, R14, UR4, PT ;  /* 0x000000040e007c0c */ /* 0x000fe2000bf26270 */
[----:B------:R-:W-:Y:S01]  /*10a60*/  VIADD R19, R19, 0x78 ;  /* 0x0000007813137836 */ /* 0x000fe20000000000 */
[----:B------:R-:W-:Y:S02]  /*10a70*/  ISETP.GE.AND P2, PT, R15, UR4, PT ;  /* 0x000000040f007c0c */ /* 0x000fe4000bf46270 */
[----:B------:R-:W-:-:S02]  /*10a80*/  ISETP.GE.AND P3, PT, R17, UR4, PT ;  /* 0x0000000411007c0c */ /* 0x000fc4000bf66270 */
[----:B0-----:R-:W-:Y:S02]  /*10a90*/  @!P5 LOP3.LUT R3, R16, 0xfffffffe, RZ, 0xc0, !PT ;  /* 0xfffffffe1003d812 */ /* 0x001fe400078ec0ff */
[----:B-1----:R-:W-:Y:S02]  /*10aa0*/  @!P6 LOP3.LUT R5, R18, 0xfffffffe, RZ, 0xc0, !PT ;  /* 0xfffffffe1205e812 */ /* 0x002fe400078ec0ff */
[----:B------:R-:W-:Y:S01]  /*10ab0*/  @!P0 LEA.HI R0, R0, R0, RZ, 0x1 ;  /* 0x0000000000008211 */ /* 0x000fe200078f08ff */
[--C-:B------:R-:W-:Y:S01]  /*10ac0*/  @!P5 IMAD.WIDE R2, R3, 0x4, R12.reuse ;  /* 0x000000040302d825 */ /* 0x100fe200078e020c */
[----:B------:R-:W-:Y:S02]  /*10ad0*/  @!P4 LEA.HI R20, R20, R20, RZ, 0x1 ;  /* 0x000000141414c211 */ /* 0x000fe400078f08ff */
[----:B------:R-:W-:Y:S01]  /*10ae0*/  @!P1 LEA.HI R14, R14, R14, RZ, 0x1 ;  /* 0x0000000e0e0e9211 */ /* 0x000fe200078f08ff */
[----:B------:R-:W-:Y:S01]  /*10af0*/  @!P6 IMAD.WIDE R4, R5, 0x4, R12 ;  /* 0x000000040504e825 */ /* 0x000fe200078e020c */
[----:B------:R-:W-:Y:S01]  /*10b00*/  @!P2 LEA.HI R15, R15, R15, RZ, 0x1 ;  /* 0x0000000f0f0fa211 */ /* 0x000fe200078f08ff */
[----:B------:R0:W-:Y:S01]  /*10b10*/  @!P5 ST.E.64 desc[UR44][R2.64], R122 ;  /* 0x0000007a0200d985 */ /* 0x0001e2000c101b2c */
[----:B------:R-:W-:-:S02]  /*10b20*/  @!P3 LEA.HI R17, R17, R17, RZ, 0x1 ;  /* 0x000000111111b211 */ /* 0x000fc400078f08ff */
[----:B--2---:R-:W-:Y:S01]  /*10b30*/  @!P0 LOP3.LUT R7, R0, 0xfffffffe, RZ, 0xc0, !PT ;  /* 0xfffffffe00078812 */ /* 0x004fe200078ec0ff */
[----:B------:R1:W-:Y:S01]  /*10b40*/  @!P6 ST.E.64 desc[UR44][R4.64], R126 ;  /* 0x0000007e0400e985 */ /* 0x0003e2000c101b2c */
[----:B---3--:R-:W-:Y:S02]  /*10b50*/  @!P1 LOP3.LUT R9, R14, 0xfffffffe, RZ, 0xc0, !PT ;  /* 0xfffffffe0e099812 */ /* 0x008fe400078ec0ff */
[----:B------:R-:W-:Y:S02]  /*10b60*/  @!P2 LOP3.LUT R15, R15, 0xfffffffe, RZ, 0xc0, !PT ;  /* 0xfffffffe0f0fa812 */ /* 0x000fe400078ec0ff */
[----:B------:R-:W-:Y:S02]  /*10b70*/  @!P3 LOP3.LUT R17, R17, 0xfffffffe, RZ, 0xc0, !PT ;  /* 0xfffffffe1111b812 */ /* 0x000fe400078ec0ff */
[----:B----4-:R-:W-:Y:S01]  /*10b80*/  @!P4 LOP3.LUT R11, R20, 0xfffffffe, RZ, 0xc0, !PT ;  /* 0xfffffffe140bc812 */ /* 0x010fe200078ec0ff */
[----:B0-----:R-:W-:-:S04]  /*10b90*/  @!P0 IMAD.WIDE R2, R7, 0x4, R12 ;  /* 0x0000000407028825 */ /* 0x001fc800078e020c */
[--C-:B-1----:R-:W-:Y:S01]  /*10ba0*/  @!P1 IMAD.WIDE R4, R9, 0x4, R12.reuse ;  /* 0x0000000409049825 */ /* 0x102fe200078e020c */
[----:B------:R0:W-:Y:S01]  /*10bb0*/  @!P0 ST.E.64 desc[UR44][R2.64], R130 ;  /* 0x0000008202008985 */ /* 0x0001e2000c101b2c */
[----:B------:R-:W-:Y:S02]  /*10bc0*/  ISETP.GE.AND P0, PT, R19, UR4, PT ;  /* 0x0000000413007c0c */ /* 0x000fe4000bf06270 */
[--C-:B------:R-:W-:Y:S01]  /*10bd0*/  @!P2 IMAD.WIDE R6, R15, 0x4, R12.reuse ;  /* 0x000000040f06a825 */ /* 0x100fe200078e020c */
[----:B------:R0:W-:Y:S03]  /*10be0*/  @!P1 ST.E.64 desc[UR44][R4.64], R134 ;  /* 0x0000008604009985 */ /* 0x0001e6000c101b2c */
[--C-:B------:R-:W-:Y:S01]  /*10bf0*/  @!P3 IMAD.WIDE R8, R17, 0x4, R12.reuse ;  /* 0x000000041108b825 */ /* 0x100fe200078e020c */
[----:B------:R0:W-:Y:S03]  /*10c00*/  @!P2 ST.E.64 desc[UR44][R6.64], R138 ;  /* 0x0000008a0600a985 */ /* 0x0001e6000c101b2c */
[----:B------:R-:W-:Y:S01]  /*10c10*/  @!P4 IMAD.WIDE R10, R11, 0x4, R12 ;  /* 0x000000040b0ac825 */ /* 0x000fe200078e020c */
[----:B------:R0:W-:Y:S04]  /*10c20*/  @!P3 ST.E.64 desc[UR44][R8.64], R142 ;  /* 0x0000008e0800b985 */ /* 0x0001e8000c101b2c */
[----:B------:R0:W-:Y:S01]  /*10c30*/  @!P4 ST.E.64 desc[UR44][R10.64], R146 ;  /* 0x000000920a00c985 */ /* 0x0001e2000c101b2c */
[----:B------:R-:W-:Y:S05]  /*10c40*/  @P0 BRA `(.L_x_950) ;  /* 0x0000004000980947 */ /* 0x000fea0003800000 */
[----:B------:R-:W-:-:S04]  /*10c50*/  LEA.HI R19, R19, R19, RZ, 0x1 ;  /* 0x0000001313137211 */ /* 0x000fc800078f08ff */
[----:B0-----:R-:W-:-:S05]  /*10c60*/  LOP3.LUT R3, R19, 0xfffffffe, RZ, 0xc0, !PT ;  /* 0xfffffffe13037812 */ /* 0x001fca00078ec0ff */
[----:B------:R-:W-:-:S05]  /*10c70*/  IMAD.WIDE R2, R3, 0x4, R12 ;  /* 0x0000000403027825 */ /* 0x000fca00078e020c */
[----:B------:R0:W-:Y:S01]  /*10c80*/  ST.E.64 desc[UR44][R2.64], R150 ;  /* 0x0000009602007985 */ /* 0x0001e2000c101b2c */
[----:B------:R-:W-:Y:S05]  /*10c90*/  BRA `(.L_x_950) ;  /* 0x0000004000847947 */ /* 0x000fea0003800000 */
.L_x_1029:
        /* <DEDUP_REMOVED lines=8> */
[----:B-1----:R-:W-:Y:S02]  /*10d20*/  IMAD R3, R6, UR4, RZ ;  /* 0x0000000406037c24 */ /* 0x002fe4000f8e02ff */
[----:B------:R-:W-:-:S05]  /*10d30*/  VIADD R0, R0, 0xffffff80 ;  /* 0xffffff8000007836 */ /* 0x000fca0000000000 */
[----:B------:R-:W-:-:S13]  /*10d40*/  ISETP.GE.AND P0, PT, R0, R3, PT ;  /* 0x000000030000720c */ /* 0x000fda0003f06270 */
[----:B------:R-:W-:Y:S05]  /*10d50*/  @P0 BRA `(.L_x_950) ;  /* 0x0000004000540947 */ /* 0x000fea0003800000 */
[----:B------:R-:W-:Y:S01]  /*10d60*/  ISETP.NE.AND P0, PT, R6, 0x1, PT ;  /* 0x000000010600780c */ /* 0x000fe20003f05270 */
[----:B------:R-:W0:Y:S01]  /*10d70*/  S2UR UR4, SR_CTAID.Z ;  /* 0x00000000000479c3 */ /* 0x000e220000002700 */
[----:B------:R-:W-:Y:S01]  /*10d80*/  SHF.R.S32.HI R5, RZ, 0x1f, R18 ;  /* 0x0000001fff057819 */ /* 0x000fe20000011412 */
[----:B------:R-:W-:Y:S02]  /*10d90*/  ULDC.64 UR6, c[0x0][0xbd0] ;  /* 0x0002f40000067ab9 */ /* 0x000fe40000000a00 */
[----:B------:R-:W-:-:S04]  /*10da0*/  IMAD.WIDE.U32 R2, R18, UR6, RZ ;  /* 0x0000000612027c25 */ /* 0x000fc8000f8e00ff */
[----:B------:R-:W1:Y:S01]  /*10db0*/  LDC.64 R12, c[0x0][0xbd8] ;  /* 0x0002f600ff0c7b82 */ /* 0x000e620000000a00 */
[----:B------:R-:W-:-:S04]  /*10dc0*/  IMAD R5, R5, UR6, RZ ;  /* 0x0000000605057c24 */ /* 0x000fc8000f8e02ff */
[----:B------:R-:W-:Y:S02]  /*10dd0*/  IMAD R5, R18, UR7, R5 ;  /* 0x0000000712057c24 */ /* 0x000fe4000f8e0205 */
[----:B------:R-:W-:Y:S01]  /*10de0*/  IMAD.MOV R18, RZ, RZ, -R18 ;  /* 0x000000ffff127224 */ /* 0x000fe200078e0a12 */
[----:B------:R-:W2:Y:S01]  /*10df0*/  @P0 LDC R9, c[0x0][0xbec] ;  /* 0x0002fb00ff090b82 */ /* 0x000ea20000000800 */
[----:B------:R-:W-:Y:S02]  /*10e00*/  IMAD.IADD R3, R3, 0x1, R5 ;  /* 0x0000000103037824 */ /* 0x000fe400078e0205 */
[----:B------:R-:W-:-:S05]  /*10e10*/  IMAD.MOV.U32 R5, RZ, RZ, R0 ;  /* 0x000000ffff057224 */ /* 0x000fca00078e0000 */
[----:B------:R-:W3:Y:S01]  /*10e20*/  S2UR UR8, SR_CTAID.Y ;  /* 0x00000000000879c3 */ /* 0x000ee20000002600 */
[----:B0-----:R-:W-:-:S07]  /*10e30*/  USHF.R.S32.HI UR5, URZ, 0x1f, UR4 ;  /* 0x0000001f3f057899 */ /* 0x001fce0008011404 */
[----:B------:R-:W3:Y:S01]  /*10e40*/  LDC R7, c[0x0][0xc50] ;  /* 0x00031400ff077b82 */ /* 0x000ee20000000800 */
[C---:B-1----:R-:W-:Y:S02]  /*10e50*/  IMAD R8, R12.reuse, UR5, RZ ;  /* 0x000000050c087c24 */ /* 0x042fe4000f8e02ff */
[----:B------:R-:W-:-:S04]  /*10e60*/  IMAD.WIDE.U32 R2, R12, UR4, R2 ;  /* 0x000000040c027c25 */ /* 0x000fc8000f8e0002 */
[----:B------:R-:W-:Y:S01]  /*10e70*/  IMAD R13, R13, UR4, R8 ;  /* 0x000000040d0d7c24 */ /* 0x000fe2000f8e0208 */
[----:B------:R-:W0:Y:S01]  /*10e80*/  @P0 LDC R11, c[0x0][0xbf0] ;  /* 0x0002fc00ff0b0b82 */ /* 0x000e220000000800 */
[----:B--2---:R-:W-:Y:S01]  /*10e90*/  @P0 IMAD.HI.U32 R4, R0, R9, RZ ;  /* 0x0000000900040227 */ /* 0x004fe200078e00ff */
[----:B------:R-:W-:-:S03]  /*10ea0*/  ULDC.64 UR4, c[0x0][0xbe0] ;  /* 0x0002f80000047ab9 */ /* 0x000fc60000000a00 */
[----:B------:R-:W-:Y:S02]  /*10eb0*/  IMAD.IADD R3, R13, 0x1, R3 ;  /* 0x000000010d037824 */ /* 0x000fe400078e0203 */
[----:B---3--:R-:W-:-:S04]  /*10ec0*/  IMAD R9, R7, R18, UR8 ;  /* 0x0000000807097e24 */ /* 0x008fc8000f8e0212 */
[----:B------:R-:W-:Y:S01]  /*10ed0*/  IMAD.WIDE.U32 R2, R9, UR4, R2 ;  /* 0x0000000409027c25 */ /* 0x000fe2000f8e0002 */
[----:B0-----:R-:W-:Y:S02]  /*10ee0*/  @P0 SHF.R.U32.HI R5, RZ, R11, R4 ;  /* 0x0000000bff050219 */ /* 0x001fe40000011604 */
[----:B------:R-:W-:Y:S02]  /*10ef0*/  SHF.R.S32.HI R4, RZ, 0x1f, R9 ;  /* 0x0000001fff047819 */ /* 0x000fe40000011409 */
[----:B------:R-:W-:Y:S01]  /*10f00*/  IADD3 R2, P0, R5, R2, RZ ;  /* 0x0000000205027210 */ /* 0x000fe20007f1e0ff */
[----:B------:R-:W-:Y:S02]  /*10f10*/  IMAD.MOV R7, RZ, RZ, -R5 ;  /* 0x000000ffff077224 */ /* 0x000fe400078e0a05 */
[----:B------:R-:W-:Y:S02]  /*10f20*/  IMAD R4, R4, UR4, RZ ;  /* 0x0000000404047c24 */ /* 0x000fe4000f8e02ff */
[----:B------:R-:W-:-:S02]  /*10f30*/  IMAD R7, R6, R7, R0 ;  /* 0x0000000706077224 */ /* 0x000fc400078e0200 */
[----:B------:R-:W-:Y:S01]  /*10f40*/  IMAD R4, R9, UR5, R4 ;  /* 0x0000000509047c24 */ /* 0x000fe2000f8e0204 */
[----:B------:R-:W-:Y:S01]  /*10f50*/  SHF.R.S32.HI R9, RZ, 0x1f, R5 ;  /* 0x0000001fff097819 */ /* 0x000fe20000011405 */
[----:B------:R-:W-:Y:S01]  /*10f60*/  ULDC.64 UR4, c[0x0][0xbc8] ;  /* 0x0002f20000047ab9 */ /* 0x000fe20000000a00 */
[----:B------:R-:W-:Y:S02]  /*10f70*/  SHF.R.S32.HI R0, RZ, 0x1f, R7 ;  /* 0x0000001fff007819 */ /* 0x000fe40000011407 */
[----:B------:R-:W-:-:S03]  /*10f80*/  IADD3.X R3, R9, R3, R4, P0, !PT ;  /* 0x0000000309037210 */ /* 0x000fc600007fe404 */
[----:B------:R-:W-:Y:S02]  /*10f90*/  IMAD R0, R0, UR4, RZ ;  /* 0x0000000400007c24 */ /* 0x000fe4000f8e02ff */
[----:B------:R-:W-:-:S04]  /*10fa0*/  IMAD.WIDE.U32 R2, R7, UR4, R2 ;  /* 0x0000000407027c25 */ /* 0x000fc8000f8e0002 */
[----:B------:R-:W-:Y:S01]  /*10fb0*/  IMAD R5, R7, UR5, R0 ;  /* 0x0000000507057c24 */ /* 0x000fe2000f8e0200 */
[----:B------:R-:W-:Y:S02]  /*10fc0*/  ULDC.64 UR4, c[0x0][0xba8] ;  /* 0x0002ea0000047ab9 */ /* 0x000fe40000000a00 */
[----:B------:R-:W-:Y:S01]  /*10fd0*/  LEA R4, P0, R2, UR4, 0x2 ;  /* 0x0000000402047c11 */ /* 0x000fe2000f8010ff */
[----:B------:R-:W-:-:S05]  /*10fe0*/  IMAD.IADD R3, R3, 0x1, R5 ;  /* 0x0000000103037824 */ /* 0x000fca00078e0205 */
[----:B------:R-:W-:Y:S01]  /*10ff0*/  LEA.HI.X R5, R2, UR5, R3, 0x2, P0 ;  /* 0x0000000502057c11 */ /* 0x000fe200080f1403 */
[----:B------:R-:W-:-:S05]  /*11000*/  IMAD.MOV.U32 R3, RZ, RZ, -0x800000 ;  /* 0xff800000ff037424 */ /* 0x000fca00078e00ff */
[----:B------:R0:W-:Y:S01]  /*11010*/  STG.E desc[UR44][R4.64], R3 ;  /* 0x0000000304007986 */ /* 0x0001e2000c10192c */
[----:B------:R-:W-:Y:S05]  /*11020*/  BRA `(.L_x_950) ;  /* 0x0000003c00a07947 */ /* 0x000fea0003800000 */
.L_x_948:
[----:B------:R-:W-:-:S08]  /*11030*/  NOP ;  /* 0x0000000000007918 */ /* 0x000fd00000000000 */
[----:B--2---:R-:W0:-:S00]  /*11040*/  USETMAXREG.DEALLOC.CTAPOOL 0x18 ;  /* 0x00000018000079c8 */ /* 0x004e0000080e0500 */
        /* <DEDUP_REMOVED lines=16> */
.L_x_1032:
[----:B------:R-:W-:Y:S01]  /*11150*/  ULDC UR7, c[0x0][0xc50] ;  /* 0x0003140000077ab9 */ /* 0x000fe20000000800 */
[----:B------:R-:W-:Y:S01]  /*11160*/  UMOV UR36, UR6 ;  /* 0x0000000600247c82 */ /* 0x000fe20008000000 */
[----:B------:R-:W-:-:S11]  /*11170*/  UISETP.NE.AND UP0, UPT, UR7, 0x1, UPT ;  /* 0x000000010700788c */ /* 0x000fd6000bf05270 */
[----:B------:R-:W-:Y:S01]  /*11180*/  @UP0 ULDC UR4, c[0x0][0xc54] ;  /* 0x0003150000040ab9 */ /* 0x000fe20000000800 */
[----:B------:R-:W-:Y:S01]  /*11190*/  @UP0 ULDC UR8, c[0x0][0xc58] ;  /* 0x0003160000080ab9 */ /* 0x000fe20000000800 */
[----:B------:R-:W-:-:S04]  /*111a0*/  UIMAD.WIDE.U32 UR4, UR6, UR4, URZ ;  /* 0x00000004060472a5 */ /* 0x000fc8000f8e003f */
[----:B------:R-:W-:-:S12]  /*111b0*/  @UP0 USHF.R.U32.HI UR36, URZ, UR8, UR5 ;  /* 0x000000083f240299 */ /* 0x000fd80008011605 */
.L_x_1033:
[----:B------:R-:W-:Y:S01]  /*111c0*/  ISETP.GE.AND P0, PT, R19, RZ, PT ;  /* 0x000000ff1300720c */ /* 0x000fe20003f06270 */
[----:B------:R-:W-:Y:S01]  /*111d0*/  UIADD3 UR41, -UR36, URZ, URZ ;  /* 0x0000003f24297290 */ /* 0x000fe2000fffe13f */
[----:B------:R-:W-:Y:S02]  /*111e0*/  IMAD.MOV.U32 R9, RZ, RZ, 0x1 ;  /* 0x00000001ff097424 */ /* 0x000fe400078e00ff */
[----:B------:R-:W-:Y:S01]  /*111f0*/  IMAD.MOV.U32 R0, RZ, RZ, RZ ;  /* 0x000000ffff007224 */ /* 0x000fe200078e00ff */
[----:B------:R-:W-:Y:S01]  /*11200*/  UIMAD UR41, UR7, UR41, UR6 ;  /* 0x00000029072972a4 */ /* 0x000fe2000f8e0206 */
[----:B------:R-:W-:-:S07]  /*11210*/  IMAD.MOV.U32 R3, RZ, RZ, 0x1 ;  /* 0x00000001ff037424 */ /* 0x000fce00078e00ff */
[----:B------:R-:W-:Y:S05]  /*11220*/  @!P0 BRA `(.L_x_1034) ;  /* 0x0000003800608947 */ /* 0x000fea0003800000 */
[----:B------:R-:W0:Y:S01]  /*11230*/  S2UR UR40, SR_CTAID.X ;  /* 0x00000000002879c3 */ /* 0x000e220000002500 */
[----:B------:R-:W-:Y:S01]  /*11240*/  ULDC.64 UR4, c[0x0][0x418] ;  /* 0x0001060000047ab9 */ /* 0x000fe20000000a00 */
[----:B------:R-:W-:Y:S01]  /*11250*/  ULDC UR6, c[0x0][0x448] ;  /* 0x0001120000067ab9 */ /* 0x000fe20000000800 */
[----:B------:R-:W-:Y:S02]  /*11260*/  UISETP.NE.U32.AND UP0, UPT, UR4, URZ, UPT ;  /* 0x0000003f0400728c */ /* 0x000fe4000bf05070 */
[----:B------:R-:W-:Y:S02]  /*11270*/  UISETP.NE.AND UP1, UPT, UR6, 0x1, UPT ;  /* 0x000000010600788c */ /* 0x000fe4000bf25270 */
[----:B------:R-:W-:Y:S01]  /*11280*/  UISETP.NE.AND.EX UP0, UPT, UR5, URZ, UPT, UP0 ;  /* 0x0000003f0500728c */ /* 0x000fe2000bf05300 */
[----:B------:R-:W-:Y:S02]  /*11290*/  ULDC UR6, c[0x0][0x424] ;  /* 0x0001090000067ab9 */ /* 0x000fe40000000800 */
[----:B------:R-:W-:Y:S01]  /*112a0*/  ULDC.64 UR4, c[0x0][0x9e0] ;  /* 0x0002780000047ab9 */ /* 0x000fe20000000a00 */
[----:B------:R-:W-:-:S02]  /*112b0*/  USEL UR9, UR6, 0x1, UP0 ;  /* 0x0000000106097887 */ /* 0x000fc40008000000 */
[----:B------:R-:W-:Y:S01]  /*112c0*/  UISETP.GE.AND UP0, UPT, UR5, 0x1, UPT ;  /* 0x000000010500788c */ /* 0x000fe2000bf06270 */
[----:B------:R-:W-:Y:S02]  /*112d0*/  ULDC UR10, c[0x0][0x288] ;  /* 0x0000a200000a7ab9 */ /* 0x000fe40000000800 */
[----:B------:R-:W-:Y:S01]  /*112e0*/  @UP1 ULDC UR7, c[0x0][0x44c] ;  /* 0x0001130000071ab9 */ /* 0x000fe20000000800 */
[----:B------:R-:W-:Y:S01]  /*112f0*/  ULDC UR12, c[0x0][0x2f0] ;  /* 0x0000bc00000c7ab9 */ /* 0x000fe20000000800 */
[----:B------:R-:W-:Y:S01]  /*11300*/  UIADD3 UR11, -UR10, 0x1, URZ ;  /* 0x000000010a0b7890 */ /* 0x000fe2000fffe13f */
[----:B------:R-:W-:Y:S01]  /*11310*/  PLOP3.LUT P1, PT, PT, PT, UP0, 0x80, 0x0 ;  /* 0x000000000000781c */ /* 0x000fe20003f2f008 */
[----:B------:R-:W-:Y:S01]  /*11320*/  UIMAD UR13, UR9, UR12, 0x7f ;  /* 0x0000007f090d74a4 */ /* 0x000fe2000f8e020c */
[----:B------:R-:W-:Y:S01]  /*11330*/  @UP1 ULDC UR14, c[0x0][0x450] ;  /* 0x00011400000e1ab9 */ /* 0x000fe20000000800 */
[----:B------:R-:W-:Y:S02]  /*11340*/  UIMAD UR11, UR9, UR12, UR11 ;  /* 0x0000000c090b72a4 */ /* 0x000fe4000f8e020b */
[----:B0-----:R-:W-:-:S04]  /*11350*/  USHF.L.U32 UR40, UR40, 0x7, URZ ;  /* 0x0000000728287899 */ /* 0x001fc8000800063f */
[----:B------:R-:W-:-:S04]  /*11360*/  UIADD3 UR8, UR40, 0x7f, URZ ;  /* 0x0000007f28087890 */ /* 0x000fc8000fffe03f */
[----:B------:R-:W-:-:S04]  /*11370*/  UIMAD.WIDE.U32 UR6, UR8, UR7, URZ ;  /* 0x00000007080672a5 */ /* 0x000fc8000f8e003f */
[----:B------:R-:W-:Y:S02]  /*11380*/  @UP1 USHF.R.U32.HI UR8, URZ, UR14, UR7 ;  /* 0x0000000e3f081299 */ /* 0x000fe40008011607 */
[----:B------:R-:W-:Y:S02]  /*11390*/  USHF.R.S32.HI UR7, URZ, 0x1f, UR13 ;  /* 0x0000001f3f077899 */ /* 0x000fe4000801140d */
[----:B------:R-:W-:Y:S02]  /*113a0*/  UIADD3 UR6, UR11, UR8, URZ ;  /* 0x000000080b067290 */ /* 0x000fe4000fffe03f */
[----:B------:R-:W-:Y:S02]  /*113b0*/  ULEA.HI UR7, UR7, UR13, URZ, 0x7 ;  /* 0x0000000d07077291 */ /* 0x000fe4000f8f383f */
[----:B------:R-:W-:Y:S02]  /*113c0*/  UIADD3 UR4, UR6, UR4, URZ ;  /* 0x0000000406047290 */ /* 0x000fe4000fffe03f */
[----:B------:R-:W-:Y:S01]  /*113d0*/  USHF.R.S32.HI UR39, URZ, 0x7, UR7 ;  /* 0x000000073f277899 */ /* 0x000fe20008011407 */
[----:B------:R-:W-:Y:S11]  /*113e0*/  @!P1 BRA `(.L_x_1035) ;  /* 0x0000000000449947 */ /* 0x000ff60003800000 */
[----:B------:R-:W-:Y:S01]  /*113f0*/  ISETP.LT.AND P0, PT, RZ, UR6, PT ;  /* 0x00000006ff007c0c */ /* 0x000fe2000bf01270 */
[----:B------:R-:W-:-:S12]  /*11400*/  UIADD3 UR8, UR6, -0x1, URZ ;  /* 0xffffffff06087890 */ /* 0x000fd8000fffe03f */
[----:B------:R-:W-:Y:S05]  /*11410*/  @P0 BRA `(.L_x_1036) ;  /* 0x00000000001c0947 */ /* 0x000fea0003800000 */
[----:B------:R-:W-:Y:S02]  /*11420*/  UISETP.NE.AND UP0, UPT, UR5, 0x1, UPT ;  /* 0x000000010500788c */ /* 0x000fe4000bf05270 */
[----:B------:R-:W-:-:S09]  /*11430*/  UIADD3 UR8, -UR6, URZ, URZ ;  /* 0x0000003f06087290 */ /* 0x000fd2000fffe13f */
[----:B------:R-:W-:Y:S02]  /*11440*/  @UP0 ULDC.64 UR14, c[0x0][0x9e8] ;  /* 0x00027a00000e0ab9 */ /* 0x000fe40000000a00 */
[----:B------:R-:W-:-:S04]  /*11450*/  UIMAD.WIDE.U32 UR6, UR8, UR14, URZ ;  /* 0x0000000e080672a5 */ /* 0x000fc8000f8e003f */
[----:B------:R-:W-:-:S04]  /*11460*/  @UP0 USHF.R.U32.HI UR8, URZ, UR15, UR7 ;  /* 0x0000000f3f080299 */ /* 0x000fc80008011607 */
[----:B------:R-:W-:Y:S01]  /*11470*/  ULOP3.LUT UR8, URZ, UR8, URZ, 0x33, !UPT ;  /* 0x000000083f087292 */ /* 0x000fe2000f8e333f */
[----:B------:R-:W-:Y:S11]  /*11480*/  BRA `(.L_x_1037) ;  /* 0x0000000000107947 */ /* 0x000ff60003800000 */
.L_x_1036:
[----:B------:R-:W-:-:S11]  /*11490*/  UISETP.NE.AND UP0, UPT, UR5, 0x1, UPT ;  /* 0x000000010500788c */ /* 0x000fd6000bf05270 */
[----:B------:R-:W-:Y:S02]  /*114a0*/  @UP0 ULDC.64 UR14, c[0x0][0x9e8] ;  /* 0x00027a00000e0ab9 */ /* 0x000fe40000000a00 */
[----:B------:R-:W-:-:S04]  /*114b0*/  UIMAD.WIDE.U32 UR6, UR8, UR14, URZ ;  /* 0x0000000e080672a5 */ /* 0x000fc8000f8e003f */
[----:B------:R-:W-:-:S12]  /*114c0*/  @UP0 USHF.R.U32.HI UR8, URZ, UR15, UR7 ;  /* 0x0000000f3f080299 */ /* 0x000fd80008011607 */
.L_x_1037:
[----:B------:R-:W-:-:S04]  /*114d0*/  UIMAD UR8, UR8, UR5, UR5 ;  /* 0x00000005080872a4 */ /* 0x000fc8000f8e0205 */
[----:B------:R-:W-:-:S04]  /*114e0*/  UISETP.LT.AND UP0, UPT, UR4, UR8, UPT ;  /* 0x000000080400728c */ /* 0x000fc8000bf01270 */
[----:B------:R-:W-:-:S12]  /*114f0*/  USEL UR4, UR4, UR8, UP0 ;  /* 0x0000000804047287 */ /* 0x000fd80008000000 */
.L_x_1035:
[----:B------:R-:W-:Y:S01]  /*11500*/  UIADD3 UR4, UR4, 0x7f, URZ ;  /* 0x0000007f04047890 */ /* 0x000fe2000fffe03f */
[----:B------:R-:W-:Y:S01]  /*11510*/  @UP1 ULDC UR6, c[0x0][0x44c] ;  /* 0x0001130000061ab9 */ /* 0x000fe20000000800 */
[----:B------:R-:W-:Y:S02]  /*11520*/  @UP1 ULDC UR11, c[0x0][0x450] ;  /* 0x00011400000b1ab9 */ /* 0x000fe40000000800 */
[----:B------:R-:W-:Y:S02]  /*11530*/  USHF.R.S32.HI UR8, URZ, 0x1f, UR4 ;  /* 0x0000001f3f087899 */ /* 0x000fe40008011404 */
[----:B------:R-:W-:Y:S02]  /*11540*/  UIMAD.WIDE.U32 UR6, UR40, UR6, URZ ;  /* 0x00000006280672a5 */ /* 0x000fe4000f8e003f */
[----:B------:R-:W-:Y:S02]  /*11550*/  ULEA.HI UR8, UR8, UR4, URZ, 0x7 ;  /* 0x0000000408087291 */ /* 0x000fe4000f8f383f */
[----:B------:R-:W-:Y:S01]  /*11560*/  UIMAD UR9, UR9, UR12, -UR10 ;  /* 0x0000000c090972a4 */ /* 0x000fe2000f8e0a0a */
[----:B------:R-:W-:Y:S01]  /*11570*/  UMOV UR4, UR40 ;  /* 0x0000002800047c82 */ /* 0x000fe20008000000 */
[----:B------:R-:W-:-:S02]  /*11580*/  USHF.R.S32.HI UR42, URZ, 0x7, UR8 ;  /* 0x000000073f2a7899 */ /* 0x000fc40008011408 */
[----:B------:R-:W-:Y:S02]  /*11590*/  @UP1 USHF.R.U32.HI UR4, URZ, UR11, UR7 ;  /* 0x0000000b3f041299 */ /* 0x000fe40008011607 */
[----:B------:R-:W-:Y:S02]  /*115a0*/  UISETP.LT.AND UP0, UPT, UR39, UR42, UPT ;  /* 0x0000002a2700728c */ /* 0x000fe4000bf01270 */
[----:B------:R-:W-:Y:S01]  /*115b0*/  UIADD3 UR4, UR9, UR4, URZ ;  /* 0x0000000409047290 */ /* 0x000fe2000fffe03f */
[----:B------:R-:W-:Y:S01]  /*115c0*/  ULDC UR8, c[0x0][0x9dc] ;  /* 0x0002770000087ab9 */ /* 0x000fe20000000800 */
[----:B------:R-:W-:Y:S02]  /*115d0*/  USEL UR9, UR39, UR42, UP0 ;  /* 0x0000002a27097287 */ /* 0x000fe40008000000 */
[----:B------:R-:W-:Y:S01]  /*115e0*/  UIADD3 UR8, UR4, -UR8, URZ ;  /* 0x8000000804087290 */ /* 0x000fe2000fffe03f */
[----:B------:R-:W-:Y:S11]  /*115f0*/  @!P1 BRA `(.L_x_1038) ;  /* 0x0000000000449947 */ /* 0x000ff60003800000 */
[----:B------:R-:W-:-:S06]  /*11600*/  UISETP.GT.AND UP0, UPT, UR4, -0x1, UPT ;  /* 0xffffffff0400788c */ /* 0x000fcc000bf04270 */
[----:B------:R-:W-:-:S13]  /*11610*/  PLOP3.LUT P0, PT, PT, PT, UP0, 0x80, 0x0 ;  /* 0x000000000000781c */ /* 0x000fda0003f0f008 */
[----:B------:R-:W-:Y:S05]  /*11620*/  @P0 BRA `(.L_x_1039) ;  /* 0x00000000001c0947 */ /* 0x000fea0003800000 */
[----:B------:R-:W-:Y:S02]  /*11630*/  UISETP.NE.AND UP0, UPT, UR5, 0x1, UPT ;  /* 0x000000010500788c */ /* 0x000fe4000bf05270 */
[----:B------:R-:W-:-:S09]  /*11640*/  ULOP3.LUT UR4, URZ, UR4, URZ, 0x33, !UPT ;  /* 0x000000043f047292 */ /* 0x000fd2000f8e333f */
[----:B------:R-:W-:Y:S02]  /*11650*/  @UP0 ULDC.64 UR10, c[0x0][0x9e8] ;  /* 0x00027a00000a0ab9 */ /* 0x000fe40000000a00 */
[----:B------:R-:W-:-:S04]  /*11660*/  UIMAD.WIDE.U32 UR6, UR4, UR10, URZ ;  /* 0x0000000a040672a5 */ /* 0x000fc8000f8e003f */
[----:B------:R-:W-:-:S04]  /*11670*/  @UP0 USHF.R.U32.HI UR4, URZ, UR11, UR7 ;  /* 0x0000000b3f040299 */ /* 0x000fc80008011607 */
[----:B------:R-:W-:Y:S01]  /*11680*/  ULOP3.LUT UR4, URZ, UR4, URZ, 0x33, !UPT ;  /* 0x000000043f047292 */ /* 0x000fe2000f8e333f */
[----:B------:R-:W-:Y:S11]  /*11690*/  BRA `(.L_x_1040) ;  /* 0x0000000000107947 */ /* 0x000ff60003800000 */
.L_x_1039:
[----:B------:R-:W-:-:S11]  /*116a0*/  UISETP.NE.AND UP0, UPT, UR5, 0x1, UPT ;  /* 0x000000010500788c */ /* 0x000fd6000bf05270 */
[----:B------:R-:W-:Y:S02]  /*116b0*/  @UP0 ULDC.64 UR10, c[0x0][0x9e8] ;  /* 0x00027a00000a0ab9 */ /* 0x000fe40000000a00 */
[----:B------:R-:W-:-:S04]  /*116c0*/  UIMAD.WIDE.U32 UR6, UR4, UR10, URZ ;  /* 0x0000000a040672a5 */ /* 0x000fc8000f8e003f */
[----:B------:R-:W-:-:S12]  /*116d0*/  @UP0 USHF.R.U32.HI UR4, URZ, UR11, UR7 ;  /* 0x0000000b3f040299 */ /* 0x000fd80008011607 */
.L_x_1040:
[----:B------:R-:W-:-:S04]  /*116e0*/  UIMAD UR4, UR4, UR5, URZ ;  /* 0x00000005040472a4 */ /* 0x000fc8000f8e023f */
[----:B------:R-:W-:-:S04]  /*116f0*/  UISETP.LT.AND UP0, UPT, UR8, UR4, UPT ;  /* 0x000000040800728c */ /* 0x000fc8000bf01270 */
[----:B------:R-:W-:-:S12]  /*11700*/  USEL UR8, UR8, UR4, !UP0 ;  /* 0x0000000408087287 */ /* 0x000fd8000c000000 */
.L_x_1038:
[----:B------:R-:W-:Y:S02]  /*11710*/  USHF.R.S32.HI UR4, URZ, 0x1f, UR8 ;  /* 0x0000001f3f047899 */ /* 0x000fe40008011408 */
[----:B------:R-:W-:Y:S02]  /*11720*/  USHF.R.U32.HI UR5, URZ, 0x10, UR41 ;  /* 0x000000103f057899 */ /* 0x000fe40008011629 */
[----:B------:R-:W-:Y:S02]  /*11730*/  ULEA.HI UR4, UR4, UR8, URZ, 0x7 ;  /* 0x0000000804047291 */ /* 0x000fe4000f8f383f */
[----:B------:R-:W-:Y:S02]  /*11740*/  UISETP.NE.AND UP0, UPT, UR5, URZ, UPT ;  /* 0x0000003f0500728c */ /* 0x000fe4000bf05270 */
[----:B------:R-:W-:Y:S02]  /*11750*/  USHF.R.S32.HI UR4, URZ, 0x7, UR4 ;  /* 0x000000073f047899 */ /* 0x000fe40008011404 */
[----:B------:R-:W-:-:S04]  /*11760*/  ULOP3.LUT UR41, UR41, 0xffff, URZ, 0xc0, !UPT ;  /* 0x0000ffff29297892 */ /* 0x000fc8000f8ec03f */
[----:B------:R-:W-:-:S03]  /*11770*/  VIMNMX R7, RZ, UR4, !PT ;  /* 0x00000004ff077c48 */ /* 0x000fc6000ffe0100 */
[----:B------:R-:W-:Y:S01]  /*11780*/  @!UP0 ULDC UR5, c[0x0][0x9f0] ;  /* 0x00027c0000058ab9 */ /* 0x000fe20000000800 */
[----:B------:R-:W-:Y:S01]  /*11790*/  ISETP.LT.AND P0, PT, R7, UR9, PT ;  /* 0x0000000907007c0c */ /* 0x000fe2000bf01270 */
[----:B------:R0:W-:Y:S04]  /*117a0*/  STL [R1+0x8], R7 ;  /* 0x0000080701007387 */ /* 0x0001e80000100800 */
[----:B------:R0:W-:Y:S08]  /*117b0*/  STL [R1+0xc], RZ ;  /* 0x00000cff01007387 */ /* 0x0001f00000100800 */
[----:B0-----:R-:W-:Y:S05]  /*117c0*/  @!P0 BRA `(.L_x_1041) ;  /* 0x0000000000708947 */ /* 0x001fea0003800000 */
[----:B------:R-:W-:Y:S01]  /*117d0*/  IMAD.U32 R6, RZ, RZ, UR5 ;  /* 0x00000005ff067e24 */ /* 0x000fe2000f8e00ff */
[----:B------:R-:W-:Y:S01]  /*117e0*/  UIADD3 UR4, UR5, -0x1, UR9 ;  /* 0xffffffff05047890 */ /* 0x000fe2000fffe009 */
[----:B------:R-:W-:-:S03]  /*117f0*/  IMAD.MOV.U32 R2, RZ, RZ, RZ ;  /* 0x000000ffff027224 */ /* 0x000fc600078e00ff */
[-C--:B------:R-:W-:Y:S02]  /*11800*/  IABS R0, R6.reuse ;  /* 0x0000000600007213 */ /* 0x080fe40000000000 */
[----:B------:R-:W-:Y:S02]  /*11810*/  IABS R6, R6 ;  /* 0x0000000600067213 */ /* 0x000fe40000000000 */
[----:B------:R-:W0:Y:S08]  /*11820*/  I2F.RP R4, R0 ;  /* 0x0000000000047306 */ /* 0x000e300000209400 */
[----:B0-----:R-:W0:Y:S02]  /*11830*/  MUFU.RCP R4, R4 ;  /* 0x0000000400047308 */ /* 0x001e240000001000 */
[----:B0-----:R-:W-:-:S06]  /*11840*/  VIADD R3, R4, 0xffffffe ;  /* 0x0ffffffe04037836 */ /* 0x001fcc0000000000 */
[----:B------:R-:W0:Y:S02]  /*11850*/  F2I.FTZ.U32.TRUNC.NTZ R3, R3 ;  /* 0x0000000300037305 */ /* 0x000e24000021f000 */
[----:B0-----:R-:W-:-:S04]  /*11860*/  IMAD.MOV R5, RZ, RZ, -R3 ;  /* 0x000000ffff057224 */ /* 0x001fc800078e0a03 */
[----:B------:R-:W-:-:S04]  /*11870*/  IMAD R5, R5, R0, RZ ;  /* 0x0000000005057224 */ /* 0x000fc800078e02ff */
[----:B------:R-:W-:Y:S01]  /*11880*/  IMAD.HI.U32 R5, R3, R5, R2 ;  /* 0x0000000503057227 */ /* 0x000fe200078e0002 */
[----:B------:R-:W-:-:S03]  /*11890*/  IADD3 R2, -R7, UR4, RZ ;  /* 0x0000000407027c10 */ /* 0x000fc6000fffe1ff */
[----:B------:R-:W-:Y:S01]  /*118a0*/  IMAD.MOV R3, RZ, RZ, -R6 ;  /* 0x000000ffff037224 */ /* 0x000fe200078e0a06 */
[----:B------:R-:W-:Y:S02]  /*118b0*/  IABS R4, R2 ;  /* 0x0000000200047213 */ /* 0x000fe40000000000 */
[----:B------:R-:W-:-:S03]  /*118c0*/  LOP3.LUT R2, R2, UR5, RZ, 0x3c, !PT ;  /* 0x0000000502027c12 */ /* 0x000fc6000f8e3cff */
[----:B------:R-:W-:Y:S01]  /*118d0*/  IMAD.HI.U32 R5, R5, R4, RZ ;  /* 0x0000000405057227 */ /* 0x000fe200078e00ff */
[----:B------:R-:W-:-:S03]  /*118e0*/  ISETP.GE.AND P2, PT, R2, RZ, PT ;  /* 0x000000ff0200720c */ /* 0x000fc60003f46270 */
[----:B------:R-:W-:-:S05]  /*118f0*/  IMAD R3, R5, R3, R4 ;  /* 0x0000000305037224 */ /* 0x000fca00078e0204 */
[----:B------:R-:W-:-:S13]  /*11900*/  ISETP.GT.U32.AND P1, PT, R0, R3, PT ;  /* 0x000000030000720c */ /* 0x000fda0003f24070 */
[----:B------:R-:W-:Y:S02]  /*11910*/  @!P1 IMAD.IADD R3, R3, 0x1, -R0 ;  /* 0x0000000103039824 */ /* 0x000fe400078e0a00 */
[----:B------:R-:W-:Y:S01]  /*11920*/  @!P1 VIADD R5, R5, 0x1 ;  /* 0x0000000105059836 */ /* 0x000fe20000000000 */
[----:B------:R-:W-:Y:S02]  /*11930*/  ISETP.NE.AND P1, PT, RZ, UR5, PT ;  /* 0x00000005ff007c0c */ /* 0x000fe4000bf25270 */
[----:B------:R-:W-:-:S13]  /*11940*/  ISETP.GE.U32.AND P0, PT, R3, R0, PT ;  /* 0x000000000300720c */ /* 0x000fda0003f06070 */
[----:B------:R-:W-:-:S04]  /*11950*/  @P0 VIADD R5, R5, 0x1 ;  /* 0x0000000105050836 */ /* 0x000fc80000000000 */
[----:B------:R-:W-:Y:S01]  /*11960*/  @!P2 IMAD.MOV R5, RZ, RZ, -R5 ;  /* 0x000000ffff05a224 */ /* 0x000fe200078e0a05 */
[----:B------:R-:W-:-:S05]  /*11970*/  @!P1 LOP3.LUT R5, RZ, UR5, RZ, 0x33, !PT ;  /* 0x00000005ff059c12 */ /* 0x000fca000f8e33ff */
[----:B------:R0:W-:Y:S02]  /*11980*/  STL [R1+0xc], R5 ;  /* 0x00000c0501007387 */ /* 0x0001e40000100800 */
.L_x_1041:
[----:B------:R-:W2:Y:S01]  /*11990*/  LDL R2, [R1+0xc] ;  /* 0x00000c0001027983 */ /* 0x000ea20000100800 */
[----:B------:R-:W-:Y:S02]  /*119a0*/  IMAD.MOV.U32 R9, RZ, RZ, 0x1 ;  /* 0x00000001ff097424 */ /* 0x000fe400078e00ff */
[----:B------:R-:W-:Y:S02]  /*119b0*/  IMAD.MOV.U32 R3, RZ, RZ, 0x1 ;  /* 0x00000001ff037424 */ /* 0x000fe400078e00ff */
[----:B--2---:R-:W-:-:S05]  /*119c0*/  IMAD R0, R2, UR41, R7 ;  /* 0x0000002902007c24 */ /* 0x004fca000f8e0207 */
[----:B------:R-:W-:Y:S01]  /*119d0*/  VIADDMNMX R18, R0, R2, UR9, PT ;  /* 0x0000000900127e46 */ /* 0x000fe2000b800102 */
[----:B------:R1:W-:Y:S03]  /*119e0*/  STL [R1+0x4], R0 ;  /* 0x0000040001007387 */ /* 0x0003e60000100800 */
[----:B------:R-:W-:Y:S01]  /*119f0*/  ISETP.GT.AND P0, PT, R18, R0, PT ;  /* 0x000000001200720c */ /* 0x000fe20003f04270 */
[----:B------:R2:W-:Y:S01]  /*11a00*/  STL [R1+0x10], R18 ;  /* 0x0000101201007387 */ /* 0x0005e20000100800 */
[----:B-1----:R-:W-:-:S11]  /*11a10*/  IMAD.MOV.U32 R0, RZ, RZ, RZ ;  /* 0x000000ffff007224 */ /* 0x002fd600078e00ff */
[----:B--2---:R-:W-:Y:S05]  /*11a20*/  @!P0 BRA `(.L_x_1034) ;  /* 0x0000003000608947 */ /* 0x004fea0003800000 */
[----:B------:R-:W1:Y:S01]  /*11a30*/  S2UR UR4, SR_CgaCtaId ;  /* 0x00000000000479c3 */ /* 0x000e620000008800 */
[----:B------:R-:W-:Y:S02]  /*11a40*/  UMOV UR38, 0x400 ;  /* 0x0000040000267882 */ /* 0x000fe40000000000 */
[----:B-1----:R-:W-:-:S04]  /*11a50*/  ULEA UR38, UR4, UR38, 0x18 ;  /* 0x0000002604267291 */ /* 0x002fc8000f8ec03f */
        /* <DEDUP_REMOVED lines=8> */
[----:B------:R-:W-:Y:S02]  /*11ae0*/  IMAD.U32 R4, RZ, RZ, UR6 ;  /* 0x00000006ff047e24 */ /* 0x000fe4000f8e00ff */
[----:B------:R-:W1:Y:S01]  /*11af0*/  LDC.64 R2, c[0x4][R2] ;  /* 0x0100000002027b82 */ /* 0x000e620000000a00 */
[----:B0-----:R-:W-:Y:S02]  /*11b00*/  IMAD.U32 R5, RZ, RZ, UR7 ;  /* 0x00000007ff057e24 */ /* 0x001fe4000f8e00ff */
        /* <DEDUP_REMOVED lines=8> */
[----:B-1----:R-:W-:Y:S05]  /*11b90*/  CALL.ABS.NOINC R2 ;  /* 0x0000000002007343 */ /* 0x002fea0003c00000 */
.L_x_1042:
        /* <DEDUP_REMOVED lines=8> */
[----:B------:R1:W2:Y:S01]  /*11c20*/  LDC.64 R2, c[0x4][R16] ;  /* 0x0100000010027b82 */ /* 0x0002a20000000a00 */
[----:B------:R-:W-:Y:S02]  /*11c30*/  IMAD.U32 R4, RZ, RZ, UR6 ;  /* 0x00000006ff047e24 */ /* 0x000fe4000f8e00ff */
[----:B0-----:R-:W-:Y:S02]  /*11c40*/  IMAD.U32 R5, RZ, RZ, UR7 ;  /* 0x00000007ff057e24 */ /* 0x001fe4000f8e00ff */
[----:B------:R-:W-:Y:S02]  /*11c50*/  IMAD.U32 R6, RZ, RZ, UR8 ;  /* 0x00000008ff067e24 */ /* 0x000fe4000f8e00ff */
[----:B------:R-:W-:-:S02]  /*11c60*/  IMAD.U32 R7, RZ, RZ, UR9 ;  /* 0x00000009ff077e24 */ /* 0x000fc4000f8e00ff */
[----:B------:R-:W-:Y:S02]  /*11c70*/  IMAD.U32 R10, RZ, RZ, UR4 ;  /* 0x00000004ff0a7e24 */ /* 0x000fe4000f8e00ff */
[----:B------:R-:W-:Y:S02]  /*11c80*/  IMAD.U32 R11, RZ, RZ, UR5 ;  /* 0x00000005ff0b7e24 */ /* 0x000fe4000f8e00ff */
[----:B------:R-:W-:Y:S02]  /*11c90*/  IMAD.MOV.U32 R8, RZ, RZ, 0x70 ;  /* 0x00000070ff087424 */ /* 0x000fe400078e00ff */
[----:B------:R-:W-:Y:S02]  /*11ca0*/  IMAD.MOV.U32 R12, RZ, RZ, 0x1 ;  /* 0x00000001ff0c7424 */ /* 0x000fe400078e00ff */
[----:B-1----:R-:W-:-:S07]  /*11cb0*/  IMAD.MOV.U32 R13, RZ, RZ, RZ ;  /* 0x000000ffff0d7224 */ /* 0x002fce00078e00ff */
[----:B------:R-:W-:-:S07]  /*11cc0*/  LEPC R20, `(.L_x_1044) ;  /* 0x000000001014794e */ /* 0x000fce0000000000 */
[----:B--2---:R-:W-:Y:S05]  /*11cd0*/  CALL.ABS.NOINC R2 ;  /* 0x0000000002007343 */ /* 0x004fea0003c00000 */
.L_x_1044:
[----:B------:R0:W1:Y:S01]  /*11ce0*/  LDC.64 R2, c[0x4][R16] ;  /* 0x0100000010027b82 */ /* 0x0000620000000a00 */
[----:B------:R-:W-:Y:S01]  /*11cf0*/  ULDC.64 UR6, c[0x4][0xa0] ;  /* 0x0100280000067ab9 */ /* 0x000fe20000000a00 */
[----:B------:R-:W-:Y:S01]  /*11d00*/  ULDC.64 UR8, c[0x4][0xa8] ;  /* 0x01002a0000087ab9 */ /* 0x000fe20000000a00 */
[----:B------:R-:W-:Y:S01]  /*11d10*/  ULDC.64 UR4, c[0x4][0x18] ;  /* 0x0100060000047ab9 */ /* 0x000fe20000000a00 */
[----:B------:R-:W-:Y:S02]  /*11d20*/  IMAD.U32 R4, RZ, RZ, UR6 ;  /* 0x00000006ff047e24 */ /* 0x000fe4000f8e00ff */
[----:B------:R-:W-:Y:S02]  /*11d30*/  IMAD.U32 R5, RZ, RZ, UR7 ;  /* 0x00000007ff057e24 */ /* 0x000fe4000f8e00ff */
[----:B------:R-:W-:Y:S02]  /*11d40*/  IMAD.U32 R6, RZ, RZ, UR8 ;  /* 0x00000008ff067e24 */ /* 0x000fe4000f8e00ff */
[----:B------:R-:W-:-:S02]  /*11d50*/  IMAD.U32 R7, RZ, RZ, UR9 ;  /* 0x00000009ff077e24 */ /* 0x000fc4000f8e00ff */
[----:B------:R-:W-:Y:S02]  /*11d60*/  IMAD.U32 R10, RZ, RZ, UR4 ;  /* 0x00000004ff0a7e24 */ /* 0x000fe4000f8e00ff */
[----:B------:R-:W-:Y:S02]  /*11d70*/  IMAD.U32 R11, RZ, RZ, UR5 ;  /* 0x00000005ff0b7e24 */ /* 0x000fe4000f8e00ff */
[----:B------:R-:W-:Y:S02]  /*11d80*/  IMAD.MOV.U32 R8, RZ, RZ, 0x70 ;  /* 0x00000070ff087424 */ /* 0x000fe400078e00ff */
[----:B------:R-:W-:Y:S02]  /*11d90*/  IMAD.MOV.U32 R12, RZ, RZ, 0x1 ;  /* 0x00000001ff0c7424 */ /* 0x000fe400078e00ff */
[----:B0-----:R-:W-:-:S07]  /*11da0*/  IMAD.MOV.U32 R13, RZ, RZ, RZ ;  /* 0x000000ffff0d7224 */ /* 0x001fce00078e00ff */
[----:B------:R-:W-:-:S07]  /*11db0*/  LEPC R20, `(.L_x_1043) ;  /* 0x000000001014794e */ /* 0x000fce0000000000 */
[----:B-1----:R-:W-:Y:S05]  /*11dc0*/  CALL.ABS.NOINC R2 ;  /* 0x0000000002007343 */ /* 0x002fea0003c00000 */
.L_x_1043:
[----:B------:R-:W1:Y:S02]  /*11dd0*/  LDC.64 R2, c[0x0][0x9f8] ;  /* 0x00027e00ff027b82 */ /* 0x000e640000000a00 */
[----:B-1----:R-:W-:-:S04]  /*11de0*/  ISETP.NE.U32.AND P0, PT, R2, RZ, PT ;  /* 0x000000ff0200720c */ /* 0x002fc80003f05070 */
[----:B------:R-:W-:-:S13]  /*11df0*/  ISETP.NE.AND.EX P0, PT, R3, RZ, PT, P0 ;  /* 0x000000ff0300720c */ /* 0x000fda0003f05300 */
[----:B------:R-:W1:Y:S02]  /*11e00*/  @P0 LDC.64 R2, c[0x0][0x9f8] ;  /* 0x00027e00ff020b82 */ /* 0x000e640000000a00 */
[----:B-1----:R-:W-:-:S05]  /*11e10*/  @P0 IMAD.WIDE R2, R19, 0x4, R2 ;  /* 0x0000000413020825 */ /* 0x002fca00078e0202 */
[----:B------:R1:W2:Y:S01]  /*11e20*/  @P0 LDG.E R19, desc[UR44][R2.64] ;  /* 0x0000002c02130981 */ /* 0x0002a2000c1e1900 */
[----:B------:R-:W-:Y:S01]  /*11e30*/  UMOV UR4, 0xffffffff ;  /* 0xffffffff00047882 */ /* 0x000fe20000000000 */
[----:B------:R-:W-:Y:S01]  /*11e40*/  LOP3.LUT R17, R17, 0xfffffffe, RZ, 0xc0, !PT ;  /* 0xfffffffe11117812 */ /* 0x000fe200078ec0ff */
[----:B------:R-:W-:Y:S01]  /*11e50*/  VIADD R18, R18, 0xffffffff ;  /* 0xffffffff12127836 */ /* 0x000fe20000000000 */
[----:B------:R-:W3:Y:S01]  /*11e60*/  S2R R0, SR_TID.X ;  /* 0x0000000000007919 */ /* 0x000ee20000002100 */
[----:B-1----:R-:W1:Y:S02]  /*11e70*/  LDC.64 R2, c[0x0][0x418] ;  /* 0x00010600ff027b82 */ /* 0x002e640000000a00 */
[----:B-1----:R-:W-:Y:S02]  /*11e80*/  ISETP.NE.U32.AND P0, PT, R2, RZ, PT ;  /* 0x000000ff0200720c */ /* 0x002fe40003f05070 */
[----:B---3--:R-:W-:Y:S02]  /*11e90*/  SHF.R.U32.HI R0, RZ, 0x5, R0 ;  /* 0x00000005ff007819 */ /* 0x008fe40000011600 */
[----:B------:R-:W-:-:S02]  /*11ea0*/  ISETP.NE.AND.EX P1, PT, R3, RZ, PT, P0 ;  /* 0x000000ff0300720c */ /* 0x000fc40003f25300 */
[----:B------:R-:W-:-:S11]  /*11eb0*/  LOP3.LUT R0, R0, 0x3, RZ, 0xc0, !PT ;  /* 0x0000000300007812 */ /* 0x000fd600078ec0ff */
[----:B------:R-:W-:Y:S02]  /*11ec0*/  @P1 LOP3.LUT R17, R17, 0x1, RZ, 0xfc, !PT ;  /* 0x0000000111111812 */ /* 0x000fe400078efcff */
[----:B--2---:R-:W-:Y:S02]  /*11ed0*/  SHF.R.S32.HI R6, RZ, 0x1f, R19 ;  /* 0x0000001fff067819 */ /* 0x004fe40000011413 */
[----:B------:R-:W-:-:S03]  /*11ee0*/  SEL R16, R19, RZ, !P1 ;  /* 0x000000ff13107207 */ /* 0x000fc60004800000 */
[----:B------:R1:W-:Y:S01]  /*11ef0*/  STL [R1], R6 ;  /* 0x0000000601007387 */ /* 0x0003e20000100800 */
[----:B------:R-:W-:Y:S05]  /*11f00*/  BRA.DIV UR4, `(.L_x_1045) ;  /* 0x0000003204c87947 */ /* 0x000fea000b800000 */
[----:B------:R2:W3:Y:S02]  /*11f10*/  SHFL.IDX PT, R14, R0, RZ, 0x1f ;  /* 0x00001fff000e7589 */ /* 0x0004e400000e0000 */
.L_x_1122:
[----:B---3--:R-:W-:Y:S02]  /*11f20*/  ISETP.NE.AND P0, PT, R14, RZ, PT ;  /* 0x000000ff0e00720c */ /* 0x008fe40003f05270 */
[----:B------:R-:W-:Y:S02]  /*11f30*/  PLOP3.LUT P2, PT, PT, PT, PT, 0x8, 0x0 ;  /* 0x000000000000781c */ /* 0x000fe40003f4e170 */
[----:B------:R-:W-:-:S11]  /*11f40*/  LOP3.LUT R17, R17, 0xfffffffd, RZ, 0xc0, !PT ;  /* 0xfffffffd11117812 */ /* 0x000fd600078ec0ff */
[----:B------:R-:W-:Y:S01]  /*11f50*/  @P2 LOP3.LUT R17, R17, 0x2, RZ, 0xfc, !PT ;  /* 0x0000000211112812 */ /* 0x000fe200078efcff */
[----:B------:R-:W-:Y:S06]  /*11f60*/  @P0 BRA `(.L_x_1046) ;  /* 0x0000000000f00947 */ /* 0x000fec0003800000 */
[----:B------:R-:W-:-:S03]  /*11f70*/  UMOV UR4, 0xffffffff ;  /* 0xffffffff00047882 */ /* 0x000fc60000000000 */
[----:B------:R-:W-:Y:S05]  /*11f80*/  BRA.DIV UR4, `(.L_x_1047) ;  /* 0x0000003204c87947 */ /* 0x000fea000b800000 */
[----:B------:R-:W-:-:S13]  /*11f90*/  ELECT P6, URZ, PT ;  /* 0x00000000003f782f */ /* 0x000fda00038c0000 */
.L_x_1125:
[----:B------:R-:W-:Y:S05]  /*11fa0*/  @!P6 BRA `(.L_x_1046) ;  /* 0x0000000000e0e947 */ /* 0x000fea0003800000 */
[----:B------:R-:W-:Y:S01]  /*11fb0*/  IMAD.MOV.U32 R16, RZ, RZ, R19 ;  /* 0x000000ffff107224 */ /* 0x000fe200078e0013 */
[----:B------:R-:W-:Y:S06]  /*11fc0*/  @!P1 BRA `(.L_x_1048) ;  /* 0x0000000000449947 */ /* 0x000fec0003800000 */
[----:B------:R-:W3:Y:S01]  /*11fd0*/  LDC R7, c[0x0][0x43c] ;  /* 0x00010f00ff077b82 */ /* 0x000ee20000000800 */
[----:B------:R-:W-:Y:S01]  /*11fe0*/  ULDC.64 UR4, c[0x0][0x428] ;  /* 0x00010a0000047ab9 */ /* 0x000fe20000000a00 */
[----:B---3--:R-:W-:-:S13]  /*11ff0*/  ISETP.NE.AND P0, PT, R7, 0x1, PT ;  /* 0x000000010700780c */ /* 0x008fda0003f05270 */
[----:B0-----:R-:W2:Y:S02]  /*12000*/  @P0 LDC.64 R4, c[0x0][0x440] ;  /* 0x00011000ff040b82 */ /* 0x001ea40000000a00 */
[----:B--2---:R-:W-:-:S04]  /*12010*/  @P0 IMAD.HI.U32 R0, R18, R4, RZ ;  /* 0x0000000412000227 */ /* 0x004fc800078e00ff */
[----:B------:R-:W-:Y:S01]  /*12020*/  IMAD.MOV.U32 R4, RZ, RZ, R18 ;  /* 0x000000ffff047224 */ /* 0x000fe200078e0012 */
[----:B------:R-:W-:-:S04]  /*12030*/  @P0 SHF.R.U32.HI R4, RZ, R5, R0 ;  /* 0x00000005ff040219 */ /* 0x000fc80000011600 */
[--C-:B------:R-:W-:Y:S01]  /*12040*/  SHF.R.S32.HI R5, RZ, 0x1f, R4.reuse ;  /* 0x0000001fff057819 */ /* 0x100fe20000011404 */
[----:B------:R-:W-:-:S04]  /*12050*/  IMAD.MOV R0, RZ, RZ, -R4 ;  /* 0x000000ffff007224 */ /* 0x000fc800078e0a04 */
[----:B------:R-:W-:Y:S02]  /*12060*/  IMAD R18, R7, R0, R18 ;  /* 0x0000000007127224 */ /* 0x000fe400078e0212 */
[----:B------:R-:W-:Y:S02]  /*12070*/  IMAD R0, R6, UR4, RZ ;  /* 0x0000000406007c24 */ /* 0x000fe4000f8e02ff */
[----:B------:R-:W-:-:S04]  /*12080*/  IMAD.WIDE.U32 R4, R19, UR4, R4 ;  /* 0x0000000413047c25 */ /* 0x000fc8000f8e0004 */
[----:B------:R-:W-:Y:S01]  /*12090*/  IMAD R7, R19, UR5, R0 ;  /* 0x0000000513077c24 */ /* 0x000fe2000f8e0200 */
[----:B------:R-:W-:-:S03]  /*120a0*/  LEA R2, P0, R4, R2, 0x2 ;  /* 0x0000000204027211 */ /* 0x000fc600078010ff */
[----:B------:R-:W-:-:S05]  /*120b0*/  IMAD.IADD R0, R5, 0x1, R7 ;  /* 0x0000000105007824 */ /* 0x000fca00078e0207 */
[----:B------:R-:W-:-:S05]  /*120c0*/  LEA.HI.X R3, R4, R3, R0, 0x2, P0 ;  /* 0x0000000304037211 */ /* 0x000fca00000f1400 */
[----:B------:R3:W5:Y:S02]  /*120d0*/  LDG.E R16, desc[UR44][R2.64] ;  /* 0x0000002c02107981 */ /* 0x000764000c1e1900 */
.L_x_1048:
[----:B--2---:R-:W-:Y:S01]  /*120e0*/  IMAD.MOV.U32 R0, RZ, RZ, 0x1 ;  /* 0x00000001ff007424 */ /* 0x004fe200078e00ff */
[----:B-1----:R-:W3:Y:S04]  /*120f0*/  S2R R6, SR_TID.X ;  /* 0x0000000000067919 */ /* 0x002ee80000002100 */
[----:B------:R-:W-:-:S04]  /*12100*/  SHF.L.U32 R0, R0, 0x1f, RZ ;  /* 0x0000001f00007819 */ /* 0x000fc800000006ff */
[----:B------:R-:W1:Y:S01]  /*12110*/  SYNCS.PHASECHK.TRANS64.TRYWAIT P0, [UR38+0x28840], R0 ;  /* 0x02884000ff0075a7 */ /* 0x000e620008000166 */
[----:B---3--:R-:W-:-:S04]  /*12120*/  LOP3.LUT R2, R6, 0x7f, RZ, 0xc0, !PT ;  /* 0x0000007f06027812 */ /* 0x008fc800078ec0ff */
[----:B------:R-:W-:Y:S01]  /*12130*/  ISETP.NE.AND P1, PT, R2, RZ, PT ;  /* 0x000000ff0200720c */ /* 0x000fe20003f25270 */
[----:B-1----:R-:W-:-:S12]  /*12140*/  @!P0 BRA `(.L_x_1049) ;  /* 0x0000003000788947 */ /* 0x002fd80003800000 */
.L_x_1126:
[----:B------:R-:W-:Y:S05]  /*12150*/  @P1 BRA `(.L_x_1050) ;  /* 0x0000000000181947 */ /* 0x000fea0003800000 */
[----:B------:R-:W2:Y:S01]  /*12160*/  S2R R2, SR_TID.X ;  /* 0x0000000000027919 */ /* 0x000ea20000002100 */
[----:B-1----:R-:W-:-:S04]  /*12170*/  IMAD.MOV.U32 R0, RZ, RZ, 0x8000 ;  /* 0x00008000ff007424 */ /* 0x002fc800078e00ff */
[----:B------:R3:W-:Y:S01]  /*12180*/  SYNCS.ARRIVE.TRANS64 RZ, [UR38+0x28830], R0 ;  /* 0x02883000ffff79a7 */ /* 0x0007e20008000026 */
[----:B--2---:R-:W-:-:S13]  /*12190*/  LOP3.LUT P0, RZ, R2, 0x1f, RZ, 0xc0, !PT ;  /* 0x0000001f02ff7812 */ /* 0x004fda000780c0ff */
[----:B---3--:R-:W-:Y:S05]  /*121a0*/  @!P0 BRA `(.L_x_1050) ;  /* 0x0000000000048947 */ /* 0x008fea0003800000 */
[----:B------:R-:W-:Y:S01]  /*121b0*/  BPT.TRAP 0x1 ;  /* 0x000000040000795c */ /* 0x000fe20000300000 */
.L_x_1050:
[----:B------:R-:W-:Y:S01]  /*121c0*/  R2UR UR11, R18 ;  /* 0x00000000120b72ca */ /* 0x000fe200000e0000 */
[----:B------:R-:W-:Y:S01]  /*121d0*/  ULDC.64 UR4, c[0x0][0x198] ;  /* 0x0000660000047ab9 */ /* 0x000fe20000000a00 */
[----:B-----5:R-:W-:Y:S01]  /*121e0*/  R2UR UR13, R16 ;  /* 0x00000000100d72ca */ /* 0x020fe200000e0000 */
[----:B------:R-:W-:Y:S01]  /*121f0*/  UIADD3 UR4, UP0, UR4, 0x370, URZ ;  /* 0x0000037004047890 */ /* 0x000fe2000ff1e03f */
[----:B------:R-:W-:Y:S01]  /*12200*/  PLOP3.LUT P0, PT, PT, PT, PT, 0x80, 0x0 ;  /* 0x000000000000781c */ /* 0x000fe20003f0f070 */
[----:B------:R-:W-:Y:S01]  /*12210*/  UIADD3 UR8, UR38, 0x18400, URZ ;  /* 0x0001840026087890 */ /* 0x000fe2000fffe03f */
[----:B------:R-:W-:Y:S01]  /*12220*/  LOP3.LUT R17, R17, 0xfffffffd, RZ, 0xc0, !PT ;  /* 0xfffffffd11117812 */ /* 0x000fe200078ec0ff */
[----:B------:R-:W-:Y:S02]  /*12230*/  UIADD3 UR9, UR38, 0x28830, URZ ;  /* 0x0002883026097890 */ /* 0x000fe4000fffe03f */
[----:B------:R-:W-:Y:S02]  /*12240*/  UIADD3.X UR5, URZ, UR5, URZ, UP0, !UPT ;  /* 0x000000053f057290 */ /* 0x000fe400087fe43f */
[----:B------:R-:W-:-:S02]  /*12250*/  UIADD3 UR32, UR38, 0x1c400, URZ ;  /* 0x0001c40026207890 */ /* 0x000fc4000fffe03f */
[----:B------:R-:W-:Y:S01]  /*12260*/  USHF.L.U32 UR11, UR11, 0x7, URZ ;  /* 0x000000070b0b7899 */ /* 0x000fe2000800063f */
        /* <DEDUP_REMOVED lines=8> */
[----:B------:R3:W-:Y:S01]  /*122f0*/  UTMALDG.4D [UR8], [UR4], desc[UR6] ;  /* 0x00000608040075b4 */ /* 0x0007e20008019000 */
[----:B------:R-:W-:Y:S01]  /*12300*/  @P0 LOP3.LUT R17, R17, 0x2, RZ, 0xfc, !PT ;  /* 0x0000000211110812 */ /* 0x000fe200078efcff */
[----:B------:R3:W-:Y:S02]  /*12310*/  UTMALDG.4D [UR32], [UR4], desc[UR6] ;  /* 0x00000620040075b4 */ /* 0x0007e40008019000 */
[----:B---3--:R-:W-:-:S04]  /*12320*/  NOP ;  /* 0x0000000000007918 */ /* 0x008fc80000000000 */
.L_x_1046:
        /* <DEDUP_REMOVED lines=11> */
[----:B-1----:R-:W1:Y:S01]  /*123e0*/  LDC.64 R2, c[0x4][R2] ;  /* 0x0100000002027b82 */ /* 0x002e620000000a00 */
        /* <DEDUP_REMOVED lines=9> */
[----:B-12---:R-:W-:Y:S05]  /*12480*/  CALL.ABS.NOINC R2 ;  /* 0x0000000002007343 */ /* 0x006fea0003c00000 */
.L_x_1051:
[----:B------:R-:W0:Y:S01]  /*12490*/  S2R R4, SR_CTAID.Z ;  /* 0x0000000000047919 */ /* 0x000e220000002700 */
[----:B------:R-:W3:Y:S01]  /*124a0*/  LDC R8, c[0x0][0x448] ;  /* 0x00011200ff087b82 */ /* 0x000ee20000000800 */
[----:B------:R-:W-:Y:S01]  /*124b0*/  USHF.R.S32.HI UR4, URZ, 0x1f, UR36 ;  /* 0x0000001f3f047899 */ /* 0x000fe20008011424 */
[----:B------:R-:W4:Y:S01]  /*124c0*/  S2R R11, SR_TID.X ;  /* 0x00000000000b7919 */ /* 0x000f220000002100 */
[----:B------:R-:W-:Y:S02]  /*124d0*/  ULDC.64 UR8, c[0x0][0x2d8] ;  /* 0x0000b60000087ab9 */ /* 0x000fe40000000a00 */
[----:B------:R-:W-:-:S03]  /*124e0*/  UIMAD UR6, UR4, UR8, URZ ;  /* 0x00000008040672a4 */ /* 0x000fc6000f8e023f */
[----:B-1----:R-:W2:Y:S01]  /*124f0*/  LDC.64 R2, c[0x0][0x2e0] ;  /* 0x0000b800ff027b82 */ /* 0x002ea20000000a00 */
[----:B------:R-:W-:Y:S02]  /*12500*/  UIMAD.WIDE.U32 UR4, UR36, UR8, URZ ;  /* 0x00000008240472a5 */ /* 0x000fe4000f8e003f */
[----:B------:R-:W-:-:S04]  /*12510*/  UIMAD UR6, UR36, UR9, UR6 ;  /* 0x00000009240672a4 */ /* 0x000fc8000f8e0206 */
[----:B------:R-:W-:Y:S01]  /*12520*/  UIADD3 UR5, UR5, UR6, URZ ;  /* 0x0000000605057290 */ /* 0x000fe2000fffe03f */
[----:B---3--:R-:W-:Y:S02]  /*12530*/  ISETP.NE.AND P0, PT, R8, 0x1, PT ;  /* 0x000000010800780c */ /* 0x008fe40003f05270 */
[----:B0-----:R-:W-:Y:S02]  /*12540*/  SHF.R.S32.HI R5, RZ, 0x1f, R4 ;  /* 0x0000001fff057819 */ /* 0x001fe40000011404 */
[----:B----4-:R-:W-:-:S03]  /*12550*/  LOP3.LUT R9, R11, 0x7f, RZ, 0xc0, !PT ;  /* 0x0000007f0b097812 */ /* 0x010fc600078ec0ff */
[-C--:B--2---:R-:W-:Y:S02]  /*12560*/  IMAD R0, R5, R2.reuse, RZ ;  /* 0x0000000205007224 */ /* 0x084fe400078e02ff */
[----:B------:R-:W-:Y:S02]  /*12570*/  IMAD.SHL.U32 R7, R11, 0x10, RZ ;  /* 0x000000100b077824 */ /* 0x000fe400078e00ff */
[C---:B------:R-:W-:Y:S02]  /*12580*/  IMAD R5, R4.reuse, R3, R0 ;  /* 0x0000000304057224 */ /* 0x040fe400078e0200 */
[----:B------:R-:W-:Y:S01]  /*12590*/  IMAD.WIDE.U32 R2, R4, R2, UR4 ;  /* 0x0000000404027e25 */ /* 0x000fe2000f8e0002 */
[----:B------:R-:W0:Y:S01]  /*125a0*/  @P0 LDC R0, c[0x0][0x450] ;  /* 0x00011400ff000b82 */ /* 0x000e220000000800 */
[----:B------:R-:W-:Y:S01]  /*125b0*/  SHF.R.U32.HI R4, RZ, 0x3, R9 ;  /* 0x00000003ff047819 */ /* 0x000fe20000011609 */
[----:B------:R-:W-:Y:S01]  /*125c0*/  ULDC.64 UR4, c[0x0][0x2d0] ;  /* 0x0000b40000047ab9 */ /* 0x000fe20000000a00 */
[----:B------:R-:W-:-:S02]  /*125d0*/  IMAD.IADD R3, R3, 0x1, R5 ;  /* 0x0000000103037824 */ /* 0x000fc400078e0205 */
[----:B------:R-:W-:-:S03]  /*125e0*/  LOP3.LUT R6, R4, 0x70, R7, 0xf8, !PT ;  /* 0x0000007004067812 */ /* 0x000fc600078ef807 */
[----:B------:R-:W1:Y:S02]  /*125f0*/  @P0 LDC R5, c[0x0][0x44c] ;  /* 0x00011300ff050b82 */ /* 0x000e640000000800 */
[----:B------:R-:W-:-:S04]  /*12600*/  VIADD R6, R6, UR40 ;  /* 0x0000002806067c36 */ /* 0x000fc80008000000 */
[----:B-1----:R-:W-:-:S04]  /*12610*/  @P0 IMAD.HI.U32 R7, R6, R5, RZ ;  /* 0x0000000506070227 */ /* 0x002fc800078e00ff */
[----:B------:R-:W-:Y:S01]  /*12620*/  IMAD.MOV.U32 R5, RZ, RZ, R6 ;  /* 0x000000ffff057224 */ /* 0x000fe200078e0006 */
        /* <DEDUP_REMOVED lines=11> */
[----:B------:R-:W-:-:S04]  /*126e0*/  IMAD R5, R5, UR4, RZ ;  /* 0x0000000405057c24 */ /* 0x000fc8000f8e02ff */
[----:B------:R-:W-:Y:S01]  /*126f0*/  IMAD R5, R0, UR5, R5 ;  /* 0x0000000500057c24 */ /* 0x000fe2000f8e0205 */
[----:B------:R-:W-:Y:S02]  /*12700*/  ULDC.64 UR4, c[0x0][0x280] ;  /* 0x0000a00000047ab9 */ /* 0x000fe40000000a00 */
[----:B------:R-:W-:Y:S01]  /*12710*/  LEA R0, P0, R2, UR4, 0x1 ;  /* 0x0000000402007c11 */ /* 0x000fe2000f8008ff */
[----:B------:R-:W-:Y:S01]  /*12720*/  IMAD.IADD R3, R3, 0x1, R5 ;  /* 0x0000000103037824 */ /* 0x000fe200078e0205 */
[----:B------:R-:W-:-:S04]  /*12730*/  ULDC UR4, c[0x0][0x2b8] ;  /* 0x0000ae0000047ab9 */ /* 0x000fc80000000800 */
[----:B------:R-:W-:Y:S01]  /*12740*/  LEA.HI.X R6, R2, UR5, R3, 0x1, P0 ;  /* 0x0000000502067c11 */ /* 0x000fe200080f0c03 */
[----:B------:R-:W-:-:S05]  /*12750*/  IMAD.SHL.U32 R2, R11, 0x8, RZ ;  /* 0x000000080b027824 */ /* 0x000fca00078e00ff */
[----:B------:R-:W-:-:S04]  /*12760*/  LOP3.LUT R10, R2, 0x38, RZ, 0xc0, !PT ;  /* 0x00000038020a7812 */ /* 0x000fc800078ec0ff */
[C---:B------:R-:W-:Y:S02]  /*12770*/  LOP3.LUT R3, R10.reuse, 0x40, RZ, 0xfc, !PT ;  /* 0x000000400a037812 */ /* 0x040fe400078efcff */
[----:B------:R-:W-:Y:S02]  /*12780*/  ISETP.GE.AND P1, PT, R10, UR4, PT ;  /* 0x000000040a007c0c */ /* 0x000fe4000bf26270 */
[----:B------:R-:W-:Y:S01]  /*12790*/  ISETP.GE.AND P0, PT, R3, UR4, PT ;  /* 0x0000000403007c0c */ /* 0x000fe2000bf06270 */
[----:B------:R-:W-:Y:S01]  /*127a0*/  UMOV UR4, 0xffffffff ;  /* 0xffffffff00047882 */ /* 0x000fe20000000000 */
[----:B------:R-:W-:-:S04]  /*127b0*/  LOP3.LUT R3, R2, 0x1c0, RZ, 0xc0, !PT ;  /* 0x000001c002037812 */ /* 0x000fc800078ec0ff */
[----:B------:R-:W-:Y:S01]  /*127c0*/  LOP3.LUT R3, R3, 0x38, R2, 0xf8, !PT ;  /* 0x0000003803037812 */ /* 0x000fe200078ef802 */
[----:B------:R-:W-:-:S03]  /*127d0*/  IMAD.SHL.U32 R2, R9, 0x8, RZ ;  /* 0x0000000809027824 */ /* 0x000fc600078e00ff */
[----:B------:R-:W-:-:S04]  /*127e0*/  LOP3.LUT R3, R3, 0x38, R11, 0x78, !PT ;  /* 0x0000003803037812 */ /* 0x000fc800078e780b */
[----:B------:R-:W-:Y:S01]  /*127f0*/  LOP3.LUT R7, R3, 0x200, R2, 0xf8, !PT ;  /* 0x0000020003077812 */ /* 0x000fe200078ef802 */
[----:B------:R-:W-:Y:S06]  /*12800*/  BRA.DIV UR4, `(.L_x_1052) ;  /* 0x0000002a04e07947 */ /* 0x000fec000b800000 */
[----:B------:R-:W-:Y:S01]  /*12810*/  SHFL.IDX PT, R2, R6, RZ, 0x181f ;  /* 0x00181fff06027589 */ /* 0x000fe200000e0000 */
[----:B------:R-:W-:Y:S01]  /*12820*/  ULDC UR4, c[0x0][0x288] ;  /* 0x0000a20000047ab9 */ /* 0x000fe20000000800 */
[----:B------:R-:W-:Y:S02]  /*12830*/  VIADD R4, R4, UR40 ;  /* 0x0000002804047c36 */ /* 0x000fe40008000000 */
[----:B------:R-:W0:Y:S01]  /*12840*/  SHFL.IDX PT, R3, R0, RZ, 0x181f ;  /* 0x00181fff00037589 */ /* 0x000e2200000e0000 */
[----:B------:R-:W-:Y:S02]  /*12850*/  IMAD R5, R8, UR4, RZ ;  /* 0x0000000408057c24 */ /* 0x000fe4000f8e02ff */
[C---:B------:R-:W-:Y:S01]  /*12860*/  VIADD R12, R4.reuse, 0x10 ;  /* 0x00000010040c7836 */ /* 0x040fe20000000000 */
[----:B------:R-:W-:Y:S02]  /*12870*/  SHFL.IDX PT, R14, R0, 0x1, 0x181f ;  /* 0x00381f00000e7f89 */ /* 0x000fe400000e0000 */
[----:B------:R-:W-:-:S13]  /*12880*/  ISETP.GE.AND P2, PT, R4, R5, PT ;  /* 0x000000050400720c */ /* 0x000fda0003f46270 */
[----:B------:R-:W-:Y:S02]  /*12890*/  @!P2 LEA R8, R7, UR38, 0x1 ;  /* 0x000000260708ac11 */ /* 0x000fe4000f8e08ff */
[----:B0-----:R-:W-:-:S04]  /*128a0*/  LOP3.LUT R3, R3, R2, RZ, 0x3c, !PT ;  /* 0x0000000203037212 */ /* 0x001fc800078e3cff */
[----:B------:R-:W-:-:S04]  /*128b0*/  LOP3.LUT R2, R3, R2, RZ, 0x3c, !PT ;  /* 0x0000000203027212 */ /* 0x000fc800078e3cff */
[----:B------:R-:W-:-:S03]  /*128c0*/  LOP3.LUT R3, R3, R2, RZ, 0x3c, !PT ;  /* 0x0000000203037212 */ /* 0x000fc600078e3cff */
[----:B------:R-:W-:-:S05]  /*128d0*/  @!P2 IMAD.WIDE.U32 R2, R10, 0x2, R2 ;  /* 0x000000020a02a825 */ /* 0x000fca00078e0002 */
[----:B------:R-:W-:Y:S04]  /*128e0*/  @!P2 LDGSTS.E.BYPASS.LTC128B.128 [R8+0x10400], desc[UR44][R2.64], !P1 ;  /* 0x104000000208afae */ /* 0x000fe8000c901d6c */
[----:B------:R0:W-:Y:S01]  /*128f0*/  @!P2 LDGSTS.E.BYPASS.LTC128B.128 [R8+0x14400], desc[UR44][R2.64+0x80], !P0 ;  /* 0x144000800208afae */ /* 0x0001e2000c101d6c */
[----:B------:R-:W-:Y:S01]  /*12900*/  ISETP.GE.AND P2, PT, R12, R5, PT ;  /* 0x000000050c00720c */ /* 0x000fe20003f46270 */
[----:B------:R-:W-:Y:S02]  /*12910*/  VIADD R12, R4, 0x20 ;  /* 0x00000020040c7836 */ /* 0x000fe40000000000 */
[----:B0-----:R-:W0:Y:S10]  /*12920*/  SHFL.IDX PT, R8, R6, 0x1, 0x181f ;  /* 0x00381f0006087f89 */ /* 0x001e3400000e0000 */
[----:B------:R-:W-:Y:S01]  /*12930*/  @!P2 LEA R21, R7, UR38, 0x1 ;  /* 0x000000260715ac11 */ /* 0x000fe2000f8e08ff */
[----:B------:R-:W1:Y:S01]  /*12940*/  SHFL.IDX PT, R2, R6, 0x2, 0x181f ;  /* 0x00581f0006027f89 */ /* 0x000e6200000e0000 */
[----:B0-----:R-:W-:-:S02]  /*12950*/  IMAD.MOV.U32 R9, RZ, RZ, R8 ;  /* 0x000000ffff097224 */ /* 0x001fc400078e0008 */
[----:B------:R-:W-:Y:S02]  /*12960*/  IMAD.MOV.U32 R8, RZ, RZ, R14 ;  /* 0x000000ffff087224 */ /* 0x000fe400078e000e */
[----:B------:R-:W0:Y:S01]  /*12970*/  SHFL.IDX PT, R14, R0, 0x2, 0x181f ;  /* 0x00581f00000e7f89 */ /* 0x000e2200000e0000 */
[----:B-1----:R-:W-:Y:S02]  /*12980*/  IMAD.MOV.U32 R3, RZ, RZ, R2 ;  /* 0x000000ffff037224 */ /* 0x002fe400078e0002 */
[----:B------:R-:W-:-:S05]  /*12990*/  @!P2 IMAD.WIDE.U32 R8, R10, 0x2, R8 ;  /* 0x000000020a08a825 */ /* 0x000fca00078e0008 */
[----:B------:R-:W-:Y:S04]  /*129a0*/  @!P2 LDGSTS.E.BYPASS.LTC128B.128 [R21+0x10c00], desc[UR44][R8.64], !P1 ;  /* 0x10c000000815afae */ /* 0x000fe8000c901d6c */
[----:B------:R1:W-:Y:S01]  /*129b0*/  @!P2 LDGSTS.E.BYPASS.LTC128B.128 [R21+0x14c00], desc[UR44][R8.64+0x80], !P0 ;  /* 0x14c000800815afae */ /* 0x0003e2000c101d6c */
[-C--:B------:R-:W-:Y:S01]  /*129c0*/  ISETP.GE.AND P2, PT, R12, R5.reuse, PT ;  /* 0x000000050c00720c */ /* 0x080fe20003f46270 */
[----:B------:R-:W-:Y:S02]  /*129d0*/  VIADD R12, R4, 0x30 ;  /* 0x00000030040c7836 */ /* 0x000fe40000000000 */
[----:B0-----:R-:W-:Y:S01]  /*129e0*/  IMAD.MOV.U32 R2, RZ, RZ, R14 ;  /* 0x000000ffff027224 */ /* 0x001fe200078e000e */
[----:B-1----:R-:W0:Y:S09]  /*129f0*/  SHFL.IDX PT, R8, R6, 0x3, 0x181f ;  /* 0x00781f0006087f89 */ /* 0x002e3200000e0000 */
[----:B------:R-:W-:Y:S01]  /*12a00*/  @!P2 LEA R20, R7, UR38, 0x1 ;  /* 0x000000260714ac11 */ /* 0x000fe2000f8e08ff */
[----:B------:R-:W-:Y:S01]  /*12a10*/  @!P2 IMAD.WIDE.U32 R2, R10, 0x2, R2 ;  /* 0x000000020a02a825 */ /* 0x000fe200078e0002 */
[----:B------:R-:W1:Y:S04]  /*12a20*/  SHFL.IDX PT, R14, R0, 0x3, 0x181f ;  /* 0x00781f00000e7f89 */ /* 0x000e6800000e0000 */
[----:B------:R-:W-:Y:S04]  /*12a30*/  @!P2 LDGSTS.E.BYPASS.LTC128B.128 [R20+0x11400], desc[UR44][R2.64], !P1 ;  /* 0x114000000214afae */ /* 0x000fe8000c901d6c */
[----:B------:R2:W-:Y:S01]  /*12a40*/  @!P2 LDGSTS.E.BYPASS.LTC128B.128 [R20+0x15400], desc[UR44][R2.64+0x80], !P0 ;  /* 0x154000800214afae */ /* 0x0005e2000c101d6c */
[----:B------:R-:W-:Y:S01]  /*12a50*/  ISETP.GE.AND P2, PT, R12, R5, PT ;  /* 0x000000050c00720c */ /* 0x000fe20003f46270 */
[----:B------:R-:W-:-:S02]  /*12a60*/  VIADD R12, R4, 0x40 ;  /* 0x00000040040c7836 */ /* 0x000fc40000000000 */
[----:B0-----:R-:W-:Y:S01]  /*12a70*/  IMAD.MOV.U32 R9, RZ, RZ, R8 ;  /* 0x000000ffff097224 */ /* 0x001fe200078e0008 */
[----:B--2---:R-:W0:Y:S09]  /*12a80*/  SHFL.IDX PT, R2, R6, 0x4, 0x181f ;  /* 0x00981f0006027f89 */ /* 0x004e3200000e0000 */
[----:B------:R-:W-:Y:S01]  /*12a90*/  @!P2 LEA R21, R7, UR38, 0x1 ;  /* 0x000000260715ac11 */ /* 0x000fe2000f8e08ff */
[----:B-1----:R-:W-:-:S02]  /*12aa0*/  IMAD.MOV.U32 R8, RZ, RZ, R14 ;  /* 0x000000ffff087224 */ /* 0x002fc400078e000e */
[----:B------:R-:W1:Y:S02]  /*12ab0*/  SHFL.IDX PT, R14, R0, 0x4, 0x181f ;  /* 0x00981f00000e7f89 */ /* 0x000e6400000e0000 */
[----:B------:R-:W-:-:S05]  /*12ac0*/  @!P2 IMAD.WIDE.U32 R8, R10, 0x2, R8 ;  /* 0x000000020a08a825 */ /* 0x000fca00078e0008 */
[----:B------:R-:W-:Y:S04]  /*12ad0*/  @!P2 LDGSTS.E.BYPASS.LTC128B.128 [R21+0x11c00], desc[UR44][R8.64], !P1 ;  /* 0x11c000000815afae */ /* 0x000fe8000c901d6c */
[----:B------:R2:W-:Y:S01]  /*12ae0*/  @!P2 LDGSTS.E.BYPASS.LTC128B.128 [R21+0x15c00], desc[UR44][R8.64+0x80], !P0 ;  /* 0x15c000800815afae */ /* 0x0005e2000c101d6c */
[----:B------:R-:W-:Y:S01]  /*12af0*/  ISETP.GE.AND P2, PT, R12, R5, PT ;  /* 0x000000050c00720c */ /* 0x000fe20003f46270 */
[----:B------:R-:W-:Y:S02]  /*12b00*/  VIADD R12, R4, 0x50 ;  /* 0x00000050040c7836 */ /* 0x000fe40000000000 */
[----:B0-----:R-:W-:Y:S01]  /*12b10*/  IMAD.MOV.U32 R3, RZ, RZ, R2 ;  /* 0x000000ffff037224 */ /* 0x001fe200078e0002 */
[----:B--2---:R-:W0:Y:S01]  /*12b20*/  SHFL.IDX PT, R8, R6, 0x5, 0x181f ;  /* 0x00b81f0006087f89 */ /* 0x004e2200000e0000 */
[----:B-1----:R-:W-:-:S08]  /*12b30*/  IMAD.MOV.U32 R2, RZ, RZ, R14 ;  /* 0x000000ffff027224 */ /* 0x002fd000078e000e */
[----:B------:R-:W-:Y:S01]  /*12b40*/  @!P2 LEA R20, R7, UR38, 0x1 ;  /* 0x000000260714ac11 */ /* 0x000fe2000f8e08ff */
[----:B------:R-:W1:Y:S01]  /*12b50*/  SHFL.IDX PT, R14, R0, 0x5, 0x181f ;  /* 0x00b81f00000e7f89 */ /* 0x000e6200000e0000 */
        /* <DEDUP_REMOVED lines=14> */
[----:B0-----:R-:W-:Y:S02]  /*12c40*/  IMAD.MOV.U32 R3, RZ, RZ, R2 ;  /* 0x000000ffff037224 */ /* 0x001fe400078e0002 */
[----:B-1----:R-:W-:-:S10]  /*12c50*/  IMAD.MOV.U32 R2, RZ, RZ, R14 ;  /* 0x000000ffff027224 */ /* 0x002fd400078e000e */
[----:B--2---:R-:W-:Y:S01]  /*12c60*/  @!P2 LEA R8, R7, UR38, 0x1 ;  /* 0x000000260708ac11 */ /* 0x004fe2000f8e08ff */
[----:B------:R0:W1:Y:S01]  /*12c70*/  SHFL.IDX PT, R14, R0, 0x7, 0x181f ;  /* 0x00f81f00000e7f89 */ /* 0x00006200000e0000 */
[----:B------:R-:W-:-:S05]  /*12c80*/  @!P2 IMAD.WIDE.U32 R2, R10, 0x2, R2 ;  /* 0x000000020a02a825 */ /* 0x000fca00078e0002 */
[----:B------:R-:W-:Y:S04]  /*12c90*/  @!P2 LDGSTS.E.BYPASS.LTC128B.128 [R8+0x13400], desc[UR44][R2.64], !P1 ;  /* 0x134000000208afae */ /* 0x000fe8000c901d6c */
[----:B------:R2:W-:Y:S04]  /*12ca0*/  @!P2 LDGSTS.E.BYPASS.LTC128B.128 [R8+0x17400], desc[UR44][R2.64+0x80], !P0 ;  /* 0x174000800208afae */ /* 0x0005e8000c101d6c */
[----:B--2---:R0:W2:Y:S02]  /*12cb0*/  SHFL.IDX PT, R2, R6, 0x7, 0x181f ;  /* 0x00f81f0006027f89 */ /* 0x0040a400000e0000 */
.L_x_1143:
[----:B------:R-:W-:Y:S01]  /*12cc0*/  VIADD R4, R4, 0x70 ;  /* 0x0000007004047836 */ /* 0x000fe20000000000 */
[----:B------:R-:W-:Y:S01]  /*12cd0*/  BSSY B0, `(.L_x_1053) ;  /* 0x000000c000007945 */ /* 0x000fe20003800000 */
[----:B--2---:R-:W-:Y:S02]  /*12ce0*/  IMAD.MOV.U32 R3, RZ, RZ, R2 ;  /* 0x000000ffff037224 */ /* 0x004fe400078e0002 */
[----:B-1----:R-:W-:Y:S01]  /*12cf0*/  IMAD.MOV.U32 R2, RZ, RZ, R14 ;  /* 0x000000ffff027224 */ /* 0x002fe200078e000e */
[----:B------:R-:W-:-:S13]  /*12d00*/  ISETP.GE.AND P2, PT, R4, R5, PT ;  /* 0x000000050400720c */ /* 0x000fda0003f46270 */
[----:B------:R-:W-:Y:S05]  /*12d10*/  @P2 BRA `(.L_x_1054) ;  /* 0x00000000001c2947 */ /* 0x000fea0003800000 */
[----:B------:R-:W-:Y:S01]  /*12d20*/  IMAD.WIDE.U32 R2, R10, 0x2, R2 ;  /* 0x000000020a027825 */ /* 0x000fe200078e0002 */
[----:B------:R-:W-:-:S05]  /*12d30*/  LEA R7, R7, UR38, 0x1 ;  /* 0x0000002607077c11 */ /* 0x000fca000f8e08ff */
[----:B------:R-:W-:Y:S01]  /*12d40*/  @!PT LDS RZ, [RZ] ;  /* 0x00000000fffff984 */ /* 0x000fe20000000800 */
[----:B------:R-:W-:Y:S01]  /*12d50*/  @!PT LDS RZ, [RZ] ;  /* 0x00000000fffff984 */ /* 0x000fe20000000800 */
[----:B------:R-:W-:Y:S01]  /*12d60*/  @!PT LDS RZ, [RZ] ;  /* 0x00000000fffff984 */ /* 0x000fe20000000800 */
[----:B------:R1:W-:Y:S04]  /*12d70*/  LDGSTS.E.BYPASS.LTC128B.128 [R7+0x13c00], desc[UR44][R2.64], !P1 ;  /* 0x13c0000002077fae */ /* 0x0003e8000c901d6c */
[----:B------:R1:W-:Y:S02]  /*12d80*/  LDGSTS.E.BYPASS.LTC128B.128 [R7+0x17c00], desc[UR44][R2.64+0x80], !P0 ;  /* 0x17c0008002077fae */ /* 0x0003e4000c101d6c */
.L_x_1054:
[----:B------:R-:W-:Y:S05]  /*12d90*/  BSYNC B0 ;  /* 0x0000000000007941 */ /* 0x000fea0003800000 */
.L_x_1053:
[----:B------:R-:W-:Y:S01]  /*12da0*/  NOP ;  /* 0x0000000000007918 */ /* 0x000fe20000000000 */
[----:B------:R-:W-:Y:S01]  /*12db0*/  SYNCS.ARRIVE.TRANS64.RED.A0T1 RZ, [UR38+0x28800], RZ ;  /* 0x028800ffffff79a7 */ /* 0x000fe20008200426 */
[----:B0-----:R-:W-:Y:S01]  /*12dc0*/  IMAD.MOV.U32 R0, RZ, RZ, 0x1 ;  /* 0x00000001ff007424 */ /* 0x001fe200078e00ff */
[----:B------:R-:W-:Y:S04]  /*12dd0*/  ARRIVES.LDGSTSBAR.64.TRANSCNT [UR38+0x28800] ;  /* 0x02880000ff0079b0 */ /* 0x000fe80008000aa6 */
[----:B------:R-:W-:Y:S01]  /*12de0*/  SHF.L.U32 R0, R0, 0x1f, RZ ;  /* 0x0000001f00007819 */ /* 0x000fe200000006ff */
[----:B------:R-:W-:Y:S01]  /*12df0*/  NOP ;  /* 0x0000000000007918 */ /* 0x000fe20000000000 */
[----:B------:R-:W2:Y:S01]  /*12e00*/  LDL.LU R4, [R1+0x10] ;  /* 0x0000100001047983 */ /* 0x000ea20000300800 */
[----:B------:R-:W-:Y:S03]  /*12e10*/  SYNCS.ARRIVE.TRANS64.A1T0 RZ, [UR38+0x28800], RZ ;  /* 0x028800ffffff79a7 */ /* 0x000fe60008100026 */
[----:B-1----:R-:W3:Y:S01]  /*12e20*/  LDL R3, [R1+0x4] ;  /* 0x0000040001037983 */ /* 0x002ee20000100800 */
[----:B------:R-:W0:Y:S01]  /*12e30*/  SYNCS.PHASECHK.TRANS64.TRYWAIT P0, [UR38+0x28820], R0 ;  /* 0x02882000ff0075a7 */ /* 0x000e220008000166 */
[----:B--2---:R-:W-:-:S05]  /*12e40*/  VIADD R6, R4, 0xfffffffe ;  /* 0xfffffffe04067836 */ /* 0x004fca0000000000 */
[----:B---3--:R-:W-:Y:S01]  /*12e50*/  ISETP.GE.AND P1, PT, R6, R3, PT ;  /* 0x000000030600720c */ /* 0x008fe20003f26270 */
[----:B0-----:R-:W-:-:S12]  /*12e60*/  @!P0 BRA `(.L_x_1055) ;  /* 0x0000002c00d88947 */ /* 0x001fd80003800000 */
.L_x_1144:
[----:B------:R-:W-:Y:S02]  /*12e70*/  IMAD.MOV.U32 R9, RZ, RZ, 0x1 ;  /* 0x00000001ff097424 */ /* 0x000fe400078e00ff */
[----:B0-----:R-:W-:Y:S01]  /*12e80*/  IMAD.MOV.U32 R0, RZ, RZ, RZ ;  /* 0x000000ffff007224 */ /* 0x001fe200078e00ff */
[----:B------:R-:W-:Y:S06]  /*12e90*/  @!P1 BRA `(.L_x_1056) ;  /* 0x00000018004c9947 */ /* 0x000fec0003800000 */
[----:B------:R-:W2:Y:S04]  /*12ea0*/  LDL.LU R2, [R1+0xc] ;  /* 0x00000c0001027983 */ /* 0x000ea80000300800 */
[----:B------:R-:W3:Y:S04]  /*12eb0*/  LDL.LU R4, [R1+0x8] ;  /* 0x0000080001047983 */ /* 0x000ee80000300800 */
[----:B------:R-:W4:Y:S01]  /*12ec0*/  LDL.LU R3, [R1+0x4] ;  /* 0x0000040001037983 */ /* 0x000f220000300800 */
[----:B------:R-:W-:Y:S01]  /*12ed0*/  UIADD3 UR4, UR41, 0x1, URZ ;  /* 0x0000000129047890 */ /* 0x000fe2000fffe03f */
[----:B------:R-:W-:-:S05]  /*12ee0*/  IMAD.MOV.U32 R9, RZ, RZ, 0x1 ;  /* 0x00000001ff097424 */ /* 0x000fca00078e00ff */
[----:B--2---:R-:W-:Y:S01]  /*12ef0*/  IMAD R2, R2, UR4, RZ ;  /* 0x0000000402027c24 */ /* 0x004fe2000f8e02ff */
[----:B------:R-:W-:-:S04]  /*12f00*/  ULOP3.LUT UR4, URZ, UR42, URZ, 0x33, !UPT ;  /* 0x0000002a3f047292 */ /* 0x000fc8000f8e333f */
[----:B------:R-:W-:Y:S02]  /*12f10*/  LOP3.LUT R2, RZ, R2, RZ, 0x33, !PT ;  /* 0x00000002ff027212 */ /* 0x000fe400078e33ff */
[----:B----4-:R-:W-:Y:S02]  /*12f20*/  LOP3.LUT R3, RZ, R3, RZ, 0x33, !PT ;  /* 0x00000003ff037212 */ /* 0x010fe400078e33ff */
[----:B---3--:R-:W-:Y:S01]  /*12f30*/  VIADDMNMX R2, R2, -R4, UR4, !PT ;  /* 0x0000000402027e46 */ /* 0x008fe2000f800904 */
[----:B------:R-:W-:Y:S01]  /*12f40*/  ULOP3.LUT UR4, URZ, UR39, URZ, 0x33, !UPT ;  /* 0x000000273f047292 */ /* 0x000fe2000f8e333f */
[----:B------:R-:W0:Y:S05]  /*12f50*/  S2R R4, SR_TID.X ;  /* 0x0000000000047919 */ /* 0x000e2a0000002100 */
[----:B------:R-:W-:-:S04]  /*12f60*/  VIMNMX R2, R2, UR4, !PT ;  /* 0x0000000402027c48 */ /* 0x000fc8000ffe0100 */
[----:B------:R-:W-:-:S05]  /*12f70*/  VIADDMNMX R3, R2, 0x2, R3, !PT ;  /* 0x0000000202037846 */ /* 0x000fca0007800103 */
[----:B------:R-:W-:-:S05]  /*12f80*/  VIADD R5, R3, 0xfffffffe ;  /* 0xfffffffe03057836 */ /* 0x000fca0000000000 */
[-C--:B------:R-:W-:Y:S02]  /*12f90*/  ISETP.NE.AND P0, PT, R5, R2.reuse, PT ;  /* 0x000000020500720c */ /* 0x080fe40003f05270 */
[----:B------:R-:W-:-:S05]  /*12fa0*/  LOP3.LUT R2, RZ, R2, RZ, 0x33, !PT ;  /* 0x00000002ff027212 */ /* 0x000fca00078e33ff */
[----:B------:R-:W-:-:S05]  /*12fb0*/  IMAD.IADD R2, R3, 0x1, R2 ;  /* 0x0000000103027824 */ /* 0x000fca00078e0202 */
[----:B------:R-:W-:Y:S02]  /*12fc0*/  LOP3.LUT R11, R2, 0x1, RZ, 0xc0, !PT ;  /* 0x00000001020b7812 */ /* 0x000fe400078ec0ff */
[----:B0-----:R-:W-:Y:S01]  /*12fd0*/  LOP3.LUT R10, R4, 0x1f, RZ, 0xc0, !PT ;  /* 0x0000001f040a7812 */ /* 0x001fe200078ec0ff */
[----:B------:R-:W-:Y:S01]  /*12fe0*/  IMAD.MOV.U32 R4, RZ, RZ, R16 ;  /* 0x000000ffff047224 */ /* 0x000fe200078e0010 */
[----:B------:R-:W-:Y:S06]  /*12ff0*/  @!P0 BRA `(.L_x_1057) ;  /* 0x0000001000008947 */ /* 0x000fec0003800000 */
[----:B------:R-:W-:Y:S01]  /*13000*/  BSSY B0, `(.L_x_1057) ;  /* 0x00000ff000007945 */ /* 0x000fe20003800000 */
[----:B------:R-:W-:Y:S02]  /*13010*/  IMAD.IADD R7, R2, 0x1, -R11 ;  /* 0x0000000102077824 */ /* 0x000fe400078e0a0b */
[----:B------:R-:W-:Y:S02]  /*13020*/  IMAD.MOV.U32 R8, RZ, RZ, 0x1 ;  /* 0x00000001ff087424 */ /* 0x000fe400078e00ff */
[----:B------:R-:W-:-:S07]  /*13030*/  IMAD.MOV.U32 R4, RZ, RZ, R16 ;  /* 0x000000ffff047224 */ /* 0x000fce00078e0010 */
.L_x_1088:
[----:B------:R-:W-:Y:S01]  /*13040*/  LOP3.LUT P0, RZ, R17, 0x2, RZ, 0xc0, !PT ;  /* 0x0000000211ff7812 */ /* 0x000fe2000780c0ff */
[----:B------:R-:W-:Y:S01]  /*13050*/  VIADD R7, R7, 0xfffffffe ;  /* 0xfffffffe07077836 */ /* 0x000fe20000000000 */
[----:B------:R-:W-:Y:S04]  /*13060*/  BSSY B1, `(.L_x_1058) ;  /* 0x0000079000017945 */ /* 0x000fe80003800000 */
[----:B------:R-:W-:-:S07]  /*13070*/  ISETP.NE.AND P1, PT, R7, RZ, PT ;  /* 0x000000ff0700720c */ /* 0x000fce0003f25270 */
[----:B------:R-:W-:Y:S06]  /*13080*/  @!P0 BRA `(.L_x_1059) ;  /* 0x0000000400d88947 */ /* 0x000fec0003800000 */
[----:B------:R-:W-:Y:S01]  /*13090*/  LOP3.LUT P0, RZ, R17, 0x1, RZ, 0xc0, !PT ;  /* 0x0000000111ff7812 */ /* 0x000fe2000780c0ff */
[----:B------:R-:W-:-:S12]  /*130a0*/  IMAD.MOV.U32 R9, RZ, RZ, R6 ;  /* 0x000000ffff097224 */ /* 0x000fd800078e0006 */
[----:B------:R-:W-:Y:S05]  /*130b0*/  @!P0 BRA `(.L_x_1060) ;  /* 0x00000000004c8947 */ /* 0x000fea0003800000 */
[----:B------:R-:W2:Y:S01]  /*130c0*/  LDL R12, [R1] ;  /* 0x00000000010c7983 */ /* 0x000ea20000100800 */
[----:B------:R-:W0:Y:S01]  /*130d0*/  LDC R5, c[0x0][0x43c] ;  /* 0x00010f00ff057b82 */ /* 0x000e220000000800 */
        /* <DEDUP_REMOVED lines=9> */
[----:B------:R-:W-:-:S04]  /*13170*/  IMAD.WIDE.U32 R2, R19, UR4, R2 ;  /* 0x0000000413027c25 */ /* 0x000fc8000f8e0002 */
[----:B--2---:R-:W-:-:S04]  /*13180*/  IMAD R4, R12, UR4, RZ ;  /* 0x000000040c047c24 */ /* 0x004fc8000f8e02ff */
[----:B------:R-:W-:Y:S01]  /*13190*/  IMAD R5, R19, UR5, R4 ;  /* 0x0000000513057c24 */ /* 0x000fe2000f8e0204 */
[----:B------:R-:W-:Y:S02]  /*131a0*/  ULDC.64 UR4, c[0x0][0x418] ;  /* 0x0001060000047ab9 */ /* 0x000fe40000000a00 */
[----:B------:R-:W-:Y:S01]  /*131b0*/  LEA R4, P0, R2, UR4, 0x2 ;  /* 0x0000000402047c11 */ /* 0x000fe2000f8010ff */
[----:B------:R-:W-:-:S05]  /*131c0*/  IMAD.IADD R5, R5, 0x1, R3 ;  /* 0x0000000105057824 */ /* 0x000fca00078e0203 */
[----:B------:R-:W-:-:S05]  /*131d0*/  LEA.HI.X R5, R2, UR5, R5, 0x2, P0 ;  /* 0x0000000502057c11 */ /* 0x000fca00080f1405 */
[----:B------:R0:W5:Y:S02]  /*131e0*/  LDG.E R4, desc[UR44][R4.64] ;  /* 0x0000002c04047981 */ /* 0x000164000c1e1900 */
.L_x_1060:
[----:B------:R-:W1:Y:S01]  /*131f0*/  S2R R2, SR_TID.X ;  /* 0x0000000000027919 */ /* 0x000e620000002100 */
[----:B------:R-:W-:Y:S01]  /*13200*/  BSSY B2, `(.L_x_1061) ;  /* 0x0000006000027945 */ /* 0x000fe20003800000 */
[----:B-1----:R-:W-:Y:S02]  /*13210*/  LOP3.LUT R3, R2, 0x7f, RZ, 0xc0, !PT ;  /* 0x0000007f02037812 */ /* 0x002fe400078ec0ff */
[----:B------:R-:W-:Y:S02]  /*13220*/  SHF.L.U32 R2, R8, 0x1f, RZ ;  /* 0x0000001f08027819 */ /* 0x000fe400000006ff */
[----:B------:R-:W-:Y:S02]  /*13230*/  ISETP.NE.AND P2, PT, R3, RZ, PT ;  /* 0x000000ff0300720c */ /* 0x000fe40003f45270 */
[----:B------:R-:W1:Y:S02]  /*13240*/  SYNCS.PHASECHK.TRANS64.TRYWAIT P0, [UR38+0x28848], R2 ;  /* 0x02884802ff0075a7 */ /* 0x000e640008000166 */
[----:B-1----:R-:W-:Y:S09]  /*13250*/  @!P0 BRA `(.L_x_1062) ;  /* 0x0000002800f48947 */ /* 0x002ff20003800000 */
.L_x_1145:
[----:B------:R-:W-:Y:S05]  /*13260*/  BSYNC B2 ;  /* 0x0000000000027941 */ /* 0x000fea0003800000 */
.L_x_1061:
[----:B------:R-:W-:Y:S04]  /*13270*/  BSSY B2, `(.L_x_1063) ;  /* 0x0000007000027945 */ /* 0x000fe80003800000 */
[----:B------:R-:W-:Y:S05]  /*13280*/  @P2 BRA `(.L_x_1064) ;  /* 0x0000000000142947 */ /* 0x000fea0003800000 */
[----:B------:R-:W-:Y:S01]  /*13290*/  ISETP.NE.AND P0, PT, R10, RZ, PT ;  /* 0x000000ff0a00720c */ /* 0x000fe20003f05270 */
[----:B-1----:R-:W-:-:S04]  /*132a0*/  IMAD.MOV.U32 R3, RZ, RZ, 0x8000 ;  /* 0x00008000ff037424 */ /* 0x002fc800078e00ff */
[----:B------:R2:W-:Y:S08]  /*132b0*/  SYNCS.ARRIVE.TRANS64 RZ, [UR38+0x28838], R3 ;  /* 0x02883803ffff79a7 */ /* 0x0005f00008000026 */
[----:B--2---:R-:W-:Y:S05]  /*132c0*/  @!P0 BRA `(.L_x_1064) ;  /* 0x0000000000048947 */ /* 0x004fea0003800000 */
[----:B------:R-:W-:Y:S01]  /*132d0*/  BPT.TRAP 0x1 ;  /* 0x000000040000795c */ /* 0x000fe20000300000 */
.L_x_1064:
[----:B------:R-:W-:Y:S05]  /*132e0*/  BSYNC B2 ;  /* 0x0000000000027941 */ /* 0x000fea0003800000 */
.L_x_1063:
[----:B0-----:R-:W-:Y:S01]  /*132f0*/  IMAD.MOV.U32 R5, RZ, RZ, RZ ;  /* 0x000000ffff057224 */ /* 0x001fe200078e00ff */
[----:B------:R-:W-:Y:S01]  /*13300*/  ULDC.64 UR4, c[0x0][0x198] ;  /* 0x0000660000047ab9 */ /* 0x000fe20000000a00 */
[----:B------:R-:W-:Y:S01]  /*13310*/  PLOP3.LUT P0, PT, PT, PT, PT, 0x80, 0x0 ;  /* 0x000000000000781c */ /* 0x000fe20003f0f070 */
[----:B------:R-:W-:Y:S01]  /*13320*/  UIADD3 UR4, UP0, UR4, 0x370, URZ ;  /* 0x0000037004047890 */ /* 0x000fe2000ff1e03f */
[----:B-1----:R-:W-:Y:S01]  /*13330*/  IMAD.SHL.U32 R3, R9, 0x80, RZ ;  /* 0x0000008009037824 */ /* 0x002fe200078e00ff */
[----:B------:R-:W-:Y:S01]  /*13340*/  R2UR UR34, R5 ;  /* 0x00000000052272ca */ /* 0x000fe200000e0000 */
[----:B------:R-:W-:Y:S02]  /*13350*/  UIADD3 UR32, UR38, 0x20400, URZ ;  /* 0x0002040026207890 */ /* 0x000fe4000fffe03f */
[----:B------:R-:W-:Y:S02]  /*13360*/  UIADD3 UR33, UR38, 0x28838, URZ ;  /* 0x0002883826217890 */ /* 0x000fe4000fffe03f */
[----:B------:R-:W-:Y:S01]  /*13370*/  UIADD3.X UR5, URZ, UR5, URZ, UP0, !UPT ;  /* 0x000000053f057290 */ /* 0x000fe200087fe43f */
[----:B------:R-:W-:Y:S01]  /*13380*/  UMOV UR6, 0x0 ;  /* 0x0000000000067882 */ /* 0x000fe20000000000 */
[----:B------:R-:W-:-:S10]  /*13390*/  UMOV UR7, 0x14f00000 ;  /* 0x14f0000000077882 */ /* 0x000fd40000000000 */
.L_x_1065:
        /* <DEDUP_REMOVED lines=13> */
.L_x_1066:
        /* <DEDUP_REMOVED lines=12> */
.L_x_1146:
[----:B------:R-:W-:Y:S05]  /*13530*/  BSYNC B2 ;  /* 0x0000000000027941 */ /* 0x000fea0003800000 */
.L_x_1067:
[----:B------:R-:W-:Y:S01]  /*13540*/  BSSY B2, `(.L_x_1069) ;  /* 0x0000009000027945 */ /* 0x000fe20003800000 */
[----:B0-----:R-:W-:Y:S02]  /*13550*/  IMAD.MOV.U32 R2, RZ, RZ, 0x0 ;  /* 0x00000000ff027424 */ /* 0x001fe400078e00ff */
[----:B------:R-:W-:Y:S01]  /*13560*/  IMAD.MOV.U32 R3, RZ, RZ, 0x14f00000 ;  /* 0x14f00000ff037424 */ /* 0x000fe200078e00ff */
[----:B------:R-:W-:Y:S06]  /*13570*/  @P2 BRA `(.L_x_1070) ;  /* 0x0000000000142947 */ /* 0x000fec0003800000 */
[----:B------:R-:W-:Y:S01]  /*13580*/  ISETP.NE.AND P0, PT, R10, RZ, PT ;  /* 0x000000ff0a00720c */ /* 0x000fe20003f05270 */
[----:B------:R-:W-:-:S04]  /*13590*/  IMAD.MOV.U32 R13, RZ, RZ, 0x8000 ;  /* 0x00008000ff0d7424 */ /* 0x000fc800078e00ff */
[----:B------:R0:W-:Y:S08]  /*135a0*/  SYNCS.ARRIVE.TRANS64 RZ, [UR38+0x28850], R13 ;  /* 0x0288500dffff79a7 */ /* 0x0001f00008000026 */
[----:B0-----:R-:W-:Y:S05]  /*135b0*/  @!P0 BRA `(.L_x_1070) ;  /* 0x0000000000048947 */ /* 0x001fea0003800000 */
[----:B------:R-:W-:Y:S01]  /*135c0*/  BPT.TRAP 0x1 ;  /* 0x000000040000795c */ /* 0x000fe20000300000 */
.L_x_1070:
[----:B------:R-:W-:Y:S05]  /*135d0*/  BSYNC B2 ;  /* 0x0000000000027941 */ /* 0x000fea0003800000 */
.L_x_1069:
[----:B------:R-:W-:Y:S01]  /*135e0*/  R2UR UR6, R2 ;  /* 0x00000000020672ca */ /* 0x000fe200000e0000 */
[----:B------:R-:W-:Y:S01]  /*135f0*/  ULDC.64 UR4, c[0x0][0x198] ;  /* 0x0000660000047ab9 */ /* 0x000fe20000000a00 */
[----:B------:R-:W-:Y:S01]  /*13600*/  R2UR UR7, R3 ;  /* 0x00000000030772ca */ /* 0x000fe200000e0000 */
[----:B------:R-:W-:Y:S01]  /*13610*/  UIADD3 UR4, UP0, UR4, 0x470, URZ ;  /* 0x0000047004047890 */ /* 0x000fe2000ff1e03f */
[----:B------:R-:W-:Y:S01]  /*13620*/  R2UR UR10, R5 ;  /* 0x00000000050a72ca */ /* 0x000fe200000e0000 */
[----:B------:R-:W-:Y:S01]  /*13630*/  IMAD.SHL.U32 R5, R18, 0x80, RZ ;  /* 0x0000008012057824 */ /* 0x000fe200078e00ff */
[----:B------:R-:W-:Y:S01]  /*13640*/  PLOP3.LUT P0, PT, PT, PT, PT, 0x80, 0x0 ;  /* 0x000000000000781c */ /* 0x000fe20003f0f070 */
[----:B------:R-:W-:Y:S02]  /*13650*/  UIADD3 UR8, UR38, 0x400, URZ ;  /* 0x0000040026087890 */ /* 0x000fe4000fffe03f */
[----:B------:R-:W-:Y:S02]  /*13660*/  UIADD3 UR9, UR38, 0x28850, URZ ;  /* 0x0002885026097890 */ /* 0x000fe4000fffe03f */
[----:B------:R-:W-:-:S12]  /*13670*/  UIADD3.X UR5, URZ, UR5, URZ, UP0, !UPT ;  /* 0x000000053f057290 */ /* 0x000fd800087fe43f */
.L_x_1071:
        /* <DEDUP_REMOVED lines=13> */
.L_x_1072:
        /* <DEDUP_REMOVED lines=10> */
.L_x_1059:
[----:B------:R-:W-:Y:S05]  /*137f0*/  BSYNC B1 ;  /* 0x0000000000017941 */ /* 0x000fea0003800000 */
.L_x_1058:
[----:B------:R-:W-:Y:S01]  /*13800*/  LOP3.LUT P0, RZ, R17, 0x2, RZ, 0xc0, !PT ;  /* 0x0000000211ff7812 */ /* 0x000fe2000780c0ff */
[----:B------:R-:W-:Y:S01]  /*13810*/  BSSY B1, `(.L_x_1073) ;  /* 0x000007a000017945 */ /* 0x000fe20003800000 */
[----:B------:R-:W-:-:S11]  /*13820*/  LOP3.LUT R9, R8, 0x1, RZ, 0x3c, !PT ;  /* 0x0000000108097812 */ /* 0x000fd600078e3cff */
[----:B------:R-:W-:Y:S05]  /*13830*/  @!P0 BRA `(.L_x_1074) ;  /* 0x0000000400dc8947 */ /* 0x000fea0003800000 */
[----:B------:R-:W-:Y:S01]  /*13840*/  LOP3.LUT P0, RZ, R17, 0x1, RZ, 0xc0, !PT ;  /* 0x0000000111ff7812 */ /* 0x000fe2000780c0ff */
[----:B------:R-:W-:-:S12]  /*13850*/  VIADD R12, R6, 0xffffffff ;  /* 0xffffffff060c7836 */ /* 0x000fd80000000000 */
        /* <DEDUP_REMOVED lines=11> */
[----:B------:R-:W-:-:S03]  /*13910*/  SHF.R.S32.HI R3, RZ, 0x1f, R2 ;  /* 0x0000001fff037819 */ /* 0x000fc60000011402 */
[----:B------:R-:W-:-:S04]  /*13920*/  IMAD.WIDE.U32 R2, R19, UR4, R2 ;  /* 0x0000000413027c25 */ /* 0x000fc8000f8e0002 */
[----:B--2---:R-:W-:-:S04]  /*13930*/  IMAD R4, R13, UR4, RZ ;  /* 0x000000040d047c24 */ /* 0x004fc8000f8e02ff */
[----:B------:R-:W-:Y:S01]  /*13940*/  IMAD R4, R19, UR5, R4 ;  /* 0x0000000513047c24 */ /* 0x000fe2000f8e0204 */
[----:B------:R-:W-:-:S03]  /*13950*/  ULDC.64 UR4, c[0x0][0x418] ;  /* 0x0001060000047ab9 */ /* 0x000fc60000000a00 */
[----:B------:R-:W-:Y:S01]  /*13960*/  IMAD.IADD R3, R4, 0x1, R3 ;  /* 0x0000000104037824 */ /* 0x000fe200078e0203 */
[----:B------:R-:W-:-:S04]  /*13970*/  LEA R4, P0, R2, UR4, 0x2 ;  /* 0x0000000402047c11 */ /* 0x000fc8000f8010ff */
[----:B------:R-:W-:-:S05]  /*13980*/  LEA.HI.X R5, R2, UR5, R3, 0x2, P0 ;  /* 0x0000000502057c11 */ /* 0x000fca00080f1403 */
[----:B------:R0:W5:Y:S04]  /*13990*/  LDG.E R4, desc[UR44][R4.64] ;  /* 0x0000002c04047981 */ /* 0x000168000c1e1900 */
.L_x_1075:
[----:B------:R-:W1:Y:S01]  /*139a0*/  S2R R2, SR_TID.X ;  /* 0x0000000000027919 */ /* 0x000e620000002100 */
[----:B------:R-:W-:Y:S01]  /*139b0*/  BSSY B2, `(.L_x_1076) ;  /* 0x0000006000027945 */ /* 0x000fe20003800000 */
[----:B-1----:R-:W-:Y:S02]  /*139c0*/  LOP3.LUT R3, R2, 0x7f, RZ, 0xc0, !PT ;  /* 0x0000007f02037812 */ /* 0x002fe400078ec0ff */
[----:B------:R-:W-:Y:S02]  /*139d0*/  SHF.L.U32 R2, R9, 0x1f, RZ ;  /* 0x0000001f09027819 */ /* 0x000fe400000006ff */
[----:B------:R-:W-:Y:S02]  /*139e0*/  ISETP.NE.AND P2, PT, R3, RZ, PT ;  /* 0x000000ff0300720c */ /* 0x000fe40003f45270 */
[----:B------:R-:W1:Y:S02]  /*139f0*/  SYNCS.PHASECHK.TRANS64.TRYWAIT P0, [UR38+0x28840], R2 ;  /* 0x02884002ff0075a7 */ /* 0x000e640008000166 */
[----:B-1----:R-:W-:Y:S09]  /*13a00*/  @!P0 BRA `(.L_x_1077) ;  /* 0x0000002400388947 */ /* 0x002ff20003800000 */
.L_x_1147:
[----:B------:R-:W-:Y:S05]  /*13a10*/  BSYNC B2 ;  /* 0x0000000000027941 */ /* 0x000fea0003800000 */
.L_x_1076:
[----:B------:R-:W-:Y:S04]  /*13a20*/  BSSY B2, `(.L_x_1078) ;  /* 0x0000007000027945 */ /* 0x000fe80003800000 */
[----:B------:R-:W-:Y:S05]  /*13a30*/  @P2 BRA `(.L_x_1079) ;  /* 0x0000000000142947 */ /* 0x000fea0003800000 */
[----:B------:R-:W-:Y:S01]  /*13a40*/  ISETP.NE.AND P0, PT, R10, RZ, PT ;  /* 0x000000ff0a00720c */ /* 0x000fe20003f05270 */
[----:B-1----:R-:W-:-:S04]  /*13a50*/  IMAD.MOV.U32 R2, RZ, RZ, 0x8000 ;  /* 0x00008000ff027424 */ /* 0x002fc800078e00ff */
[----:B------:R2:W-:Y:S08]  /*13a60*/  SYNCS.ARRIVE.TRANS64 RZ, [UR38+0x28830], R2 ;  /* 0x02883002ffff79a7 */ /* 0x0005f00008000026 */
[----:B--2---:R-:W-:Y:S05]  /*13a70*/  @!P0 BRA `(.L_x_1079) ;  /* 0x0000000000048947 */ /* 0x004fea0003800000 */
[----:B------:R-:W-:Y:S01]  /*13a80*/  BPT.TRAP 0x1 ;  /* 0x000000040000795c */ /* 0x000fe20000300000 */
.L_x_1079:
[----:B------:R-:W-:Y:S05]  /*13a90*/  BSYNC B2 ;  /* 0x0000000000027941 */ /* 0x000fea0003800000 */
.L_x_1078:
        /* <DEDUP_REMOVED lines=11> */
.L_x_1080:
        /* <DEDUP_REMOVED lines=14> */
.L_x_1081:
        /* <DEDUP_REMOVED lines=12> */
.L_x_1148:
[----:B------:R-:W-:Y:S05]  /*13cf0*/  BSYNC B2 ;  /* 0x0000000000027941 */ /* 0x000fea0003800000 */
.L_x_1082:
        /* <DEDUP_REMOVED lines=9> */
.L_x_1085:
[----:B------:R-:W-:Y:S05]  /*13d90*/  BSYNC B2 ;  /* 0x0000000000027941 */ /* 0x000fea0003800000 */
.L_x_1084:
        /* <DEDUP_REMOVED lines=10> */
.L_x_1086:
        /* <DEDUP_REMOVED lines=13> */
.L_x_1087:
        /* <DEDUP_REMOVED lines=10> */
.L_x_1074:
[----:B------:R-:W-:Y:S05]  /*13fb0*/  BSYNC B1 ;  /* 0x0000000000017941 */ /* 0x000fea0003800000 */
.L_x_1073:
[----:B------:R-:W-:Y:S02]  /*13fc0*/  VIADD R6, R6, 0xfffffffe ;  /* 0xfffffffe06067836 */ /* 0x000fe40000000000 */
[----:B------:R-:W-:Y:S01]  /*13fd0*/  IMAD.MOV.U32 R8, RZ, RZ, R9 ;  /* 0x000000ffff087224 */ /* 0x000fe200078e0009 */
[----:B------:R-:W-:Y:S06]  /*13fe0*/  @P1 BRA `(.L_x_1088) ;  /* 0xfffffff000141947 */ /* 0x000fec000383ffff */
[----:B------:R-:W-:Y:S05]  /*13ff0*/  BSYNC B0 ;  /* 0x0000000000007941 */ /* 0x000fea0003800000 */
.L_x_1057:
[----:B------:R-:W-:Y:S01]  /*14000*/  ISETP.NE.AND P0, PT, R11, RZ, PT ;  /* 0x000000ff0b00720c */ /* 0x000fe20003f05270 */
[----:B------:R-:W-:-:S12]  /*14010*/  BSSY B0, `(.L_x_1056) ;  /* 0x000007b000007945 */ /* 0x000fd80003800000 */
[----:B------:R-:W-:Y:S05]  /*14020*/  @!P0 BRA `(.L_x_1089) ;  /* 0x0000000400e48947 */ /* 0x000fea0003800000 */
[----:B------:R-:W-:Y:S01]  /*14030*/  LOP3.LUT P1, RZ, R17, 0x2, RZ, 0xc0, !PT ;  /* 0x0000000211ff7812 */ /* 0x000fe2000782c0ff */
[----:B------:R-:W-:-:S12]  /*14040*/  IMAD.MOV.U32 R0, RZ, RZ, 0x1 ;  /* 0x00000001ff007424 */ /* 0x000fd800078e00ff */
[----:B------:R-:W-:Y:S05]  /*14050*/  @!P1 BRA `(.L_x_1089) ;  /* 0x0000000400d89947 */ /* 0x000fea0003800000 */
[----:B------:R-:W-:-:S13]  /*14060*/  LOP3.LUT P1, RZ, R17, 0x1, RZ, 0xc0, !PT ;  /* 0x0000000111ff7812 */ /* 0x000fda000782c0ff */
[----:B------:R-:W-:Y:S05]  /*14070*/  @!P1 BRA `(.L_x_1090) ;  /* 0x0000000000509947 */ /* 0x000fea0003800000 */
[----:B------:R-:W2:Y:S01]  /*14080*/  LDL.LU R5, [R1] ;  /* 0x0000000001057983 */ /* 0x000ea20000300800 */
[----:B------:R-:W0:Y:S01]  /*14090*/  LDC R8, c[0x0][0x43c] ;  /* 0x00010f00ff087b82 */ /* 0x000e220000000800 */
[----:B------:R-:W-:Y:S01]  /*140a0*/  IMAD.MOV.U32 R7, RZ, RZ, R6 ;  /* 0x000000ffff077224 */ /* 0x000fe200078e0006 */
[----:B------:R-:W-:Y:S01]  /*140b0*/  ULDC.64 UR4, c[0x0][0x428] ;  /* 0x00010a0000047ab9 */ /* 0x000fe20000000a00 */
[----:B0-----:R-:W-:-:S13]  /*140c0*/  ISETP.NE.AND P0, PT, R8, 0x1, PT ;  /* 0x000000010800780c */ /* 0x001fda0003f05270 */
[----:B------:R-:W0:Y:S02]  /*140d0*/  @P0 LDC.64 R2, c[0x0][0x440] ;  /* 0x00011000ff020b82 */ /* 0x000e240000000a00 */
[----:B0-----:R-:W-:-:S05]  /*140e0*/  @P0 IMAD.HI.U32 R2, R6, R2, RZ ;  /* 0x0000000206020227 */ /* 0x001fca00078e00ff */
[----:B------:R-:W-:-:S04]  /*140f0*/  @P0 SHF.R.U32.HI R7, RZ, R3, R2 ;  /* 0x00000003ff070219 */ /* 0x000fc80000011602 */
[----:B------:R-:W-:Y:S01]  /*14100*/  SHF.R.S32.HI R3, RZ, 0x1f, R7 ;  /* 0x0000001fff037819 */ /* 0x000fe20000011407 */
[----:B--2---:R-:W-:-:S04]  /*14110*/  IMAD R2, R5, UR4, RZ ;  /* 0x0000000405027c24 */ /* 0x004fc8000f8e02ff */
[----:B------:R-:W-:Y:S02]  /*14120*/  IMAD R5, R19, UR5, R2 ;  /* 0x0000000513057c24 */ /* 0x000fe4000f8e0202 */
        /* <DEDUP_REMOVED lines=9> */
.L_x_1090:
[----:B------:R-:W1:Y:S01]  /*141c0*/  S2R R2, SR_TID.X ;  /* 0x0000000000027919 */ /* 0x000e620000002100 */
[----:B------:R-:W-:Y:S01]  /*141d0*/  BSSY B1, `(.L_x_1091) ;  /* 0x0000006000017945 */ /* 0x000fe20003800000 */
[----:B-1----:R-:W-:Y:S02]  /*141e0*/  LOP3.LUT R3, R2, 0x7f, RZ, 0xc0, !PT ;  /* 0x0000007f02037812 */ /* 0x002fe400078ec0ff */
[----:B------:R-:W-:Y:S02]  /*141f0*/  SHF.L.U32 R2, R9, 0x1f, RZ ;  /* 0x0000001f09027819 */ /* 0x000fe400000006ff */
[----:B------:R-:W-:Y:S02]  /*14200*/  ISETP.NE.AND P1, PT, R3, RZ, PT ;  /* 0x000000ff0300720c */ /* 0x000fe40003f25270 */
[----:B------:R-:W1:Y:S02]  /*14210*/  SYNCS.PHASECHK.TRANS64.TRYWAIT P0, [UR38+0x28848], R2 ;  /* 0x02884802ff0075a7 */ /* 0x000e640008000166 */
[----:B-1----:R-:W-:Y:S09]  /*14220*/  @!P0 BRA `(.L_x_1092) ;  /* 0x0000001c00608947 */ /* 0x002ff20003800000 */
.L_x_1149:
[----:B------:R-:W-:Y:S05]  /*14230*/  BSYNC B1 ;  /* 0x0000000000017941 */ /* 0x000fea0003800000 */
.L_x_1091:
[----:B------:R-:W-:Y:S04]  /*14240*/  BSSY B1, `(.L_x_1093) ;  /* 0x0000007000017945 */ /* 0x000fe80003800000 */
[----:B------:R-:W-:Y:S05]  /*14250*/  @P1 BRA `(.L_x_1094) ;  /* 0x0000000000141947 */ /* 0x000fea0003800000 */
[----:B------:R-:W-:Y:S01]  /*14260*/  ISETP.NE.AND P0, PT, R10, RZ, PT ;  /* 0x000000ff0a00720c */ /* 0x000fe20003f05270 */
[----:B-1----:R-:W-:-:S04]  /*14270*/  IMAD.MOV.U32 R3, RZ, RZ, 0x8000 ;  /* 0x00008000ff037424 */ /* 0x002fc800078e00ff */
[----:B------:R2:W-:Y:S08]  /*14280*/  SYNCS.ARRIVE.TRANS64 RZ, [UR38+0x28838], R3 ;  /* 0x02883803ffff79a7 */ /* 0x0005f00008000026 */
[----:B--2---:R-:W-:Y:S05]  /*14290*/  @!P0 BRA `(.L_x_1094) ;  /* 0x0000000000048947 */ /* 0x004fea0003800000 */
[----:B------:R-:W-:Y:S01]  /*142a0*/  BPT.TRAP 0x1 ;  /* 0x000000040000795c */ /* 0x000fe20000300000 */
.L_x_1094:
[----:B------:R-:W-:Y:S05]  /*142b0*/  BSYNC B1 ;  /* 0x0000000000017941 */ /* 0x000fea0003800000 */
.L_x_1093:
        /* <DEDUP_REMOVED lines=11> */
.L_x_1095:
        /* <DEDUP_REMOVED lines=14> */
.L_x_1096:
        /* <DEDUP_REMOVED lines=11> */
.L_x_1150:
[----:B------:R-:W-:Y:S05]  /*14500*/  BSYNC B1 ;  /* 0x0000000000017941 */ /* 0x000fea0003800000 */
.L_x_1097:
        /* <DEDUP_REMOVED lines=9> */
.L_x_1100:
[----:B------:R-:W-:Y:S05]  /*145a0*/  BSYNC B1 ;  /* 0x0000000000017941 */ /* 0x000fea0003800000 */
.L_x_1099:
        /* <DEDUP_REMOVED lines=10> */
.L_x_1101:
        /* <DEDUP_REMOVED lines=13> */
.L_x_1102:
        /* <DEDUP_REMOVED lines=10> */
.L_x_1089:
[----:B------:R-:W-:Y:S05]  /*147c0*/  BSYNC B0 ;  /* 0x0000000000007941 */ /* 0x000fea0003800000 */
.L_x_1056:
[----:B------:R-:W-:Y:S01]  /*147d0*/  LOP3.LUT P0, RZ, R17, 0x2, RZ, 0xc0, !PT ;  /* 0x0000000211ff7812 */ /* 0x000fe2000780c0ff */
[----:B------:R-:W-:-:S12]  /*147e0*/  BSSY B0, `(.L_x_1103) ;  /* 0x0000036000007945 */ /* 0x000fd80003800000 */
[----:B------:R-:W-:Y:S05]  /*147f0*/  @!P0 BRA `(.L_x_1104) ;  /* 0x0000000000d08947 */ /* 0x000fea0003800000 */
[----:B------:R-:W0:Y:S01]  /*14800*/  S2R R2, SR_TID.X ;  /* 0x0000000000027919 */ /* 0x000e220000002100 */
[----:B------:R-:W-:Y:S01]  /*14810*/  LEA R3, R0, UR38, 0x3 ;  /* 0x0000002600037c11 */ /* 0x000fe2000f8e18ff */
[----:B------:R-:W-:Y:S01]  /*14820*/  BSSY B1, `(.L_x_1105) ;  /* 0x0000006000017945 */ /* 0x000fe20003800000 */
[----:B0-----:R-:W-:Y:S02]  /*14830*/  LOP3.LUT R4, R2, 0x7f, RZ, 0xc0, !PT ;  /* 0x0000007f02047812 */ /* 0x001fe400078ec0ff */
[----:B------:R-:W-:Y:S02]  /*14840*/  SHF.L.U32 R2, R9, 0x1f, RZ ;  /* 0x0000001f09027819 */ /* 0x000fe400000006ff */
[----:B------:R-:W-:Y:S02]  /*14850*/  ISETP.NE.AND P1, PT, R4, RZ, PT ;  /* 0x000000ff0400720c */ /* 0x000fe40003f25270 */
[----:B------:R-:W0:Y:S02]  /*14860*/  SYNCS.PHASECHK.TRANS64.TRYWAIT P0, [R3+URZ+0x28860], R2 ;  /* 0x02886002030075a7 */ /* 0x000e24000800017f */
[----:B0-----:R-:W-:Y:S09]  /*14870*/  @!P0 BRA `(.L_x_1106) ;  /* 0x0000001400fc8947 */ /* 0x001ff20003800000 */
.L_x_1151:
[----:B------:R-:W-:Y:S05]  /*14880*/  BSYNC B1 ;  /* 0x0000000000017941 */ /* 0x000fea0003800000 */
.L_x_1105:
[----:B------:R-:W-:Y:S04]  /*14890*/  BSSY B1, `(.L_x_1107) ;  /* 0x0000008000017945 */ /* 0x000fe80003800000 */
[----:B------:R-:W-:Y:S05]  /*148a0*/  @P1 BRA `(.L_x_1108) ;  /* 0x0000000000181947 */ /* 0x000fea0003800000 */
[----:B------:R-:W1:Y:S01]  /*148b0*/  S2R R4, SR_TID.X ;  /* 0x0000000000047919 */ /* 0x000e620000002100 */
[----:B0-----:R-:W-:-:S04]  /*148c0*/  IMAD.MOV.U32 R2, RZ, RZ, 0x8000 ;  /* 0x00008000ff027424 */ /* 0x001fc800078e00ff */
[----:B------:R2:W-:Y:S01]  /*148d0*/  SYNCS.ARRIVE.TRANS64 RZ, [R3+URZ+0x28850], R2 ;  /* 0x0288500203ff79a7 */ /* 0x0005e2000800003f */
[----:B-1----:R-:W-:-:S13]  /*148e0*/  LOP3.LUT P0, RZ, R4, 0x1f, RZ, 0xc0, !PT ;  /* 0x0000001f04ff7812 */ /* 0x002fda000780c0ff */
[----:B--2---:R-:W-:Y:S05]  /*148f0*/  @!P0 BRA `(.L_x_1108) ;  /* 0x0000000000048947 */ /* 0x004fea0003800000 */
[----:B------:R-:W-:Y:S01]  /*14900*/  BPT.TRAP 0x1 ;  /* 0x000000040000795c */ /* 0x000fe20000300000 */
.L_x_1108:
[----:B------:R-:W-:Y:S05]  /*14910*/  BSYNC B1 ;  /* 0x0000000000017941 */ /* 0x000fea0003800000 */
.L_x_1107:
[----:B------:R-:W-:Y:S01]  /*14920*/  R2UR UR4, R0 ;  /* 0x00000000000472ca */ /* 0x000fe200000e0000 */
[----:B------:R-:W-:Y:S01]  /*14930*/  ULDC.64 UR6, c[0x0][0x198] ;  /* 0x0000660000067ab9 */ /* 0x000fe20000000a00 */
[----:B------:R-:W-:Y:S01]  /*14940*/  R2UR UR9, R3 ;  /* 0x00000000030972ca */ /* 0x000fe200000e0000 */
[----:B------:R-:W-:Y:S01]  /*14950*/  UIADD3 UR6, UP0, UR6, 0x470, URZ ;  /* 0x0000047006067890 */ /* 0x000fe2000ff1e03f */
[----:B------:R-:W-:Y:S01]  /*14960*/  PLOP3.LUT P0, PT, PT, PT, PT, 0x80, 0x0 ;  /* 0x000000000000781c */ /* 0x000fe20003f0f070 */
[----:B------:R-:W-:Y:S01]  /*14970*/  IMAD.SHL.U32 R18, R18, 0x80, RZ ;  /* 0x0000008012127824 */ /* 0x000fe200078e00ff */
[----:B------:R-:W-:Y:S01]  /*14980*/  UMOV UR14, 0x0 ;  /* 0x00000000000e7882 */ /* 0x000fe20000000000 */
[----:B------:R-:W-:Y:S01]  /*14990*/  UIADD3.X UR7, URZ, UR7, URZ, UP0, !UPT ;  /* 0x000000073f077290 */ /* 0x000fe200087fe43f */
[----:B------:R-:W-:Y:S01]  /*149a0*/  UMOV UR15, 0x14f00000 ;  /* 0x14f00000000f7882 */ /* 0x000fe20000000000 */
[----:B------:R-:W-:-:S04]  /*149b0*/  UMOV UR10, URZ ;  /* 0x0000003f000a7c82 */ /* 0x000fc80008000000 */
[----:B------:R-:W-:Y:S02]  /*149c0*/  ULEA UR4, UR4, UR38, 0xf ;  /* 0x0000002604047291 */ /* 0x000fe4000f8e783f */
[----:B------:R-:W-:Y:S02]  /*149d0*/  UIADD3 UR9, UR9, 0x28850, URZ ;  /* 0x0002885009097890 */ /* 0x000fe4000fffe03f */
[----:B------:R-:W-:-:S12]  /*149e0*/  UIADD3 UR8, UR4, 0x400, URZ ;  /* 0x0000040004087890 */ /* 0x000fd8000fffe03f */
.L_x_1109:
        /* <DEDUP_REMOVED lines=13> */
.L_x_1110:
        /* <DEDUP_REMOVED lines=8> */
.L_x_1104:
[----:B------:R-:W-:Y:S05]  /*14b40*/  BSYNC B0 ;  /* 0x0000000000007941 */ /* 0x000fea0003800000 */
.L_x_1103:
[----:B------:R-:W-:Y:S02]  /*14b50*/  VIADD R0, R0, 0x1 ;  /* 0x0000000100007836 */ /* 0x000fe40000000000 */
[----:B0-----:R-:W-:-:S03]  /*14b60*/  IMAD.MOV.U32 R3, RZ, RZ, RZ ;  /* 0x000000ffff037224 */ /* 0x001fc600078e00ff */
[----:B------:R-:W-:-:S04]  /*14b70*/  ISETP.NE.AND P0, PT, R0, 0x2, PT ;  /* 0x000000020000780c */ /* 0x000fc80003f05270 */
[----:B------:R-:W-:Y:S02]  /*14b80*/  SEL R2, RZ, 0x1, P0 ;  /* 0x00000001ff027807 */ /* 0x000fe40000000000 */
[----:B------:R-:W-:Y:S02]  /*14b90*/  SEL R0, R0, RZ, P0 ;  /* 0x000000ff00007207 */ /* 0x000fe40000000000 */
[----:B------:R-:W-:-:S07]  /*14ba0*/  LOP3.LUT R9, R9, R2, RZ, 0x3c, !PT ;  /* 0x0000000209097212 */ /* 0x000fce00078e3cff */
.L_x_1034:
[----:B0-----:R-:W0:Y:S01]  /*14bb0*/  S2R R5, SR_CgaCtaId ;  /* 0x0000000000057919 */ /* 0x001e220000008800 */
[----:B------:R-:W-:Y:S02]  /*14bc0*/  MOV R2, 0x400 ;  /* 0x0000040000027802 */ /* 0x000fe40000000f00 */
[----:B------:R-:W-:Y:S02]  /*14bd0*/  SHF.L.U32 R3, R3, 0x1f, RZ ;  /* 0x0000001f03037819 */ /* 0x000fe400000006ff */
[----:B0-----:R-:W-:-:S04]  /*14be0*/  LEA R2, R5, R2, 0x18 ;  /* 0x0000000205027211 */ /* 0x001fc800078ec0ff */
[----:B------:R-:W0:Y:S02]  /*14bf0*/  SYNCS.PHASECHK.TRANS64.TRYWAIT P0, [R2+URZ+0x28820], R3 ;  /* 0x02882003020075a7 */ /* 0x000e24000800017f */
[----:B0-----:R-:W-:Y:S05]  /*14c00*/  @!P0 BRA `(.L_x_1111) ;  /* 0x00000014002c8947 */ /* 0x001fea0003800000 */
.L_x_1152:
[----:B------:R-:W-:-:S03]  /*14c10*/  UMOV UR4, 0xffffffff ;  /* 0xffffffff00047882 */ /* 0x000fc60000000000 */
[----:B------:R-:W-:Y:S05]  /*14c20*/  BRA.DIV UR4, `(.L_x_1112) ;  /* 0x0000001604387947 */ /* 0x000fea000b800000 */
[----:B0-----:R-:W0:Y:S02]  /*14c30*/  S2R R3, SR_TID.X ;  /* 0x0000000000037919 */ /* 0x001e240000002100 */
[----:B0-----:R-:W-:-:S04]  /*14c40*/  SHF.R.U32.HI R3, RZ, 0x5, R3 ;  /* 0x00000005ff037819 */ /* 0x001fc80000011603 */
[----:B------:R-:W-:-:S05]  /*14c50*/  LOP3.LUT R3, R3, 0x3, RZ, 0xc0, !PT ;  /* 0x0000000303037812 */ /* 0x000fca00078ec0ff */
[----:B------:R0:W1:Y:S02]  /*14c60*/  SHFL.IDX PT, R14, R3, RZ, 0x1f ;  /* 0x00001fff030e7589 */ /* 0x00006400000e0000 */
.L_x_1155:
[----:B-1----:R-:W-:-:S13]  /*14c70*/  ISETP.NE.AND P0, PT, R14, RZ, PT ;  /* 0x000000ff0e00720c */ /* 0x002fda0003f05270 */
[----:B------:R-:W-:Y:S05]  /*14c80*/  @P0 BRA `(.L_x_950) ;  /* 0x0000000000880947 */ /* 0x000fea0003800000 */
[----:B------:R-:W-:-:S03]  /*14c90*/  UMOV UR4, 0xffffffff ;  /* 0xffffffff00047882 */ /* 0x000fc60000000000 */
[----:B------:R-:W-:Y:S05]  /*14ca0*/  BRA.DIV UR4, `(.L_x_1113) ;  /* 0x00000016044c7947 */ /* 0x000fea000b800000 */
[----:B------:R-:W-:-:S13]  /*14cb0*/  ELECT P6, URZ, PT ;  /* 0x00000000003f782f */ /* 0x000fda00038c0000 */
.L_x_1158:
[----:B------:R-:W-:Y:S05]  /*14cc0*/  @!P6 BRA `(.L_x_950) ;  /* 0x000000000078e947 */ /* 0x000fea0003800000 */
[----:B0-----:R-:W2:Y:S02]  /*14cd0*/  LDL.LU R3, [R1+0x14] ;  /* 0x0000140001037983 */ /* 0x001ea40000300800 */
[----:B--2---:R-:W-:-:S04]  /*14ce0*/  LOP3.LUT R3, R3, 0x2, RZ, 0xfc, !PT ;  /* 0x0000000203037812 */ /* 0x004fc800078efcff */
[----:B------:R-:W-:-:S13]  /*14cf0*/  ISETP.NE.AND P2, PT, R3, 0x3, PT ;  /* 0x000000030300780c */ /* 0x000fda0003f45270 */
[----:B------:R-:W-:Y:S05]  /*14d00*/  @!P2 BRA `(.L_x_1114) ;  /* 0x000000000004a947 */ /* 0x000fea0003800000 */
[----:B------:R-:W-:Y:S01]  /*14d10*/  BPT.TRAP 0x1 ;  /* 0x000000040000795c */ /* 0x000fe20000300000 */
.L_x_1114:
[----:B------:R-:W-:Y:S01]  /*14d20*/  VIADD R7, R2, 0x28840 ;  /* 0x0002884002077836 */ /* 0x000fe20000000000 */
[----:B------:R-:W-:Y:S01]  /*14d30*/  SHF.L.U32 R5, R9, 0x1f, RZ ;  /* 0x0000001f09057819 */ /* 0x000fe200000006ff */
[C---:B------:R-:W-:Y:S02]  /*14d40*/  VIADD R3, R0.reuse, 0x1 ;  /* 0x0000000100037836 */ /* 0x040fe40000000000 */
[----:B------:R-:W-:-:S03]  /*14d50*/  IMAD R6, R0, 0x8, R7 ;  /* 0x0000000800067824 */ /* 0x000fc600078e0207 */
[C---:B------:R-:W-:Y:S01]  /*14d60*/  ISETP.NE.AND P1, PT, R3.reuse, 0x2, PT ;  /* 0x000000020300780c */ /* 0x040fe20003f25270 */
[----:B------:R-:W0:Y:S03]  /*14d70*/  SYNCS.PHASECHK.TRANS64.TRYWAIT P0, [R6+URZ], R5 ;  /* 0x00000005060075a7 */ /* 0x000e26000800017f */
[----:B------:R-:W-:Y:S02]  /*14d80*/  SEL R4, RZ, 0x1, P1 ;  /* 0x00000001ff047807 */ /* 0x000fe40000800000 */
[----:B------:R-:W-:Y:S02]  /*14d90*/  SEL R8, R3, RZ, P1 ;  /* 0x000000ff03087207 */ /* 0x000fe40000800000 */
[----:B------:R-:W-:-:S03]  /*14da0*/  LOP3.LUT R4, R9, R4, RZ, 0x3c, !PT ;  /* 0x0000000409047212 */ /* 0x000fc600078e3cff */
[----:B------:R-:W-:Y:S01]  /*14db0*/  IMAD R3, R8, 0x8, R7 ;  /* 0x0000000808037824 */ /* 0x000fe200078e0207 */
[----:B------:R-:W-:Y:S01]  /*14dc0*/  SHF.L.U32 R4, R4, 0x1f, RZ ;  /* 0x0000001f04047819 */ /* 0x000fe200000006ff */
[----:B0-----:R-:W-:Y:S06]  /*14dd0*/  @!P0 BRA `(.L_x_1115) ;  /* 0x0000001400208947 */ /* 0x001fec0003800000 */
.L_x_1159:
[----:B------:R-:W1:Y:S02]  /*14de0*/  SYNCS.PHASECHK.TRANS64.TRYWAIT P0, [R3+URZ], R4 ;  /* 0x00000004030075a7 */ /* 0x000e64000800017f */
[----:B-1----:R-:W-:Y:S05]  /*14df0*/  @!P0 BRA `(.L_x_1116) ;  /* 0x00000014002c8947 */ /* 0x002fea0003800000 */
.L_x_1160:
[----:B------:R-:W-:Y:S05]  /*14e00*/  @!P2 BRA `(.L_x_1117) ;  /* 0x000000000004a947 */ /* 0x000fea0003800000 */
[----:B------:R-:W-:Y:S01]  /*14e10*/  BPT.TRAP 0x1 ;  /* 0x000000040000795c */ /* 0x000fe20000300000 */
.L_x_1117:
[----:B-1----:R-:W-:-:S04]  /*14e20*/  VIADD R3, R2, 0x28860 ;  /* 0x0002886002037836 */ /* 0x002fc80000000000 */
[----:B------:R-:W-:-:S04]  /*14e30*/  IMAD R0, R0, 0x8, R3 ;  /* 0x0000000800007824 */ /* 0x000fc800078e0203 */
[----:B------:R-:W1:Y:S02]  /*14e40*/  SYNCS.PHASECHK.TRANS64.TRYWAIT P0, [R0+URZ], R5 ;  /* 0x00000005000075a7 */ /* 0x000e64000800017f */
[----:B-1----:R-:W-:Y:S05]  /*14e50*/  @!P0 BRA `(.L_x_1118) ;  /* 0x0000001400288947 */ /* 0x002fea0003800000 */
.L_x_1161:
[----:B------:R-:W-:-:S07]  /*14e60*/  IMAD R3, R8, 0x8, R3 ;  /* 0x0000000808037824 */ /* 0x000fce00078e0203 */
.L_x_1119:
[----:B--2---:R2:W3:Y:S02]  /*14e70*/  SYNCS.PHASECHK.TRANS64.TRYWAIT P0, [R3+URZ], R4 ;  /* 0x00000004030075a7 */ /* 0x0044e4000800017f */
[----:B---3--:R-:W-:Y:S05]  /*14e80*/  @!P0 NANOSLEEP.SYNCS 0x989680 ;  /* 0x009896800000895d */ /* 0x008fea0003900000 */
[----:B------:R-:W3:Y:S02]  /*14e90*/  @!P0 SYNCS.PHASECHK.TRANS64 P0, [R3+URZ], R4 ;  /* 0x00000004030085a7 */ /* 0x000ee4000800007f */
[----:B---3--:R-:W-:Y:S05]  /*14ea0*/  @!P0 BRA `(.L_x_1119) ;  /* 0xfffffffc00f08947 */ /* 0x008fea000383ffff */
.L_x_950:
[----:B------:R-:W-:Y:S05]  /*14eb0*/  BSYNC B6 ;  /* 0x0000000000067941 */ /* 0x000fea0003800000 */
.L_x_947:
[----:B------:R-:W-:Y:S05]  /*14ec0*/  EXIT ;  /* 0x000000000000794d */ /* 0x000fea0003800000 */
.L_x_960:
[----:B0-----:R-:W-:-:S04]  /*14ed0*/  IMAD.U32 R3, RZ, RZ, UR36 ;  /* 0x00000024ff037e24 */ /* 0x001fc8000f8e00ff */
[----:B------:R0:W1:Y:S03]  /*14ee0*/  SYNCS.PHASECHK.TRANS64.TRYWAIT P1, [R3+URZ+0x28800], R2 ;  /* 0x02880002030075a7 */ /* 0x000066000802017f */
[----:B-1----:R-:W-:Y:S05]  /*14ef0*/  @!P1 NANOSLEEP.SYNCS 0x989680 ;  /* 0x009896800000995d */ /* 0x002fea0003900000 */
[----:B------:R-:W1:Y:S02]  /*14f00*/  @!P1 SYNCS.PHASECHK.TRANS64 P1, [R3+URZ+0x28800], R2 ;  /* 0x02880002030095a7 */ /* 0x000e64000802007f */
[----:B-1----:R-:W-:Y:S05]  /*14f10*/  @!P1 BRA `(.L_x_960) ;  /* 0xfffffffc00ec9947 */ /* 0x002fea000383ffff */
[----:B------:R-:W-:Y:S05]  /*14f20*/  BRA `(.L_x_1120) ;  /* 0xfffffec400ec7947 */ /* 0x000fea000383ffff */
.L_x_964:
[----:B0-----:R-:W-:-:S04]  /*14f30*/  IMAD.U32 R3, RZ, RZ, UR36 ;  /* 0x00000024ff037e24 */ /* 0x001fc8000f8e00ff */
[----:B------:R0:W2:Y:S03]  /*14f40*/  SYNCS.PHASECHK.TRANS64.TRYWAIT P2, [R3+URZ+0x28830], R2 ;  /* 0x02883002030075a7 */ /* 0x0000a6000804017f */
[----:B--2---:R-:W-:Y:S05]  /*14f50*/  @!P2 NANOSLEEP.SYNCS 0x989680 ;  /* 0x009896800000a95d */ /* 0x004fea0003900000 */
[----:B------:R-:W2:Y:S02]  /*14f60*/  @!P2 SYNCS.PHASECHK.TRANS64 P2, [R3+URZ+0x28830], R2 ;  /* 0x028830020300a5a7 */ /* 0x000ea4000804007f */
[----:B--2---:R-:W-:Y:S05]  /*14f70*/  @!P2 BRA `(.L_x_964) ;  /* 0xfffffffc00eca947 */ /* 0x004fea000383ffff */
[----:B------:R-:W-:Y:S05]  /*14f80*/  BRA `(.L_x_963) ;  /* 0xfffffec800087947 */ /* 0x000fea000383ffff */
.L_x_980:
[----:B-1----:R-:W-:-:S04]  /*14f90*/  IMAD.U32 R12, RZ, RZ, UR10 ;  /* 0x0000000aff0c7e24 */ /* 0x002fc8000f8e00ff */
[----:B------:R1:W2:Y:S03]  /*14fa0*/  SYNCS.PHASECHK.TRANS64.TRYWAIT P5, [R12+URZ+0x28830], R11 ;  /* 0x0288300b0c0075a7 */ /* 0x0002a600080a017f */
[----:B--2---:R-:W-:Y:S05]  /*14fb0*/  @!P5 NANOSLEEP.SYNCS 0x989680 ;  /* 0x009896800000d95d */ /* 0x004fea0003900000 */
[----:B------:R-:W2:Y:S02]  /*14fc0*/  @!P5 SYNCS.PHASECHK.TRANS64 P5, [R12+URZ+0x28830], R11 ;  /* 0x0288300b0c00d5a7 */ /* 0x000ea400080a007f */
[----:B--2---:R-:W-:Y:S05]  /*14fd0*/  @!P5 BRA `(.L_x_980) ;  /* 0xfffffffc00ecd947 */ /* 0x004fea000383ffff */
[----:B------:R-:W-:Y:S05]  /*14fe0*/  BRA `(.L_x_977) ;  /* 0xffffff0400107947 */ /* 0x000fea000383ffff */
.L_x_984:
[----:B-1----:R-:W-:-:S04]  /*14ff0*/  IMAD.U32 R12, RZ, RZ, UR10 ;  /* 0x0000000aff0c7e24 */ /* 0x002fc8000f8e00ff */
[----:B------:R1:W2:Y:S03]  /*15000*/  SYNCS.PHASECHK.TRANS64.TRYWAIT P4, [R12+URZ+0x28850], R11 ;  /* 0x0288500b0c0075a7 */ /* 0x0002a6000808017f */
[----:B--2---:R-:W-:Y:S05]  /*15010*/  @!P4 NANOSLEEP.SYNCS 0x989680 ;  /* 0x009896800000c95d */ /* 0x004fea0003900000 */
[----:B------:R-:W2:Y:S02]  /*15020*/  @!P4 SYNCS.PHASECHK.TRANS64 P4, [R12+URZ+0x28850], R11 ;  /* 0x0288500b0c00c5a7 */ /* 0x000ea4000808007f */
[----:B--2---:R-:W-:Y:S05]  /*15030*/  @!P4 BRA `(.L_x_984) ;  /* 0xfffffffc00ecc947 */ /* 0x004fea000383ffff */
[----:B------:R-:W-:Y:S05]  /*15040*/  BRA `(.L_x_981) ;  /* 0xffffff0400d47947 */ /* 0x000fea000383ffff */
.L_x_1001:
[----:B-1----:R-:W-:-:S04]  /*15050*/  IMAD.U32 R10, RZ, RZ, UR10 ;  /* 0x0000000aff0a7e24 */ /* 0x002fc8000f8e00ff */
[----:B------:R1:W2:Y:S03]  /*15060*/  SYNCS.PHASECHK.TRANS64.TRYWAIT P3, [R10+URZ+0x28830], R9 ;  /* 0x028830090a0075a7 */ /* 0x0002a6000806017f */
[----:B--2---:R-:W-:Y:S05]  /*15070*/  @!P3 NANOSLEEP.SYNCS 0x989680 ;  /* 0x009896800000b95d */ /* 0x004fea0003900000 */
[----:B------:R-:W2:Y:S02]  /*15080*/  @!P3 SYNCS.PHASECHK.TRANS64 P3, [R10+URZ+0x28830], R9 ;  /* 0x028830090a00b5a7 */ /* 0x000ea4000806007f */
[----:B--2---:R-:W-:Y:S05]  /*15090*/  @!P3 BRA `(.L_x_1001) ;  /* 0xfffffffc00ecb947 */ /* 0x004fea000383ffff */
[----:B------:R-:W-:Y:S05]  /*150a0*/  BRA `(.L_x_998) ;  /* 0xffffff3c00a07947 */ /* 0x000fea000383ffff */
.L_x_1005:
[----:B-1----:R-:W-:-:S04]  /*150b0*/  IMAD.U32 R10, RZ, RZ, UR10 ;  /* 0x0000000aff0a7e24 */ /* 0x002fc8000f8e00ff */
[----:B------:R1:W2:Y:S03]  /*150c0*/  SYNCS.PHASECHK.TRANS64.TRYWAIT P2, [R10+URZ+0x28850], R9 ;  /* 0x028850090a0075a7 */ /* 0x0002a6000804017f */
[----:B--2---:R-:W-:Y:S05]  /*150d0*/  @!P2 NANOSLEEP.SYNCS 0x989680 ;  /* 0x009896800000a95d */ /* 0x004fea0003900000 */
[----:B------:R-:W2:Y:S02]  /*150e0*/  @!P2 SYNCS.PHASECHK.TRANS64 P2, [R10+URZ+0x28850], R9 ;  /* 0x028850090a00a5a7 */ /* 0x000ea4000804007f */
[----:B--2---:R-:W-:Y:S05]  /*150f0*/  @!P2 BRA `(.L_x_1005) ;  /* 0xfffffffc00eca947 */ /* 0x004fea000383ffff */
[----:B------:R-:W-:Y:S05]  /*15100*/  BRA `(.L_x_1002) ;  /* 0xffffff4000647947 */ /* 0x000fea000383ffff */
.L_x_1011:
[----:B-1----:R-:W-:-:S04]  /*15110*/  IMAD.U32 R10, RZ, RZ, UR10 ;  /* 0x0000000aff0a7e24 */ /* 0x002fc8000f8e00ff */
[----:B------:R1:W2:Y:S03]  /*15120*/  SYNCS.PHASECHK.TRANS64.TRYWAIT P3, [R10+URZ+0x28830], R9 ;  /* 0x028830090a0075a7 */ /* 0x0002a6000806017f */
[----:B--2---:R-:W-:Y:S05]  /*15130*/  @!P3 NANOSLEEP.SYNCS 0x989680 ;  /* 0x009896800000b95d */ /* 0x004fea0003900000 */
[----:B------:R-:W2:Y:S02]  /*15140*/  @!P3 SYNCS.PHASECHK.TRANS64 P3, [R10+URZ+0x28830], R9 ;  /* 0x028830090a00b5a7 */ /* 0x000ea4000806007f */
[----:B--2---:R-:W-:Y:S05]  /*15150*/  @!P3 BRA `(.L_x_1011) ;  /* 0xfffffffc00ecb947 */ /* 0x004fea000383ffff */
[----:B------:R-:W-:Y:S05]  /*15160*/  BRA `(.L_x_1008) ;  /* 0xffffff6400847947 */ /* 0x000fea000383ffff */
.L_x_1015:
[----:B-1----:R-:W-:-:S04]  /*15170*/  IMAD.U32 R10, RZ, RZ, UR10 ;  /* 0x0000000aff0a7e24 */ /* 0x002fc8000f8e00ff */
[----:B------:R1:W2:Y:S03]  /*15180*/  SYNCS.PHASECHK.TRANS64.TRYWAIT P2, [R10+URZ+0x28850], R9 ;  /* 0x028850090a0075a7 */ /* 0x0002a6000804017f */
[----:B--2---:R-:W-:Y:S05]  /*15190*/  @!P2 NANOSLEEP.SYNCS 0x989680 ;  /* 0x009896800000a95d */ /* 0x004fea0003900000 */
[----:B------:R-:W2:Y:S02]  /*151a0*/  @!P2 SYNCS.PHASECHK.TRANS64 P2, [R10+URZ+0x28850], R9 ;  /* 0x028850090a00a5a7 */ /* 0x000ea4000804007f */
[----:B--2---:R-:W-:Y:S05]  /*151b0*/  @!P2 BRA `(.L_x_1015) ;  /* 0xfffffffc00eca947 */ /* 0x004fea000383ffff */
[----:B------:R-:W-:Y:S05]  /*151c0*/  BRA `(.L_x_1012) ;  /* 0xffffff6800447947 */ /* 0x000fea000383ffff */
.L_x_1028:
[----:B-1----:R-:W-:-:S04]  /*151d0*/  IMAD.U32 R5, RZ, RZ, UR5 ;  /* 0x00000005ff057e24 */ /* 0x002fc8000f8e00ff */
[----:B------:R1:W2:Y:S03]  /*151e0*/  SYNCS.PHASECHK.TRANS64.TRYWAIT P0, [R5+URZ+0x28850], R0 ;  /* 0x02885000050075a7 */ /* 0x0002a6000800017f */
[----:B--2---:R-:W-:Y:S05]  /*151f0*/  @!P0 NANOSLEEP.SYNCS 0x989680 ;  /* 0x009896800000895d */ /* 0x004fea0003900000 */
[----:B------:R-:W2:Y:S02]  /*15200*/  @!P0 SYNCS.PHASECHK.TRANS64 P0, [R5+URZ+0x28850], R0 ;  /* 0x02885000050085a7 */ /* 0x000ea4000800007f */
[----:B--2---:R-:W-:Y:S05]  /*15210*/  @!P0 BRA `(.L_x_1028) ;  /* 0xfffffffc00ec8947 */ /* 0x004fea000383ffff */
[----:B------:R-:W-:Y:S05]  /*15220*/  BRA `(.L_x_1027) ;  /* 0xffffff9c00387947 */ /* 0x000fea000383ffff */
.L_x_1045:
[----:B------:R-:W-:Y:S02]  /*15230*/  IMAD.MOV.U32 R13, RZ, RZ, R0 ;  /* 0x000000ffff0d7224 */ /* 0x000fe400078e0000 */
[----:B------:R-:W-:Y:S02]  /*15240*/  IMAD.MOV.U32 R12, RZ, RZ, RZ ;  /* 0x000000ffff0c7224 */ /* 0x000fe400078e00ff */
[----:B------:R-:W-:Y:S02]  /*15250*/  IMAD.MOV.U32 R11, RZ, RZ, 0x1f ;  /* 0x0000001fff0b7424 */ /* 0x000fe400078e00ff */
[----:B------:R-:W-:-:S07]  /*15260*/  IMAD.MOV.U32 R15, RZ, RZ, -0x1 ;  /* 0xffffffffff0f7424 */ /* 0x000fce00078e00ff */
[----:B01----:R-:W-:Y:S05]  /*15270*/  WARPSYNC.COLLECTIVE R15, `(.L_x_1121) ;  /* 0x000000000f087348 */ /* 0x003fea0003c00000 */
[----:B------:R2:W3:Y:S02]  /*15280*/  SHFL.IDX P6, R14, R13, R12, R11 ;  /* 0x0000000c0d0e7389 */ /* 0x0004e400000c000b */
[----:B0123--:R-:W-:Y:S01]  /*15290*/  ENDCOLLECTIVE ;  /* 0x000000000000791b */ /* 0x00ffe20003800000 */
.L_x_1121:
[----:B------:R-:W-:Y:S05]  /*152a0*/  BRA `(.L_x_1122) ;  /* 0xffffffcc001c7947 */ /* 0x000fea000383ffff */
.L_x_1047:
[----:B------:R-:W-:Y:S01]  /*152b0*/  BSSY B0, `(.L_x_1123) ;  /* 0x0000006000007945 */ /* 0x000fe20003800000 */
[----:B------:R-:W-:-:S07]  /*152c0*/  IMAD.MOV.U32 R15, RZ, RZ, -0x1 ;  /* 0xffffffffff0f7424 */ /* 0x000fce00078e00ff */
[----:B012---:R-:W-:Y:S05]  /*152d0*/  WARPSYNC.COLLECTIVE R15, `(.L_x_1124) ;  /* 0x000000000f0c7348 */ /* 0x007fea0003c00000 */
[----:B------:R-:W-:Y:S02]  /*152e0*/  ELECT P6, UR62, PT ;  /* 0x00000000003e782f */ /* 0x000fe400038c0000 */
[----:B------:R-:W-:Y:S01]  /*152f0*/  MOV R14, UR62 ;  /* 0x0000003e000e7c02 */ /* 0x000fe20008000f00 */
[----:B012---:R-:W-:Y:S10]  /*15300*/  ENDCOLLECTIVE ;  /* 0x000000000000791b */ /* 0x007ff40003800000 */
.L_x_1124:
[----:B------:R-:W-:Y:S05]  /*15310*/  BSYNC B0 ;  /* 0x0000000000007941 */ /* 0x000fea0003800000 */
.L_x_1123:
[----:B------:R-:W-:Y:S05]  /*15320*/  BRA `(.L_x_1125) ;  /* 0xffffffcc001c7947 */ /* 0x000fea000383ffff */
.L_x_1049:
[----:B-1----:R-:W-:-:S04]  /*15330*/  IMAD.U32 R3, RZ, RZ, UR38 ;  /* 0x00000026ff037e24 */ /* 0x002fc8000f8e00ff */
[----:B------:R1:W2:Y:S03]  /*15340*/  SYNCS.PHASECHK.TRANS64.TRYWAIT P0, [R3+URZ+0x28840], R0 ;  /* 0x02884000030075a7 */ /* 0x0002a6000800017f */
[----:B--2---:R-:W-:Y:S05]  /*15350*/  @!P0 NANOSLEEP.SYNCS 0x989680 ;  /* 0x009896800000895d */ /* 0x004fea0003900000 */
[----:B------:R-:W2:Y:S02]  /*15360*/  @!P0 SYNCS.PHASECHK.TRANS64 P0, [R3+URZ+0x28840], R0 ;  /* 0x02884000030085a7 */ /* 0x000ea4000800007f */
[----:B--2---:R-:W-:Y:S05]  /*15370*/  @!P0 BRA `(.L_x_1049) ;  /* 0xfffffffc00ec8947 */ /* 0x004fea000383ffff */
[----:B------:R-:W-:Y:S05]  /*15380*/  BRA `(.L_x_1126) ;  /* 0xffffffcc00707947 */ /* 0x000fea000383ffff */
.L_x_1052:
[----:B------:R-:W-:Y:S02]  /*15390*/  IMAD.MOV.U32 R13, RZ, RZ, R6 ;  /* 0x000000ffff0d7224 */ /* 0x000fe400078e0006 */
[----:B------:R-:W-:Y:S02]  /*153a0*/  IMAD.MOV.U32 R12, RZ, RZ, RZ ;  /* 0x000000ffff0c7224 */ /* 0x000fe400078e00ff */
[----:B------:R-:W-:Y:S02]  /*153b0*/  IMAD.MOV.U32 R11, RZ, RZ, 0x181f ;  /* 0x0000181fff0b7424 */ /* 0x000fe400078e00ff */
[----:B------:R-:W-:Y:S02]  /*153c0*/  IMAD.MOV.U32 R15, RZ, RZ, -0x1 ;  /* 0xffffffffff0f7424 */ /* 0x000fe400078e00ff */
[----:B------:R-:W-:-:S07]  /*153d0*/  VIADD R4, R4, UR40 ;  /* 0x0000002804047c36 */ /* 0x000fce0008000000 */
[----:B------:R-:W-:Y:S05]  /*153e0*/  WARPSYNC.COLLECTIVE R15, `(.L_x_1127) ;  /* 0x000000000f087348 */ /* 0x000fea0003c00000 */
[----:B------:R0:W1:Y:S02]  /*153f0*/  SHFL.IDX P6, R14, R13, R12, R11 ;  /* 0x0000000c0d0e7389 */ /* 0x00006400000c000b */
[----:B01----:R-:W-:Y:S01]  /*15400*/  ENDCOLLECTIVE ;  /* 0x000000000000791b */ /* 0x003fe20003800000 */
.L_x_1127:
[----:B------:R-:W-:Y:S02]  /*15410*/  IMAD.MOV.U32 R13, RZ, RZ, R0 ;  /* 0x000000ffff0d7224 */ /* 0x000fe400078e0000 */
[----:B------:R-:W-:-:S07]  /*15420*/  IMAD.MOV.U32 R2, RZ, RZ, R14 ;  /* 0x000000ffff027224 */ /* 0x000fce00078e000e */
[----:B------:R-:W-:Y:S05]  /*15430*/  WARPSYNC.COLLECTIVE R15, `(.L_x_1128) ;  /* 0x000000000f087348 */ /* 0x000fea0003c00000 */
[----:B------:R0:W1:Y:S02]  /*15440*/  SHFL.IDX P6, R14, R13, R12, R11 ;  /* 0x0000000c0d0e7389 */ /* 0x00006400000c000b */
[----:B01----:R-:W-:Y:S01]  /*15450*/  ENDCOLLECTIVE ;  /* 0x000000000000791b */ /* 0x003fe20003800000 */
.L_x_1128:
[----:B------:R-:W-:Y:S02]  /*15460*/  ULDC UR4, c[0x0][0x288] ;  /* 0x0000a20000047ab9 */ /* 0x000fe40000000800 */
[----:B------:R-:W-:-:S05]  /*15470*/  IMAD R5, R8, UR4, RZ ;  /* 0x0000000408057c24 */ /* 0x000fca000f8e02ff */
[C---:B------:R-:W-:Y:S01]  /*15480*/  ISETP.GE.AND P2, PT, R4.reuse, R5, PT ;  /* 0x000000050400720c */ /* 0x040fe20003f46270 */
[----:B------:R-:W-:Y:S02]  /*15490*/  VIADD R12, R4, 0x10 ;  /* 0x00000010040c7836 */ /* 0x000fe40000000000 */
[----:B------:R-:W-:-:S10]  /*154a0*/  IMAD.MOV.U32 R13, RZ, RZ, R6 ;  /* 0x000000ffff0d7224 */ /* 0x000fd400078e0006 */
[----:B------:R-:W-:Y:S01]  /*154b0*/  @!P2 LEA R8, R7, UR38, 0x1 ;  /* 0x000000260708ac11 */ /* 0x000fe2000f8e08ff */
[----:B------:R-:W-:-:S05]  /*154c0*/  IMAD.MOV.U32 R3, RZ, RZ, R14 ;  /* 0x000000ffff037224 */ /* 0x000fca00078e000e */
[----:B------:R-:W-:-:S04]  /*154d0*/  LOP3.LUT R3, R3, R2, RZ, 0x3c, !PT ;  /* 0x0000000203037212 */ /* 0x000fc800078e3cff */
[----:B------:R-:W-:-:S04]  /*154e0*/  LOP3.LUT R2, R3, R2, RZ, 0x3c, !PT ;  /* 0x0000000203027212 */ /* 0x000fc800078e3cff */
[----:B------:R-:W-:-:S03]  /*154f0*/  LOP3.LUT R3, R3, R2, RZ, 0x3c, !PT ;  /* 0x0000000203037212 */ /* 0x000fc600078e3cff */
[----:B------:R-:W-:-:S05]  /*15500*/  @!P2 IMAD.WIDE.U32 R2, R10, 0x2, R2 ;  /* 0x000000020a02a825 */ /* 0x000fca00078e0002 */
[----:B------:R-:W-:Y:S01]  /*15510*/  @!PT LDS RZ, [RZ] ;  /* 0x00000000fffff984 */ /* 0x000fe20000000800 */
[----:B------:R-:W-:Y:S01]  /*15520*/  @!PT LDS RZ, [RZ] ;  /* 0x00000000fffff984 */ /* 0x000fe20000000800 */
[----:B------:R-:W-:Y:S01]  /*15530*/  @!PT LDS RZ, [RZ] ;  /* 0x00000000fffff984 */ /* 0x000fe20000000800 */
[----:B------:R0:W-:Y:S04]  /*15540*/  @!P2 LDGSTS.E.BYPASS.LTC128B.128 [R8+0x10400], desc[UR44][R2.64], !P1 ;  /* 0x104000000208afae */ /* 0x0001e8000c901d6c */
[----:B------:R0:W-:Y:S01]  /*15550*/  @!P2 LDGSTS.E.BYPASS.LTC128B.128 [R8+0x14400], desc[UR44][R2.64+0x80], !P0 ;  /* 0x144000800208afae */ /* 0x0001e2000c101d6c */
[----:B------:R-:W-:Y:S01]  /*15560*/  ISETP.GE.AND P2, PT, R12, R5, PT ;  /* 0x000000050c00720c */ /* 0x000fe20003f46270 */
[----:B------:R-:W-:-:S12]  /*15570*/  IMAD.MOV.U32 R12, RZ, RZ, 0x1 ;  /* 0x00000001ff0c7424 */ /* 0x000fd800078e00ff */
[----:B0-----:R-:W-:Y:S05]  /*15580*/  WARPSYNC.COLLECTIVE R15, `(.L_x_1129) ;  /* 0x000000000f087348 */ /* 0x001fea0003c00000 */
[----:B------:R1:W2:Y:S02]  /*15590*/  SHFL.IDX P6, R14, R13, R12, R11 ;  /* 0x0000000c0d0e7389 */ /* 0x0002a400000c000b */
[----:B012---:R-:W-:Y:S01]  /*155a0*/  ENDCOLLECTIVE ;  /* 0x000000000000791b */ /* 0x007fe20003800000 */
.L_x_1129:
[----:B------:R-:W-:Y:S01]  /*155b0*/  VIADD R2, R4, 0x20 ;  /* 0x0000002004027836 */ /* 0x000fe20000000000 */
[----:B------:R-:W-:Y:S01]  /*155c0*/  @!P2 LEA R21, R7, UR38, 0x1 ;  /* 0x000000260715ac11 */ /* 0x000fe2000f8e08ff */
[----:B------:R-:W-:Y:S02]  /*155d0*/  IMAD.MOV.U32 R13, RZ, RZ, R0 ;  /* 0x000000ffff0d7224 */ /* 0x000fe400078e0000 */
[----:B------:R-:W-:-:S07]  /*155e0*/  IMAD.MOV.U32 R8, RZ, RZ, R14 ;  /* 0x000000ffff087224 */ /* 0x000fce00078e000e */
[----:B------:R-:W-:Y:S05]  /*155f0*/  WARPSYNC.COLLECTIVE R15, `(.L_x_1130) ;  /* 0x000000000f087348 */ /* 0x000fea0003c00000 */
[----:B------:R0:W1:Y:S02]  /*15600*/  SHFL.IDX P6, R14, R13, R12, R11 ;  /* 0x0000000c0d0e7389 */ /* 0x00006400000c000b */
[----:B01----:R-:W-:Y:S01]  /*15610*/  ENDCOLLECTIVE ;  /* 0x000000000000791b */ /* 0x003fe20003800000 */
.L_x_1130:
[----:B------:R-:W-:Y:S02]  /*15620*/  IMAD.MOV.U32 R9, RZ, RZ, R8 ;  /* 0x000000ffff097224 */ /* 0x000fe400078e0008 */
[----:B------:R-:W-:Y:S02]  /*15630*/  IMAD.MOV.U32 R13, RZ, RZ, R6 ;  /* 0x000000ffff0d7224 */ /* 0x000fe400078e0006 */
[----:B------:R-:W-:Y:S02]  /*15640*/  IMAD.MOV.U32 R12, RZ, RZ, 0x2 ;  /* 0x00000002ff0c7424 */ /* 0x000fe400078e00ff */
[----:B------:R-:W-:-:S07]  /*15650*/  IMAD.MOV.U32 R8, RZ, RZ, R14 ;  /* 0x000000ffff087224 */ /* 0x000fce00078e000e */
[----:B------:R-:W-:Y:S05]  /*15660*/  WARPSYNC.COLLECTIVE R15, `(.L_x_1131) ;  /* 0x000000000f087348 */ /* 0x000fea0003c00000 */
[----:B------:R0:W1:Y:S02]  /*15670*/  SHFL.IDX P6, R14, R13, R12, R11 ;  /* 0x0000000c0d0e7389 */ /* 0x00006400000c000b */
[----:B01----:R-:W-:Y:S01]  /*15680*/  ENDCOLLECTIVE ;  /* 0x000000000000791b */ /* 0x003fe20003800000 */
.L_x_1131:
[----:B------:R-:W-:-:S05]  /*15690*/  @!P2 IMAD.WIDE.U32 R8, R10, 0x2, R8 ;  /* 0x000000020a08a825 */ /* 0x000fca00078e0008 */
[----:B------:R-:W-:Y:S01]  /*156a0*/  @!PT LDS RZ, [RZ] ;  /* 0x00000000fffff984 */ /* 0x000fe20000000800 */
[----:B------:R-:W-:Y:S01]  /*156b0*/  @!PT LDS RZ, [RZ] ;  /* 0x00000000fffff984 */ /* 0x000fe20000000800 */
[----:B------:R-:W-:Y:S01]  /*156c0*/  @!PT LDS RZ, [RZ] ;  /* 0x00000000fffff984 */ /* 0x000fe20000000800 */
[----:B------:R-:W-:Y:S04]  /*156d0*/  @!P2 LDGSTS.E.BYPASS.LTC128B.128 [R21+0x10c00], desc[UR44][R8.64], !P1 ;  /* 0x10c000000815afae */ /* 0x000fe8000c901d6c */
[----:B------:R0:W-:Y:S01]  /*156e0*/  @!P2 LDGSTS.E.BYPASS.LTC128B.128 [R21+0x14c00], desc[UR44][R8.64+0x80], !P0 ;  /* 0x14c000800815afae */ /* 0x0001e2000c101d6c */
[----:B------:R-:W-:Y:S01]  /*156f0*/  ISETP.GE.AND P2, PT, R2, R5, PT ;  /* 0x000000050200720c */ /* 0x000fe20003f46270 */
[----:B------:R-:W-:Y:S02]  /*15700*/  IMAD.MOV.U32 R13, RZ, RZ, R0 ;  /* 0x000000ffff0d7224 */ /* 0x000fe400078e0000 */
[----:B0-----:R-:W-:Y:S02]  /*15710*/  VIADD R8, R4, 0x30 ;  /* 0x0000003004087836 */ /* 0x001fe40000000000 */
[----:B------:R-:W-:-:S08]  /*15720*/  IMAD.MOV.U32 R2, RZ, RZ, R14 ;  /* 0x000000ffff027224 */ /* 0x000fd000078e000e */
[----:B------:R-:W-:-:S07]  /*15730*/  @!P2 LEA R20, R7, UR38, 0x1 ;  /* 0x000000260714ac11 */ /* 0x000fce000f8e08ff */
[----:B------:R-:W-:Y:S05]  /*15740*/  WARPSYNC.COLLECTIVE R15, `(.L_x_1132) ;  /* 0x000000000f087348 */ /* 0x000fea0003c00000 */
[----:B------:R0:W1:Y:S02]  /*15750*/  SHFL.IDX P6, R14, R13, R12, R11 ;  /* 0x0000000c0d0e7389 */ /* 0x00006400000c000b */
[----:B01----:R-:W-:Y:S01]  /*15760*/  ENDCOLLECTIVE ;  /* 0x000000000000791b */ /* 0x003fe20003800000 */
.L_x_1132:
[----:B------:R-:W-:Y:S02]  /*15770*/  IMAD.MOV.U32 R3, RZ, RZ, R2 ;  /* 0x000000ffff037224 */ /* 0x000fe400078e0002 */
[----:B------:R-:W-:Y:S02]  /*15780*/  IMAD.MOV.U32 R13, RZ, RZ, R6 ;  /* 0x000000ffff0d7224 */ /* 0x000fe400078e0006 */
[----:B------:R-:W-:Y:S02]  /*15790*/  IMAD.MOV.U32 R12, RZ, RZ, 0x3 ;  /* 0x00000003ff0c7424 */ /* 0x000fe400078e00ff */
[----:B------:R-:W-:-:S07]  /*157a0*/  IMAD.MOV.U32 R2, RZ, RZ, R14 ;  /* 0x000000ffff027224 */ /* 0x000fce00078e000e */
[----:B------:R-:W-:Y:S05]  /*157b0*/  WARPSYNC.COLLECTIVE R15, `(.L_x_1133) ;  /* 0x000000000f087348 */ /* 0x000fea0003c00000 */
[----:B------:R0:W1:Y:S02]  /*157c0*/  SHFL.IDX P6, R14, R13, R12, R11 ;  /* 0x0000000c0d0e7389 */ /* 0x00006400000c000b */
[----:B01----:R-:W-:Y:S01]  /*157d0*/  ENDCOLLECTIVE ;  /* 0x000000000000791b */ /* 0x003fe20003800000 */
.L_x_1133:
        /* <DEDUP_REMOVED lines=14> */
.L_x_1134:
[----:B------:R-:W-:Y:S02]  /*158c0*/  IMAD.MOV.U32 R9, RZ, RZ, R8 ;  /* 0x000000ffff097224 */ /* 0x000fe400078e0008 */
[----:B------:R-:W-:Y:S02]  /*158d0*/  IMAD.MOV.U32 R13, RZ, RZ, R6 ;  /* 0x000000ffff0d7224 */ /* 0x000fe400078e0006 */
[----:B------:R-:W-:Y:S02]  /*158e0*/  IMAD.MOV.U32 R12, RZ, RZ, 0x4 ;  /* 0x00000004ff0c7424 */ /* 0x000fe400078e00ff */
[----:B------:R-:W-:-:S07]  /*158f0*/  IMAD.MOV.U32 R8, RZ, RZ, R14 ;  /* 0x000000ffff087224 */ /* 0x000fce00078e000e */
[----:B------:R-:W-:Y:S05]  /*15900*/  WARPSYNC.COLLECTIVE R15, `(.L_x_1135) ;  /* 0x000000000f087348 */ /* 0x000fea0003c00000 */
[----:B------:R0:W1:Y:S02]  /*15910*/  SHFL.IDX P6, R14, R13, R12, R11 ;  /* 0x0000000c0d0e7389 */ /* 0x00006400000c000b */
[----:B01----:R-:W-:Y:S01]  /*15920*/  ENDCOLLECTIVE ;  /* 0x000000000000791b */ /* 0x003fe20003800000 */
.L_x_1135:
        /* <DEDUP_REMOVED lines=14> */
.L_x_1136:
[----:B------:R-:W-:Y:S02]  /*15a10*/  IMAD.MOV.U32 R3, RZ, RZ, R2 ;  /* 0x000000ffff037224 */ /* 0x000fe400078e0002 */
[----:B------:R-:W-:Y:S02]  /*15a20*/  IMAD.MOV.U32 R13, RZ, RZ, R6 ;  /* 0x000000ffff0d7224 */ /* 0x000fe400078e0006 */
[----:B------:R-:W-:Y:S02]  /*15a30*/  IMAD.MOV.U32 R12, RZ, RZ, 0x5 ;  /* 0x00000005ff0c7424 */ /* 0x000fe400078e00ff */
[----:B------:R-:W-:-:S07]  /*15a40*/  IMAD.MOV.U32 R2, RZ, RZ, R14 ;  /* 0x000000ffff027224 */ /* 0x000fce00078e000e */
[----:B------:R-:W-:Y:S05]  /*15a50*/  WARPSYNC.COLLECTIVE R15, `(.L_x_1137) ;  /* 0x000000000f087348 */ /* 0x000fea0003c00000 */
[----:B------:R0:W1:Y:S02]  /*15a60*/  SHFL.IDX P6, R14, R13, R12, R11 ;  /* 0x0000000c0d0e7389 */ /* 0x00006400000c000b */
[----:B01----:R-:W-:Y:S01]  /*15a70*/  ENDCOLLECTIVE ;  /* 0x000000000000791b */ /* 0x003fe20003800000 */
.L_x_1137:
        /* <DEDUP_REMOVED lines=14> */
.L_x_1138:
[----:B------:R-:W-:Y:S02]  /*15b60*/  IMAD.MOV.U32 R9, RZ, RZ, R8 ;  /* 0x000000ffff097224 */ /* 0x000fe400078e0008 */
[----:B------:R-:W-:Y:S02]  /*15b70*/  IMAD.MOV.U32 R13, RZ, RZ, R6 ;  /* 0x000000ffff0d7224 */ /* 0x000fe400078e0006 */
[----:B------:R-:W-:Y:S02]  /*15b80*/  IMAD.MOV.U32 R12, RZ, RZ, 0x6 ;  /* 0x00000006ff0c7424 */ /* 0x000fe400078e00ff */
[----:B------:R-:W-:-:S07]  /*15b90*/  IMAD.MOV.U32 R8, RZ, RZ, R14 ;  /* 0x000000ffff087224 */ /* 0x000fce00078e000e */
[----:B------:R-:W-:Y:S05]  /*15ba0*/  WARPSYNC.COLLECTIVE R15, `(.L_x_1139) ;  /* 0x000000000f087348 */ /* 0x000fea0003c00000 */
[----:B------:R0:W1:Y:S02]  /*15bb0*/  SHFL.IDX P6, R14, R13, R12, R11 ;  /* 0x0000000c0d0e7389 */ /* 0x00006400000c000b */
[----:B01----:R-:W-:Y:S01]  /*15bc0*/  ENDCOLLECTIVE ;  /* 0x000000000000791b */ /* 0x003fe20003800000 */
.L_x_1139:
        /* <DEDUP_REMOVED lines=8> */
[----:B------:R-:W-:-:S10]  /*15c50*/  IMAD.MOV.U32 R2, RZ, RZ, R14 ;  /* 0x000000ffff027224 */ /* 0x000fd400078e000e */
[----:B0-----:R-:W-:-:S07]  /*15c60*/  @!P2 LEA R8, R7, UR38, 0x1 ;  /* 0x000000260708ac11 */ /* 0x001fce000f8e08ff */
[----:B------:R-:W-:Y:S05]  /*15c70*/  WARPSYNC.COLLECTIVE R15, `(.L_x_1140) ;  /* 0x000000000f087348 */ /* 0x000fea0003c00000 */
[----:B------:R0:W1:Y:S02]  /*15c80*/  SHFL.IDX P6, R14, R13, R12, R11 ;  /* 0x0000000c0d0e7389 */ /* 0x00006400000c000b */
[----:B01----:R-:W-:Y:S01]  /*15c90*/  ENDCOLLECTIVE ;  /* 0x000000000000791b */ /* 0x003fe20003800000 */
.L_x_1140:
[----:B------:R-:W-:Y:S02]  /*15ca0*/  IMAD.MOV.U32 R3, RZ, RZ, R2 ;  /* 0x000000ffff037224 */ /* 0x000fe400078e0002 */
[----:B------:R-:W-:Y:S02]  /*15cb0*/  IMAD.MOV.U32 R13, RZ, RZ, R6 ;  /* 0x000000ffff0d7224 */ /* 0x000fe400078e0006 */
[----:B------:R-:W-:Y:S02]  /*15cc0*/  IMAD.MOV.U32 R12, RZ, RZ, 0x7 ;  /* 0x00000007ff0c7424 */ /* 0x000fe400078e00ff */
[----:B------:R-:W-:-:S07]  /*15cd0*/  IMAD.MOV.U32 R2, RZ, RZ, R14 ;  /* 0x000000ffff027224 */ /* 0x000fce00078e000e */
[----:B------:R-:W-:Y:S05]  /*15ce0*/  WARPSYNC.COLLECTIVE R15, `(.L_x_1141) ;  /* 0x000000000f087348 */ /* 0x000fea0003c00000 */
[----:B------:R0:W1:Y:S02]  /*15cf0*/  SHFL.IDX P6, R14, R13, R12, R11 ;  /* 0x0000000c0d0e7389 */ /* 0x00006400000c000b */
[----:B01----:R-:W-:Y:S01]  /*15d00*/  ENDCOLLECTIVE ;  /* 0x000000000000791b */ /* 0x003fe20003800000 */
.L_x_1141:
[----:B------:R-:W-:-:S05]  /*15d10*/  @!P2 IMAD.WIDE.U32 R2, R10, 0x2, R2 ;  /* 0x000000020a02a825 */ /* 0x000fca00078e0002 */
[----:B------:R-:W-:Y:S01]  /*15d20*/  @!PT LDS RZ, [RZ] ;  /* 0x00000000fffff984 */ /* 0x000fe20000000800 */
[----:B------:R-:W-:Y:S01]  /*15d30*/  @!PT LDS RZ, [RZ] ;  /* 0x00000000fffff984 */ /* 0x000fe20000000800 */
[----:B------:R-:W-:Y:S01]  /*15d40*/  @!PT LDS RZ, [RZ] ;  /* 0x00000000fffff984 */ /* 0x000fe20000000800 */
[----:B------:R-:W-:Y:S04]  /*15d50*/  @!P2 LDGSTS.E.BYPASS.LTC128B.128 [R8+0x13400], desc[UR44][R2.64], !P1 ;  /* 0x134000000208afae */ /* 0x000fe8000c901d6c */
[----:B------:R0:W-:Y:S01]  /*15d60*/  @!P2 LDGSTS.E.BYPASS.LTC128B.128 [R8+0x17400], desc[UR44][R2.64+0x80], !P0 ;  /* 0x174000800208afae */ /* 0x0001e2000c101d6c */
[----:B------:R-:W-:Y:S02]  /*15d70*/  IMAD.MOV.U32 R13, RZ, RZ, R0 ;  /* 0x000000ffff0d7224 */ /* 0x000fe400078e0000 */
[----:B0-----:R-:W-:-:S07]  /*15d80*/  IMAD.MOV.U32 R2, RZ, RZ, R14 ;  /* 0x000000ffff027224 */ /* 0x001fce00078e000e */
[----:B------:R-:W-:Y:S05]  /*15d90*/  WARPSYNC.COLLECTIVE R15, `(.L_x_1142) ;  /* 0x000000000f087348 */ /* 0x000fea0003c00000 */
[----:B------:R0:W1:Y:S02]  /*15da0*/  SHFL.IDX P6, R14, R13, R12, R11 ;  /* 0x0000000c0d0e7389 */ /* 0x00006400000c000b */
[----:B01----:R-:W-:Y:S01]  /*15db0*/  ENDCOLLECTIVE ;  /* 0x000000000000791b */ /* 0x003fe20003800000 */
.L_x_1142:
[----:B------:R-:W-:Y:S05]  /*15dc0*/  BRA `(.L_x_1143) ;  /* 0xffffffcc00bc7947 */ /* 0x000fea000383ffff */
.L_x_1055:
[----:B0-----:R-:W-:-:S04]  /*15dd0*/  IMAD.U32 R3, RZ, RZ, UR38 ;  /* 0x00000026ff037e24 */ /* 0x001fc8000f8e00ff */
[----:B------:R0:W1:Y:S03]  /*15de0*/  SYNCS.PHASECHK.TRANS64.TRYWAIT P0, [R3+URZ+0x28820], R0 ;  /* 0x02882000030075a7 */ /* 0x000066000800017f */
[----:B-1----:R-:W-:Y:S05]  /*15df0*/  @!P0 NANOSLEEP.SYNCS 0x989680 ;  /* 0x009896800000895d */ /* 0x002fea0003900000 */
[----:B------:R-:W1:Y:S02]  /*15e00*/  @!P0 SYNCS.PHASECHK.TRANS64 P0, [R3+URZ+0x28820], R0 ;  /* 0x02882000030085a7 */ /* 0x000e64000800007f */
[----:B-1----:R-:W-:Y:S05]  /*15e10*/  @!P0 BRA `(.L_x_1055) ;  /* 0xfffffffc00ec8947 */ /* 0x002fea000383ffff */
[----:B------:R-:W-:Y:S05]  /*15e20*/  BRA `(.L_x_1144) ;  /* 0xffffffd000107947 */ /* 0x000fea000383ffff */
.L_x_1062:
[----:B-1----:R-:W-:-:S04]  /*15e30*/  IMAD.U32 R3, RZ, RZ, UR38 ;  /* 0x00000026ff037e24 */ /* 0x002fc8000f8e00ff */
[----:B------:R1:W2:Y:S03]  /*15e40*/  SYNCS.PHASECHK.TRANS64.TRYWAIT P0, [R3+URZ+0x28848], R2 ;  /* 0x02884802030075a7 */ /* 0x0002a6000800017f */
[----:B--2---:R-:W-:Y:S05]  /*15e50*/  @!P0 NANOSLEEP.SYNCS 0x989680 ;  /* 0x009896800000895d */ /* 0x004fea0003900000 */
[----:B------:R-:W2:Y:S02]  /*15e60*/  @!P0 SYNCS.PHASECHK.TRANS64 P0, [R3+URZ+0x28848], R2 ;  /* 0x02884802030085a7 */ /* 0x000ea4000800007f */
[----:B--2---:R-:W-:Y:S05]  /*15e70*/  @!P0 BRA `(.L_x_1062) ;  /* 0xfffffffc00ec8947 */ /* 0x004fea000383ffff */
[----:B------:R-:W-:Y:S05]  /*15e80*/  BRA `(.L_x_1145) ;  /* 0xffffffd000f47947 */ /* 0x000fea000383ffff */
.L_x_1068:
[----:B0-----:R-:W-:-:S04]  /*15e90*/  IMAD.U32 R3, RZ, RZ, UR38 ;  /* 0x00000026ff037e24 */ /* 0x001fc8000f8e00ff */
[----:B------:R0:W1:Y:S03]  /*15ea0*/  SYNCS.PHASECHK.TRANS64.TRYWAIT P0, [R3+URZ+0x28860], R2 ;  /* 0x02886002030075a7 */ /* 0x000066000800017f */
[----:B-1----:R-:W-:Y:S05]  /*15eb0*/  @!P0 NANOSLEEP.SYNCS 0x989680 ;  /* 0x009896800000895d */ /* 0x002fea0003900000 */
[----:B------:R-:W1:Y:S02]  /*15ec0*/  @!P0 SYNCS.PHASECHK.TRANS64 P0, [R3+URZ+0x28860], R2 ;  /* 0x02886002030085a7 */ /* 0x000e64000800007f */
[----:B-1----:R-:W-:Y:S05]  /*15ed0*/  @!P0 BRA `(.L_x_1068) ;  /* 0xfffffffc00ec8947 */ /* 0x002fea000383ffff */
[----:B------:R-:W-:Y:S05]  /*15ee0*/  BRA `(.L_x_1146) ;  /* 0xffffffd400907947 */ /* 0x000fea000383ffff */
.L_x_1077:
[----:B-1----:R-:W-:-:S04]  /*15ef0*/  IMAD.U32 R3, RZ, RZ, UR38 ;  /* 0x00000026ff037e24 */ /* 0x002fc8000f8e00ff */
[----:B------:R1:W2:Y:S03]  /*15f00*/  SYNCS.PHASECHK.TRANS64.TRYWAIT P0, [R3+URZ+0x28840], R2 ;  /* 0x02884002030075a7 */ /* 0x0002a6000800017f */
[----:B--2---:R-:W-:Y:S05]  /*15f10*/  @!P0 NANOSLEEP.SYNCS 0x989680 ;  /* 0x009896800000895d */ /* 0x004fea0003900000 */
[----:B------:R-:W2:Y:S02]  /*15f20*/  @!P0 SYNCS.PHASECHK.TRANS64 P0, [R3+URZ+0x28840], R2 ;  /* 0x02884002030085a7 */ /* 0x000ea4000800007f */
[----:B--2---:R-:W-:Y:S05]  /*15f30*/  @!P0 BRA `(.L_x_1077) ;  /* 0xfffffffc00ec8947 */ /* 0x004fea000383ffff */
[----:B------:R-:W-:Y:S05]  /*15f40*/  BRA `(.L_x_1147) ;  /* 0xffffffd800b07947 */ /* 0x000fea000383ffff */
.L_x_1083:
[----:B0-----:R-:W-:-:S04]  /*15f50*/  IMAD.U32 R3, RZ, RZ, UR38 ;  /* 0x00000026ff037e24 */ /* 0x001fc8000f8e00ff */
[----:B------:R0:W1:Y:S03]  /*15f60*/  SYNCS.PHASECHK.TRANS64.TRYWAIT P0, [R3+URZ+0x28868], R2 ;  /* 0x02886802030075a7 */ /* 0x000066000800017f */
[----:B-1----:R-:W-:Y:S05]  /*15f70*/  @!P0 NANOSLEEP.SYNCS 0x989680 ;  /* 0x009896800000895d */ /* 0x002fea0003900000 */
[----:B------:R-:W1:Y:S02]  /*15f80*/  @!P0 SYNCS.PHASECHK.TRANS64 P0, [R3+URZ+0x28868], R2 ;  /* 0x02886802030085a7 */ /* 0x000e64000800007f */
[----:B-1----:R-:W-:Y:S05]  /*15f90*/  @!P0 BRA `(.L_x_1083) ;  /* 0xfffffffc00ec8947 */ /* 0x002fea000383ffff */
[----:B------:R-:W-:Y:S05]  /*15fa0*/  BRA `(.L_x_1148) ;  /* 0xffffffdc00507947 */ /* 0x000fea000383ffff */
.L_x_1092:
[----:B-1----:R-:W-:-:S04]  /*15fb0*/  IMAD.U32 R3, RZ, RZ, UR38 ;  /* 0x00000026ff037e24 */ /* 0x002fc8000f8e00ff */
[----:B------:R1:W2:Y:S03]  /*15fc0*/  SYNCS.PHASECHK.TRANS64.TRYWAIT P0, [R3+URZ+0x28848], R2 ;  /* 0x02884802030075a7 */ /* 0x0002a6000800017f */
[----:B--2---:R-:W-:Y:S05]  /*15fd0*/  @!P0 NANOSLEEP.SYNCS 0x989680 ;  /* 0x009896800000895d */ /* 0x004fea0003900000 */
[----:B------:R-:W2:Y:S02]  /*15fe0*/  @!P0 SYNCS.PHASECHK.TRANS64 P0, [R3+URZ+0x28848], R2 ;  /* 0x02884802030085a7 */ /* 0x000ea4000800007f */
[----:B--2---:R-:W-:Y:S05]  /*15ff0*/  @!P0 BRA `(.L_x_1092) ;  /* 0xfffffffc00ec8947 */ /* 0x004fea000383ffff */
[----:B------:R-:W-:Y:S05]  /*16000*/  BRA `(.L_x_1149) ;  /* 0xffffffe000887947 */ /* 0x000fea000383ffff */
.L_x_1098:
[----:B0-----:R-:W-:-:S04]  /*16010*/  IMAD.U32 R3, RZ, RZ, UR38 ;  /* 0x00000026ff037e24 */ /* 0x001fc8000f8e00ff */
[----:B------:R0:W1:Y:S03]  /*16020*/  SYNCS.PHASECHK.TRANS64.TRYWAIT P0, [R3+URZ+0x28860], R2 ;  /* 0x02886002030075a7 */ /* 0x000066000800017f */
[----:B-1----:R-:W-:Y:S05]  /*16030*/  @!P0 NANOSLEEP.SYNCS 0x989680 ;  /* 0x009896800000895d */ /* 0x002fea0003900000 */
[----:B------:R-:W1:Y:S02]  /*16040*/  @!P0 SYNCS.PHASECHK.TRANS64 P0, [R3+URZ+0x28860], R2 ;  /* 0x02886002030085a7 */ /* 0x000e64000800007f */
[----:B-1----:R-:W-:Y:S05]  /*16050*/  @!P0 BRA `(.L_x_1098) ;  /* 0xfffffffc00ec8947 */ /* 0x002fea000383ffff */
[----:B------:R-:W-:Y:S05]  /*16060*/  BRA `(.L_x_1150) ;  /* 0xffffffe400247947 */ /* 0x000fea000383ffff */
.L_x_1106:
[----:B0-----:R0:W1:Y:S02]  /*16070*/  SYNCS.PHASECHK.TRANS64.TRYWAIT P0, [R3+URZ+0x28860], R2 ;  /* 0x02886002030075a7 */ /* 0x001064000800017f */
[----:B-1----:R-:W-:Y:S05]  /*16080*/  @!P0 NANOSLEEP.SYNCS 0x989680 ;  /* 0x009896800000895d */ /* 0x002fea0003900000 */
[----:B------:R-:W1:Y:S02]  /*16090*/  @!P0 SYNCS.PHASECHK.TRANS64 P0, [R3+URZ+0x28860], R2 ;  /* 0x02886002030085a7 */ /* 0x000e64000800007f */
[----:B-1----:R-:W-:Y:S05]  /*160a0*/  @!P0 BRA `(.L_x_1106) ;  /* 0xfffffffc00f08947 */ /* 0x002fea000383ffff */
[----:B------:R-:W-:Y:S05]  /*160b0*/  BRA `(.L_x_1151) ;  /* 0xffffffe400f07947 */ /* 0x000fea000383ffff */
.L_x_1111:
[----:B0-----:R0:W1:Y:S02]  /*160c0*/  SYNCS.PHASECHK.TRANS64.TRYWAIT P0, [R2+URZ+0x28820], R3 ;  /* 0x02882003020075a7 */ /* 0x001064000800017f */
[----:B-1----:R-:W-:Y:S05]  /*160d0*/  @!P0 NANOSLEEP.SYNCS 0x989680 ;  /* 0x009896800000895d */ /* 0x002fea0003900000 */
[----:B------:R-:W1:Y:S02]  /*160e0*/  @!P0 SYNCS.PHASECHK.TRANS64 P0, [R2+URZ+0x28820], R3 ;  /* 0x02882003020085a7 */ /* 0x000e64000800007f */
[----:B-1----:R-:W-:Y:S05]  /*160f0*/  @!P0 BRA `(.L_x_1111) ;  /* 0xfffffffc00f08947 */ /* 0x002fea000383ffff */
[----:B------:R-:W-:Y:S05]  /*16100*/  BRA `(.L_x_1152) ;  /* 0xffffffe800c07947 */ /* 0x000fea000383ffff */
.L_x_1112:
        /* <DEDUP_REMOVED lines=11> */
.L_x_1154:
[----:B------:R-:W-:Y:S05]  /*161c0*/  BSYNC B0 ;  /* 0x0000000000007941 */ /* 0x000fea0003800000 */
.L_x_1153:
[----:B------:R-:W-:Y:S05]  /*161d0*/  BRA `(.L_x_1155) ;  /* 0xffffffe800a47947 */ /* 0x000fea000383ffff */
.L_x_1113:
[----:B------:R-:W-:Y:S01]  /*161e0*/  BSSY B0, `(.L_x_1156) ;  /* 0x0000006000007945 */ /* 0x000fe20003800000 */
[----:B------:R-:W-:-:S07]  /*161f0*/  IMAD.MOV.U32 R15, RZ, RZ, -0x1 ;  /* 0xffffffffff0f7424 */ /* 0x000fce00078e00ff */
[----:B0-----:R-:W-:Y:S05]  /*16200*/  WARPSYNC.COLLECTIVE R15, `(.L_x_1157) ;  /* 0x000000000f0c7348 */ /* 0x001fea0003c00000 */
[----:B------:R-:W-:Y:S02]  /*16210*/  ELECT P6, UR62, PT ;  /* 0x00000000003e782f */ /* 0x000fe400038c0000 */
[----:B------:R-:W-:Y:S01]  /*16220*/  MOV R14, UR62 ;  /* 0x0000003e000e7c02 */ /* 0x000fe20008000f00 */
[----:B0-----:R-:W-:Y:S10]  /*16230*/  ENDCOLLECTIVE ;  /* 0x000000000000791b */ /* 0x001ff40003800000 */
.L_x_1157:
[----:B------:R-:W-:Y:S05]  /*16240*/  BSYNC B0 ;  /* 0x0000000000007941 */ /* 0x000fea0003800000 */
.L_x_1156:
[----:B------:R-:W-:Y:S05]  /*16250*/  BRA `(.L_x_1158) ;  /* 0xffffffe800987947 */ /* 0x000fea000383ffff */
.L_x_1115:
[----:B0-----:R0:W1:Y:S02]  /*16260*/  SYNCS.PHASECHK.TRANS64.TRYWAIT P0, [R6+URZ], R5 ;  /* 0x00000005060075a7 */ /* 0x001064000800017f */
[----:B-1----:R-:W-:Y:S05]  /*16270*/  @!P0 NANOSLEEP.SYNCS 0x989680 ;  /* 0x009896800000895d */ /* 0x002fea0003900000 */
[----:B------:R-:W1:Y:S02]  /*16280*/  @!P0 SYNCS.PHASECHK.TRANS64 P0, [R6+URZ], R5 ;  /* 0x00000005060085a7 */ /* 0x000e64000800007f */
[----:B-1----:R-:W-:Y:S05]  /*16290*/  @!P0 BRA `(.L_x_1115) ;  /* 0xfffffffc00f08947 */ /* 0x002fea000383ffff */
[----:B------:R-:W-:Y:S05]  /*162a0*/  BRA `(.L_x_1159) ;  /* 0xffffffe800cc7947 */ /* 0x000fea000383ffff */
.L_x_1116:
[----:B-1----:R1:W2:Y:S02]  /*162b0*/  SYNCS.PHASECHK.TRANS64.TRYWAIT P0, [R3+URZ], R4 ;  /* 0x00000004030075a7 */ /* 0x0022a4000800017f */
[----:B--2---:R-:W-:Y:S05]  /*162c0*/  @!P0 NANOSLEEP.SYNCS 0x989680 ;  /* 0x009896800000895d */ /* 0x004fea0003900000 */
[----:B------:R-:W2:Y:S02]  /*162d0*/  @!P0 SYNCS.PHASECHK.TRANS64 P0, [R3+URZ], R4 ;  /* 0x00000004030085a7 */ /* 0x000ea4000800007f */
[----:B--2---:R-:W-:Y:S05]  /*162e0*/  @!P0 BRA `(.L_x_1116) ;  /* 0xfffffffc00f08947 */ /* 0x004fea000383ffff */
[----:B------:R-:W-:Y:S05]  /*162f0*/  BRA `(.L_x_1160) ;  /* 0xffffffe800c07947 */ /* 0x000fea000383ffff */
.L_x_1118:
[----:B-1----:R1:W2:Y:S02]  /*16300*/  SYNCS.PHASECHK.TRANS64.TRYWAIT P0, [R0+URZ], R5 ;  /* 0x00000005000075a7 */ /* 0x0022a4000800017f */
[----:B--2---:R-:W-:Y:S05]  /*16310*/  @!P0 NANOSLEEP.SYNCS 0x989680 ;  /* 0x009896800000895d */ /* 0x004fea0003900000 */
[----:B------:R-:W2:Y:S02]  /*16320*/  @!P0 SYNCS.PHASECHK.TRANS64 P0, [R0+URZ], R5 ;  /* 0x00000005000085a7 */ /* 0x000ea4000800007f */
[----:B--2---:R-:W-:Y:S05]  /*16330*/  @!P0 BRA `(.L_x_1118) ;  /* 0xfffffffc00f08947 */ /* 0x004fea000383ffff */
[----:B------:R-:W-:Y:S05]  /*16340*/  BRA `(.L_x_1161) ;  /* 0xffffffe800c47947 */ /* 0x000fea000383ffff */
.L_x_1162:
        /* <DEDUP_REMOVED lines=11> */
.L_x_3094:


//--------------------- .text._ZN7cutlass13device_kernelIN5flash11enable_sm90INS1_16FlashAttnFwdSm90INS1_25CollectiveMainloopFwdSm90ILi2EN4cute5tupleIJNS5_1CILi1EEES8_S8_EEENS6_IJNS7_ILi128EEESA_SA_EEELi128ENS_6half_tEfNS_4arch4Sm90ELb0ELb1ELb1ELb1ELb0ELb0ELb0ELb1ELb1ELb1ELb1ELb0EEENS1_21CollectiveEpilogueFwdISB_S9_SC_SE_Li256ELb1ELb1ELb1ELb0EEENS1_36VarlenDynamicPersistentTileSchedulerILi128ELi128ELi256ELi128ELb1ELb1ELb1ELb1ELb0ELb1EEEEEEEEEvNT_6ParamsE --------------------------
	.section	.text._ZN7cutlass13device_kernelIN5flash11enable_sm90INS1_16FlashAttnFwdSm90INS1_25CollectiveMainloopFwdSm90ILi2EN4cute5tupleIJNS5_1CILi1EEES8_S8_EEENS6_IJNS7_ILi128EEESA_SA_EEELi128ENS_6half_tEfNS_4arch4Sm90ELb0ELb1ELb1ELb1ELb0ELb0ELb0ELb1ELb1ELb1ELb1ELb0EEENS1_21CollectiveEpilogueFwdISB_S9_SC_SE_Li256ELb1ELb1ELb1ELb0EEENS1_36VarlenDynamicPersistentTileSchedulerILi128ELi128ELi256ELi128ELb1ELb1ELb1ELb1ELb0ELb1EEEEEEEEEvNT_6ParamsE,"ax",@progbits
	.align	128
.text._ZN7cutlass13device_kernelIN5flash11enable_sm90INS1_16FlashAttnFwdSm90INS1_25CollectiveMainloopFwdSm90ILi2EN4cute5tupleIJNS5_1CILi1EEES8_S8_EEENS6_IJNS7_ILi128EEESA_SA_EEELi128ENS_6half_tEfNS_4arch4Sm90ELb0ELb1ELb1ELb1ELb0ELb0ELb0ELb1ELb1ELb1ELb1ELb0EEENS1_21CollectiveEpilogueFwdISB_S9_SC_SE_Li256ELb1ELb1ELb1ELb0EEENS1_36VarlenDynamicPersistentTileSchedulerILi128ELi128ELi256ELi128ELb1ELb1ELb1ELb1ELb0ELb1EEEEEEEEEvNT_6ParamsE:
        .type           _ZN7cutlass13device_kernelIN5flash11enable_sm90INS1_16FlashAttnFwdSm90INS1_25CollectiveMainloopFwdSm90ILi2EN4cute5tupleIJNS5_1CILi1EEES8_S8_EEENS6_IJNS7_ILi128EEESA_SA_EEELi128ENS_6half_tEfNS_4arch4Sm90ELb0ELb1ELb1ELb1ELb0ELb0ELb0ELb1ELb1ELb1ELb1ELb0EEENS1_21CollectiveEpilogueFwdISB_S9_SC_SE_Li256ELb1ELb1ELb1ELb0EEENS1_36VarlenDynamicPersistentTileSchedulerILi128ELi128ELi256ELi128ELb1ELb1ELb1ELb1ELb0ELb1EEEEEEEEEvNT_6ParamsE,@function
        .size           _ZN7cutlass13device_kernelIN5flash11enable_sm90INS1_16FlashAttnFwdSm90INS1_25CollectiveMainloopFwdSm90ILi2EN4cute5tupleIJNS5_1CILi1EEES8_S8_EEENS6_IJNS7_ILi128EEESA_SA_EEELi128ENS_6half_tEfNS_4arch4Sm90ELb0ELb1ELb1ELb1ELb0ELb0ELb0ELb1ELb1ELb1ELb1ELb0EEENS1_21CollectiveEpilogueFwdISB_S9_SC_SE_Li256ELb1ELb1ELb1ELb0EEENS1_36VarlenDynamicPersistentTileSchedulerILi128ELi128ELi256ELi128ELb1ELb1ELb1ELb1ELb0ELb1EEEEEEEEEvNT_6ParamsE,(.L_x_3095 - _ZN7cutlass13device_kernelIN5flash11enable_sm90INS1_16FlashAttnFwdSm90INS1_25CollectiveMainloopFwdSm90ILi2EN4cute5tupleIJNS5_1CILi1EEES8_S8_EEENS6_IJNS7_ILi128EEESA_SA_EEELi128ENS_6half_tEfNS_4arch4Sm90ELb0ELb1ELb1ELb1ELb0ELb0ELb0ELb1ELb1ELb1ELb1ELb0EEENS1_21CollectiveEpilogueFwdISB_S9_SC_SE_Li256ELb1ELb1ELb1ELb0EEENS1_36VarlenDynamicPersistentTileSchedulerILi128ELi128ELi256ELi128ELb1ELb1ELb1ELb1ELb0ELb1EEEEEEEEEvNT_6ParamsE)
        .other          _ZN7cutlass13device_kernelIN5flash11enable_sm90INS1_16FlashAttnFwdSm90INS1_25CollectiveMainloopFwdSm90ILi2EN4cute5tupleIJNS5_1CILi1EEES8_S8_EEENS6_IJNS7_ILi128EEESA_SA_EEELi128ENS_6half_tEfNS_4arch4Sm90ELb0ELb1ELb1ELb1ELb0ELb0ELb0ELb1ELb1ELb1ELb1ELb0EEENS1_21CollectiveEpilogueFwdISB_S9_SC_SE_Li256ELb1ELb1ELb1ELb0EEENS1_36VarlenDynamicPersistentTileSchedulerILi128ELi128ELi256ELi128ELb1ELb1ELb1ELb1ELb0ELb1EEEEEEEEEvNT_6ParamsE,@"STO_CUDA_ENTRY STV_DEFAULT"
_ZN7cutlass13device_kernelIN5flash11enable_sm90INS1_16FlashAttnFwdSm90INS1_25CollectiveMainloopFwdSm90ILi2EN4cute5tupleIJNS5_1CILi1EEES8_S8_EEENS6_IJNS7_ILi128EEESA_SA_EEELi128ENS_6half_tEfNS_4arch4Sm90ELb0ELb1ELb1ELb1ELb0ELb0ELb0ELb1ELb1ELb1ELb1ELb0EEENS1_21CollectiveEpilogueFwdISB_S9_SC_SE_Li256ELb1ELb1ELb1ELb0EEENS1_36VarlenDynamicPersistentTileSchedulerILi128ELi128ELi256ELi128ELb1ELb1ELb1ELb1ELb0ELb1EEEEEEEEEvNT_6ParamsE:
        /* <DEDUP_REMOVED lines=18> */
.L_x_1164:
[----:B------:R-:W-:Y:S05]  /*0120*/  BSYNC B0 ;  /* 0x0000000000007941 */ /* 0x000fea0003800000 */
.L_x_1163:
        /* <DEDUP_REMOVED lines=41> */
.L_x_1165:
        /* <DEDUP_REMOVED lines=22> */
.L_x_1166:
        /* <DEDUP_REMOVED lines=18> */
.L_x_1167:
        /* <DEDUP_REMOVED lines=22> */
.L_x_1168:
        /* <DEDUP_REMOVED lines=22> */
.L_x_1169:
[----:B------:R-:W-:Y:S01]  /*0900*/  PLOP3.LUT P0, PT, PT, PT, UP0, 0x80, 0x0 ;  /* 0x000000000000781c */ /* 0x000fe20003f0f008 */
[----:B------:R-:W-:Y:S01]  /*0910*/  UMOV UR36, 0x1 ;  /* 0x0000000100247882 */ /* 0x000fe20000000000 */
[----:B------:R-:W-:Y:S01]  /*0920*/  NOP ;  /* 0x0000000000007918 */ /* 0x000fe20000000000 */
[----:B------:R-:W-:Y:S01]  /*0930*/  USEL UR36, UR36, 0x2, !UP0 ;  /* 0x0000000224247887 */ /* 0x000fe2000c000000 */
[----:B------:R-:W-:Y:S01]  /*0940*/  ULDC.64 UR52, c[0x0][0x208] ;  /* 0x0000820000347ab9 */ /* 0x000fe20000000a00 */
[----:B012-4-:R-:W-:Y:S08]  /*0950*/  BAR.SYNC.DEFER_BLOCKING 0x0 ;  /* 0x0000000000007b1d */ /* 0x017ff00000010000 */
[----:B------:R-:W-:Y:S05]  /*0960*/  @!P0 BRA `(.L_x_1170) ;  /* 0x0000012400f08947 */ /* 0x000fea0003800000 */
.L_x_1171:
[----:B------:R-:W-:-:S08]  /*0970*/  NOP ;  /* 0x0000000000007918 */ /* 0x000fd00000000000 */
[----:B------:R-:W0:Y:S02]  /*0980*/  USETMAXREG.TRY_ALLOC.CTAPOOL UP0, 0xf0 ;  /* 0x000000f0000079c8 */ /* 0x000e240008000600 */
[----:B0-----:R-:W-:-:S13]  /*0990*/  PLOP3.LUT P0, PT, PT, PT, UP0, 0x80, 0x0 ;  /* 0x000000000000781c */ /* 0x001fda0003f0f008 */
[----:B------:R-:W-:Y:S05]  /*09a0*/  @!P0 BRA `(.L_x_1171) ;  /* 0xfffffffc00f08947 */ /* 0x000fea000383ffff */
[----:B------:R-:W-:Y:S01]  /*09b0*/  LOP3.LUT R0, R6, 0xffffff80, RZ, 0xc0, !PT ;  /* 0xffffff8006007812 */ /* 0x000fe200078ec0ff */
[----:B------:R-:W0:Y:S08]  /*09c0*/  S2UR UR5, SR_CgaCtaId ;  /* 0x00000000000579c3 */ /* 0x000e300000008800 */
[----:B------:R-:W-:Y:S06]  /*09d0*/  BAR.ARV 0x8, 0x180 ;  /* 0x0206000000007b1d */ /* 0x000fec0000002000 */
[----:B------:R-:W-:Y:S01]  /*09e0*/  ISETP.NE.AND P0, PT, R0, 0x80, PT ;  /* 0x000000800000780c */ /* 0x000fe20003f05270 */
[----:B------:R-:W-:-:S12]  /*09f0*/  UMOV UR4, 0x400 ;  /* 0x0000040000047882 */ /* 0x000fd80000000000 */
[----:B------:R-:W-:Y:S06]  /*0a00*/  @!P0 BAR.ARV 0x9, 0x100 ;  /* 0x0244000000008b1d */ /* 0x000fec0000002000 */
[----:B0-----:R-:W-:Y:S02]  /*0a10*/  ULEA UR4, UR5, UR4, 0x18 ;  /* 0x0000000405047291 */ /* 0x001fe4000f8ec03f */
[----:B------:R-:W-:Y:S07]  /*0a20*/  BAR.SYNC.DEFER_BLOCKING 0x5, 0x180 ;  /* 0x0146000000007b1d */ /* 0x000fee0000010000 */
[----:B------:R-:W0:Y:S01]  /*0a30*/  LDS.128 R12, [UR4+0x288d0] ;  /* 0x0288d004ff0c7984 */ /* 0x000e220008000c00 */
[----:B------:R-:W-:Y:S01]  /*0a40*/  ULDC UR4, c[0x0][0xc3c] ;  /* 0x00030f0000047ab9 */ /* 0x000fe20000000800 */
[----:B------:R-:W-:Y:S06]  /*0a50*/  BAR.ARV 0x4, 0x180 ;  /* 0x0106000000007b1d */ /* 0x000fec0000002000 */
[----:B0-----:R-:W-:-:S13]  /*0a60*/  ISETP.GE.AND P0, PT, R15, UR4, PT ;  /* 0x000000040f007c0c */ /* 0x001fda000bf06270 */
[----:B------:R-:W-:Y:S05]  /*0a70*/  @P0 EXIT ;  /* 0x000000000000094d */ /* 0x000fea0003800000 */
[----:B------:R-:W-:Y:S01]  /*0a80*/  VIADD R221, R6, 0xffffff80 ;  /* 0xffffff8006dd7836 */ /* 0x000fe20000000000 */
[----:B------:R-:W-:Y:S01]  /*0a90*/  R2UR UR5, R13 ;  /* 0x000000000d0572ca */ /* 0x000fe200000e0000 */
[----:B------:R-:W-:Y:S01]  /*0aa0*/  ULOP3.LUT UR49, UR36, 0x1, URZ, 0xfc, !UPT ;  /* 0x0000000124317892 */ /* 0x000fe2000f8efc3f */
[----:B------:R-:W-:Y:S01]  /*0ab0*/  R2UR UR7, R14 ;  /* 0x000000000e0772ca */ /* 0x000fe200000e0000 */
[----:B------:R-:W-:Y:S01]  /*0ac0*/  UMOV UR48, URZ ;  /* 0x0000003f00307c82 */ /* 0x000fe20008000000 */
[----:B------:R-:W-:Y:S01]  /*0ad0*/  SHF.R.S32.HI R0, RZ, 0x1f, R221 ;  /* 0x0000001fff007819 */ /* 0x000fe200000114dd */
[----:B------:R-:W-:Y:S01]  /*0ae0*/  UMOV UR50, URZ ;  /* 0x0000003f00327c82 */ /* 0x000fe20008000000 */
[----:B------:R-:W-:Y:S01]  /*0af0*/  R2UR UR6, R15 ;  /* 0x000000000f0672ca */ /* 0x000fe200000e0000 */
[----:B------:R-:W-:Y:S01]  /*0b00*/  UMOV UR47, URZ ;  /* 0x0000003f002f7c82 */ /* 0x000fe20008000000 */
[CC--:B------:R-:W-:Y:S02]  /*0b10*/  LEA.HI R3, R0.reuse, R221.reuse, RZ, 0x7 ;  /* 0x000000dd00037211 */ /* 0x0c0fe400078f38ff */
[----:B------:R-:W-:-:S02]  /*0b20*/  LEA.HI R4, R0, R221, RZ, 0x5 ;  /* 0x000000dd00047211 */ /* 0x000fc400078f28ff */
[----:B------:R-:W-:Y:S02]  /*0b30*/  LOP3.LUT R2, R3, 0xffffff80, RZ, 0xc0, !PT ;  /* 0xffffff8003027812 */ /* 0x000fe400078ec0ff */
[----:B------:R-:W-:Y:S01]  /*0b40*/  SHF.R.S32.HI R216, RZ, 0x7, R3 ;  /* 0x00000007ffd87819 */ /* 0x000fe20000011403 */
[----:B------:R-:W-:Y:S02]  /*0b50*/  IMAD.SHL.U32 R6, R4, 0x20, RZ ;  /* 0x0000002004067824 */ /* 0x000fe400078e00ff */
[----:B------:R-:W-:Y:S01]  /*0b60*/  IMAD.IADD R199, R221, 0x1, -R2 ;  /* 0x00000001ddc77824 */ /* 0x000fe200078e0a02 */
[----:B------:R-:W-:Y:S02]  /*0b70*/  LEA.HI R2, R0, R221, RZ, 0x4 ;  /* 0x000000dd00027211 */ /* 0x000fe400078f20ff */
[----:B------:R-:W-:Y:S02]  /*0b80*/  LOP3.LUT R7, R6, 0xfffffc00, RZ, 0xc0, !PT ;  /* 0xfffffc0006077812 */ /* 0x000fe400078ec0ff */
[----:B------:R-:W-:-:S02]  /*0b90*/  LOP3.LUT R4, R2, 0x3fffff0, RZ, 0xc0, !PT ;  /* 0x03fffff002047812 */ /* 0x000fc400078ec0ff */
[----:B------:R-:W-:Y:S02]  /*0ba0*/  SHF.R.S32.HI R5, RZ, 0x4, R2 ;  /* 0x00000004ff057819 */ /* 0x000fe40000011402 */
[----:B------:R-:W-:Y:S01]  /*0bb0*/  SHF.R.S32.HI R8, RZ, 0x1f, R199 ;  /* 0x0000001fff087819 */ /* 0x000fe200000114c7 */
[----:B------:R-:W-:Y:S01]  /*0bc0*/  IMAD.IADD R4, R221, 0x1, -R4 ;  /* 0x00000001dd047824 */ /* 0x000fe200078e0a04 */
[----:B------:R-:W-:Y:S02]  /*0bd0*/  LEA.HI R2, R2, R5, RZ, 0x1 ;  /* 0x0000000502027211 */ /* 0x000fe400078f08ff */
[----:B------:R-:W-:Y:S01]  /*0be0*/  LEA.HI R9, R8, R199, RZ, 0x2 ;  /* 0x000000c708097211 */ /* 0x000fe200078f10ff */
[----:B------:R-:W-:Y:S01]  /*0bf0*/  IMAD R7, R4, 0x40, R7 ;  /* 0x0000004004077824 */ /* 0x000fe200078e0207 */
[----:B------:R-:W-:Y:S02]  /*0c00*/  LEA.HI R4, R0, R221, RZ, 0x2 ;  /* 0x000000dd00047211 */ /* 0x000fe400078f10ff */
[----:B------:R-:W-:-:S02]  /*0c10*/  LOP3.LUT R2, R2, 0x1ffffffe, RZ, 0xc0, !PT ;  /* 0x1ffffffe02027812 */ /* 0x000fc400078ec0ff */
[----:B------:R-:W-:Y:S02]  /*0c20*/  LOP3.LUT R4, R4, 0xfffffffc, RZ, 0xc0, !PT ;  /* 0xfffffffc04047812 */ /* 0x000fe400078ec0ff */
[--C-:B------:R-:W-:Y:S01]  /*0c30*/  SHF.R.S32.HI R6, RZ, 0x2, R9.reuse ;  /* 0x00000002ff067819 */ /* 0x100fe20000011409 */
[----:B------:R-:W-:Y:S01]  /*0c40*/  IMAD.IADD R2, R5, 0x1, -R2 ;  /* 0x0000000105027824 */ /* 0x000fe200078e0a02 */
[----:B------:R-:W-:Y:S01]  /*0c50*/  SHF.R.S32.HI R11, RZ, 0x1f, R9 ;  /* 0x0000001fff0b7819 */ /* 0x000fe20000011409 */
[----:B------:R-:W-:Y:S01]  /*0c60*/  IMAD.IADD R4, R221, 0x1, -R4 ;  /* 0x00000001dd047824 */ /* 0x000fe200078e0a04 */
[----:B------:R-:W-:Y:S01]  /*0c70*/  LEA.HI R0, R0, R221, RZ, 0x3 ;  /* 0x000000dd00007211 */ /* 0x000fe200078f18ff */
[----:B------:R-:W-:Y:S01]  /*0c80*/  IMAD R218, R2, 0x8, R7 ;  /* 0x0000000802da7824 */ /* 0x000fe200078e0207 */
[----:B------:R-:W-:Y:S02]  /*0c90*/  LEA.HI R11, R11, R6, RZ, 0x3 ;  /* 0x000000060b0b7211 */ /* 0x000fe400078f18ff */
[----:B------:R-:W-:-:S02]  /*0ca0*/  LEA.HI R2, R4, R4, RZ, 0x1 ;  /* 0x0000000404027211 */ /* 0x000fc400078f08ff */
[----:B------:R-:W-:Y:S02]  /*0cb0*/  LOP3.LUT R22, R0, 0xfffffff8, RZ, 0xc0, !PT ;  /* 0xfffffff800167812 */ /* 0x000fe400078ec0ff */
[----:B------:R-:W-:Y:S02]  /*0cc0*/  LOP3.LUT R5, R2, 0x1ffffffe, RZ, 0xc0, !PT ;  /* 0x1ffffffe02057812 */ /* 0x000fe400078ec0ff */
[----:B------:R-:W-:Y:S01]  /*0cd0*/  LOP3.LUT R2, R9, 0x7ffffffc, RZ, 0xc0, !PT ;  /* 0x7ffffffc09027812 */ /* 0x000fe200078ec0ff */
[----:B------:R-:W-:Y:S01]  /*0ce0*/  IMAD.IADD R22, R221, 0x1, -R22 ;  /* 0x00000001dd167824 */ /* 0x000fe200078e0a16 */
[----:B------:R-:W-:Y:S01]  /*0cf0*/  LOP3.LUT R11, R11, 0xfffffff8, RZ, 0xc0, !PT ;  /* 0xfffffff80b0b7812 */ /* 0x000fe200078ec0ff */
[----:B------:R-:W-:Y:S01]  /*0d00*/  IMAD.IADD R4, R4, 0x1, -R5 ;  /* 0x0000000104047824 */ /* 0x000fe200078e0a05 */
[----:B------:R-:W-:Y:S01]  /*0d10*/  LEA.HI R8, R8, R199, RZ, 0x5 ;  /* 0x000000c708087211 */ /* 0x000fe200078f28ff */
[----:B------:R-:W-:Y:S01]  /*0d20*/  IMAD.IADD R2, R199, 0x1, -R2 ;  /* 0x00000001c7027824 */ /* 0x000fe200078e0a02 */
[----:B------:R-:W-:Y:S01]  /*0d30*/  LEA.HI R3, R3, R216, RZ, 0x1 ;  /* 0x000000d803037211 */ /* 0x000fe200078f08ff */
[----:B------:R-:W-:Y:S01]  /*0d40*/  IMAD.IADD R11, R6, 0x1, -R11 ;  /* 0x00000001060b7824 */ /* 0x000fe200078e0a0b */
[----:B------:R-:W-:Y:S01]  /*0d50*/  SHF.R.S32.HI R8, RZ, 0x5, R8 ;  /* 0x00000005ff087819 */ /* 0x000fe20000011408 */
[----:B------:R-:W-:Y:S01]  /*0d60*/  IMAD.SHL.U32 R18, R22, 0x8, RZ ;  /* 0x0000000816127824 */ /* 0x000fe200078e00ff */
[----:B------:R-:W-:Y:S01]  /*0d70*/  LOP3.LUT R3, R3, 0x3fffffe, RZ, 0xc0, !PT ;  /* 0x03fffffe03037812 */ /* 0x000fe200078ec0ff */
[----:B------:R-:W-:Y:S01]  /*0d80*/  IMAD.SHL.U32 R16, R2, 0x2, RZ ;  /* 0x0000000202107824 */ /* 0x000fe200078e00ff */
[----:B------:R-:W-:Y:S01]  /*0d90*/  SHF.R.S32.HI R198, RZ, 0x3, R0 ;  /* 0x00000003ffc67819 */ /* 0x000fe20000011400 */
[----:B------:R-:W-:Y:S01]  /*0da0*/  IMAD R8, R8, 0x10, R11 ;  /* 0x0000001008087824 */ /* 0x000fe200078e020b */
[----:B------:R-:W-:Y:S01]  /*0db0*/  SHF.R.S32.HI R220, RZ, 0x1f, R18 ;  /* 0x0000001fffdc7819 */ /* 0x000fe20000011412 */
[----:B------:R-:W-:Y:S01]  /*0dc0*/  IMAD.IADD R3, R216, 0x1, -R3 ;  /* 0x00000001d8037824 */ /* 0x000fe200078e0a03 */
[----:B------:R-:W-:Y:S01]  /*0dd0*/  SHF.R.S32.HI R215, RZ, 0x1f, R16 ;  /* 0x0000001fffd77819 */ /* 0x000fe20000011410 */
[----:B------:R-:W-:-:S02]  /*0de0*/  VIADD R19, R18, 0x40 ;  /* 0x0000004012137836 */ /* 0x000fc40000000000 */
[C---:B------:R-:W-:Y:S02]  /*0df0*/  VIADD R197, R16.reuse, 0x8 ;  /* 0x0000000810c57836 */ /* 0x040fe40000000000 */
        /* <DEDUP_REMOVED lines=26> */
[----:B------:R-:W-:Y:S01]  /*0fa0*/  VIADD R23, R16, 0x78 ;  /* 0x0000007810177836 */ /* 0x000fe20000000000 */
[----:B------:R-:W-:Y:S01]  /*0fb0*/  SHF.R.S32.HI R202, RZ, 0x1f, R185 ;  /* 0x0000001fffca7819 */ /* 0x000fe200000114b9 */
[----:B------:R-:W-:Y:S01]  /*0fc0*/  IMAD R217, R3, 0x40, R8 ;  /* 0x0000004003d97824 */ /* 0x000fe200078e0208 */
[----:B------:R-:W-:-:S02]  /*0fd0*/  SHF.R.S32.HI R201, RZ, 0x1f, R184 ;  /* 0x0000001fffc97819 */ /* 0x000fc400000114b8 */
[----:B------:R-:W-:Y:S01]  /*0fe0*/  SHF.R.S32.HI R200, RZ, 0x1f, R23 ;  /* 0x0000001fffc87819 */ /* 0x000fe20000011417 */
[----:B------:R-:W-:-:S07]  /*0ff0*/  IMAD R17, R4, 0x8, R217 ;  /* 0x0000000804117824 */ /* 0x000fce00078e02d9 */
.L_x_1275:
[----:B------:R-:W-:Y:S02]  /*1000*/  ULDC.64 UR8, c[0x0][0xa28] ;  /* 0x00028a0000087ab9 */ /* 0x000fe40000000a00 */
[----:B------:R-:W-:-:S04]  /*1010*/  UISETP.NE.U32.AND UP0, UPT, UR8, URZ, UPT ;  /* 0x0000003f0800728c */ /* 0x000fc8000bf05070 */
[----:B------:R-:W-:-:S03]  /*1020*/  UISETP.NE.AND.EX UP0, UPT, UR9, URZ, UPT, UP0 ;  /* 0x0000003f0900728c */ /* 0x000fc6000bf05300 */
[----:B------:R-:W-:Y:S02]  /*1030*/  ULDC.64 UR8, c[0x0][0xa18] ;  /* 0x0002860000087ab9 */ /* 0x000fe40000000a00 */
[----:B------:R-:W-:Y:S01]  /*1040*/  UISETP.NE.U32.AND UP1, UPT, UR8, URZ, UPT ;  /* 0x0000003f0800728c */ /* 0x000fe2000bf25070 */
[----:B------:R-:W-:-:S03]  /*1050*/  PLOP3.LUT P0, PT, PT, PT, UP0, 0x80, 0x0 ;  /* 0x000000000000781c */ /* 0x000fc60003f0f008 */
[----:B------:R-:W-:-:S03]  /*1060*/  UISETP.NE.AND.EX UP1, UPT, UR9, URZ, UPT, UP1 ;  /* 0x0000003f0900728c */ /* 0x000fc6000bf25310 */
[----:B------:R-:W-:Y:S02]  /*1070*/  @UP0 ULDC.64 UR8, c[0x0][0xa28] ;  /* 0x00028a0000080ab9 */ /* 0x000fe40000000a00 */
[----:B------:R-:W-:Y:S01]  /*1080*/  @UP0 UIMAD.WIDE UR8, UR6, 0x4, UR8 ;  /* 0x00000004060808a5 */ /* 0x000fe2000f8e0208 */
[----:B------:R-:W-:-:S05]  /*1090*/  PLOP3.LUT P2, PT, PT, PT, UP1, 0x80, 0x0 ;  /* 0x000000000000781c */ /* 0x000fca0003f4f018 */
[----:B------:R-:W-:Y:S01]  /*10a0*/  @UP1 ULDC.64 UR10, c[0x0][0xa18] ;  /* 0x00028600000a1ab9 */ /* 0x000fe20000000a00 */
[----:B0-2---:R-:W-:Y:S02]  /*10b0*/  IMAD.U32 R2, RZ, RZ, UR8 ;  /* 0x00000008ff027e24 */ /* 0x005fe4000f8e00ff */
[----:B------:R-:W-:Y:S01]  /*10c0*/  IMAD.U32 R3, RZ, RZ, UR9 ;  /* 0x00000009ff037e24 */ /* 0x000fe2000f8e00ff */
[----:B------:R-:W-:Y:S02]  /*10d0*/  @UP1 UIMAD.WIDE UR8, UR6, 0x4, UR10 ;  /* 0x00000004060818a5 */ /* 0x000fe4000f8e020a */
[----:B------:R-:W-:Y:S02]  /*10e0*/  ULOP3.LUT UR4, UR7, 0xff000000, URZ, 0xc0, !UPT ;  /* 0xff00000007047892 */ /* 0x000fe4000f8ec03f */
[----:B------:R-:W2:Y:S01]  /*10f0*/  @P0 LDG.E R2, desc[UR52][R2.64] ;  /* 0x0000003402020981 */ /* 0x000ea2000c1e1900 */
[----:B------:R-:W-:Y:S01]  /*1100*/  ULDC.64 UR10, c[0x0][0xa20] ;  /* 0x00028800000a7ab9 */ /* 0x000fe20000000a00 */
[----:B----4-:R-:W-:-:S02]  /*1110*/  IMAD.U32 R4, RZ, RZ, UR8 ;  /* 0x00000008ff047e24 */ /* 0x010fc4000f8e00ff */
[----:B------:R-:W-:Y:S01]  /*1120*/  IMAD.U32 R5, RZ, RZ, UR9 ;  /* 0x00000009ff057e24 */ /* 0x000fe2000f8e00ff */
[----:B------:R-:W-:-:S04]  /*1130*/  ULDC.64 UR8, c[0x0][0x418] ;  /* 0x0001060000087ab9 */ /* 0x000fc80000000a00 */
[----:B---3--:R-:W3:Y:S01]  /*1140*/  @P2 LDG.E R4, desc[UR52][R4.64] ;  /* 0x0000003404042981 */ /* 0x008ee2000c1e1900 */
[----:B------:R-:W-:Y:S01]  /*1150*/  UISETP.NE.U32.AND UP0, UPT, UR8, URZ, UPT ;  /* 0x0000003f0800728c */ /* 0x000fe2000bf05070 */
[----:B------:R-:W-:Y:S01]  /*1160*/  ISETP.NE.U32.AND P1, PT, RZ, UR10, PT ;  /* 0x0000000aff007c0c */ /* 0x000fe2000bf25070 */
[----:B------:R-:W-:Y:S02]  /*1170*/  ULOP3.LUT UR45, UR7, 0xff0000, URZ, 0xc0, !UPT ;  /* 0x00ff0000072d7892 */ /* 0x000fe4000f8ec03f */
[----:B------:R-:W-:Y:S01]  /*1180*/  UISETP.NE.AND.EX UP0, UPT, UR9, URZ, UPT, UP0 ;  /* 0x0000003f0900728c */ /* 0x000fe2000bf05300 */
[----:B------:R-:W-:Y:S01]  /*1190*/  ISETP.NE.AND.EX P1, PT, RZ, UR11, PT, P1 ;  /* 0x0000000bff007c0c */ /* 0x000fe2000bf25310 */
[----:B------:R-:W-:Y:S01]  /*11a0*/  ULDC UR8, c[0x0][0x424] ;  /* 0x0001090000087ab9 */ /* 0x000fe20000000800 */
[----:B------:R-:W-:Y:S02]  /*11b0*/  USHF.R.U32.HI UR4, URZ, 0x8, UR4 ;  /* 0x000000083f047899 */ /* 0x000fe40008011604 */
[----:B------:R-:W-:Y:S01]  /*11c0*/  USEL UR8, UR8, 0x1, UP0 ;  /* 0x0000000108087887 */ /* 0x000fe20008000000 */
[----:B------:R-:W-:Y:S01]  /*11d0*/  ULDC UR9, c[0x0][0x2f0] ;  /* 0x0000bc0000097ab9 */ /* 0x000fe20000000800 */
[----:B------:R-:W-:Y:S01]  /*11e0*/  UMOV UR38, URZ ;  /* 0x0000003f00267c82 */ /* 0x000fe20008000000 */
[----:B------:R-:W-:Y:S01]  /*11f0*/  ULEA.HI UR45, UR45, UR4, URZ, 0x10 ;  /* 0x000000042d2d7291 */ /* 0x000fe2000f8f803f */
[----:B------:R-:W-:Y:S01]  /*1200*/  ULDC UR46, c[0x0][0x288] ;  /* 0x0000a200002e7ab9 */ /* 0x000fe20000000800 */
[----:B------:R-:W-:-:S02]  /*1210*/  UIMAD UR4, UR8, UR9, URZ ;  /* 0x00000009080472a4 */ /* 0x000fc4000f8e023f */
[----:B------:R-:W-:Y:S01]  /*1220*/  ULOP3.LUT UR42, UR7, 0xffff, URZ, 0xc0, !UPT ;  /* 0x0000ffff072a7892 */ /* 0x000fe2000f8ec03f */
[----:B--2---:R-:W-:Y:S02]  /*1230*/  @P0 R2UR UR38, R2 ;  /* 0x00000000022602ca */ /* 0x004fe400000e0000 */
[----:B---3--:R-:W-:Y:S01]  /*1240*/  @P2 R2UR UR46, R4 ;  /* 0x00000000042e22ca */ /* 0x008fe200000e0000 */
[----:B-1---5:R-:W-:-:S14]  /*1250*/  @P2 BRA `(.L_x_1172) ;  /* 0x0000000000342947 */ /* 0x022fdc0003800000 */
[----:B------:R-:W-:Y:S02]  /*1260*/  ULDC.64 UR8, c[0x0][0xa00] ;  /* 0x0002800000087ab9 */ /* 0x000fe40000000a00 */
[----:B------:R-:W-:-:S04]  /*1270*/  ISETP.NE.U32.AND P0, PT, RZ, UR8, PT ;  /* 0x00000008ff007c0c */ /* 0x000fc8000bf05070 */
[----:B------:R-:W-:-:S13]  /*1280*/  ISETP.NE.AND.EX P0, PT, RZ, UR9, PT, P0 ;  /* 0x00000009ff007c0c */ /* 0x000fda000bf05300 */
[----:B------:R-:W-:Y:S05]  /*1290*/  @!P0 BRA `(.L_x_1172) ;  /* 0x0000000000248947 */ /* 0x000fea0003800000 */
[----:B------:R-:W-:Y:S02]  /*12a0*/  ULDC.64 UR8, c[0x0][0xa00] ;  /* 0x0002800000087ab9 */ /* 0x000fe40000000a00 */
        /* <DEDUP_REMOVED lines=8> */
.L_x_1172:
[----:B------:R-:W-:Y:S01]  /*1330*/  UMOV UR43, UR6 ;  /* 0x00000006002b7c82 */ /* 0x000fe20008000000 */
[----:B------:R-:W-:Y:S05]  /*1340*/  @!P1 BRA `(.L_x_1173) ;  /* 0x00000000001c9947 */ /* 0x000fea0003800000 */
[----:B------:R-:W-:Y:S02]  /*1350*/  ULDC.64 UR8, c[0x0][0xa20] ;  /* 0x0002880000087ab9 */ /* 0x000fe40000000a00 */
[----:B------:R-:W-:-:S06]  /*1360*/  UIMAD.WIDE UR6, UR6, 0x4, UR8 ;  /* 0x00000004060678a5 */ /* 0x000fcc000f8e0208 */
[----:B------:R-:W-:Y:S02]  /*1370*/  IMAD.U32 R2, RZ, RZ, UR6 ;  /* 0x00000006ff027e24 */ /* 0x000fe4000f8e00ff */
[----:B------:R-:W-:-:S05]  /*1380*/  IMAD.U32 R3, RZ, RZ, UR7 ;  /* 0x00000007ff037e24 */ /* 0x000fca000f8e00ff */
[----:B------:R-:W2:Y:S02]  /*1390*/  LDG.E R2, desc[UR52][R2.64] ;  /* 0x0000003402027981 */ /* 0x000ea4000c1e1900 */
[----:B--2---:R-:W-:Y:S01]  /*13a0*/  R2UR UR4, R2 ;  /* 0x00000000020472ca */ /* 0x004fe200000e0000 */
[----:B------:R-:W-:-:S14]  /*13b0*/  BRA `(.L_x_1174) ;  /* 0x0000000000347947 */ /* 0x000fdc0003800000 */
.L_x_1173:
        /* <DEDUP_REMOVED lines=13> */
.L_x_1174:
[----:B------:R-:W-:Y:S01]  /*1490*/  ULDC UR6, c[0x0][0x448] ;  /* 0x0001120000067ab9 */ /* 0x000fe20000000800 */
[----:B------:R-:W-:Y:S02]  /*14a0*/  USHF.L.U32 UR37, UR5, 0x7, URZ ;  /* 0x0000000705257899 */ /* 0x000fe4000800063f */
[----:B------:R-:W-:Y:S02]  /*14b0*/  UISETP.NE.AND UP0, UPT, UR6, 0x1, UPT ;  /* 0x000000010600788c */ /* 0x000fe4000bf05270 */
[----:B------:R-:W-:Y:S02]  /*14c0*/  UIADD3 UR38, -UR38, UR4, URZ ;  /* 0x0000000426267290 */ /* 0x000fe4000fffe13f */
[----:B------:R-:W-:Y:S01]  /*14d0*/  UIADD3 UR8, UR37, 0x7f, URZ ;  /* 0x0000007f25087890 */ /* 0x000fe2000fffe03f */
[----:B------:R-:W-:Y:S01]  /*14e0*/  ULDC.64 UR4, c[0x0][0x9e0] ;  /* 0x0002780000047ab9 */ /* 0x000fe20000000a00 */
[----:B------:R-:W-:Y:S02]  /*14f0*/  UIADD3 UR9, UR38, 0x1, -UR46 ;  /* 0x0000000126097890 */ /* 0x000fe4000fffe82e */
[----:B------:R-:W-:-:S03]  /*1500*/  UISETP.GE.AND UP1, UPT, UR5, 0x1, UPT ;  /* 0x000000010500788c */ /* 0x000fc6000bf26270 */
[----:B------:R-:W-:Y:S01]  /*1510*/  @UP0 ULDC UR6, c[0x0][0x44c] ;  /* 0x0001130000060ab9 */ /* 0x000fe20000000800 */
[----:B------:R-:W-:Y:S01]  /*1520*/  @UP0 ULDC UR10, c[0x0][0x450] ;  /* 0x00011400000a0ab9 */ /* 0x000fe20000000800 */
[----:B------:R-:W-:Y:S01]  /*1530*/  UIMAD.WIDE.U32 UR6, UR8, UR6, URZ ;  /* 0x00000006080672a5 */ /* 0x000fe2000f8e003f */
[----:B------:R-:W-:-:S03]  /*1540*/  PLOP3.LUT P1, PT, PT, PT, UP1, 0x80, 0x0 ;  /* 0x000000000000781c */ /* 0x000fc60003f2f018 */
[----:B------:R-:W-:-:S04]  /*1550*/  @UP0 USHF.R.U32.HI UR8, URZ, UR10, UR7 ;  /* 0x0000000a3f080299 */ /* 0x000fc80008011607 */
[----:B------:R-:W-:-:S04]  /*1560*/  UIADD3 UR9, UR9, UR8, URZ ;  /* 0x0000000809097290 */ /* 0x000fc8000fffe03f */
[----:B------:R-:W-:Y:S02]  /*1570*/  UIADD3 UR4, UR9, UR4, URZ ;  /* 0x0000000409047290 */ /* 0x000fe4000fffe03f */
[----:B------:R-:W-:Y:S10]  /*1580*/  @!P1 BRA `(.L_x_1175) ;  /* 0x0000000000449947 */ /* 0x000ff40003800000 */
        /* <DEDUP_REMOVED lines=10> */
.L_x_1176:
[----:B------:R-:W-:-:S11]  /*1630*/  UISETP.NE.AND UP1, UPT, UR5, 0x1, UPT ;  /* 0x000000010500788c */ /* 0x000fd6000bf25270 */
[----:B------:R-:W-:Y:S02]  /*1640*/  @UP1 ULDC.64 UR10, c[0x0][0x9e8] ;  /* 0x00027a00000a1ab9 */ /* 0x000fe40000000a00 */
[----:B------:R-:W-:-:S04]  /*1650*/  UIMAD.WIDE.U32 UR6, UR8, UR10, URZ ;  /* 0x0000000a080672a5 */ /* 0x000fc8000f8e003f */
[----:B------:R-:W-:-:S12]  /*1660*/  @UP1 USHF.R.U32.HI UR8, URZ, UR11, UR7 ;  /* 0x0000000b3f081299 */ /* 0x000fd80008011607 */
.L_x_1177:
[----:B------:R-:W-:-:S04]  /*1670*/  UIMAD UR8, UR8, UR5, UR5 ;  /* 0x00000005080872a4 */ /* 0x000fc8000f8e0205 */
[----:B------:R-:W-:-:S04]  /*1680*/  UISETP.LT.AND UP1, UPT, UR4, UR8, UPT ;  /* 0x000000080400728c */ /* 0x000fc8000bf21270 */
[----:B------:R-:W-:-:S12]  /*1690*/  USEL UR4, UR4, UR8, UP1 ;  /* 0x0000000804047287 */ /* 0x000fd80008800000 */
.L_x_1175:
[----:B------:R-:W-:Y:S02]  /*16a0*/  UIADD3 UR8, UR38, 0x7f, URZ ;  /* 0x0000007f26087890 */ /* 0x000fe4000fffe03f */
[----:B------:R-:W-:Y:S02]  /*16b0*/  UIADD3 UR9, UR4, 0x7f, URZ ;  /* 0x0000007f04097890 */ /* 0x000fe4000fffe03f */
[----:B------:R-:W-:Y:S02]  /*16c0*/  USHF.R.S32.HI UR4, URZ, 0x1f, UR8 ;  /* 0x0000001f3f047899 */ /* 0x000fe40008011408 */
[----:B------:R-:W-:Y:S01]  /*16d0*/  USHF.R.S32.HI UR10, URZ, 0x1f, UR9 ;  /* 0x0000001f3f0a7899 */ /* 0x000fe20008011409 */
[----:B------:R-:W-:Y:S01]  /*16e0*/  @UP0 ULDC UR6, c[0x0][0x44c] ;  /* 0x0001130000060ab9 */ /* 0x000fe20000000800 */
[----:B------:R-:W-:Y:S02]  /*16f0*/  ULEA.HI UR4, UR4, UR8, URZ, 0x7 ;  /* 0x0000000804047291 */ /* 0x000fe4000f8f383f */
[----:B------:R-:W-:-:S02]  /*1700*/  ULEA.HI UR10, UR10, UR9, URZ, 0x7 ;  /* 0x000000090a0a7291 */ /* 0x000fc4000f8f383f */
[----:B------:R-:W-:Y:S01]  /*1710*/  UIMAD.WIDE.U32 UR6, UR37, UR6, URZ ;  /* 0x00000006250672a5 */ /* 0x000fe2000f8e003f */
[----:B------:R-:W-:Y:S01]  /*1720*/  @UP0 ULDC UR12, c[0x0][0x450] ;  /* 0x00011400000c0ab9 */ /* 0x000fe20000000800 */
[----:B------:R-:W-:Y:S01]  /*1730*/  UMOV UR11, UR37 ;  /* 0x00000025000b7c82 */ /* 0x000fe20008000000 */
[----:B------:R-:W-:Y:S02]  /*1740*/  USHF.R.S32.HI UR4, URZ, 0x7, UR4 ;  /* 0x000000073f047899 */ /* 0x000fe40008011404 */
[----:B------:R-:W-:Y:S02]  /*1750*/  USHF.R.S32.HI UR10, URZ, 0x7, UR10 ;  /* 0x000000073f0a7899 */ /* 0x000fe4000801140a */
[----:B------:R-:W-:Y:S02]  /*1760*/  UIADD3 UR55, UR38, -UR46, URZ ;  /* 0x8000002e26377290 */ /* 0x000fe4000fffe03f */
[----:B------:R-:W-:Y:S02]  /*1770*/  @UP0 USHF.R.U32.HI UR11, URZ, UR12, UR7 ;  /* 0x0000000c3f0b0299 */ /* 0x000fe40008011607 */
[----:B------:R-:W-:-:S02]  /*1780*/  UISETP.LT.AND UP0, UPT, UR4, UR10, UPT ;  /* 0x0000000a0400728c */ /* 0x000fc4000bf01270 */
        /* <DEDUP_REMOVED lines=15> */
.L_x_1179:
[----:B------:R-:W-:-:S11]  /*1880*/  UISETP.NE.AND UP0, UPT, UR5, 0x1, UPT ;  /* 0x000000010500788c */ /* 0x000fd6000bf05270 */
[----:B------:R-:W-:Y:S02]  /*1890*/  @UP0 ULDC.64 UR10, c[0x0][0x9e8] ;  /* 0x00027a00000a0ab9 */ /* 0x000fe40000000a00 */
[----:B------:R-:W-:-:S04]  /*18a0*/  UIMAD.WIDE.U32 UR8, UR7, UR10, URZ ;  /* 0x0000000a070872a5 */ /* 0x000fc8000f8e003f */
[----:B------:R-:W-:-:S12]  /*18b0*/  @UP0 USHF.R.U32.HI UR7, URZ, UR11, UR9 ;  /* 0x0000000b3f070299 */ /* 0x000fd80008011609 */
.L_x_1180:
[----:B------:R-:W-:-:S04]  /*18c0*/  UIMAD UR5, UR7, UR5, URZ ;  /* 0x00000005070572a4 */ /* 0x000fc8000f8e023f */
[----:B------:R-:W-:-:S04]  /*18d0*/  UISETP.LT.AND UP0, UPT, UR4, UR5, UPT ;  /* 0x000000050400728c */ /* 0x000fc8000bf01270 */
[----:B------:R-:W-:-:S12]  /*18e0*/  USEL UR4, UR4, UR5, !UP0 ;  /* 0x0000000504047287 */ /* 0x000fd8000c000000 */
.L_x_1178:
[----:B------:R-:W-:Y:S02]  /*18f0*/  USHF.R.S32.HI UR5, URZ, 0x1f, UR4 ;  /* 0x0000001f3f057899 */ /* 0x000fe40008011404 */
[----:B------:R-:W-:Y:S02]  /*1900*/  ULOP3.LUT UR39, UR45, 0xff, URZ, 0xc0, !UPT ;  /* 0x000000ff2d277892 */ /* 0x000fe4000f8ec03f */
[----:B------:R-:W-:Y:S02]  /*1910*/  ULEA.HI UR5, UR5, UR4, URZ, 0x7 ;  /* 0x0000000405057291 */ /* 0x000fe4000f8f383f */
[----:B------:R-:W-:Y:S02]  /*1920*/  USHF.R.U32.HI UR45, URZ, 0x10, UR45 ;  /* 0x000000103f2d7899 */ /* 0x000fe4000801162d */
[----:B------:R-:W-:Y:S01]  /*1930*/  USHF.R.S32.HI UR5, URZ, 0x7, UR5 ;  /* 0x000000073f057899 */ /* 0x000fe20008011405 */
[----:B------:R-:W-:-:S03]  /*1940*/  UMOV UR4, URZ ;  /* 0x0000003f00047c82 */ /* 0x000fc60008000000 */
[----:B------:R-:W-:-:S04]  /*1950*/  UISETP.LT.AND UP0, UPT, URZ, UR5, UPT ;  /* 0x000000053f00728c */ /* 0x000fc8000bf01270 */
[----:B------:R-:W-:-:S04]  /*1960*/  USEL UR40, URZ, UR5, !UP0 ;  /* 0x000000053f287287 */ /* 0x000fc8000c000000 */
[----:B------:R-:W-:-:S06]  /*1970*/  UISETP.GT.AND UP0, UPT, UR6, UR40, UPT ;  /* 0x000000280600728c */ /* 0x000fcc000bf04270 */
[----:B------:R-:W-:-:S13]  /*1980*/  PLOP3.LUT P0, PT, PT, PT, UP0, 0x80, 0x0 ;  /* 0x000000000000781c */ /* 0x000fda0003f0f008 */
[----:B------:R-:W-:Y:S05]  /*1990*/  @!P0 BRA `(.L_x_1181) ;  /* 0x0000000000948947 */ /* 0x000fea0003800000 */
[----:B------:R-:W-:Y:S01]  /*19a0*/  UISETP.NE.AND UP0, UPT, UR45, URZ, UPT ;  /* 0x0000003f2d00728c */ /* 0x000fe2000bf05270 */
[----:B------:R-:W-:-:S03]  /*19b0*/  ULDC UR4, c[0x0][0x9f0] ;  /* 0x00027c0000047ab9 */ /* 0x000fc60000000800 */
[----:B------:R-:W-:-:S04]  /*19c0*/  USEL UR10, UR45, UR4, UP0 ;  /* 0x000000042d0a7287 */ /* 0x000fc80008000000 */
[----:B------:R-:W-:Y:S02]  /*19d0*/  UIADD3 UR4, UR10, -0x1, UR6 ;  /* 0xffffffff0a047890 */ /* 0x000fe4000fffe006 */
[----:B------:R-:W-:Y:S02]  /*19e0*/  IMAD.U32 R3, RZ, RZ, UR10 ;  /* 0x0000000aff037e24 */ /* 0x000fe4000f8e00ff */
[----:B------:R-:W-:-:S03]  /*19f0*/  UIADD3 UR7, -UR40, UR4, URZ ;  /* 0x0000000428077290 */ /* 0x000fc6000fffe13f */
[-C--:B------:R-:W-:Y:S01]  /*1a00*/  IABS R0, R3.reuse ;  /* 0x0000000300007213 */ /* 0x080fe20000000000 */
[----:B------:R-:W-:Y:S01]  /*1a10*/  UMOV UR4, URZ ;  /* 0x0000003f00047c82 */ /* 0x000fe20008000000 */
[----:B------:R-:W-:Y:S01]  /*1a20*/  IABS R5, R3 ;  /* 0x0000000300057213 */ /* 0x000fe20000000000 */
[----:B------:R-:W-:Y:S01]  /*1a30*/  IMAD.U32 R4, RZ, RZ, UR7 ;  /* 0x00000007ff047e24 */ /* 0x000fe2000f8e00ff */
[----:B------:R-:W-:Y:S01]  /*1a40*/  R2UR UR11, R0 ;  /* 0x00000000000b72ca */ /* 0x000fe200000e0000 */
[----:B------:R-:W-:-:S03]  /*1a50*/  ULOP3.LUT UR7, UR7, UR10, URZ, 0x3c, !UPT ;  /* 0x0000000a07077292 */ /* 0x000fc6000f8e3c3f */
[----:B------:R-:W-:-:S05]  /*1a60*/  IABS R4, R4 ;  /* 0x0000000400047213 */ /* 0x000fca0000000000 */
[----:B------:R-:W-:-:S04]  /*1a70*/  IMAD.MOV.U32 R3, RZ, RZ, R4 ;  /* 0x000000ffff037224 */ /* 0x000fc800078e0004 */
[----:B------:R-:W0:Y:S01]  /*1a80*/  I2F.RP R0, UR11 ;  /* 0x0000000b00007d06 */ /* 0x000e220008209400 */
[----:B------:R-:W-:-:S07]  /*1a90*/  R2UR UR9, R3 ;  /* 0x00000000030972ca */ /* 0x000fce00000e0000 */
[----:B0-----:R-:W0:Y:S02]  /*1aa0*/  MUFU.RCP R0, R0 ;  /* 0x0000000000007308 */ /* 0x001e240000001000 */
[----:B0-----:R-:W-:Y:S02]  /*1ab0*/  VIADD R2, R0, 0xffffffe ;  /* 0x0ffffffe00027836 */ /* 0x001fe40000000000 */
        /* <DEDUP_REMOVED lines=19> */
.L_x_1181:
[----:B------:R-:W-:Y:S01]  /*1bf0*/  UIMAD UR40, UR39, UR4, UR40 ;  /* 0x00000004272872a4 */ /* 0x000fe2000f8e0228 */
[----:B------:R-:W-:Y:S01]  /*1c00*/  IMAD.U32 R90, RZ, RZ, UR6 ;  /* 0x00000006ff5a7e24 */ /* 0x000fe2000f8e00ff */
[----:B------:R-:W-:Y:S01]  /*1c10*/  PLOP3.LUT P0, PT, PT, PT, PT, 0x80, 0x0 ;  /* 0x000000000000781c */ /* 0x000fe20003f0f070 */
[----:B------:R-:W-:Y:S01]  /*1c20*/  IMAD.U32 R3, RZ, RZ, UR4 ;  /* 0x00000004ff037e24 */ /* 0x000fe2000f8e00ff */
[----:B------:R-:W-:Y:S01]  /*1c30*/  CS2R R150, SRZ ;  /* 0x0000000000967805 */ /* 0x000fe2000001ff00 */
[----:B------:R-:W-:Y:S01]  /*1c40*/  IMAD.MOV.U32 R0, RZ, RZ, RZ ;  /* 0x000000ffff007224 */ /* 0x000fe200078e00ff */
[----:B------:R-:W-:Y:S01]  /*1c50*/  CS2R R148, SRZ ;  /* 0x0000000000947805 */ /* 0x000fe2000001ff00 */
[----:B------:R-:W-:Y:S01]  /*1c60*/  IMAD.MOV.U32 R20, RZ, RZ, RZ ;  /* 0x000000ffff147224 */ /* 0x000fe200078e00ff */
[----:B------:R-:W-:Y:S02]  /*1c70*/  VIADDMNMX R90, R3, UR40, R90, PT ;  /* 0x00000028035a7c46 */ /* 0x000fe4000b80015a */
[----:B------:R-:W-:-:S02]  /*1c80*/  CS2R R146, SRZ ;  /* 0x0000000000927805 */ /* 0x000fc4000001ff00 */
[----:B------:R-:W-:Y:S02]  /*1c90*/  CS2R R144, SRZ ;  /* 0x0000000000907805 */ /* 0x000fe4000001ff00 */
[----:B------:R-:W-:Y:S02]  /*1ca0*/  CS2R R142, SRZ ;  /* 0x00000000008e7805 */ /* 0x000fe4000001ff00 */
[----:B------:R-:W-:Y:S02]  /*1cb0*/  ISETP.GT.AND P1, PT, R90, UR40, PT ;  /* 0x000000285a007c0c */ /* 0x000fe4000bf24270 */
        /* <DEDUP_REMOVED lines=27> */
[----:B------:R-:W-:Y:S06]  /*1e70*/  @!P1 BRA `(.L_x_1182) ;  /* 0x000000e000ec9947 */ /* 0x000fec0003800000 */
[----:B------:R-:W0:Y:S01]  /*1e80*/  SHFL.IDX PT, R0, R216, RZ, 0x1f ;  /* 0x00001fffd8007589 */ /* 0x000e2200000e0000 */
[----:B------:R-:W1:Y:S01]  /*1e90*/  S2UR UR5, SR_CgaCtaId ;  /* 0x00000000000579c3 */ /* 0x000e620000008800 */
[----:B------:R-:W-:Y:S01]  /*1ea0*/  UMOV UR41, 0x400 ;  /* 0x0000040000297882 */ /* 0x000fe20000000000 */
[----:B0-----:R-:W-:Y:S01]  /*1eb0*/  R2UR UR44, R0 ;  /* 0x00000000002c72ca */ /* 0x001fe200000e0000 */
[----:B-1----:R-:W-:-:S04]  /*1ec0*/  ULEA UR41, UR5, UR41, 0x18 ;  /* 0x0000002905297291 */ /* 0x002fc8000f8ec03f */
[----:B------:R-:W-:-:S04]  /*1ed0*/  UIADD3 UR5, UR41, 0x10400, URZ ;  /* 0x0001040029057890 */ /* 0x000fc8000fffe03f */
[----:B------:R-:W-:-:S04]  /*1ee0*/  ULOP3.LUT UP0, URZ, UR5, 0x3ff, URZ, 0xc0, !UPT ;  /* 0x000003ff053f7892 */ /* 0x000fc8000f80c03f */
[----:B------:R-:W-:Y:S02]  /*1ef0*/  ULEA.HI UR4, UR44, UR44, URZ, 0x1 ;  /* 0x0000002c2c047291 */ /* 0x000fe4000f8f083f */
[----:B------:R-:W-:Y:S02]  /*1f00*/  PLOP3.LUT P0, PT, PT, PT, UP0, 0x80, 0x0 ;  /* 0x000000000000781c */ /* 0x000fe40003f0f008 */
        /* <DEDUP_REMOVED lines=22> */
.L_x_1183:
[----:B------:R-:W-:Y:S01]  /*2070*/  ULEA.HI UR4, UR48, UR48, URZ, 0x1 ;  /* 0x0000003030047291 */ /* 0x000fe2000f8f083f */
[----:B------:R-:W-:-:S03]  /*2080*/  IMAD.U32 R2, RZ, RZ, UR49 ;  /* 0x00000031ff027e24 */ /* 0x000fc6000f8e00ff */
[----:B------:R-:W-:Y:S02]  /*2090*/  ULOP3.LUT UR4, UR4, 0xfffffffe, URZ, 0xc0, !UPT ;  /* 0xfffffffe04047892 */ /* 0x000fe4000f8ec03f */
[----:B------:R-:W-:Y:S02]  /*20a0*/  ISETP.NE.AND P0, PT, R2, 0x3, PT ;  /* 0x000000030200780c */ /* 0x000fe40003f05270 */
[----:B------:R-:W-:-:S06]  /*20b0*/  UIADD3 UR4, UR48, -UR4, URZ ;  /* 0x8000000430047290 */ /* 0x000fcc000fffe03f */
[----:B------:R-:W-:-:S05]  /*20c0*/  IMAD.U32 R0, RZ, RZ, UR4 ;  /* 0x00000004ff007e24 */ /* 0x000fca000f8e00ff */
[----:B------:R-:W-:-:S04]  /*20d0*/  SHF.L.U32 R0, R0, 0x1f, RZ ;  /* 0x0000001f00007819 */ /* 0x000fc800000006ff */
[----:B------:R-:W0:Y:S02]  /*20e0*/  SYNCS.PHASECHK.TRANS64.TRYWAIT P1, [UR41+0x28800], R0 ;  /* 0x02880000ff0075a7 */ /* 0x000e240008020169 */
[----:B0-----:R-:W-:Y:S05]  /*20f0*/  @!P1 BRA `(.L_x_1184) ;  /* 0x0000018000189947 */ /* 0x001fea0003800000 */
.L_x_1407:
[----:B------:R-:W-:Y:S05]  /*2100*/  @!P0 BRA `(.L_x_1185) ;  /* 0x0000000000048947 */ /* 0x000fea0003800000 */
[----:B------:R-:W-:Y:S01]  /*2110*/  BPT.TRAP 0x1 ;  /* 0x000000040000795c */ /* 0x000fe20000300000 */
.L_x_1185:
[----:B------:R-:W-:Y:S02]  /*2120*/  IMAD.U32 R15, RZ, RZ, UR47 ;  /* 0x0000002fff0f7e24 */ /* 0x000fe4000f8e00ff */
[----:B0-----:R-:W-:-:S03]  /*2130*/  IMAD.U32 R0, RZ, RZ, UR50 ;  /* 0x00000032ff007e24 */ /* 0x001fc6000f8e00ff */
[----:B------:R-:W-:Y:S02]  /*2140*/  LEA R15, R15, UR41, 0x3 ;  /* 0x000000290f0f7c11 */ /* 0x000fe4000f8e18ff */
[----:B------:R-:W-:-:S04]  /*2150*/  SHF.L.U32 R0, R0, 0x1f, RZ ;  /* 0x0000001f00007819 */ /* 0x000fc800000006ff */
[----:B------:R0:W1:Y:S01]  /*2160*/  SYNCS.PHASECHK.TRANS64.TRYWAIT P2, [R15+URZ+0x28830], R0 ;  /* 0x028830000f0075a7 */ /* 0x000062000804017f */
[----:B------:R-:W-:Y:S05]  /*2170*/  @!P0 BRA `(.L_x_1186) ;  /* 0x0000000000048947 */ /* 0x000fea0003800000 */
[----:B------:R-:W-:Y:S01]  /*2180*/  BPT.TRAP 0x1 ;  /* 0x000000040000795c */ /* 0x000fe20000300000 */
.L_x_1186:
[----:B------:R-:W2:Y:S02]  /*2190*/  S2R R2, SR_TID.X ;  /* 0x0000000000027919 */ /* 0x000ea40000002100 */
[----:B--2---:R-:W-:-:S04]  /*21a0*/  LOP3.LUT R2, R2, 0x7f, RZ, 0xc0, !PT ;  /* 0x0000007f02027812 */ /* 0x004fc800078ec0ff */
[----:B------:R-:W-:Y:S01]  /*21b0*/  ISETP.NE.AND P1, PT, R2, RZ, PT ;  /* 0x000000ff0200720c */ /* 0x000fe20003f25270 */
[----:B-1----:R-:W-:-:S12]  /*21c0*/  @P2 BRA `(.L_x_1187) ;  /* 0x0000000000082947 */ /* 0x002fd80003800000 */
[----:B------:R-:W1:Y:S02]  /*21d0*/  SYNCS.PHASECHK.TRANS64.TRYWAIT P2, [R15+URZ+0x28830], R0 ;  /* 0x028830000f0075a7 */ /* 0x000e64000804017f */
[----:B-1----:R-:W-:Y:S05]  /*21e0*/  @!P2 BRA `(.L_x_1188) ;  /* 0x0000017c00f4a947 */ /* 0x002fea0003800000 */
.L_x_1187:
[----:B------:R-:W-:Y:S05]  /*21f0*/  WARPSYNC.ALL ;  /* 0x0000000000007948 */ /* 0x000fea0003800000 */
[----:B------:R-:W-:Y:S01]  /*2200*/  UIADD3 UR4, UR41, 0x18400, URZ ;  /* 0x0001840029047890 */ /* 0x000fe2000fffe03f */
[----:B------:R-:W-:Y:S01]  /*2210*/  WARPGROUP.ARRIVE ;  /* 0x00000000000079c5 */ /* 0x000fe20000000000 */
[----:B------:R-:W-:Y:S01]  /*2220*/  ULOP3.LUT UR32, UR54, 0x10000, URZ, 0xfc, !UPT ;  /* 0x0001000036207892 */ /* 0x000fe2000f8efc3f */
[----:B------:R-:W-:Y:S01]  /*2230*/  VIADD R20, R17, UR37 ;  /* 0x0000002511147c36 */ /* 0x000fe20008000000 */
[----:B------:R-:W-:Y:S01]  /*2240*/  USHF.R.U32.HI UR4, URZ, 0x4, UR4 ;  /* 0x000000043f047899 */ /* 0x000fe20008011604 */
[----:B01----:R-:W-:Y:S01]  /*2250*/  @!P1 VIADD R15, R15, 0x28840 ;  /* 0x000288400f0f9836 */ /* 0x003fe20000000000 */
[----:B------:R-:W-:Y:S01]  /*2260*/  UMOV UR33, 0x40000040 ;  /* 0x4000004000217882 */ /* 0x000fe20000000000 */
[----:B------:R-:W-:Y:S01]  /*2270*/  UMOV UR35, 0x40000040 ;  /* 0x4000004000237882 */ /* 0x000fe20000000000 */
[----:B------:R-:W-:Y:S01]  /*2280*/  ULOP3.LUT UR4, UR4, 0x3fff, URZ, 0xc0, !UPT ;  /* 0x00003fff04047892 */ /* 0x000fe2000f8ec03f */
[----:B------:R-:W-:Y:S01]  /*2290*/  UMOV UR5, 0x40000040 ;  /* 0x4000004000057882 */ /* 0x000fe20000000000 */
[----:B------:R-:W-:-:S02]  /*22a0*/  UMOV UR7, 0x40000040 ;  /* 0x4000004000077882 */ /* 0x000fc40000000000 */
[----:B------:R-:W-:Y:S01]  /*22b0*/  ULOP3.LUT UR51, UR4, 0x10000, URZ, 0xfc, !UPT ;  /* 0x0001000004337892 */ /* 0x000fe2000f8efc3f */
[----:B------:R-:W-:Y:S01]  /*22c0*/  @!P1 PRMT R15, RZ, 0x654, R15 ;  /* 0x00000654ff0f9816 */ /* 0x000fe2000000000f */
[----:B------:R-:W-:Y:S02]  /*22d0*/  UIADD3 UR4, UR32, 0x2, URZ ;  /* 0x0000000220047890 */ /* 0x000fe4000fffe03f */
[----:B------:R-:W-:Y:S02]  /*22e0*/  ULEA UR34, UR47, UR51, 0xb ;  /* 0x000000332f227291 */ /* 0x000fe4000f8e583f */
[----:B------:R-:W-:Y:S02]  /*22f0*/  UIADD3 UR8, UR32, 0x4, URZ ;  /* 0x0000000420087890 */ /* 0x000fe4000fffe03f */
[----:B------:R-:W-:Y:S02]  /*2300*/  UIADD3 UR6, UR34, 0x2, URZ ;  /* 0x0000000222067890 */ /* 0x000fe4000fffe03f */
[----:B------:R-:W-:Y:S01]  /*2310*/  UIADD3 UR10, UR34, 0x4, URZ ;  /* 0x00000004220a7890 */ /* 0x000fe2000fffe03f */
[----:B------:R-:W-:-:S02]  /*2320*/  UMOV UR9, 0x40000040 ;  /* 0x4000004000097882 */ /* 0x000fc40000000000 */
[----:B------:R-:W-:Y:S01]  /*2330*/  HGMMA.64x128x16.F32 R24, gdesc[UR32], RZ, !UPT, gsb0 ;  /* 0x01e00000201879f0 */ /* 0x000fe2000c0008ff */
[----:B------:R-:W-:Y:S01]  /*2340*/  UMOV UR11, 0x40000040 ;  /* 0x40000040000b7882 */ /* 0x000fe20000000000 */
[----:B------:R-:W-:Y:S02]  /*2350*/  UIADD3 UR12, UR32, 0x6, URZ ;  /* 0x00000006200c7890 */ /* 0x000fe4000fffe03f */
[----:B------:R-:W-:Y:S01]  /*2360*/  UIADD3 UR14, UR34, 0x6, URZ ;  /* 0x00000006220e7890 */ /* 0x000fe2000fffe03f */
[----:B------:R-:W-:Y:S01]  /*2370*/  UMOV UR13, 0x40000040 ;  /* 0x40000040000d7882 */ /* 0x000fe20000000000 */
[----:B------:R-:W-:Y:S01]  /*2380*/  UMOV UR15, 0x40000040 ;  /* 0x40000040000f7882 */ /* 0x000fe20000000000 */
[----:B------:R-:W-:Y:S02]  /*2390*/  UIADD3 UR16, UR32, 0x400, URZ ;  /* 0x0000040020107890 */ /* 0x000fe4000fffe03f */
[----:B------:R-:W-:Y:S01]  /*23a0*/  UIADD3 UR18, UR34, 0x400, URZ ;  /* 0x0000040022127890 */ /* 0x000fe2000fffe03f */
[----:B------:R-:W-:Y:S01]  /*23b0*/  UMOV UR17, 0x40000040 ;  /* 0x4000004000117882 */ /* 0x000fe20000000000 */
[----:B------:R-:W-:Y:S01]  /*23c0*/  UMOV UR19, 0x40000040 ;  /* 0x4000004000137882 */ /* 0x000fe20000000000 */
[----:B------:R-:W-:-:S02]  /*23d0*/  UIADD3 UR20, UR32, 0x402, URZ ;  /* 0x0000040220147890 */ /* 0x000fc4000fffe03f */
[----:B------:R-:W-:Y:S01]  /*23e0*/  UIADD3 UR22, UR34, 0x402, URZ ;  /* 0x0000040222167890 */ /* 0x000fe2000fffe03f */
[----:B------:R-:W-:Y:S01]  /*23f0*/  UMOV UR21, 0x40000040 ;  /* 0x4000004000157882 */ /* 0x000fe20000000000 */
        /* <DEDUP_REMOVED lines=9> */
[----:B------:R-:W-:-:S02]  /*2490*/  ULDC UR54, c[0x0][0x9dc] ;  /* 0x0002770000367ab9 */ /* 0x000fc40000000800 */
[----:B------:R-:W-:Y:S01]  /*24a0*/  ULOP3.LUT UR54, URZ, UR54, URZ, 0x33, !UPT ;  /* 0x000000363f367292 */ /* 0x000fe2000f8e333f */
[----:B------:R-:W-:Y:S02]  /*24b0*/  WARPGROUP.DEPBAR.LE gsb0, 0x0 ;  /* 0x00008000000079c5 */ /* 0x000fe40000010000 */
[----:B------:R-:W-:-:S06]  /*24c0*/  WARPGROUP.ARRIVE ;  /* 0x00000000000079c5 */ /* 0x000fcc0000000000 */
[----:B------:R-:W-:Y:S01]  /*24d0*/  HGMMA.64x128x16.F32 R24, gdesc[UR4], R24, gsb0 ;  /* 0x01e00000041879f0 */ /* 0x000fe20008000818 */
[----:B------:R-:W-:Y:S01]  /*24e0*/  ULDC UR7, c[0x0][0x448] ;  /* 0x0001120000077ab9 */ /* 0x000fe20000000800 */
[----:B------:R-:W-:Y:S01]  /*24f0*/  ULDC UR6, c[0x0][0x9d8] ;  /* 0x0002760000067ab9 */ /* 0x000fe20000000800 */
[----:B------:R-:W-:-:S06]  /*2500*/  UISETP.NE.AND UP0, UPT, UR7, 0x1, UPT ;  /* 0x000000010700788c */ /* 0x000fcc000bf05270 */
[----:B------:R-:W-:Y:S02]  /*2510*/  PLOP3.LUT P2, PT, PT, PT, UP0, 0x80, 0x0 ;  /* 0x000000000000781c */ /* 0x000fe40003f4f008 */
[----:B------:R-:W-:-:S03]  /*2520*/  PLOP3.LUT P3, PT, PT, PT, UP0, 0x80, 0x0 ;  /* 0x000000000000781c */ /* 0x000fc60003f6f008 */
[----:B------:R-:W-:Y:S01]  /*2530*/  @UP0 ULDC UR7, c[0x0][0x44c] ;  /* 0x0001130000070ab9 */ /* 0x000fe20000000800 */
        /* <DEDUP_REMOVED lines=21> */
[----:B------:R-:W-:-:S04]  /*2690*/  @P2 IMAD.HI.U32 R34, R20, UR7, RZ ;  /* 0x0000000714222c27 */ /* 0x000fc8000f8e00ff */
[----:B------:R-:W-:Y:S01]  /*26a0*/  FMUL.FTZ R31, R41, UR6 ;  /* 0x00000006291f7c20 */ /* 0x000fe20008410000 */
[----:B------:R-:W-:Y:S01]  /*26b0*/  FMUL.FTZ R41, R54, UR6 ;  /* 0x0000000636297c20 */ /* 0x000fe20008410000 */
[----:B------:R-:W-:Y:S01]  /*26c0*/  FMUL.FTZ R54, R74, UR6 ;  /* 0x000000064a367c20 */ /* 0x000fe20008410000 */
[----:B------:R-:W-:Y:S01]  /*26d0*/  @UP0 ULDC UR7, c[0x0][0x450] ;  /* 0x0001140000070ab9 */ /* 0x000fe20000000800 */
[----:B------:R-:W-:Y:S01]  /*26e0*/  FMUL.FTZ R57, R57, UR6 ;  /* 0x0000000639397c20 */ /* 0x000fe20008410000 */
[----:B------:R-:W-:Y:S02]  /*26f0*/  IMAD.MOV.U32 R74, RZ, RZ, R20 ;  /* 0x000000ffff4a7224 */ /* 0x000fe400078e0014 */
[----:B------:R-:W-:Y:S01]  /*2700*/  FMUL.FTZ R48, R48, UR6 ;  /* 0x0000000630307c20 */ /* 0x000fe20008410000 */
[----:B------:R-:W-:Y:S01]  /*2710*/  FMUL.FTZ R52, R52, UR6 ;  /* 0x0000000634347c20 */ /* 0x000fe20008410000 */
[----:B------:R-:W-:Y:S01]  /*2720*/  FMUL.FTZ R56, R56, UR6 ;  /* 0x0000000638387c20 */ /* 0x000fe20008410000 */
[----:B------:R-:W-:Y:S01]  /*2730*/  @P3 SHF.R.U32.HI R74, RZ, UR7, R34 ;  /* 0x00000007ff4a3c19 */ /* 0x000fe20008011622 */
        /* <DEDUP_REMOVED lines=20> */
[----:B------:R0:W1:Y:S01]  /*2880*/  MUFU.TANH R39, R48 ;  /* 0x0000003000277308 */ /* 0x0000620000002400 */
[----:B------:R-:W-:Y:S01]  /*2890*/  FMUL.FTZ R38, R50, UR6 ;  /* 0x0000000632267c20 */ /* 0x000fe20008410000 */
[----:B------:R-:W-:Y:S01]  /*28a0*/  FMUL.FTZ R40, R51, UR6 ;  /* 0x0000000633287c20 */ /* 0x000fe20008410000 */
[----:B------:R-:W-:Y:S01]  /*28b0*/  FMUL.FTZ R42, R55, UR6 ;  /* 0x00000006372a7c20 */ /* 0x000fe20008410000 */
[----:B------:R2:W-:Y:S01]  /*28c0*/  @!P1 SYNCS.ARRIVE.TRANS64.RED.A1T0 RZ, [R15+URZ], RZ ;  /* 0x000000ff0fff99a7 */ /* 0x0005e2000810043f */
[----:B------:R-:W-:Y:S01]  /*28d0*/  FMUL.FTZ R7, R35, UR6 ;  /* 0x0000000623077c20 */ /* 0x000fe20008410000 */
[----:B------:R-:W-:Y:S01]  /*28e0*/  FMUL.FTZ R49, R49, UR6 ;  /* 0x0000000631317c20 */ /* 0x000fe20008410000 */
[----:B------:R-:W-:Y:S01]  /*28f0*/  FMUL.FTZ R53, R53, UR6 ;  /* 0x0000000635357c20 */ /* 0x000fe20008410000 */
[----:B------:R3:W4:Y:S01]  /*2900*/  MUFU.TANH R43, R52 ;  /* 0x00000034002b7308 */ /* 0x0007220000002400 */
        /* <DEDUP_REMOVED lines=9> */
[----:B0-----:R-:W-:Y:S01]  /*29a0*/  FMUL.FTZ R48, R66, UR6 ;  /* 0x0000000642307c20 */ /* 0x001fe20008410000 */
[----:B------:R-:W-:Y:S01]  /*29b0*/  FMUL.FTZ R50, R67, UR6 ;  /* 0x0000000643327c20 */ /* 0x000fe20008410000 */
[----:B------:R-:W-:Y:S01]  /*29c0*/  FMUL.FTZ R68, R68, UR6 ;  /* 0x0000000644447c20 */ /* 0x000fe20008410000 */
[----:B------:R-:W-:Y:S01]  /*29d0*/  FMUL.FTZ R69, R69, UR6 ;  /* 0x0000000645457c20 */ /* 0x000fe20008410000 */
[----:B------:R-:W-:Y:S01]  /*29e0*/  FMUL.FTZ R51, R70, UR6 ;  /* 0x0000000646337c20 */ /* 0x000fe20008410000 */
[----:B---3--:R-:W-:Y:S01]  /*29f0*/  FMUL.FTZ R52, R71, UR6 ;  /* 0x0000000647347c20 */ /* 0x008fe20008410000 */
[----:B------:R0:W3:Y:S01]  /*2a00*/  MUFU.TANH R91, R57 ;  /* 0x00000039005b7308 */ /* 0x0000e20000002400 */
[----:B------:R-:W-:Y:S01]  /*2a10*/  FMUL.FTZ R72, R72, UR6 ;  /* 0x0000000648487c20 */ /* 0x000fe20008410000 */
[----:B------:R-:W-:Y:S01]  /*2a20*/  FMUL.FTZ R73, R73, UR6 ;  /* 0x0000000649497c20 */ /* 0x000fe20008410000 */
[----:B------:R-:W-:Y:S01]  /*2a30*/  FMUL.FTZ R55, R75, UR6 ;  /* 0x000000064b377c20 */ /* 0x000fe20008410000 */
[----:B------:R-:W-:Y:S01]  /*2a40*/  FMUL.FTZ R76, R76, UR6 ;  /* 0x000000064c4c7c20 */ /* 0x000fe20008410000 */
[----:B------:R-:W-:Y:S01]  /*2a50*/  FMUL.FTZ R77, R77, UR6 ;  /* 0x000000064d4d7c20 */ /* 0x000fe20008410000 */
        /* <DEDUP_REMOVED lines=8> */
[----:B0-----:R-:W0:Y:S01]  /*2ae0*/  SHFL.IDX PT, R57, R74, RZ, 0x1c1f ;  /* 0x001c1fff4a397589 */ /* 0x001e2200000e0000 */
[----:B------:R-:W-:Y:S01]  /*2af0*/  FMUL.FTZ R20, R86, UR6 ;  /* 0x0000000656147c20 */ /* 0x000fe20008410000 */
[----:B--2---:R-:W-:Y:S01]  /*2b00*/  FMUL.FTZ R15, R87, UR6 ;  /* 0x00000006570f7c20 */ /* 0x004fe20008410000 */
[----:B------:R-:W-:Y:S01]  /*2b10*/  IMAD.MOV.U32 R35, RZ, RZ, -0x80 ;  /* 0xffffff80ff237424 */ /* 0x000fe200078e00ff */
[----:B------:R-:W-:Y:S01]  /*2b20*/  ULDC.64 UR6, c[0x0][0x9e0] ;  /* 0x0002780000067ab9 */ /* 0x000fe20000000a00 */
[----:B------:R-:W2:Y:S01]  /*2b30*/  MUFU.TANH R2, R2 ;  /* 0x0000000200027308 */ /* 0x000ea20000002400 */
[----:B------:R-:W-:Y:S01]  /*2b40*/  UISETP.GE.AND UP1, UPT, UR7, 0x1, UPT ;  /* 0x000000010700788c */ /* 0x000fe2000bf26270 */
[C---:B------:R-:W-:Y:S01]  /*2b50*/  IMAD R79, R90.reuse, R35, 0x80 ;  /* 0x000000805a4f7424 */ /* 0x040fe200078e0223 */
[----:B------:R-:W-:Y:S01]  /*2b60*/  LEA R75, R90, 0xffffff80, 0x7 ;  /* 0xffffff805a4b7811 */ /* 0x000fe200078e38ff */
[----:B------:R-:W-:-:S03]  /*2b70*/  IMAD.U32 R35, RZ, RZ, UR46 ;  /* 0x0000002eff237e24 */ /* 0x000fc6000f8e00ff */
[----:B------:R-:W-:Y:S01]  /*2b80*/  PLOP3.LUT P2, PT, PT, PT, UP1, 0x40, 0x0 ;  /* 0x000000000000781c */ /* 0x000fe20003f4e818 */
[----:B------:R-:W0:Y:S01]  /*2b90*/  MUFU.TANH R21, R21 ;  /* 0x0000001500157308 */ /* 0x000e220000002400 */
[C-C-:B------:R-:W-:Y:S02]  /*2ba0*/  IADD3 R34, -R16.reuse, 0x1, R79.reuse ;  /* 0x0000000110227810 */ /* 0x140fe40007ffe14f */
[----:B------:R-:W-:Y:S02]  /*2bb0*/  IADD3 R78, -R16, UR38, R79 ;  /* 0x00000026104e7c10 */ /* 0x000fe4000fffe14f */
[----:B------:R-:W-:-:S03]  /*2bc0*/  IADD3 R34, -R35, UR38, R34 ;  /* 0x0000002623227c10 */ /* 0x000fc6000fffe122 */
[----:B------:R-:W1:Y:S02]  /*2bd0*/  MUFU.TANH R0, R0 ;  /* 0x0000000000007308 */ /* 0x000e640000002400 */
[C---:B------:R-:W-:Y:S02]  /*2be0*/  VIADD R83, R34.reuse, UR6 ;  /* 0x0000000622537c36 */ /* 0x040fe40008000000 */
[----:B------:R-:W-:-:S04]  /*2bf0*/  VIADD R82, R34, UR54 ;  /* 0x0000003622527c36 */ /* 0x000fc80008000000 */
[----:B------:R-:W1:Y:S01]  /*2c00*/  MUFU.TANH R3, R3 ;  /* 0x0000000300037308 */ /* 0x000e620000002400 */
[----:B0-----:R-:W-:-:S07]  /*2c10*/  IMAD.IADD R70, R82, 0x1, R57 ;  /* 0x0000000152467824 */ /* 0x001fce00078e0239 */
        /* <DEDUP_REMOVED lines=55> */
[----:B------:R5:W0:Y:S02]  /*2f90*/  MUFU.TANH R88, R53 ;  /* 0x0000003500587308 */ /* 0x000a240000002400 */
[----:B-----5:R-:W-:Y:S01]  /*2fa0*/  VIADDMNMX R53, R57, R83, R78, PT ;  /* 0x0000005339357246 */ /* 0x020fe2000380014e */
[----:B-1234-:R-:W-:Y:S06]  /*2fb0*/  @P2 BRA `(.L_x_1189) ;  /* 0x00000000005c2947 */ /* 0x01efec0003800000 */
[----:B------:R-:W-:Y:S01]  /*2fc0*/  IMAD.U32 R34, RZ, RZ, UR46 ;  /* 0x0000002eff227e24 */ /* 0x000fe2000f8e00ff */
[----:B------:R-:W-:Y:S04]  /*2fd0*/  BSSY B0, `(.L_x_1190) ;  /* 0x0000011000007945 */ /* 0x000fe80003800000 */
[----:B------:R-:W-:-:S04]  /*2fe0*/  IADD3 R34, -R34, UR38, R57 ;  /* 0x0000002622227c10 */ /* 0x000fc8000fffe139 */
[----:B------:R-:W-:-:S13]  /*2ff0*/  ISETP.GT.AND P2, PT, R34, -0x1, PT ;  /* 0xffffffff2200780c */ /* 0x000fda0003f44270 */
[----:B------:R-:W-:Y:S05]  /*3000*/  @P2 BRA `(.L_x_1191) ;  /* 0x0000000000202947 */ /* 0x000fea0003800000 */
[----:B------:R-:W-:Y:S01]  /*3010*/  UISETP.NE.AND UP2, UPT, UR7, 0x1, UPT ;  /* 0x000000010700788c */ /* 0x000fe2000bf45270 */
[----:B------:R-:W-:-:S05]  /*3020*/  LOP3.LUT R34, RZ, R34, RZ, 0x33, !PT ;  /* 0x00000022ff227212 */ /* 0x000fca00078e33ff */
[----:B------:R-:W-:-:S05]  /*3030*/  PLOP3.LUT P2, PT, PT, PT, UP2, 0x80, 0x0 ;  /* 0x000000000000781c */ /* 0x000fca0003f4f028 */
[----:B------:R-:W-:-:S08]  /*3040*/  @UP2 ULDC.64 UR10, c[0x0][0x9e8] ;  /* 0x00027a00000a2ab9 */ /* 0x000fd00000000a00 */
[----:B------:R-:W-:-:S05]  /*3050*/  @P2 IMAD.HI.U32 R35, R34, UR10, RZ ;  /* 0x0000000a22232c27 */ /* 0x000fca000f8e00ff */
[----:B------:R-:W-:-:S04]  /*3060*/  @P2 SHF.R.U32.HI R34, RZ, UR11, R35 ;  /* 0x0000000bff222c19 */ /* 0x000fc80008011623 */
[----:B------:R-:W-:Y:S01]  /*3070*/  LOP3.LUT R34, RZ, R34, RZ, 0x33, !PT ;  /* 0x00000022ff227212 */ /* 0x000fe200078e33ff */
[----:B------:R-:W-:Y:S06]  /*3080*/  BRA `(.L_x_1192) ;  /* 0x0000000000147947 */ /* 0x000fec0003800000 */
.L_x_1191:
[----:B------:R-:W-:-:S06]  /*3090*/  UISETP.NE.AND UP2, UPT, UR7, 0x1, UPT ;  /* 0x000000010700788c */ /* 0x000fcc000bf45270 */
[----:B------:R-:W-:-:S05]  /*30a0*/  PLOP3.LUT P2, PT, PT, PT, UP2, 0x80, 0x0 ;  /* 0x000000000000781c */ /* 0x000fca0003f4f028 */
[----:B------:R-:W-:-:S08]  /*30b0*/  @UP2 ULDC.64 UR10, c[0x0][0x9e8] ;  /* 0x00027a00000a2ab9 */ /* 0x000fd00000000a00 */
[----:B------:R-:W-:-:S05]  /*30c0*/  @P2 IMAD.HI.U32 R35, R34, UR10, RZ ;  /* 0x0000000a22232c27 */ /* 0x000fca000f8e00ff */
[----:B------:R-:W-:-:S07]  /*30d0*/  @P2 SHF.R.U32.HI R34, RZ, UR11, R35 ;  /* 0x0000000bff222c19 */ /* 0x000fce0008011623 */
.L_x_1192:
[----:B------:R-:W-:Y:S05]  /*30e0*/  BSYNC B0 ;  /* 0x0000000000007941 */ /* 0x000fea0003800000 */
.L_x_1190:
[----:B------:R-:W-:-:S04]  /*30f0*/  IMAD R35, R34, UR7, -R75 ;  /* 0x0000000722237c24 */ /* 0x000fc8000f8e0a4b */
[----:B------:R-:W-:-:S05]  /*3100*/  IMAD.IADD R35, R35, 0x1, -R16 ;  /* 0x0000000123237824 */ /* 0x000fca00078e0a10 */
[----:B------:R-:W-:Y:S02]  /*3110*/  VIMNMX R70, R70, R35, !PT ;  /* 0x0000002346467248 */ /* 0x000fe40007fe0100 */
[----:B------:R-:W-:-:S07]  /*3120*/  VIADDMNMX R53, R35, UR7, R53, PT ;  /* 0x0000000723357c46 */ /* 0x000fce000b800135 */
.L_x_1189:
[C---:B------:R-:W-:Y:S02]  /*3130*/  ISETP.GE.AND P2, PT, R79.reuse, 0x2, PT ;  /* 0x000000024f00780c */ /* 0x040fe40003f46270 */
[C---:B------:R-:W-:Y:S02]  /*3140*/  ISETP.GE.AND P5, PT, R79.reuse, 0xa, PT ;  /* 0x0000000a4f00780c */ /* 0x040fe40003fa6270 */
[----:B------:R-:W-:Y:S02]  /*3150*/  ISETP.GT.AND P3, PT, R70, 0x1, !P2 ;  /* 0x000000014600780c */ /* 0x000fe40005764270 */
[----:B------:R-:W-:Y:S02]  /*3160*/  ISETP.GE.AND P4, PT, R79, 0x9, PT ;  /* 0x000000094f00780c */ /* 0x000fe40003f86270 */
[----:B------:R-:W-:Y:S02]  /*3170*/  ISETP.LT.OR P3, PT, R53, 0x2, P3 ;  /* 0x000000023500780c */ /* 0x000fe40001f61670 */
[----:B------:R-:W-:-:S02]  /*3180*/  P2R R86, PR, RZ, 0x10 ;  /* 0x00000010ff567803 */ /* 0x000fc40000000000 */
[----:B------:R-:W-:Y:S02]  /*3190*/  FSEL R59, R21, -INF , !P3 ;  /* 0xff800000153b7808 */ /* 0x000fe40005800000 */
[C---:B------:R-:W-:Y:S02]  /*31a0*/  ISETP.GT.AND P3, PT, R70.reuse, 0x9, !P5 ;  /* 0x000000094600780c */ /* 0x040fe40006f64270 */
[----:B------:R-:W-:Y:S02]  /*31b0*/  P2R R87, PR, RZ, 0x20 ;  /* 0x00000020ff577803 */ /* 0x000fe40000000000 */
[----:B------:R-:W-:Y:S02]  /*31c0*/  ISETP.LT.OR P3, PT, R53, 0xa, P3 ;  /* 0x0000000a3500780c */ /* 0x000fe40001f61670 */
[----:B------:R-:W-:Y:S02]  /*31d0*/  ISETP.GT.AND P4, PT, R70, 0x8, !P4 ;  /* 0x000000084600780c */ /* 0x000fe40006784270 */
[----:B------:R-:W-:-:S02]  /*31e0*/  ISETP.GE.AND P5, PT, R79, 0x11, PT ;  /* 0x000000114f00780c */ /* 0x000fc40003fa6270 */
[----:B0-----:R-:W-:Y:S02]  /*31f0*/  FSEL R61, R25, -INF , !P3 ;  /* 0xff800000193d7808 */ /* 0x001fe40005800000 */
[C---:B------:R-:W-:Y:S02]  /*3200*/  ISETP.LT.OR P4, PT, R53.reuse, 0x9, P4 ;  /* 0x000000093500780c */ /* 0x040fe40002781670 */
[----:B------:R-:W-:Y:S02]  /*3210*/  ISETP.GT.AND P3, PT, R70, 0x10, !P5 ;  /* 0x000000104600780c */ /* 0x000fe40006f64270 */
[----:B------:R-:W-:Y:S02]  /*3220*/  FSEL R73, R24, -INF , !P4 ;  /* 0xff80000018497808 */ /* 0x000fe40006000000 */
[----:B------:R-:W-:Y:S02]  /*3230*/  ISETP.LT.OR P3, PT, R53, 0x11, P3 ;  /* 0x000000113500780c */ /* 0x000fe40001f61670 */
[----:B------:R-:W-:-:S02]  /*3240*/  ISETP.GE.AND P4, PT, R79, 0x12, PT ;  /* 0x000000124f00780c */ /* 0x000fc40003f86270 */
        /* <DEDUP_REMOVED lines=13> */
[----:B------:R-:W-:Y:S02]  /*3320*/  ISETP.LT.OR P3, PT, R53, 0x1a, P3 ;  /* 0x0000001a3500780c */ /* 0x000fe40001f61670 */
[----:B------:R-:W-:Y:S02]  /*3330*/  ISETP.GE.AND P4, PT, R79, 0x21, PT ;  /* 0x000000214f00780c */ /* 0x000fe40003f86270 */
[----:B------:R-:W-:Y:S02]  /*3340*/  FSEL R65, R29, -INF , !P3 ;  /* 0xff8000001d417808 */ /* 0x000fe40005800000 */
[----:B------:R-:W-:Y:S02]  /*3350*/  ISETP.GT.AND P3, PT, R70, 0x20, !P4 ;  /* 0x000000204600780c */ /* 0x000fe40006764270 */
[----:B------:R-:W-:-:S02]  /*3360*/  P2R R104, PR, RZ, 0x10 ;  /* 0x00000010ff687803 */ /* 0x000fc40000000000 */
[----:B------:R-:W-:Y:S02]  /*3370*/  ISETP.LT.OR P3, PT, R53, 0x21, P3 ;  /* 0x000000213500780c */ /* 0x000fe40001f61670 */
[----:B------:R-:W-:Y:S02]  /*3380*/  ISETP.GE.AND P4, PT, R79, 0x22, PT ;  /* 0x000000224f00780c */ /* 0x000fe40003f86270 */
[----:B------:R-:W-:Y:S02]  /*3390*/  FSEL R69, R30, -INF , !P3 ;  /* 0xff8000001e457808 */ /* 0x000fe40005800000 */
[----:B------:R-:W-:Y:S02]  /*33a0*/  ISETP.GT.AND P3, PT, R70, 0x21, !P4 ;  /* 0x000000214600780c */ /* 0x000fe40006764270 */
[----:B------:R-:W-:Y:S02]  /*33b0*/  P2R R105, PR, RZ, 0x10 ;  /* 0x00000010ff697803 */ /* 0x000fe40000000000 */
[----:B------:R-:W-:-:S02]  /*33c0*/  ISETP.LT.OR P3, PT, R53, 0x22, P3 ;  /* 0x000000223500780c */ /* 0x000fc40001f61670 */
[----:B------:R-:W-:Y:S02]  /*33d0*/  ISETP.GE.AND P4, PT, R79, 0x29, PT ;  /* 0x000000294f00780c */ /* 0x000fe40003f86270 */
[----:B------:R-:W-:Y:S02]  /*33e0*/  FSEL R67, R31, -INF , !P3 ;  /* 0xff8000001f437808 */ /* 0x000fe40005800000 */
[----:B------:R-:W-:Y:S01]  /*33f0*/  ISETP.GT.AND P3, PT, R70, 0x28, !P4 ;  /* 0x000000284600780c */ /* 0x000fe20006764270 */
[----:B------:R-:W0:Y:S01]  /*3400*/  SHFL.IDX PT, R31, R74, 0x1, 0x1c1f ;  /* 0x003c1f004a1f7f89 */ /* 0x000e2200000e0000 */
[----:B------:R-:W-:Y:S02]  /*3410*/  P2R R106, PR, RZ, 0x10 ;  /* 0x00000010ff6a7803 */ /* 0x000fe40000000000 */
        /* <DEDUP_REMOVED lines=8> */
[C---:B------:R-:W-:Y:S02]  /*34a0*/  ISETP.GT.AND P3, PT, R70.reuse, 0x30, !P4 ;  /* 0x000000304600780c */ /* 0x040fe40006764270 */
        /* <DEDUP_REMOVED lines=19> */
[----:B------:R-:W-:Y:S02]  /*35e0*/  ISETP.GT.AND P3, PT, R70, 0x40, !P4 ;  /* 0x000000404600780c */ /* 0x000fe40006764270 */
        /* <DEDUP_REMOVED lines=57> */
[----:B------:R-:W-:Y:S02]  /*3980*/  P2R R100, PR, RZ, 0x20 ;  /* 0x00000020ff647803 */ /* 0x000fe40000000000 */
[----:B------:R-:W-:Y:S02]  /*3990*/  FSEL R26, R77, -INF , !P3 ;  /* 0xff8000004d1a7808 */ /* 0x000fe40005800000 */
[----:B------:R-:W-:-:S04]  /*39a0*/  ISETP.GE.AND P3, PT, R79, 0x71, PT ;  /* 0x000000714f00780c */ /* 0x000fc80003f66270 */
[----:B------:R-:W-:-:S04]  /*39b0*/  ISETP.GT.AND P4, PT, R70, 0x70, !P3 ;  /* 0x000000704600780c */ /* 0x000fc80005f84270 */
[----:B------:R-:W-:-:S04]  /*39c0*/  ISETP.LT.OR P4, PT, R53, 0x71, P4 ;  /* 0x000000713500780c */ /* 0x000fc80002781670 */
        /* <DEDUP_REMOVED lines=16> */
[----:B------:R-:W-:Y:S01]  /*3ad0*/  ISETP.GT.AND P6, PT, R70, 0x79, !P6 ;  /* 0x000000794600780c */ /* 0x000fe200077c4270 */
[----:B0-----:R-:W-:-:S03]  /*3ae0*/  IMAD.IADD R70, R82, 0x1, R31 ;  /* 0x0000000152467824 */ /* 0x001fc600078e021f */
[----:B------:R-:W-:Y:S02]  /*3af0*/  ISETP.LT.OR P6, PT, R53, 0x7a, P6 ;  /* 0x0000007a3500780c */ /* 0x000fe400037c1670 */
[----:B------:R-:W-:Y:S02]  /*3b00*/  VIADDMNMX R53, R31, R83, R78, PT ;  /* 0x000000531f357246 */ /* 0x000fe4000380014e */
[----:B------:R-:W-:Y:S02]  /*3b10*/  FSEL R2, R85, -INF , !P6 ;  /* 0xff80000055027808 */ /* 0x000fe40007000000 */
[----:B------:R-:W-:-:S13]  /*3b20*/  PLOP3.LUT P6, PT, PT, PT, UP1, 0x40, 0x0 ;  /* 0x000000000000781c */ /* 0x000fda0003fce818 */
[----:B------:R-:W-:Y:S05]  /*3b30*/  @P6 BRA `(.L_x_1193) ;  /* 0x0000000000646947 */ /* 0x000fea0003800000 */
        /* <DEDUP_REMOVED lines=9> */
[----:B------:R-:W-:Y:S01]  /*3bd0*/  @P6 IMAD.HI.U32 R31, R28, UR10, RZ ;  /* 0x0000000a1c1f6c27 */ /* 0x000fe2000f8e00ff */
[----:B------:R-:W-:-:S13]  /*3be0*/  PLOP3.LUT P6, PT, PT, PT, UP2, 0x80, 0x0 ;  /* 0x000000000000781c */ /* 0x000fda0003fcf028 */
[----:B------:R-:W-:-:S04]  /*3bf0*/  @P6 SHF.R.U32.HI R28, RZ, UR11, R31 ;  /* 0x0000000bff1c6c19 */ /* 0x000fc8000801161f */
[----:B------:R-:W-:Y:S01]  /*3c00*/  LOP3.LUT R28, RZ, R28, RZ, 0x33, !PT ;  /* 0x0000001cff1c7212 */ /* 0x000fe200078e33ff */
[----:B------:R-:W-:Y:S06]  /*3c10*/  BRA `(.L_x_1196) ;  /* 0x0000000000187947 */ /* 0x000fec0003800000 */
.L_x_1195:
[----:B------:R-:W-:-:S06]  /*3c20*/  UISETP.NE.AND UP2, UPT, UR7, 0x1, UPT ;  /* 0x000000010700788c */ /* 0x000fcc000bf45270 */
[----:B------:R-:W-:-:S05]  /*3c30*/  PLOP3.LUT P6, PT, PT, PT, UP2, 0x80, 0x0 ;  /* 0x000000000000781c */ /* 0x000fca0003fcf028 */
[----:B------:R-:W-:-:S08]  /*3c40*/  @UP2 ULDC.64 UR10, c[0x0][0x9e8] ;  /* 0x00027a00000a2ab9 */ /* 0x000fd00000000a00 */
[----:B------:R-:W-:Y:S01]  /*3c50*/  @P6 IMAD.HI.U32 R31, R28, UR10, RZ ;  /* 0x0000000a1c1f6c27 */ /* 0x000fe2000f8e00ff */
[----:B------:R-:W-:-:S13]  /*3c60*/  PLOP3.LUT P6, PT, PT, PT, UP2, 0x80, 0x0 ;  /* 0x000000000000781c */ /* 0x000fda0003fcf028 */
[----:B------:R-:W-:-:S07]  /*3c70*/  @P6 SHF.R.U32.HI R28, RZ, UR11, R31 ;  /* 0x0000000bff1c6c19 */ /* 0x000fce000801161f */
.L_x_1196:
[----:B------:R-:W-:Y:S05]  /*3c80*/  BSYNC B0 ;  /* 0x0000000000007941 */ /* 0x000fea0003800000 */
.L_x_1194:
[----:B------:R-:W-:-:S04]  /*3c90*/  IMAD R31, R28, UR7, -R75 ;  /* 0x000000071c1f7c24 */ /* 0x000fc8000f8e0a4b */
[----:B------:R-:W-:-:S05]  /*3ca0*/  IMAD.IADD R31, R31, 0x1, -R16 ;  /* 0x000000011f1f7824 */ /* 0x000fca00078e0a10 */
[----:B------:R-:W-:Y:S02]  /*3cb0*/  VIMNMX R70, R70, R31, !PT ;  /* 0x0000001f46467248 */ /* 0x000fe40007fe0100 */
[----:B------:R-:W-:-:S07]  /*3cc0*/  VIADDMNMX R53, R31, UR7, R53, PT ;  /* 0x000000071f357c46 */ /* 0x000fce000b800135 */
.L_x_1193:
[----:B------:R-:W-:Y:S01]  /*3cd0*/  ISETP.GT.AND P2, PT, R70, 0x1, !P2 ;  /* 0x000000014600780c */ /* 0x000fe20005744270 */
[----:B------:R-:W-:Y:S01]  /*3ce0*/  ULDC UR10, c[0x0][0x988] ;  /* 0x00026200000a7ab9 */ /* 0x000fe20000000800 */
[----:B------:R-:W-:Y:S01]  /*3cf0*/  ISETP.NE.AND P6, PT, R100, RZ, PT ;  /* 0x000000ff6400720c */ /* 0x000fe20003fc5270 */
[----:B------:R-:W-:Y:S01]  /*3d00*/  @UP0 ULDC UR14, c[0x0][0x44c] ;  /* 0x00011300000e0ab9 */ /* 0x000fe20000000800 */
[----:B------:R-:W-:Y:S01]  /*3d10*/  ISETP.LT.OR P2, PT, R53, 0x2, P2 ;  /* 0x000000023500780c */ /* 0x000fe20001741670 */
[----:B------:R-:W-:Y:S01]  /*3d20*/  UIMAD.WIDE.U32 UR14, UR37, UR14, URZ ;  /* 0x0000000e250e72a5 */ /* 0x000fe2000f8e003f */
[----:B------:R-:W-:Y:S01]  /*3d30*/  ISETP.GT.AND P3, PT, R70, 0x70, !P3 ;  /* 0x000000704600780c */ /* 0x000fe20005f64270 */
[----:B------:R-:W-:Y:S01]  /*3d40*/  @UP0 ULDC UR18, c[0x0][0x450] ;  /* 0x0001140000120ab9 */ /* 0x000fe20000000800 */
[----:B------:R-:W-:Y:S01]  /*3d50*/  FSEL R28, R3, -INF , !P2 ;  /* 0xff800000031c7808 */ /* 0x000fe20005000000 */
[----:B------:R-:W-:Y:S01]  /*3d60*/  UMOV UR11, UR37 ;  /* 0x00000025000b7c82 */ /* 0x000fe20008000000 */
[----:B------:R-:W-:Y:S01]  /*3d70*/  ISETP.NE.AND P2, PT, R86, RZ, PT ;  /* 0x000000ff5600720c */ /* 0x000fe20003f45270 */
[----:B------:R-:W-:Y:S01]  /*3d80*/  @UP0 USHF.R.U32.HI UR11, URZ, UR18, UR15 ;  /* 0x000000123f0b0299 */ /* 0x000fe2000801160f */
[----:B------:R-:W-:-:S02]  /*3d90*/  ISETP.GT.AND P4, PT, R70, 0x71, !P4 ;  /* 0x000000714600780c */ /* 0x000fc40006784270 */
[C---:B------:R-:W-:Y:S01]  /*3da0*/  ISETP.GT.AND P2, PT, R70.reuse, 0x8, !P2 ;  /* 0x000000084600780c */ /* 0x040fe20005744270 */
[----:B------:R-:W-:Y:S01]  /*3db0*/  UIADD3 UR55, UR55, UR11, URZ ;  /* 0x0000000b37377290 */ /* 0x000fe2000fffe03f */
[C---:B------:R-:W-:Y:S02]  /*3dc0*/  ISETP.LT.OR P3, PT, R53.reuse, 0x71, P3 ;  /* 0x000000713500780c */ /* 0x040fe40001f61670 */
[----:B------:R-:W-:Y:S01]  /*3dd0*/  ISETP.LT.OR P2, PT, R53, 0x9, P2 ;  /* 0x000000093500780c */ /* 0x000fe20001741670 */
[----:B------:R-:W-:Y:S01]  /*3de0*/  UIADD3 UR6, UR55, UR6, URZ ;  /* 0x0000000637067290 */ /* 0x000fe2000fffe03f */
        /* <DEDUP_REMOVED lines=22> */
[----:B------:R-:W-:Y:S02]  /*3f50*/  ISETP.NE.AND P6, PT, R111, RZ, PT ;  /* 0x000000ff6f00720c */ /* 0x000fe40003fc5270 */
        /* <DEDUP_REMOVED lines=59> */
[C---:B------:R-:W-:Y:S02]  /*4310*/  ISETP.LT.OR P2, PT, R53.reuse, 0x39, P2 ;  /* 0x000000393500780c */ /* 0x040fe40001741670 */
[----:B------:R-:W-:Y:S02]  /*4320*/  ISETP.LT.OR P5, PT, R53, 0x79, P5 ;  /* 0x000000793500780c */ /* 0x000fe40002fa1670 */
[----:B------:R-:W-:Y:S02]  /*4330*/  FSEL R41, R41, -INF , !P2 ;  /* 0xff80000029297808 */ /* 0x000fe40005000000 */
[----:B------:R-:W-:Y:S02]  /*4340*/  ISETP.GT.AND P2, PT, R70, 0x39, !P6 ;  /* 0x000000394600780c */ /* 0x000fe40007744270 */
[----:B------:R-:W-:Y:S02]  /*4350*/  ISETP.NE.AND P6, PT, R99, RZ, PT ;  /* 0x000000ff6300720c */ /* 0x000fe40003fc5270 */
[----:B------:R-:W-:-:S02]  /*4360*/  ISETP.LT.OR P2, PT, R53, 0x3a, P2 ;  /* 0x0000003a3500780c */ /* 0x000fc40001741670 */
[----:B------:R-:W-:Y:S02]  /*4370*/  FSEL R20, R20, -INF , !P5 ;  /* 0xff80000014147808 */ /* 0x000fe40006800000 */
[----:B------:R-:W-:Y:S02]  /*4380*/  FSEL R42, R42, -INF , !P2 ;  /* 0xff8000002a2a7808 */ /* 0x000fe40005000000 */
[----:B------:R-:W-:Y:S02]  /*4390*/  ISETP.NE.AND P2, PT, R88, RZ, PT ;  /* 0x000000ff5800720c */ /* 0x000fe40003f45270 */
[----:B0-----:R-:W-:Y:S02]  /*43a0*/  FMNMX.FTZ R74, R6, R75, !PT ;  /* 0x0000004b064a7209 */ /* 0x001fe40007810000 */
[----:B------:R-:W-:-:S03]  /*43b0*/  ISETP.GT.AND P2, PT, R70, 0x40, !P2 ;  /* 0x000000404600780c */ /* 0x000fc60005744270 */
[----:B------:R-:W0:Y:S01]  /*43c0*/  SHFL.BFLY PT, R75, R74, 0x1, 0x1f ;  /* 0x0c201f004a4b7f89 */ /* 0x000e2200000e0000 */
[----:B------:R-:W-:-:S04]  /*43d0*/  ISETP.LT.OR P2, PT, R53, 0x41, P2 ;  /* 0x000000413500780c */ /* 0x000fc80001741670 */
[----:B------:R-:W-:Y:S02]  /*43e0*/  FSEL R44, R44, -INF , !P2 ;  /* 0xff8000002c2c7808 */ /* 0x000fe40005000000 */
[----:B------:R-:W-:-:S04]  /*43f0*/  ISETP.NE.AND P2, PT, R89, RZ, PT ;  /* 0x000000ff5900720c */ /* 0x000fc80003f45270 */
[----:B------:R-:W-:-:S04]  /*4400*/  ISETP.GT.AND P2, PT, R70, 0x41, !P2 ;  /* 0x000000414600780c */ /* 0x000fc80005744270 */
[----:B------:R-:W-:-:S04]  /*4410*/  ISETP.LT.OR P2, PT, R53, 0x42, P2 ;  /* 0x000000423500780c */ /* 0x000fc80001741670 */
[----:B------:R-:W-:Y:S02]  /*4420*/  FSEL R45, R45, -INF , !P2 ;  /* 0xff8000002d2d7808 */ /* 0x000fe40005000000 */
[----:B------:R-:W-:Y:S02]  /*4430*/  ISETP.NE.AND P2, PT, R91, RZ, PT ;  /* 0x000000ff5b00720c */ /* 0x000fe40003f45270 */
[----:B0-----:R-:W-:Y:S02]  /*4440*/  FMNMX.FTZ R4, R74, R75, !PT ;  /* 0x0000004b4a047209 */ /* 0x001fe40007810000 */
[----:B------:R-:W-:-:S03]  /*4450*/  ISETP.GT.AND P2, PT, R70, 0x48, !P2 ;  /* 0x000000484600780c */ /* 0x000fc60005744270 */
[----:B------:R-:W-:Y:S01]  /*4460*/  FMUL.FTZ R75, R4, UR10 ;  /* 0x0000000a044b7c20 */ /* 0x000fe20008410000 */
        /* <DEDUP_REMOVED lines=38> */
[--C-:B------:R-:W-:Y:S01]  /*46d0*/  FFMA.FTZ R182, R73, UR10, -R76.reuse ;  /* 0x0000000a49b67c23 */ /* 0x100fe2000801084c */
[----:B------:R-:W-:Y:S01]  /*46e0*/  ISETP.LT.OR P2, PT, R53, 0x1, P2 ;  /* 0x000000013500780c */ /* 0x000fe20001741670 */
[--C-:B------:R-:W-:Y:S01]  /*46f0*/  FFMA.FTZ R178, R71, UR10, -R76.reuse ;  /* 0x0000000a47b27c23 */ /* 0x100fe2000801084c */
[--C-:B------:R-:W-:Y:S01]  /*4700*/  FFMA.FTZ R172, R69, UR10, -R76.reuse ;  /* 0x0000000a45ac7c23 */ /* 0x100fe2000801084c */
[--C-:B------:R-:W-:Y:S01]  /*4710*/  FFMA.FTZ R180, R77, UR10, -R76.reuse ;  /* 0x0000000a4db47c23 */ /* 0x100fe2000801084c */
[----:B------:R-:W-:Y:S01]  /*4720*/  FSEL R75, R0, -INF , !P2 ;  /* 0xff800000004b7808 */ /* 0x000fe20005000000 */
[--C-:B------:R-:W-:Y:S01]  /*4730*/  FFMA.FTZ R164, R57, UR10, -R76.reuse ;  /* 0x0000000a39a47c23 */ /* 0x100fe2000801084c */
[----:B------:R-:W-:Y:S01]  /*4740*/  ISETP.NE.AND P2, PT, R112, RZ, PT ;  /* 0x000000ff7000720c */ /* 0x000fe20003f45270 */
[--C-:B------:R-:W-:Y:S01]  /*4750*/  FFMA.FTZ R59, R59, UR10, -R76.reuse ;  /* 0x0000000a3b3b7c23 */ /* 0x100fe2000801084c */
[----:B------:R-:W-:Y:S01]  /*4760*/  FMNMX.FTZ R0, R75, R28, !PT ;  /* 0x0000001c4b007209 */ /* 0x000fe20007810000 */
[----:B------:R-:W-:Y:S01]  /*4770*/  MUFU.EX2 R180, R180 ;  /* 0x000000b400b47308 */ /* 0x000fe20000000800 */
[----:B------:R-:W-:Y:S01]  /*4780*/  ISETP.GT.AND P2, PT, R70, 0x69, !P2 ;  /* 0x000000694600780c */ /* 0x000fe20005744270 */
[--C-:B------:R-:W-:Y:S01]  /*4790*/  FFMA.FTZ R61, R61, UR10, -R76.reuse ;  /* 0x0000000a3d3d7c23 */ /* 0x100fe2000801084c */
[----:B------:R-:W-:Y:S01]  /*47a0*/  FMNMX.FTZ R0, R3, R0, !PT ;  /* 0x0000000003007209 */ /* 0x000fe20007810000 */
[--C-:B------:R-:W-:Y:S01]  /*47b0*/  FFMA.FTZ R176, R72, UR10, -R76.reuse ;  /* 0x0000000a48b07c23 */ /* 0x100fe2000801084c */
[----:B------:R-:W-:Y:S01]  /*47c0*/  ISETP.LT.OR P2, PT, R53, 0x6a, P2 ;  /* 0x0000006a3500780c */ /* 0x000fe20001741670 */
[--C-:B------:R-:W-:Y:S01]  /*47d0*/  FFMA.FTZ R63, R63, UR10, -R76.reuse ;  /* 0x0000000a3f3f7c23 */ /* 0x100fe2000801084c */
[----:B------:R-:W-:Y:S01]  /*47e0*/  FMNMX.FTZ R0, R5, R0, !PT ;  /* 0x0000000005007209 */ /* 0x000fe20007810000 */
[----:B------:R-:W0:Y:S01]  /*47f0*/  MUFU.EX2 R59, R59 ;  /* 0x0000003b003b7308 */ /* 0x000e220000000800 */
[----:B------:R-:W-:Y:S01]  /*4800*/  FSEL R12, R12, -INF , !P2 ;  /* 0xff8000000c0c7808 */ /* 0x000fe20005000000 */
[--C-:B------:R-:W-:Y:S01]  /*4810*/  FFMA.FTZ R65, R65, UR10, -R76.reuse ;  /* 0x0000000a41417c23 */ /* 0x100fe2000801084c */
[----:B------:R-:W-:Y:S01]  /*4820*/  FMNMX.FTZ R0, R31, R0, !PT ;  /* 0x000000001f007209 */ /* 0x000fe20007810000 */
[--C-:B------:R-:W-:Y:S01]  /*4830*/  FFMA.FTZ R154, R21, UR10, -R76.reuse ;  /* 0x0000000a159a7c23 */ /* 0x100fe2000801084c */
[----:B------:R-:W-:Y:S01]  /*4840*/  ISETP.GT.AND P6, PT, R70, 0x79, !P6 ;  /* 0x000000794600780c */ /* 0x000fe200077c4270 */
[--C-:B------:R-:W-:Y:S01]  /*4850*/  FFMA.FTZ R21, R2, UR10, -R76.reuse ;  /* 0x0000000a02157c23 */ /* 0x100fe2000801084c */
[----:B------:R-:W-:Y:S01]  /*4860*/  FMNMX.FTZ R73, R7, R0, !PT ;  /* 0x0000000007497209 */ /* 0x000fe20007810000 */
[----:B------:R-:W1:Y:S01]  /*4870*/  MUFU.EX2 R182, R182 ;  /* 0x000000b600b67308 */ /* 0x000e620000000800 */
[----:B------:R-:W-:Y:S01]  /*4880*/  FSEL R57, R13, -INF , !P4 ;  /* 0xff8000000d397808 */ /* 0x000fe20006000000 */
[--C-:B------:R-:W-:Y:S01]  /*4890*/  FFMA.FTZ R13, R49, UR10, -R76.reuse ;  /* 0x0000000a310d7c23 */ /* 0x100fe2000801084c */
[----:B------:R-:W-:Y:S01]  /*48a0*/  FMNMX.FTZ R0, R8, R73, !PT ;  /* 0x0000004908007209 */ /* 0x000fe20007810000 */
[--C-:B------:R-:W-:Y:S01]  /*48b0*/  FFMA.FTZ R67, R67, UR10, -R76.reuse ;  /* 0x0000000a43437c23 */ /* 0x100fe2000801084c */
[----:B------:R-:W-:Y:S01]  /*48c0*/  ISETP.LT.OR P6, PT, R53, 0x7a, P6 ;  /* 0x0000007a3500780c */ /* 0x000fe200037c1670 */
[--C-:B------:R-:W-:Y:S01]  /*48d0*/  FFMA.FTZ R174, R68, UR10, -R76.reuse ;  /* 0x0000000a44ae7c23 */ /* 0x100fe2000801084c */
[----:B------:R-:W-:Y:S01]  /*48e0*/  FMNMX.FTZ R71, R9, R0, !PT ;  /* 0x0000000009477209 */ /* 0x000fe20007810000 */
[----:B------:R-:W2:Y:S01]  /*48f0*/  MUFU.EX2 R61, R61 ;  /* 0x0000003d003d7308 */ /* 0x000ea20000000800 */
[----:B------:R-:W-:Y:S01]  /*4900*/  FSEL R49, R15, -INF , !P6 ;  /* 0xff8000000f317808 */ /* 0x000fe20007000000 */
[--C-:B------:R-:W-:Y:S01]  /*4910*/  FFMA.FTZ R15, R39, UR10, -R76.reuse ;  /* 0x0000000a270f7c23 */ /* 0x100fe2000801084c */
[----:B------:R-:W-:Y:S01]  /*4920*/  FMNMX.FTZ R0, R10, R71, !PT ;  /* 0x000000470a007209 */ /* 0x000fe20007810000 */
[--C-:B------:R-:W-:Y:S01]  /*4930*/  FFMA.FTZ R66, R66, UR10, -R76.reuse ;  /* 0x0000000a42427c23 */ /* 0x100fe2000801084c */
[--C-:B------:R-:W-:Y:S01]  /*4940*/  FFMA.FTZ R168, R64, UR10, -R76.reuse ;  /* 0x0000000a40a87c23 */ /* 0x100fe2000801084c */
[--C-:B------:R-:W-:Y:S01]  /*4950*/  FFMA.FTZ R152, R25, UR10, -R76.reuse ;  /* 0x0000000a19987c23 */ /* 0x100fe2000801084c */
[----:B------:R-:W-:Y:S01]  /*4960*/  FMNMX.FTZ R71, R11, R0, !PT ;  /* 0x000000000b477209 */ /* 0x000fe20007810000 */
[----:B------:R-:W3:Y:S01]  /*4970*/  MUFU.EX2 R176, R176 ;  /* 0x000000b000b07308 */ /* 0x000ee20000000800 */
[--C-:B------:R-:W-:Y:S01]  /*4980*/  FFMA.FTZ R62, R62, UR10, -R76.reuse ;  /* 0x0000000a3e3e7c23 */ /* 0x100fe2000801084c */
[--C-:B------:R-:W-:Y:S01]  /*4990*/  FFMA.FTZ R25, R24, UR10, -R76.reuse ;  /* 0x0000000a18197c23 */ /* 0x100fe2000801084c */
[----:B------:R-:W-:Y:S01]  /*49a0*/  FMNMX.FTZ R0, R36, R71, !PT ;  /* 0x0000004724007209 */ /* 0x000fe20007810000 */
[--C-:B------:R-:W-:Y:S01]  /*49b0*/  FFMA.FTZ R170, R60, UR10, -R76.reuse ;  /* 0x0000000a3caa7c23 */ /* 0x100fe2000801084c */
[--C-:B------:R-:W-:Y:S01]  /*49c0*/  FFMA.FTZ R158, R27, UR10, -R76.reuse ;  /* 0x0000000a1b9e7c23 */ /* 0x100fe2000801084c */
[--C-:B------:R-:W-:Y:S01]  /*49d0*/  FFMA.FTZ R58, R58, UR10, -R76.reuse ;  /* 0x0000000a3a3a7c23 */ /* 0x100fe2000801084c */
[----:B------:R-:W-:Y:S01]  /*49e0*/  FMNMX.FTZ R69, R37, R0, !PT ;  /* 0x0000000025457209 */ /* 0x000fe20007810000 */
[----:B------:R-:W4:Y:S01]  /*49f0*/  MUFU.EX2 R63, R63 ;  /* 0x0000003f003f7308 */ /* 0x000f220000000800 */
[--C-:B------:R-:W-:Y:S01]  /*4a00*/  FFMA.FTZ R27, R26, UR10, -R76.reuse ;  /* 0x0000000a1a1b7c23 */ /* 0x100fe2000801084c */
[--C-:B------:R-:W-:Y:S01]  /*4a10*/  FFMA.FTZ R166, R43, UR10, -R76.reuse ;  /* 0x0000000a2ba67c23 */ /* 0x100fe2000801084c */
[----:B------:R-:W-:Y:S01]  /*4a20*/  FMNMX.FTZ R69, R38, R69, !PT ;  /* 0x0000004526457209 */ /* 0x000fe20007810000 */
[--C-:B------:R-:W-:Y:S01]  /*4a30*/  FFMA.FTZ R160, R35, UR10, -R76.reuse ;  /* 0x0000000a23a07c23 */ /* 0x100fe2000801084c */
[--C-:B------:R-:W-:Y:S01]  /*4a40*/  FFMA.FTZ R35, R34, UR10, -R76.reuse ;  /* 0x0000000a22237c23 */ /* 0x100fe2000801084c */
[--C-:B------:R-:W-:Y:S01]  /*4a50*/  FFMA.FTZ R162, R33, UR10, -R76.reuse ;  /* 0x0000000a21a27c23 */ /* 0x100fe2000801084c */
[----:B------:R-:W-:Y:S01]  /*4a60*/  FMNMX.FTZ R0, R40, R69, !PT ;  /* 0x0000004528007209 */ /* 0x000fe20007810000 */
[----:B------:R-:W5:Y:S01]  /*4a70*/  MUFU.EX2 R178, R178 ;  /* 0x000000b200b27308 */ /* 0x000f620000000800 */
[--C-:B------:R-:W-:Y:S01]  /*4a80*/  FFMA.FTZ R33, R32, UR10, -R76.reuse ;  /* 0x0000000a20217c23 */ /* 0x100fe2000801084c */
[--C-:B------:R-:W-:Y:S01]  /*4a90*/  FFMA.FTZ R156, R30, UR10, -R76.reuse ;  /* 0x0000000a1e9c7c23 */ /* 0x100fe2000801084c */
[----:B------:R-:W-:Y:S01]  /*4aa0*/  FMNMX.FTZ R69, R41, R0, !PT ;  /* 0x0000000029457209 */ /* 0x000fe20007810000 */
[----:B------:R-:W-:-:S03]  /*4ab0*/  FFMA.FTZ R29, R29, UR10, -R76 ;  /* 0x0000000a1d1d7c23 */ /* 0x000fc6000801084c */
[----:B------:R-:W-:Y:S01]  /*4ac0*/  FMNMX.FTZ R69, R42, R69, !PT ;  /* 0x000000452a457209 */ /* 0x000fe20007810000 */
[----:B------:R-:W5:Y:S03]  /*4ad0*/  MUFU.EX2 R65, R65 ;  /* 0x0000004100417308 */ /* 0x000f660000000800 */
[----:B------:R-:W-:-:S04]  /*4ae0*/  FMNMX.FTZ R0, R44, R69, !PT ;  /* 0x000000452c007209 */ /* 0x000fc80007810000 */
        /* <DEDUP_REMOVED lines=22> */
[----:B------:R-:W-:Y:S04]  /*4c50*/  MUFU.EX2 R73, R58 ;  /* 0x0000003a00497308 */ /* 0x000fe80000000800 */
        /* <DEDUP_REMOVED lines=16> */
[----:B------:R-:W-:Y:S01]  /*4d60*/  FFMA.FTZ R183, R3, UR10, -R39 ;  /* 0x0000000a03b77c23 */ /* 0x000fe20008010827 */
[----:B------:R-:W-:Y:S01]  /*4d70*/  FADD.FTZ R3, R180, R59 ;  /* 0x0000003bb4037221 */ /* 0x000fe20000010000 */
[--C-:B------:R-:W-:Y:S01]  /*4d80*/  FFMA.FTZ R181, R75, UR10, -R39.reuse ;  /* 0x0000000a4bb57c23 */ /* 0x100fe20008010827 */
[--C-:B------:R-:W-:Y:S01]  /*4d90*/  FFMA.FTZ R0, R28, UR10, -R39.reuse ;  /* 0x0000000a1c007c23 */ /* 0x100fe20008010827 */
[----:B------:R-:W-:Y:S01]  /*4da0*/  FFMA.FTZ R5, R5, UR10, -R39 ;  /* 0x0000000a05057c23 */ /* 0x000fe20008010827 */
[----:B-1----:R-:W-:Y:S01]  /*4db0*/  FADD.FTZ R2, R182, R3 ;  /* 0x00000003b6027221 */ /* 0x002fe20000010000 */
[----:B------:R-:W-:Y:S01]  /*4dc0*/  MUFU.EX2 R183, R183 ;  /* 0x000000b700b77308 */ /* 0x000fe20000000800 */
[--C-:B------:R-:W-:Y:S01]  /*4dd0*/  FFMA.FTZ R177, R31, UR10, -R39.reuse ;  /* 0x0000000a1fb17c23 */ /* 0x100fe20008010827 */
[--C-:B------:R-:W-:Y:S01]  /*4de0*/  FFMA.FTZ R7, R7, UR10, -R39.reuse ;  /* 0x0000000a07077c23 */ /* 0x100fe20008010827 */
[----:B--2---:R-:W-:Y:S01]  /*4df0*/  FADD.FTZ R3, R61, R2 ;  /* 0x000000023d037221 */ /* 0x004fe20000010000 */
[--C-:B------:R-:W-:Y:S01]  /*4e00*/  FFMA.FTZ R8, R8, UR10, -R39.reuse ;  /* 0x0000000a08087c23 */ /* 0x100fe20008010827 */
[--C-:B------:R-:W-:Y:S01]  /*4e10*/  FFMA.FTZ R9, R9, UR10, -R39.reuse ;  /* 0x0000000a09097c23 */ /* 0x100fe20008010827 */
[----:B------:R-:W-:Y:S01]  /*4e20*/  FFMA.FTZ R10, R10, UR10, -R39 ;  /* 0x0000000a0a0a7c23 */ /* 0x000fe20008010827 */
[----:B---3--:R-:W-:Y:S01]  /*4e30*/  FADD.FTZ R2, R176, R3 ;  /* 0x00000003b0027221 */ /* 0x008fe20000010000 */
[----:B------:R-:W-:Y:S01]  /*4e40*/  MUFU.EX2 R181, R181 ;  /* 0x000000b500b57308 */ /* 0x000fe20000000800 */
[--C-:B------:R-:W-:Y:S01]  /*4e50*/  FFMA.FTZ R11, R11, UR10, -R39.reuse ;  /* 0x0000000a0b0b7c23 */ /* 0x100fe20008010827 */
[--C-:B------:R-:W-:Y:S01]  /*4e60*/  FFMA.FTZ R36, R36, UR10, -R39.reuse ;  /* 0x0000000a24247c23 */ /* 0x100fe20008010827 */
[----:B----4-:R-:W-:Y:S01]  /*4e70*/  FADD.FTZ R3, R63, R2 ;  /* 0x000000023f037221 */ /* 0x010fe20000010000 */
[--C-:B------:R-:W-:Y:S01]  /*4e80*/  FFMA.FTZ R37, R37, UR10, -R39.reuse ;  /* 0x0000000a25257c23 */ /* 0x100fe20008010827 */
[--C-:B------:R-:W-:Y:S01]  /*4e90*/  FFMA.FTZ R38, R38, UR10, -R39.reuse ;  /* 0x0000000a26267c23 */ /* 0x100fe20008010827 */
[----:B------:R-:W-:Y:S01]  /*4ea0*/  FFMA.FTZ R40, R40, UR10, -R39 ;  /* 0x0000000a28287c23 */ /* 0x000fe20008010827 */
[----:B-----5:R-:W-:Y:S01]  /*4eb0*/  FADD.FTZ R2, R178, R3 ;  /* 0x00000003b2027221 */ /* 0x020fe20000010000 */
[----:B------:R-:W0:Y:S01]  /*4ec0*/  MUFU.EX2 R0, R0 ;  /* 0x0000000000007308 */ /* 0x000e220000000800 */
[--C-:B------:R-:W-:Y:S01]  /*4ed0*/  FFMA.FTZ R41, R41, UR10, -R39.reuse ;  /* 0x0000000a29297c23 */ /* 0x100fe20008010827 */
[--C-:B------:R-:W-:Y:S01]  /*4ee0*/  FFMA.FTZ R42, R42, UR10, -R39.reuse ;  /* 0x0000000a2a2a7c23 */ /* 0x100fe20008010827 */
[----:B------:R-:W-:Y:S01]  /*4ef0*/  FADD.FTZ R3, R65, R2 ;  /* 0x0000000241037221 */ /* 0x000fe20000010000 */
[--C-:B------:R-:W-:Y:S01]  /*4f00*/  FFMA.FTZ R44, R44, UR10, -R39.reuse ;  /* 0x0000000a2c2c7c23 */ /* 0x100fe20008010827 */
[--C-:B------:R-:W-:Y:S01]  /*4f10*/  FFMA.FTZ R45, R45, UR10, -R39.reuse ;  /* 0x0000000a2d2d7c23 */ /* 0x100fe20008010827 */
[----:B------:R-:W-:Y:S01]  /*4f20*/  FFMA.FTZ R46, R46, UR10, -R39 ;  /* 0x0000000a2e2e7c23 */ /* 0x000fe20008010827 */
[----:B------:R-:W-:Y:S01]  /*4f30*/  FADD.FTZ R2, R172, R3 ;  /* 0x00000003ac027221 */ /* 0x000fe20000010000 */
[----:B------:R1:W2:Y:S01]  /*4f40*/  MUFU.EX2 R24, R5 ;  /* 0x0000000500187308 */ /* 0x0002a20000000800 */
[--C-:B------:R-:W-:Y:S01]  /*4f50*/  FFMA.FTZ R47, R47, UR10, -R39.reuse ;  /* 0x0000000a2f2f7c23 */ /* 0x100fe20008010827 */
[--C-:B------:R-:W-:Y:S01]  /*4f60*/  FFMA.FTZ R48, R48, UR10, -R39.reuse ;  /* 0x0000000a30307c23 */ /* 0x100fe20008010827 */
[----:B------:R-:W-:Y:S01]  /*4f70*/  FADD.FTZ R3, R67, R2 ;  /* 0x0000000243037221 */ /* 0x000fe20000010000 */
[--C-:B------:R-:W-:Y:S01]  /*4f80*/  FFMA.FTZ R50, R50, UR10, -R39.reuse ;  /* 0x0000000a32327c23 */ /* 0x100fe20008010827 */
[--C-:B------:R-:W-:Y:S01]  /*4f90*/  FFMA.FTZ R51, R51, UR10, -R39.reuse ;  /* 0x0000000a33337c23 */ /* 0x100fe20008010827 */
[----:B------:R-:W-:Y:S01]  /*4fa0*/  FFMA.FTZ R52, R52, UR10, -R39 ;  /* 0x0000000a34347c23 */ /* 0x000fe20008010827 */
[----:B------:R-:W-:Y:S01]  /*4fb0*/  FADD.FTZ R28, R174, R3 ;  /* 0x00000003ae1c7221 */ /* 0x000fe20000010000 */
[----:B------:R-:W3:Y:S01]  /*4fc0*/  MUFU.EX2 R177, R177 ;  /* 0x000000b100b17308 */ /* 0x000ee20000000800 */
[----:B0-----:R-:W-:Y:S01]  /*4fd0*/  FADD.FTZ R2, R181, R0 ;  /* 0x00000000b5027221 */ /* 0x001fe20000010000 */
[--C-:B------:R-:W-:Y:S01]  /*4fe0*/  FFMA.FTZ R54, R54, UR10, -R39.reuse ;  /* 0x0000000a36367c23 */ /* 0x100fe20008010827 */
[----:B-1----:R-:W-:Y:S01]  /*4ff0*/  FADD.FTZ R5, R69, R28 ;  /* 0x0000001c45057221 */ /* 0x002fe20000010000 */
[--C-:B------:R-:W-:Y:S01]  /*5000*/  FFMA.FTZ R55, R55, UR10, -R39.reuse ;  /* 0x0000000a37377c23 */ /* 0x100fe20008010827 */
[----:B------:R-:W-:Y:S01]  /*5010*/  FADD.FTZ R3, R183, R2 ;  /* 0x00000002b7037221 */ /* 0x000fe20000010000 */
[----:B------:R-:W-:Y:S01]  /*5020*/  FFMA.FTZ R56, R56, UR10, -R39 ;  /* 0x0000000a38387c23 */ /* 0x000fe20008010827 */
[----:B------:R-:W-:Y:S01]  /*5030*/  FADD.FTZ R28, R168, R5 ;  /* 0x00000005a81c7221 */ /* 0x000fe20000010000 */
[----:B------:R-:W0:Y:S01]  /*5040*/  MUFU.EX2 R26, R7 ;  /* 0x00000007001a7308 */ /* 0x000e220000000800 */
[----:B--2---:R-:W-:Y:S01]  /*5050*/  FADD.FTZ R2, R24, R3 ;  /* 0x0000000318027221 */ /* 0x004fe20000010000 */
[--C-:B------:R-:W-:Y:S01]  /*5060*/  FFMA.FTZ R12, R12, UR10, -R39.reuse ;  /* 0x0000000a0c0c7c23 */ /* 0x100fe20008010827 */
[----:B------:R-:W-:Y:S01]  /*5070*/  FADD.FTZ R5, R71, R28 ;  /* 0x0000001c47057221 */ /* 0x000fe20000010000 */
[--C-:B------:R-:W-:Y:S01]  /*5080*/  FFMA.FTZ R14, R14, UR10, -R39.reuse ;  /* 0x0000000a0e0e7c23 */ /* 0x100fe20008010827 */
[--C-:B------:R-:W-:Y:S01]  /*5090*/  FFMA.FTZ R57, R57, UR10, -R39.reuse ;  /* 0x0000000a39397c23 */ /* 0x100fe20008010827 */
[----:B------:R-:W-:Y:S01]  /*50a0*/  F2FP.F16.F32.PACK_AB R181, R0, R181 ;  /* 0x000000b500b5723e */ /* 0x000fe200000000ff */
[----:B------:R-:W-:Y:S01]  /*50b0*/  FFMA.FTZ R20, R20, UR10, -R39 ;  /* 0x0000000a14147c23 */ /* 0x000fe20008010827 */
[----:B------:R-:W1:Y:S01]  /*50c0*/  MUFU.EX2 R8, R8 ;  /* 0x0000000800087308 */ /* 0x000e620000000800 */
[----:B---3--:R-:W-:Y:S01]  /*50d0*/  FADD.FTZ R3, R177, R2 ;  /* 0x00000002b1037221 */ /* 0x008fe20000010000 */
[----:B------:R-:W-:Y:S01]  /*50e0*/  FADD.FTZ R2, R170, R5 ;  /* 0x00000005aa027221 */ /* 0x000fe20000010000 */
[----:B------:R-:W-:Y:S01]  /*50f0*/  FFMA.FTZ R39, R49, UR10, -R39 ;  /* 0x0000000a31277c23 */ /* 0x000fe20008010827 */
[----:B------:R-:W-:-:S02]  /*5100*/  F2FP.F16.F32.PACK_AB R180, R59, R180 ;  /* 0x000000b43bb4723e */ /* 0x000fc400000000ff */
[----:B------:R-:W-:Y:S01]  /*5110*/  FADD.FTZ R5, R73, R2 ;  /* 0x0000000249057221 */ /* 0x000fe20000010000 */
[----:B------:R-:W-:Y:S01]  /*5120*/  F2FP.F16.F32.PACK_AB R182, R61, R182 ;  /* 0x000000b63db6723e */ /* 0x000fe200000000ff */
[----:B------:R-:W2:Y:S01]  /*5130*/  MUFU.EX2 R9, R9 ;  /* 0x0000000900097308 */ /* 0x000ea20000000800 */
[----:B0-----:R-:W-:Y:S01]  /*5140*/  FADD.FTZ R3, R26, R3 ;  /* 0x000000031a037221 */ /* 0x001fe20000010000 */
[----:B------:R-:W-:Y:S01]  /*5150*/  FADD.FTZ R28, R164, R5 ;  /* 0x00000005a41c7221 */ /* 0x000fe20000010000 */
[----:B------:R-:W-:Y:S02]  /*5160*/  F2FP.F16.F32.PACK_AB R176, R63, R176 ;  /* 0x000000b03fb0723e */ /* 0x000fe400000000ff */
[----:B------:R-:W-:Y:S01]  /*5170*/  F2FP.F16.F32.PACK_AB R178, R65, R178 ;  /* 0x000000b241b2723e */ /* 0x000fe200000000ff */
[----:B------:R-:W-:Y:S01]  /*5180*/  FADD.FTZ R5, R13, R28 ;  /* 0x0000001c0d057221 */ /* 0x000fe20000010000 */
[----:B------:R-:W-:Y:S01]  /*5190*/  F2FP.F16.F32.PACK_AB R172, R67, R172 ;  /* 0x000000ac43ac723e */ /* 0x000fe200000000ff */
[----:B------:R-:W0:Y:S01]  /*51a0*/  MUFU.EX2 R10, R10 ;  /* 0x0000000a000a7308 */ /* 0x000e220000000800 */
[----:B-1----:R-:W-:Y:S01]  /*51b0*/  FADD.FTZ R2, R8, R3 ;  /* 0x0000000308027221 */ /* 0x002fe20000010000 */
[----:B------:R-:W-:Y:S01]  /*51c0*/  FADD.FTZ R28, R166, R5 ;  /* 0x00000005a61c7221 */ /* 0x000fe20000010000 */
[----:B------:R-:W-:-:S02]  /*51d0*/  F2FP.F16.F32.PACK_AB R174, R69, R174 ;  /* 0x000000ae45ae723e */ /* 0x000fc400000000ff */
[----:B------:R-:W-:Y:S01]  /*51e0*/  F2FP.F16.F32.PACK_AB R168, R71, R168 ;  /* 0x000000a847a8723e */ /* 0x000fe200000000ff */
[----:B------:R-:W-:Y:S01]  /*51f0*/  FADD.FTZ R5, R15, R28 ;  /* 0x0000001c0f057221 */ /* 0x000fe20000010000 */
[----:B------:R-:W-:Y:S01]  /*5200*/  F2FP.F16.F32.PACK_AB R170, R73, R170 ;  /* 0x000000aa49aa723e */ /* 0x000fe200000000ff */
[----:B------:R-:W1:Y:S01]  /*5210*/  MUFU.EX2 R11, R11 ;  /* 0x0000000b000b7308 */ /* 0x000e620000000800 */
[----:B--2---:R-:W-:Y:S01]  /*5220*/  FADD.FTZ R3, R9, R2 ;  /* 0x0000000209037221 */ /* 0x004fe20000010000 */
[----:B------:R-:W-:Y:S01]  /*5230*/  FADD.FTZ R28, R160, R5 ;  /* 0x00000005a01c7221 */ /* 0x000fe20000010000 */
[----:B------:R-:W-:Y:S02]  /*5240*/  F2FP.F16.F32.PACK_AB R164, R13, R164 ;  /* 0x000000a40da4723e */ /* 0x000fe400000000ff */
[----:B------:R-:W-:Y:S01]  /*5250*/  F2FP.F16.F32.PACK_AB R166, R15, R166 ;  /* 0x000000a60fa6723e */ /* 0x000fe200000000ff */
[C---:B------:R-:W-:Y:S01]  /*5260*/  FADD.FTZ R5, R35.reuse, R28 ;  /* 0x0000001c23057221 */ /* 0x040fe20000010000 */
[----:B------:R-:W-:Y:S01]  /*5270*/  F2FP.F16.F32.PACK_AB R160, R35, R160 ;  /* 0x000000a023a0723e */ /* 0x000fe200000000ff */
[----:B------:R-:W2:Y:S01]  /*5280*/  MUFU.EX2 R36, R36 ;  /* 0x0000002400247308 */ /* 0x000ea20000000800 */
[----:B0-----:R-:W-:Y:S01]  /*5290*/  FADD.FTZ R2, R10, R3 ;  /* 0x000000030a027221 */ /* 0x001fe20000010000 */
[----:B------:R-:W-:Y:S01]  /*52a0*/  FADD.FTZ R28, R162, R5 ;  /* 0x00000005a21c7221 */ /* 0x000fe20000010000 */
[----:B------:R-:W-:-:S02]  /*52b0*/  F2FP.F16.F32.PACK_AB R162, R33, R162 ;  /* 0x000000a221a2723e */ /* 0x000fc400000000ff */
[----:B------:R-:W-:Y:S01]  /*52c0*/  F2FP.F16.F32.PACK_AB R183, R24, R183 ;  /* 0x000000b718b7723e */ /* 0x000fe200000000ff */
[----:B------:R-:W-:Y:S01]  /*52d0*/  FADD.FTZ R5, R33, R28 ;  /* 0x0000001c21057221 */ /* 0x000fe20000010000 */
[----:B------:R-:W-:Y:S01]  /*52e0*/  F2FP.F16.F32.PACK_AB R177, R26, R177 ;  /* 0x000000b11ab1723e */ /* 0x000fe200000000ff */
[----:B------:R-:W0:Y:S01]  /*52f0*/  MUFU.EX2 R37, R37 ;  /* 0x0000002500257308 */ /* 0x000e220000000800 */
[----:B-1----:R-:W-:Y:S01]  /*5300*/  FADD.FTZ R3, R11, R2 ;  /* 0x000000020b037221 */ /* 0x002fe20000010000 */
[----:B------:R-:W-:Y:S02]  /*5310*/  F2FP.F16.F32.PACK_AB R179, R9, R8 ;  /* 0x0000000809b3723e */ /* 0x000fe400000000ff */
[----:B------:R-:W-:-:S04]  /*5320*/  F2FP.F16.F32.PACK_AB R173, R11, R10 ;  /* 0x0000000a0bad723e */ /* 0x000fc800000000ff */
        /* <DEDUP_REMOVED lines=9> */
[----:B------:R-:W-:-:S06]  /*53c0*/  F2FP.F16.F32.PACK_AB R169, R169, R38 ;  /* 0x00000026a9a9723e */ /* 0x000fcc00000000ff */
        /* <DEDUP_REMOVED lines=34> */
[----:B------:R-:W-:-:S06]  /*55f0*/  F2FP.F16.F32.PACK_AB R161, R161, R48 ;  /* 0x00000030a1a1723e */ /* 0x000fcc00000000ff */
        /* <DEDUP_REMOVED lines=23> */
[----:B--2---:R-:W-:Y:S01]  /*5770*/  FADD.FTZ R0, R20, R3 ;  /* 0x0000000314007221 */ /* 0x004fe20000010000 */
[----:B------:R-:W-:Y:S02]  /*5780*/  VIADD R3, R90, 0xfffffffe ;  /* 0xfffffffe5a037836 */ /* 0x000fe40000000000 */
[C---:B0-----:R-:W-:Y:S01]  /*5790*/  FADD.FTZ R2, R21.reuse, R30 ;  /* 0x0000001e15027221 */ /* 0x041fe20000010000 */
[----:B------:R-:W-:Y:S01]  /*57a0*/  F2FP.F16.F32.PACK_AB R154, R21, R154 ;  /* 0x0000009a159a723e */ /* 0x000fe200000000ff */
[C---:B-1----:R-:W-:Y:S01]  /*57b0*/  FADD.FTZ R0, R39.reuse, R0 ;  /* 0x0000000027007221 */ /* 0x042fe20000010000 */
[----:B------:R-:W-:Y:S01]  /*57c0*/  F2FP.F16.F32.PACK_AB R155, R39, R20 ;  /* 0x00000014279b723e */ /* 0x000fe200000000ff */
[----:B------:R-:W-:Y:S06]  /*57d0*/  @P2 BRA `(.L_x_1197) ;  /* 0x0000000000442947 */ /* 0x000fec0003800000 */
        /* <DEDUP_REMOVED lines=10> */
.L_x_1198:
[----:B------:R-:W-:-:S11]  /*5880*/  UISETP.NE.AND UP2, UPT, UR7, 0x1, UPT ;  /* 0x000000010700788c */ /* 0x000fd6000bf45270 */
[----:B------:R-:W-:Y:S02]  /*5890*/  @UP2 ULDC.64 UR14, c[0x0][0x9e8] ;  /* 0x00027a00000e2ab9 */ /* 0x000fe40000000a00 */
[----:B------:R-:W-:-:S04]  /*58a0*/  UIMAD.WIDE.U32 UR18, UR11, UR14, URZ ;  /* 0x0000000e0b1272a5 */ /* 0x000fc8000f8e003f */
[----:B------:R-:W-:-:S12]  /*58b0*/  @UP2 USHF.R.U32.HI UR11, URZ, UR15, UR19 ;  /* 0x0000000f3f0b2299 */ /* 0x000fd80008011613 */
.L_x_1199:
[----:B------:R-:W-:-:S04]  /*58c0*/  UIMAD UR7, UR11, UR7, UR7 ;  /* 0x000000070b0772a4 */ /* 0x000fc8000f8e0207 */
[----:B------:R-:W-:-:S04]  /*58d0*/  UISETP.LT.AND UP2, UPT, UR6, UR7, UPT ;  /* 0x000000070600728c */ /* 0x000fc8000bf41270 */
[----:B------:R-:W-:-:S12]  /*58e0*/  USEL UR6, UR6, UR7, UP2 ;  /* 0x0000000706067287 */ /* 0x000fd80009000000 */
.L_x_1197:
[----:B------:R-:W-:Y:S01]  /*58f0*/  USHF.R.S32.HI UR7, URZ, 0x1f, UR6 ;  /* 0x0000001f3f077899 */ /* 0x000fe20008011406 */
[----:B------:R-:W-:Y:S02]  /*5900*/  CS2R R150, SRZ ;  /* 0x0000000000967805 */ /* 0x000fe4000001ff00 */
[----:B------:R-:W-:Y:S02]  /*5910*/  CS2R R148, SRZ ;  /* 0x0000000000947805 */ /* 0x000fe4000001ff00 */
[----:B------:R-:W-:Y:S01]  /*5920*/  CS2R R146, SRZ ;  /* 0x0000000000927805 */ /* 0x000fe2000001ff00 */
[----:B------:R-:W-:Y:S01]  /*5930*/  ULEA.HI UR7, UR7, UR6, URZ, 0x7 ;  /* 0x0000000607077291 */ /* 0x000fe2000f8f383f */
[----:B------:R-:W-:Y:S02]  /*5940*/  CS2R R144, SRZ ;  /* 0x0000000000907805 */ /* 0x000fe4000001ff00 */
[----:B------:R-:W-:Y:S02]  /*5950*/  CS2R R142, SRZ ;  /* 0x00000000008e7805 */ /* 0x000fe4000001ff00 */
[----:B------:R-:W-:Y:S01]  /*5960*/  CS2R R140, SRZ ;  /* 0x00000000008c7805 */ /* 0x000fe2000001ff00 */
[----:B------:R-:W-:Y:S01]  /*5970*/  USHF.R.S32.HI UR7, URZ, 0x7, UR7 ;  /* 0x000000073f077899 */ /* 0x000fe20008011407 */
[----:B------:R-:W-:-:S02]  /*5980*/  CS2R R138, SRZ ;  /* 0x00000000008a7805 */ /* 0x000fc4000001ff00 */
[----:B------:R-:W-:Y:S02]  /*5990*/  CS2R R136, SRZ ;  /* 0x0000000000887805 */ /* 0x000fe4000001ff00 */
[----:B------:R-:W-:Y:S01]  /*59a0*/  CS2R R134, SRZ ;  /* 0x0000000000867805 */ /* 0x000fe2000001ff00 */
[----:B------:R-:W-:Y:S01]  /*59b0*/  UISETP.LT.AND UP2, UPT, UR40, UR7, UPT ;  /* 0x000000072800728c */ /* 0x000fe2000bf41270 */
[----:B------:R-:W-:Y:S02]  /*59c0*/  CS2R R132, SRZ ;  /* 0x0000000000847805 */ /* 0x000fe4000001ff00 */
[----:B------:R-:W-:Y:S02]  /*59d0*/  CS2R R130, SRZ ;  /* 0x0000000000827805 */ /* 0x000fe4000001ff00 */
[----:B------:R-:W-:Y:S01]  /*59e0*/  CS2R R128, SRZ ;  /* 0x0000000000807805 */ /* 0x000fe2000001ff00 */
[----:B------:R-:W-:Y:S01]  /*59f0*/  USEL UR61, UR40, UR7, !UP2 ;  /* 0x00000007283d7287 */ /* 0x000fe2000d000000 */
[----:B------:R-:W-:-:S02]  /*5a00*/  CS2R R126, SRZ ;  /* 0x00000000007e7805 */ /* 0x000fc4000001ff00 */
[----:B------:R-:W-:Y:S02]  /*5a10*/  CS2R R124, SRZ ;  /* 0x00000000007c7805 */ /* 0x000fe4000001ff00 */
[----:B------:R-:W-:Y:S02]  /*5a20*/  CS2R R122, SRZ ;  /* 0x00000000007a7805 */ /* 0x000fe4000001ff00 */
[----:B------:R-:W-:Y:S02]  /*5a30*/  CS2R R120, SRZ ;  /* 0x0000000000787805 */ /* 0x000fe4000001ff00 */
[----:B------:R-:W-:Y:S02]  /*5a40*/  CS2R R118, SRZ ;  /* 0x0000000000767805 */ /* 0x000fe4000001ff00 */
[----:B------:R-:W-:Y:S02]  /*5a50*/  ISETP.GE.AND P2, PT, R3, UR61, PT ;  /* 0x0000003d03007c0c */ /* 0x000fe4000bf46270 */
        /* <DEDUP_REMOVED lines=14> */
[----:B------:R-:W-:Y:S01]  /*5b40*/  CS2R R88, SRZ ;  /* 0x0000000000587805 */ /* 0x000fe2000001ff00 */
[----:B------:R-:W-:Y:S06]  /*5b50*/  @!P2 BRA `(.L_x_1200) ;  /* 0x000000380048a947 */ /* 0x000fec0003800000 */
[----:B------:R-:W-:Y:S01]  /*5b60*/  IMAD.MOV.U32 R151, RZ, RZ, RZ ;  /* 0x000000ffff977224 */ /* 0x000fe200078e00ff */
[----:B------:R-:W-:Y:S01]  /*5b70*/  ULDC UR56, c[0x0][0x9e4] ;  /* 0x0002790000387ab9 */ /* 0x000fe20000000800 */
[----:B------:R-:W-:Y:S01]  /*5b80*/  ULDC UR58, c[0x0][0x9d8] ;  /* 0x00027600003a7ab9 */ /* 0x000fe20000000800 */
[----:B------:R-:W-:Y:S01]  /*5b90*/  ULDC UR55, c[0x0][0x988] ;  /* 0x0002620000377ab9 */ /* 0x000fe20000000800 */
[----:B------:R-:W-:-:S05]  /*5ba0*/  ULDC UR57, c[0x0][0x9e0] ;  /* 0x0002780000397ab9 */ /* 0x000fca0000000800 */
.L_x_1217:
[----:B------:R-:W-:Y:S01]  /*5bb0*/  UIADD3 UR60, UR47, 0x1, URZ ;  /* 0x000000012f3c7890 */ /* 0x000fe2000fffe03f */
[----:B------:R-:W-:-:S03]  /*5bc0*/  ISETP.NE.AND P3, PT, RZ, UR44, PT ;  /* 0x0000002cff007c0c */ /* 0x000fc6000bf65270 */
[----:B------:R-:W-:-:S04]  /*5bd0*/  UISETP.NE.AND UP2, UPT, UR60, 0x2, UPT ;  /* 0x000000023c00788c */ /* 0x000fc8000bf45270 */
[----:B------:R-:W-:Y:S02]  /*5be0*/  USEL UR59, URZ, 0x1, UP2 ;  /* 0x000000013f3b7887 */ /* 0x000fe40009000000 */
[----:B------:R-:W-:Y:S02]  /*5bf0*/  USEL UR60, UR60, URZ, UP2 ;  /* 0x0000003f3c3c7287 */ /* 0x000fe40009000000 */
[----:B------:R-:W-:Y:S02]  /*5c00*/  ULOP3.LUT UR59, UR50, UR59, URZ, 0x3c, !UPT ;  /* 0x0000003b323b7292 */ /* 0x000fe4000f8e3c3f */
[----:B------:R-:W-:Y:S10]  /*5c10*/  @P3 BRA `(.L_x_1201) ;  /* 0x00000000002c3947 */ /* 0x000ff40003800000 */
[----:B------:R-:W-:Y:S05]  /*5c20*/  @!P0 BRA `(.L_x_1202) ;  /* 0x0000000000048947 */ /* 0x000fea0003800000 */
[----:B------:R-:W-:Y:S01]  /*5c30*/  BPT.TRAP 0x1 ;  /* 0x000000040000795c */ /* 0x000fe20000300000 */
.L_x_1202:
[----:B------:R-:W-:Y:S01]  /*5c40*/  ULEA UR6, UR60, UR41, 0x3 ;  /* 0x000000293c067291 */ /* 0x000fe2000f8e183f */
[----:B------:R-:W-:-:S05]  /*5c50*/  IMAD.U32 R5, RZ, RZ, UR59 ;  /* 0x0000003bff057e24 */ /* 0x000fca000f8e00ff */
[----:B------:R-:W-:-:S04]  /*5c60*/  SHF.L.U32 R5, R5, 0x1f, RZ ;  /* 0x0000001f05057819 */ /* 0x000fc800000006ff */
[----:B------:R0:W1:Y:S01]  /*5c70*/  SYNCS.PHASECHK.TRANS64.TRYWAIT P2, [UR6+0x28830], R5 ;  /* 0x02883005ff0075a7 */ /* 0x0000620008040146 */
[----:B------:R-:W-:Y:S05]  /*5c80*/  @!P0 BRA `(.L_x_1203) ;  /* 0x0000000000048947 */ /* 0x000fea0003800000 */
[----:B------:R-:W-:Y:S01]  /*5c90*/  BPT.TRAP 0x1 ;  /* 0x000000040000795c */ /* 0x000fe20000300000 */
.L_x_1203:
[----:B-1----:R-:W-:Y:S05]  /*5ca0*/  @P2 BRA `(.L_x_1201) ;  /* 0x0000000000082947 */ /* 0x002fea0003800000 */
[----:B------:R-:W1:Y:S02]  /*5cb0*/  SYNCS.PHASECHK.TRANS64.TRYWAIT P2, [UR6+0x28830], R5 ;  /* 0x02883005ff0075a7 */ /* 0x000e640008040146 */
[----:B-1----:R-:W-:Y:S05]  /*5cc0*/  @!P2 BRA `(.L_x_1204) ;  /* 0x000001440050a947 */ /* 0x002fea0003800000 */
.L_x_1201:
[----:B------:R-:W2:Y:S01]  /*5cd0*/  S2R R7, SR_TID.X ;  /* 0x0000000000077919 */ /* 0x000ea20000002100 */
[----:B------:R-:W-:Y:S01]  /*5ce0*/  ULEA UR34, UR60, UR51, 0xb ;  /* 0x000000333c227291 */ /* 0x000fe2000f8e583f */
[----:B------:R-:W-:Y:S01]  /*5cf0*/  UMOV UR35, 0x40000040 ;  /* 0x4000004000237882 */ /* 0x000fe20000000000 */
[----:B------:R-:W-:Y:S02]  /*5d00*/  UMOV UR7, 0x40000040 ;  /* 0x4000004000077882 */ /* 0x000fe40000000000 */
[----:B------:R-:W-:Y:S02]  /*5d10*/  UIADD3 UR6, UR34, 0x2, URZ ;  /* 0x0000000222067890 */ /* 0x000fe4000fffe03f */
        /* <DEDUP_REMOVED lines=12> */
[----:B--2---:R-:W-:-:S05]  /*5de0*/  SHF.R.U32.HI R7, RZ, 0x7, R7 ;  /* 0x00000007ff077819 */ /* 0x004fca0000011607 */
[----:B01----:R-:W-:-:S05]  /*5df0*/  VIADD R5, R7, 0x8 ;  /* 0x0000000807057836 */ /* 0x003fca0000000000 */
[----:B------:R0:W-:Y:S06]  /*5e00*/  BAR.SYNC.DEFER_BLOCKING R5, 0x100 ;  /* 0x000400050000751d */ /* 0x0001ec0000010000 */
        /* <DEDUP_REMOVED lines=27> */
.L_x_1206:
[----:B------:R-:W-:Y:S01]  /*5fc0*/  ULEA UR6, UR47, UR41, 0x3 ;  /* 0x000000292f067291 */ /* 0x000fe2000f8e183f */
[----:B------:R-:W-:-:S05]  /*5fd0*/  IMAD.U32 R5, RZ, RZ, UR50 ;  /* 0x00000032ff057e24 */ /* 0x000fca000f8e00ff */
[----:B------:R-:W-:-:S04]  /*5fe0*/  SHF.L.U32 R5, R5, 0x1f, RZ ;  /* 0x0000001f05057819 */ /* 0x000fc800000006ff */
[----:B------:R0:W1:Y:S01]  /*5ff0*/  SYNCS.PHASECHK.TRANS64.TRYWAIT P2, [UR6+0x28850], R5 ;  /* 0x02885005ff0075a7 */ /* 0x0000620008040146 */
[----:B------:R-:W-:Y:S05]  /*6000*/  @!P0 BRA `(.L_x_1207) ;  /* 0x0000000000048947 */ /* 0x000fea0003800000 */
[----:B------:R-:W-:Y:S01]  /*6010*/  BPT.TRAP 0x1 ;  /* 0x000000040000795c */ /* 0x000fe20000300000 */
.L_x_1207:
[----:B-1----:R-:W-:Y:S05]  /*6020*/  @P2 BRA `(.L_x_1205) ;  /* 0x0000000000082947 */ /* 0x002fea0003800000 */
[----:B------:R-:W1:Y:S02]  /*6030*/  SYNCS.PHASECHK.TRANS64.TRYWAIT P2, [UR6+0x28850], R5 ;  /* 0x02885005ff0075a7 */ /* 0x000e640008040146 */
[----:B-1----:R-:W-:Y:S05]  /*6040*/  @!P2 BRA `(.L_x_1208) ;  /* 0x000001400088a947 */ /* 0x002fea0003800000 */
.L_x_1205:
[----:B------:R-:W-:Y:S01]  /*6050*/  UIADD3 UR6, UR41, 0x400, URZ ;  /* 0x0000040029067890 */ /* 0x000fe2000fffe03f */
[----:B------:R-:W-:Y:S01]  /*6060*/  WARPGROUP.ARRIVE ;  /* 0x00000000000079c5 */ /* 0x000fe20000000000 */
[----:B------:R-:W-:-:S05]  /*6070*/  UMOV UR7, 0x40000040 ;  /* 0x4000004000077882 */ /* 0x000fca0000000000 */
[----:B------:R-:W2:Y:S01]  /*6080*/  S2R R222, SR_TID.X ;  /* 0x0000000000de7919 */ /* 0x000ea20000002100 */
[----:B------:R-:W-:Y:S01]  /*6090*/  USHF.R.U32.HI UR6, URZ, 0x4, UR6 ;  /* 0x000000043f067899 */ /* 0x000fe20008011606 */
[----:B------:R-:W-:Y:S01]  /*60a0*/  PLOP3.LUT P2, PT, PT, PT, UP0, 0x80, 0x0 ;  /* 0x000000000000781c */ /* 0x000fe20003f4f008 */
[----:B------:R-:W-:Y:S01]  /*60b0*/  IMAD.U32 R9, RZ, RZ, UR60 ;  /* 0x0000003cff097e24 */ /* 0x000fe2000f8e00ff */
[----:B------:R-:W-:Y:S01]  /*60c0*/  PLOP3.LUT P3, PT, PT, PT, UP0, 0x80, 0x0 ;  /* 0x000000000000781c */ /* 0x000fe20003f6f008 */
[----:B------:R-:W-:Y:S01]  /*60d0*/  ULOP3.LUT UR6, UR6, 0x3fff, URZ, 0xc0, !UPT ;  /* 0x00003fff06067892 */ /* 0x000fe2000f8ec03f */
[----:B------:R-:W-:Y:S01]  /*60e0*/  FMUL.FTZ R11, R30, UR58 ;  /* 0x0000003a1e0b7c20 */ /* 0x000fe20008410000 */
[----:B------:R-:W-:Y:S01]  /*60f0*/  FMUL.FTZ R30, R51, UR58 ;  /* 0x0000003a331e7c20 */ /* 0x000fe20008410000 */
[----:B------:R-:W-:Y:S01]  /*6100*/  @!P1 LEA R9, R9, UR41, 0x3 ;  /* 0x0000002909099c11 */ /* 0x000fe2000f8e18ff */
[----:B------:R-:W-:Y:S01]  /*6110*/  ULOP3.LUT UR6, UR6, 0x4000000, URZ, 0xfc, !UPT ;  /* 0x0400000006067892 */ /* 0x000fe2000f8efc3f */
[----:B------:R-:W-:Y:S01]  /*6120*/  FMUL.FTZ R13, R31, UR58 ;  /* 0x0000003a1f0d7c20 */ /* 0x000fe20008410000 */
[----:B------:R-:W-:Y:S01]  /*6130*/  FMUL.FTZ R15, R34, UR58 ;  /* 0x0000003a220f7c20 */ /* 0x000fe20008410000 */
[----:B------:R-:W-:Y:S01]  /*6140*/  FMUL.FTZ R51, R52, UR58 ;  /* 0x0000003a34337c20 */ /* 0x000fe20008410000 */
[----:B------:R-:W-:Y:S01]  /*6150*/  ULEA UR10, UR47, UR6, 0xb ;  /* 0x000000062f0a7291 */ /* 0x000fe2000f8e583f */
[----:B------:R-:W-:-:S02]  /*6160*/  @!P1 VIADD R9, R9, 0x28840 ;  /* 0x0002884009099836 */ /* 0x000fc40000000000 */
[----:B------:R-:W-:Y:S01]  /*6170*/  FMUL.FTZ R10, R24, UR58 ;  /* 0x0000003a180a7c20 */ /* 0x000fe20008410000 */
[----:B------:R-:W-:Y:S01]  /*6180*/  FMUL.FTZ R12, R25, UR58 ;  /* 0x0000003a190c7c20 */ /* 0x000fe20008410000 */
[----:B01----:R-:W-:Y:S01]  /*6190*/  FMUL.FTZ R5, R26, UR58 ;  /* 0x0000003a1a057c20 */ /* 0x003fe20008410000 */
[----:B------:R-:W-:Y:S01]  /*61a0*/  FMUL.FTZ R7, R27, UR58 ;  /* 0x0000003a1b077c20 */ /* 0x000fe20008410000 */
[----:B------:R-:W-:Y:S01]  /*61b0*/  FMUL.FTZ R14, R28, UR58 ;  /* 0x0000003a1c0e7c20 */ /* 0x000fe20008410000 */
[----:B------:R-:W-:Y:S01]  /*61c0*/  UMOV UR6, UR10 ;  /* 0x0000000a00067c82 */ /* 0x000fe20008000000 */
[----:B------:R-:W-:Y:S01]  /*61d0*/  FMUL.FTZ R20, R35, UR58 ;  /* 0x0000003a23147c20 */ /* 0x000fe20008410000 */
[----:B------:R-:W-:Y:S01]  /*61e0*/  HGMMA.64x128x16.F32 R88, R180, gdesc[UR4].tnspB, R88, gsb0 ;  /* 0x41e00004b4587df0 */ /* 0x000fe20008000858 */
[----:B------:R-:W-:Y:S01]  /*61f0*/  UIADD3 UR6, UR10, 0x80, URZ ;  /* 0x000000800a067890 */ /* 0x000fe2000fffe03f */
[----:B------:R-:W-:Y:S01]  /*6200*/  FMUL.FTZ R21, R38, UR58 ;  /* 0x0000003a26157c20 */ /* 0x000fe20008410000 */
[----:B------:R-:W-:Y:S01]  /*6210*/  UMOV UR7, 0x40000040 ;  /* 0x4000004000077882 */ /* 0x000fe20000000000 */
[----:B------:R-:W-:Y:S01]  /*6220*/  FMUL.FTZ R31, R54, UR58 ;  /* 0x0000003a361f7c20 */ /* 0x000fe20008410000 */
[----:B------:R-:W-:Y:S01]  /*6230*/  FMUL.FTZ R52, R56, UR58 ;  /* 0x0000003a38347c20 */ /* 0x000fe20008410000 */
[----:B------:R-:W-:Y:S01]  /*6240*/  FMUL.FTZ R34, R59, UR58 ;  /* 0x0000003a3b227c20 */ /* 0x000fe20008410000 */
[----:B------:R-:W-:Y:S01]  /*6250*/  FMUL.FTZ R24, R39, UR58 ;  /* 0x0000003a27187c20 */ /* 0x000fe20008410000 */
[----:B------:R-:W-:Y:S01]  /*6260*/  FMUL.FTZ R25, R42, UR58 ;  /* 0x0000003a2a197c20 */ /* 0x000fe20008410000 */
[----:B------:R-:W-:Y:S01]  /*6270*/  FMUL.FTZ R26, R43, UR58 ;  /* 0x0000003a2b1a7c20 */ /* 0x000fe20008410000 */
[----:B--2---:R-:W-:Y:S01]  /*6280*/  SHF.R.U32.HI R222, RZ, 0x7, R222 ;  /* 0x00000007ffde7819 */ /* 0x004fe200000116de */
        /* <DEDUP_REMOVED lines=17> */
[----:B------:R-:W-:Y:S01]  /*63a0*/  @!P1 PRMT R9, RZ, 0x654, R9 ;  /* 0x00000654ff099816 */ /* 0x000fe20000000009 */
[----:B------:R-:W-:Y:S01]  /*63b0*/  IMAD.SHL.U32 R67, R3, 0x80, RZ ;  /* 0x0000008003437824 */ /* 0x000fe200078e00ff */
[----:B------:R-:W0:Y:S01]  /*63c0*/  MUFU.TANH R10, R10 ;  /* 0x0000000a000a7308 */ /* 0x000e220000002400 */
[----:B------:R-:W-:-:S07]  /*63d0*/  IMAD.U32 R70, RZ, RZ, UR46 ;  /* 0x0000002eff467e24 */ /* 0x000fce000f8e00ff */
        /* <DEDUP_REMOVED lines=43> */
[----:B------:R-:W0:Y:S01]  /*6690*/  MUFU.TANH R47, R47 ;  /* 0x0000002f002f7308 */ /* 0x000e220000002400 */
[----:B------:R-:W-:Y:S02]  /*66a0*/  WARPGROUP.DEPBAR.LE gsb0, 0x0 ;  /* 0x00008000000079c5 */ /* 0x000fe40000010000 */
[----:B------:R-:W-:-:S06]  /*66b0*/  WARPGROUP.ARRIVE ;  /* 0x00000000000079c5 */ /* 0x000fcc0000000000 */
        /* <DEDUP_REMOVED lines=8> */
[----:B------:R-:W-:-:S03]  /*6740*/  FMUL.FTZ R48, R87, UR58 ;  /* 0x0000003a57307c20 */ /* 0x000fc60008410000 */
[----:B------:R-:W-:Y:S01]  /*6750*/  HGMMA.64x128x16.F32 R88, R164, gdesc[UR4].tnspB, R88, gsb0 ;  /* 0x41e00004a4587df0 */ /* 0x000fe20008000858 */
[----:B------:R-:W-:Y:S01]  /*6760*/  UIADD3 UR6, UR10, 0x280, URZ ;  /* 0x000002800a067890 */ /* 0x000fe2000fffe03f */
[----:B------:R-:W0:Y:S01]  /*6770*/  MUFU.TANH R168, R168 ;  /* 0x000000a800a87308 */ /* 0x000e220000002400 */
[----:B------:R-:W-:-:S07]  /*6780*/  UMOV UR7, 0x40000040 ;  /* 0x4000004000077882 */ /* 0x000fce0000000000 */
        /* <DEDUP_REMOVED lines=8> */
[----:B------:R-:W-:Y:S01]  /*6810*/  FMUL.FTZ R164, R29, UR58 ;  /* 0x0000003a1da47c20 */ /* 0x000fe20008410000 */
        /* <DEDUP_REMOVED lines=36> */
[----:B------:R-:W-:Y:S02]  /*6a60*/  VIADD R66, R17, UR37 ;  /* 0x0000002511427c36 */ /* 0x000fe40008000000 */
        /* <DEDUP_REMOVED lines=21> */
[----:B------:R-:W-:Y:S01]  /*6bc0*/  @UP0 ULDC UR6, c[0x0][0x44c] ;  /* 0x0001130000060ab9 */ /* 0x000fe20000000800 */
[----:B------:R-:W-:Y:S01]  /*6bd0*/  @UP0 ULDC UR7, c[0x0][0x450] ;  /* 0x0001140000070ab9 */ /* 0x000fe20000000800 */
[----:B------:R-:W-:Y:S01]  /*6be0*/  @P2 IMAD.HI.U32 R8, R66, UR6, RZ ;  /* 0x0000000642082c27 */ /* 0x000fe2000f8e00ff */
[----:B------:R-:W-:-:S04]  /*6bf0*/  PLOP3.LUT P2, PT, PT, PT, UP1, 0x40, 0x0 ;  /* 0x000000000000781c */ /* 0x000fc80003f4e818 */
[----:B------:R-:W-:Y:S02]  /*6c00*/  @P3 SHF.R.U32.HI R66, RZ, UR7, R8 ;  /* 0x00000007ff423c19 */ /* 0x000fe40008011608 */
[----:B------:R-:W-:-:S03]  /*6c10*/  IADD3 R8, -R222, 0xb, RZ ;  /* 0x0000000bde087810 */ /* 0x000fc60007ffe1ff */
[----:B------:R-:W5:Y:S01]  /*6c20*/  SHFL.IDX PT, R68, R66, RZ, 0x1c1f ;  /* 0x001c1fff42447589 */ /* 0x000f6200000e0000 */
[----:B------:R-:W-:Y:S02]  /*6c30*/  WARPGROUP.DEPBAR.LE gsb0, 0x0 ;  /* 0x00008000000079c5 */ /* 0x000fe40000010000 */
[----:B------:R0:W-:Y:S06]  /*6c40*/  BAR.ARV R8, 0x100 ;  /* 0x000400080000751d */ /* 0x0001ec0000002000 */
[----:B------:R1:W-:Y:S02]  /*6c50*/  @!P1 SYNCS.ARRIVE.TRANS64.RED.A1T0 RZ, [R9+URZ], RZ ;  /* 0x000000ff09ff99a7 */ /* 0x0003e4000810043f */
[----:B-1----:R-:W-:-:S04]  /*6c60*/  IADD3 R9, -R16, 0x1, -R67 ;  /* 0x0000000110097810 */ /* 0x002fc80007ffe943 */
[----:B------:R-:W-:-:S05]  /*6c70*/  IADD3 R9, -R70, UR38, R9 ;  /* 0x0000002646097c10 */ /* 0x000fca000fffe109 */
[C---:B------:R-:W-:Y:S02]  /*6c80*/  VIADD R79, R9.reuse, UR57 ;  /* 0x00000039094f7c36 */ /* 0x040fe40008000000 */
[----:B------:R-:W-:Y:S02]  /*6c90*/  VIADD R81, R9, UR54 ;  /* 0x0000003609517c36 */ /* 0x000fe40008000000 */
[--C-:B-----5:R-:W-:Y:S02]  /*6ca0*/  IMAD.IADD R71, R79, 0x1, R68.reuse ;  /* 0x000000014f477824 */ /* 0x120fe400078e0244 */
[----:B------:R-:W-:Y:S01]  /*6cb0*/  IMAD.IADD R75, R81, 0x1, R68 ;  /* 0x00000001514b7824 */ /* 0x000fe200078e0244 */
[----:B0-234-:R-:W-:Y:S06]  /*6cc0*/  @P2 BRA `(.L_x_1209) ;  /* 0x00000000005c2947 */ /* 0x01dfec0003800000 */
[----:B------:R-:W-:Y:S01]  /*6cd0*/  IMAD.U32 R9, RZ, RZ, UR46 ;  /* 0x0000002eff097e24 */ /* 0x000fe2000f8e00ff */
[----:B------:R-:W-:Y:S04]  /*6ce0*/  BSSY B0, `(.L_x_1210) ;  /* 0x0000011000007945 */ /* 0x000fe80003800000 */
[----:B------:R-:W-:-:S04]  /*6cf0*/  IADD3 R68, -R9, UR38, R68 ;  /* 0x0000002609447c10 */ /* 0x000fc8000fffe144 */
        /* <DEDUP_REMOVED lines=10> */
.L_x_1211:
[----:B------:R-:W-:-:S05]  /*6da0*/  IMAD.U32 R70, RZ, RZ, UR56 ;  /* 0x00000038ff467e24 */ /* 0x000fca000f8e00ff */
[----:B------:R-:W-:-:S13]  /*6db0*/  ISETP.NE.AND P2, PT, R70, 0x1, PT ;  /* 0x000000014600780c */ /* 0x000fda0003f45270 */
[----:B------:R-:W0:Y:S02]  /*6dc0*/  @P2 LDC.64 R8, c[0x0][0x9e8] ;  /* 0x00027a00ff082b82 */ /* 0x000e240000000a00 */
[----:B0-----:R-:W-:-:S05]  /*6dd0*/  @P2 IMAD.HI.U32 R8, R68, R8, RZ ;  /* 0x0000000844082227 */ /* 0x001fca00078e00ff */
[----:B------:R-:W-:-:S07]  /*6de0*/  @P2 SHF.R.U32.HI R68, RZ, R9, R8 ;  /* 0x00000009ff442219 */ /* 0x000fce0000011608 */
.L_x_1212:
[----:B------:R-:W-:Y:S05]  /*6df0*/  BSYNC B0 ;  /* 0x0000000000007941 */ /* 0x000fea0003800000 */
.L_x_1210:
[----:B------:R-:W-:-:S04]  /*6e00*/  IMAD R9, R68, R70, -R67 ;  /* 0x0000004644097224 */ /* 0x000fc800078e0a43 */
[----:B------:R-:W-:-:S05]  /*6e10*/  IMAD.IADD R8, R9, 0x1, -R16 ;  /* 0x0000000109087824 */ /* 0x000fca00078e0a10 */
[----:B------:R-:W-:Y:S02]  /*6e20*/  VIADDMNMX R71, R8, R70, R71, PT ;  /* 0x0000004608477246 */ /* 0x000fe40003800147 */
[----:B------:R-:W-:-:S07]  /*6e30*/  VIMNMX R75, R75, R8, !PT ;  /* 0x000000084b4b7248 */ /* 0x000fce0007fe0100 */
.L_x_1209:
[----:B------:R-:W-:Y:S01]  /*6e40*/  ISETP.GT.AND P2, PT, R3, -0x1, PT ;  /* 0xffffffff0300780c */ /* 0x000fe20003f44270 */
[----:B------:R-:W0:Y:S03]  /*6e50*/  SHFL.IDX PT, R8, R66, 0x1, 0x1c1f ;  /* 0x003c1f0042087f89 */ /* 0x000e2600000e0000 */
[C---:B------:R-:W-:Y:S02]  /*6e60*/  ISETP.GT.AND P5, PT, R75.reuse, RZ, P2 ;  /* 0x000000ff4b00720c */ /* 0x040fe400017a4270 */
[----:B------:R-:W-:Y:S02]  /*6e70*/  ISETP.GT.AND P4, PT, R75, 0x1, P2 ;  /* 0x000000014b00780c */ /* 0x000fe40001784270 */
[C---:B------:R-:W-:Y:S02]  /*6e80*/  ISETP.LT.OR P5, PT, R71.reuse, 0x1, P5 ;  /* 0x000000014700780c */ /* 0x040fe40002fa1670 */
[----:B------:R-:W-:-:S02]  /*6e90*/  ISETP.LT.OR P4, PT, R71, 0x2, P4 ;  /* 0x000000024700780c */ /* 0x000fc40002781670 */
[----:B------:R-:W-:Y:S02]  /*6ea0*/  FSEL R80, R10, -INF , !P5 ;  /* 0xff8000000a507808 */ /* 0x000fe40006800000 */
[C---:B------:R-:W-:Y:S02]  /*6eb0*/  ISETP.GT.AND P5, PT, R75.reuse, 0x10, P2 ;  /* 0x000000104b00780c */ /* 0x040fe400017a4270 */
[----:B------:R-:W-:Y:S02]  /*6ec0*/  ISETP.GT.AND P6, PT, R75, 0x8, P2 ;  /* 0x000000084b00780c */ /* 0x000fe400017c4270 */
[----:B------:R-:W-:Y:S02]  /*6ed0*/  ISETP.LT.OR P5, PT, R71, 0x11, P5 ;  /* 0x000000114700780c */ /* 0x000fe40002fa1670 */
[----:B------:R-:W-:Y:S02]  /*6ee0*/  ISETP.GT.AND P3, PT, R75, 0x9, P2 ;  /* 0x000000094b00780c */ /* 0x000fe40001764270 */
[----:B------:R-:W-:-:S02]  /*6ef0*/  FSEL R78, R12, -INF , !P4 ;  /* 0xff8000000c4e7808 */ /* 0x000fc40006000000 */
[----:B------:R-:W-:Y:S01]  /*6f00*/  ISETP.GT.AND P4, PT, R75, 0x11, P2 ;  /* 0x000000114b00780c */ /* 0x000fe20001784270 */
[----:B0-----:R-:W-:Y:S01]  /*6f10*/  IMAD.IADD R66, R79, 0x1, R8 ;  /* 0x000000014f427824 */ /* 0x001fe200078e0208 */
[----:B------:R-:W-:Y:S02]  /*6f20*/  FSEL R74, R165, -INF , !P5 ;  /* 0xff800000a54a7808 */ /* 0x000fe40006800000 */
[----:B------:R-:W-:Y:S02]  /*6f30*/  ISETP.GT.AND P5, PT, R75, 0x20, P2 ;  /* 0x000000204b00780c */ /* 0x000fe400017a4270 */
[C---:B------:R-:W-:Y:S02]  /*6f40*/  ISETP.LT.OR P6, PT, R71.reuse, 0x9, P6 ;  /* 0x000000094700780c */ /* 0x040fe400037c1670 */
[C---:B------:R-:W-:Y:S02]  /*6f50*/  ISETP.LT.OR P3, PT, R71.reuse, 0xa, P3 ;  /* 0x0000000a4700780c */ /* 0x040fe40001f61670 */
[----:B------:R-:W-:-:S02]  /*6f60*/  ISETP.LT.OR P4, PT, R71, 0x12, P4 ;  /* 0x000000124700780c */ /* 0x000fc40002781670 */
[----:B------:R-:W-:Y:S02]  /*6f70*/  ISETP.LT.OR P5, PT, R71, 0x21, P5 ;  /* 0x000000214700780c */ /* 0x000fe40002fa1670 */
[----:B------:R-:W-:Y:S02]  /*6f80*/  FSEL R76, R14, -INF , !P6 ;  /* 0xff8000000e4c7808 */ /* 0x000fe40007000000 */
[----:B------:R-:W-:Y:S02]  /*6f90*/  FSEL R164, R164, -INF , !P3 ;  /* 0xff800000a4a47808 */ /* 0x000fe40005800000 */
[C---:B------:R-:W-:Y:S02]  /*6fa0*/  ISETP.GT.AND P6, PT, R75.reuse, 0x18, P2 ;  /* 0x000000184b00780c */ /* 0x040fe400017c4270 */
[----:B------:R-:W-:Y:S02]  /*6fb0*/  ISETP.GT.AND P3, PT, R75, 0x19, P2 ;  /* 0x000000194b00780c */ /* 0x000fe40001764270 */
[----:B------:R-:W-:-:S02]  /*6fc0*/  FSEL R166, R166, -INF , !P4 ;  /* 0xff800000a6a67808 */ /* 0x000fc40006000000 */
[C---:B------:R-:W-:Y:S02]  /*6fd0*/  ISETP.GT.AND P4, PT, R75.reuse, 0x21, P2 ;  /* 0x000000214b00780c */ /* 0x040fe40001784270 */
        /* <DEDUP_REMOVED lines=11> */
[----:B------:R-:W-:Y:S02]  /*7090*/  ISETP.GT.AND P4, PT, R75, 0x31, P2 ;  /* 0x000000314b00780c */ /* 0x000fe40001784270 */
        /* <DEDUP_REMOVED lines=47> */
[----:B------:R-:W-:Y:S02]  /*7390*/  FSEL R61, R65, -INF , !P5 ;  /* 0xff800000413d7808 */ /* 0x000fe40006800000 */
[----:B------:R-:W-:Y:S02]  /*73a0*/  PLOP3.LUT P5, PT, PT, PT, UP1, 0x40, 0x0 ;  /* 0x000000000000781c */ /* 0x000fe40003fae818 */
[C---:B------:R-:W-:Y:S02]  /*73b0*/  ISETP.LT.OR P6, PT, R71.reuse, 0x69, P6 ;  /* 0x000000694700780c */ /* 0x040fe400037c1670 */
[----:B------:R-:W-:Y:S02]  /*73c0*/  ISETP.LT.OR P3, PT, R71, 0x6a, P3 ;  /* 0x0000006a4700780c */ /* 0x000fe40001f61670 */
[----:B------:R-:W-:Y:S02]  /*73d0*/  FSEL R59, R62, -INF , !P6 ;  /* 0xff8000003e3b7808 */ /* 0x000fe40007000000 */
[----:B------:R-:W-:-:S02]  /*73e0*/  FSEL R60, R63, -INF , !P3 ;  /* 0xff8000003f3c7808 */ /* 0x000fc40005800000 */
[C---:B------:R-:W-:Y:S02]  /*73f0*/  ISETP.GT.AND P4, PT, R75.reuse, 0x71, P2 ;  /* 0x000000714b00780c */ /* 0x040fe40001784270 */
[C---:B------:R-:W-:Y:S02]  /*7400*/  ISETP.GT.AND P6, PT, R75.reuse, 0x78, P2 ;  /* 0x000000784b00780c */ /* 0x040fe400017c4270 */
[----:B------:R-:W-:Y:S02]  /*7410*/  ISETP.GT.AND P3, PT, R75, 0x79, P2 ;  /* 0x000000794b00780c */ /* 0x000fe40001764270 */
[C---:B------:R-:W-:Y:S02]  /*7420*/  ISETP.LT.OR P4, PT, R71.reuse, 0x72, P4 ;  /* 0x000000724700780c */ /* 0x040fe40002781670 */
[C---:B------:R-:W-:Y:S02]  /*7430*/  ISETP.LT.OR P6, PT, R71.reuse, 0x79, P6 ;  /* 0x000000794700780c */ /* 0x040fe400037c1670 */
[----:B------:R-:W-:Y:S01]  /*7440*/  ISETP.LT.OR P3, PT, R71, 0x7a, P3 ;  /* 0x0000007a4700780c */ /* 0x000fe20001f61670 */
[----:B------:R-:W-:Y:S01]  /*7450*/  IMAD.IADD R71, R81, 0x1, R8 ;  /* 0x0000000151477824 */ /* 0x000fe200078e0208 */
[----:B------:R-:W-:-:S02]  /*7460*/  FSEL R64, R64, -INF , !P4 ;  /* 0xff80000040407808 */ /* 0x000fc40006000000 */
[----:B------:R-:W-:Y:S02]  /*7470*/  FSEL R62, R69, -INF , !P6 ;  /* 0xff800000453e7808 */ /* 0x000fe40007000000 */
[----:B------:R-:W-:Y:S01]  /*7480*/  FSEL R63, R73, -INF , !P3 ;  /* 0xff800000493f7808 */ /* 0x000fe20005800000 */
[----:B------:R-:W-:Y:S06]  /*7490*/  @P5 BRA `(.L_x_1213) ;  /* 0x00000000005c5947 */ /* 0x000fec0003800000 */
        /* <DEDUP_REMOVED lines=13> */
.L_x_1215:
[----:B------:R-:W-:-:S05]  /*7570*/  IMAD.U32 R82, RZ, RZ, UR56 ;  /* 0x00000038ff527e24 */ /* 0x000fca000f8e00ff */
[----:B------:R-:W-:-:S13]  /*7580*/  ISETP.NE.AND P3, PT, R82, 0x1, PT ;  /* 0x000000015200780c */ /* 0x000fda0003f65270 */
[----:B------:R-:W0:Y:S02]  /*7590*/  @P3 LDC.64 R8, c[0x0][0x9e8] ;  /* 0x00027a00ff083b82 */ /* 0x000e240000000a00 */
[----:B0-----:R-:W-:-:S05]  /*75a0*/  @P3 IMAD.HI.U32 R8, R65, R8, RZ ;  /* 0x0000000841083227 */ /* 0x001fca00078e00ff */
[----:B------:R-:W-:-:S07]  /*75b0*/  @P3 SHF.R.U32.HI R65, RZ, R9, R8 ;  /* 0x00000009ff413219 */ /* 0x000fce0000011608 */
.L_x_1216:
[----:B------:R-:W-:Y:S05]  /*75c0*/  BSYNC B0 ;  /* 0x0000000000007941 */ /* 0x000fea0003800000 */
.L_x_1214:
[----:B------:R-:W-:-:S04]  /*75d0*/  IMAD R65, R65, R82, -R67 ;  /* 0x0000005241417224 */ /* 0x000fc800078e0a43 */
[----:B------:R-:W-:-:S05]  /*75e0*/  IMAD.IADD R65, R65, 0x1, -R16 ;  /* 0x0000000141417824 */ /* 0x000fca00078e0a10 */
[----:B------:R-:W-:Y:S02]  /*75f0*/  VIADDMNMX R66, R65, R82, R66, PT ;  /* 0x0000005241427246 */ /* 0x000fe40003800142 */
[----:B------:R-:W-:-:S07]  /*7600*/  VIMNMX R71, R71, R65, !PT ;  /* 0x0000004147477248 */ /* 0x000fce0007fe0100 */
.L_x_1213:
[----:B------:R-:W-:Y:S01]  /*7610*/  FMNMX.FTZ R9, R80, R4, !PT ;  /* 0x0000000450097209 */ /* 0x000fe20007810000 */
[----:B------:R-:W-:Y:S01]  /*7620*/  UMOV UR10, UR55 ;  /* 0x00000037000a7c82 */ /* 0x000fe20008000000 */
[----:B------:R-:W-:Y:S01]  /*7630*/  ISETP.GT.AND P5, PT, R71, 0x8, P2 ;  /* 0x000000084700780c */ /* 0x000fe200017a4270 */
[----:B------:R-:W-:Y:S01]  /*7640*/  UMOV UR50, UR59 ;  /* 0x0000003b00327c82 */ /* 0x000fe20008000000 */
[----:B------:R-:W-:Y:S02]  /*7650*/  FMNMX.FTZ R9, R78, R9, !PT ;  /* 0x000000094e097209 */ /* 0x000fe40007810000 */
[----:B------:R-:W-:Y:S02]  /*7660*/  ISETP.LT.OR P5, PT, R66, 0x9, P5 ;  /* 0x000000094200780c */ /* 0x000fe40002fa1670 */
[----:B------:R-:W-:Y:S02]  /*7670*/  FMNMX.FTZ R9, R76, R9, !PT ;  /* 0x000000094c097209 */ /* 0x000fe40007810000 */
[----:B------:R-:W-:-:S02]  /*7680*/  FSEL R11, R11, -INF , !P5 ;  /* 0xff8000000b0b7808 */ /* 0x000fc40006800000 */
[----:B------:R-:W-:Y:S02]  /*7690*/  FMNMX.FTZ R9, R164, R9, !PT ;  /* 0x00000009a4097209 */ /* 0x000fe40007810000 */
[----:B------:R-:W-:Y:S02]  /*76a0*/  ISETP.GT.AND P5, PT, R71, 0x11, P2 ;  /* 0x000000114700780c */ /* 0x000fe400017a4270 */
[----:B------:R-:W-:Y:S02]  /*76b0*/  FMNMX.FTZ R9, R74, R9, !PT ;  /* 0x000000094a097209 */ /* 0x000fe40007810000 */
[----:B------:R-:W-:Y:S02]  /*76c0*/  ISETP.LT.OR P5, PT, R66, 0x12, P5 ;  /* 0x000000124200780c */ /* 0x000fe40002fa1670 */
[----:B------:R-:W-:Y:S02]  /*76d0*/  FMNMX.FTZ R9, R166, R9, !PT ;  /* 0x00000009a6097209 */ /* 0x000fe40007810000 */
[----:B------:R-:W-:-:S02]  /*76e0*/  FSEL R20, R20, -INF , !P5 ;  /* 0xff80000014147808 */ /* 0x000fc40006800000 */
[----:B------:R-:W-:Y:S02]  /*76f0*/  FMNMX.FTZ R9, R68, R9, !PT ;  /* 0x0000000944097209 */ /* 0x000fe40007810000 */
[C---:B------:R-:W-:Y:S02]  /*7700*/  ISETP.GT.AND P5, PT, R71.reuse, 0x20, P2 ;  /* 0x000000204700780c */ /* 0x040fe400017a4270 */
[----:B------:R-:W-:Y:S02]  /*7710*/  FMNMX.FTZ R9, R160, R9, !PT ;  /* 0x00000009a0097209 */ /* 0x000fe40007810000 */
[----:B------:R-:W-:Y:S02]  /*7720*/  ISETP.LT.OR P5, PT, R66, 0x21, P5 ;  /* 0x000000214200780c */ /* 0x000fe40002fa1670 */
[----:B------:R-:W-:Y:S02]  /*7730*/  FMNMX.FTZ R9, R162, R9, !PT ;  /* 0x00000009a2097209 */ /* 0x000fe40007810000 */
[----:B------:R-:W-:-:S02]  /*7740*/  ISETP.GT.AND P4, PT, R71, 0x1, P2 ;  /* 0x000000014700780c */ /* 0x000fc40001784270 */
[----:B------:R-:W-:Y:S02]  /*7750*/  FMNMX.FTZ R9, R72, R9, !PT ;  /* 0x0000000948097209 */ /* 0x000fe40007810000 */
[----:B------:R-:W-:Y:S02]  /*7760*/  ISETP.GT.AND P3, PT, R71, 0x9, P2 ;  /* 0x000000094700780c */ /* 0x000fe40001764270 */
[----:B------:R-:W-:Y:S02]  /*7770*/  FMNMX.FTZ R9, R168, R9, !PT ;  /* 0x00000009a8097209 */ /* 0x000fe40007810000 */
[----:B------:R-:W-:Y:S02]  /*7780*/  FSEL R25, R25, -INF , !P5 ;  /* 0xff80000019197808 */ /* 0x000fe40006800000 */
[----:B------:R-:W-:Y:S02]  /*7790*/  FMNMX.FTZ R8, R70, R9, !PT ;  /* 0x0000000946087209 */ /* 0x000fe40007810000 */
[----:B------:R-:W-:-:S02]  /*77a0*/  ISETP.GT.AND P5, PT, R71, RZ, P2 ;  /* 0x000000ff4700720c */ /* 0x000fc400017a4270 */
[----:B------:R-:W-:Y:S02]  /*77b0*/  FMNMX.FTZ R8, R169, R8, !PT ;  /* 0x00000008a9087209 */ /* 0x000fe40007810000 */
[C---:B------:R-:W-:Y:S02]  /*77c0*/  ISETP.LT.OR P4, PT, R66.reuse, 0x2, P4 ;  /* 0x000000024200780c */ /* 0x040fe40002781670 */
[----:B------:R-:W-:Y:S02]  /*77d0*/  FMNMX.FTZ R8, R49, R8, !PT ;  /* 0x0000000831087209 */ /* 0x000fe40007810000 */
[C---:B------:R-:W-:Y:S02]  /*77e0*/  ISETP.LT.OR P3, PT, R66.reuse, 0xa, P3 ;  /* 0x0000000a4200780c */ /* 0x040fe40001f61670 */
[----:B------:R-:W-:Y:S02]  /*77f0*/  FMNMX.FTZ R9, R51, R8, !PT ;  /* 0x0000000833097209 */ /* 0x000fe40007810000 */
[----:B------:R-:W-:-:S02]  /*7800*/  ISETP.LT.OR P5, PT, R66, 0x1, P5 ;  /* 0x000000014200780c */ /* 0x000fc40002fa1670 */
[----:B------:R-:W-:Y:S02]  /*7810*/  FMNMX.FTZ R9, R50, R9, !PT ;  /* 0x0000000932097209 */ /* 0x000fe40007810000 */
[----:B------:R-:W-:Y:S02]  /*7820*/  FSEL R7, R7, -INF , !P4 ;  /* 0xff80000007077808 */ /* 0x000fe40006000000 */
[----:B------:R-:W-:Y:S02]  /*7830*/  FMNMX.FTZ R9, R10, R9, !PT ;  /* 0x000000090a097209 */ /* 0x000fe40007810000 */
[----:B------:R-:W-:Y:S02]  /*7840*/  FSEL R13, R13, -INF , !P3 ;  /* 0xff8000000d0d7808 */ /* 0x000fe40005800000 */
[----:B------:R-:W-:Y:S02]  /*7850*/  FMNMX.FTZ R9, R52, R9, !PT ;  /* 0x0000000934097209 */ /* 0x000fe40007810000 */
[----:B------:R-:W-:-:S02]  /*7860*/  ISETP.GT.AND P4, PT, R71, 0x10, P2 ;  /* 0x000000104700780c */ /* 0x000fc40001784270 */
[----:B------:R-:W-:Y:S02]  /*7870*/  FMNMX.FTZ R9, R14, R9, !PT ;  /* 0x000000090e097209 */ /* 0x000fe40007810000 */
[----:B------:R-:W-:Y:S02]  /*7880*/  ISETP.GT.AND P3, PT, R71, 0x18, P2 ;  /* 0x000000184700780c */ /* 0x000fe40001764270 */
[----:B------:R-:W-:Y:S02]  /*7890*/  FMNMX.FTZ R8, R12, R9, !PT ;  /* 0x000000090c087209 */ /* 0x000fe40007810000 */
[----:B------:R-:W-:Y:S02]  /*78a0*/  FSEL R73, R5, -INF , !P5 ;  /* 0xff80000005497808 */ /* 0x000fe40006800000 */
[----:B------:R-:W-:Y:S02]  /*78b0*/  FMNMX.FTZ R9, R53, R8, !PT ;  /* 0x0000000835097209 */ /* 0x000fe40007810000 */
[----:B------:R-:W-:-:S02]  /*78c0*/  ISETP.LT.OR P4, PT, R66, 0x11, P4 ;  /* 0x000000114200780c */ /* 0x000fc40002781670 */
[----:B------:R-:W-:Y:S02]  /*78d0*/  FMNMX.FTZ R8, R54, R9, !PT ;  /* 0x0000000936087209 */ /* 0x000fe40007810000 */
[----:B------:R-:W-:Y:S02]  /*78e0*/  ISETP.LT.OR P3, PT, R66, 0x19, P3 ;  /* 0x000000194200780c */ /* 0x000fe40001f61670 */
[----:B------:R-:W-:Y:S02]  /*78f0*/  FMNMX.FTZ R9, R55, R8, !PT ;  /* 0x0000000837097209 */ /* 0x000fe40007810000 */
[----:B------:R-:W-:Y:S02]  /*7900*/  FSEL R15, R15, -INF , !P4 ;  /* 0xff8000000f0f7808 */ /* 0x000fe40006000000 */
[----:B------:R-:W-:Y:S02]  /*7910*/  FMNMX.FTZ R8, R56, R9, !PT ;  /* 0x0000000938087209 */ /* 0x000fe40007810000 */
[----:B------:R-:W-:-:S02]  /*7920*/  FSEL R21, R21, -INF , !P3 ;  /* 0xff80000015157808 */ /* 0x000fc40005800000 */
        /* <DEDUP_REMOVED lines=13> */
[----:B------:R-:W-:Y:S02]  /*7a00*/  ISETP.GT.AND P4, PT, R71, 0x28, P2 ;  /* 0x000000284700780c */ /* 0x000fe40001784270 */
[----:B------:R-:W-:Y:S02]  /*7a10*/  FMNMX.FTZ R9, R63, R8, !PT ;  /* 0x000000083f097209 */ /* 0x000fe40007810000 */
[----:B------:R-:W-:Y:S02]  /*7a20*/  ISETP.GT.AND P3, PT, R71, 0x29, P2 ;  /* 0x000000294700780c */ /* 0x000fe40001764270 */
[C---:B------:R-:W-:Y:S01]  /*7a30*/  ISETP.LT.OR P4, PT, R66.reuse, 0x29, P4 ;  /* 0x000000294200780c */ /* 0x040fe20002781670 */
[----:B------:R-:W0:Y:S01]  /*7a40*/  SHFL.BFLY PT, R8, R9, 0x2, 0x1f ;  /* 0x0c401f0009087f89 */ /* 0x000e2200000e0000 */
[----:B------:R-:W-:-:S02]  /*7a50*/  ISETP.LT.OR P5, PT, R66, 0x2a, P3 ;  /* 0x0000002a4200780c */ /* 0x000fc40001fa1670 */
[----:B------:R-:W-:Y:S02]  /*7a60*/  ISETP.GT.AND P3, PT, R71, 0x31, P2 ;  /* 0x000000314700780c */ /* 0x000fe40001764270 */
[----:B------:R-:W-:Y:S02]  /*7a70*/  FSEL R27, R27, -INF , !P4 ;  /* 0xff8000001b1b7808 */ /* 0x000fe40006000000 */
[----:B------:R-:W-:Y:S02]  /*7a80*/  ISETP.GT.AND P4, PT, R71, 0x30, P2 ;  /* 0x000000304700780c */ /* 0x000fe40001784270 */
[C---:B------:R-:W-:Y:S02]  /*7a90*/  ISETP.LT.OR P3, PT, R66.reuse, 0x32, P3 ;  /* 0x000000324200780c */ /* 0x040fe40001f61670 */
[----:B------:R-:W-:Y:S02]  /*7aa0*/  ISETP.LT.OR P4, PT, R66, 0x31, P4 ;  /* 0x000000314200780c */ /* 0x000fe40002781670 */
[----:B------:R-:W-:-:S02]  /*7ab0*/  FSEL R30, R30, -INF , !P3 ;  /* 0xff8000001e1e7808 */ /* 0x000fc40005800000 */
[----:B------:R-:W-:Y:S02]  /*7ac0*/  ISETP.GT.AND P3, PT, R71, 0x40, P2 ;  /* 0x000000404700780c */ /* 0x000fe40001764270 */
[----:B------:R-:W-:Y:S02]  /*7ad0*/  FSEL R29, R29, -INF , !P4 ;  /* 0xff8000001d1d7808 */ /* 0x000fe40006000000 */
[----:B------:R-:W-:Y:S02]  /*7ae0*/  ISETP.GT.AND P4, PT, R71, 0x39, P2 ;  /* 0x000000394700780c */ /* 0x000fe40001784270 */
[C---:B------:R-:W-:Y:S02]  /*7af0*/  ISETP.LT.OR P3, PT, R66.reuse, 0x41, P3 ;  /* 0x000000414200780c */ /* 0x040fe40001f61670 */
[----:B------:R-:W-:Y:S02]  /*7b00*/  ISETP.LT.OR P4, PT, R66, 0x3a, P4 ;  /* 0x0000003a4200780c */ /* 0x000fe40002781670 */
[----:B0-----:R-:W-:-:S02]  /*7b10*/  FMNMX.FTZ R65, R9, R8, !PT ;  /* 0x0000000809417209 */ /* 0x001fc40007810000 */
[----:B------:R-:W-:Y:S02]  /*7b20*/  FSEL R28, R28, -INF , !P5 ;  /* 0xff8000001c1c7808 */ /* 0x000fe40006800000 */
[C---:B------:R-:W-:Y:S01]  /*7b30*/  ISETP.GT.AND P5, PT, R71.reuse, 0x38, P2 ;  /* 0x000000384700780c */ /* 0x040fe200017a4270 */
[----:B------:R-:W0:Y:S01]  /*7b40*/  SHFL.BFLY PT, R8, R65, 0x1, 0x1f ;  /* 0x0c201f0041087f89 */ /* 0x000e2200000e0000 */
[----:B------:R-:W-:Y:S02]  /*7b50*/  FSEL R32, R32, -INF , !P4 ;  /* 0xff80000020207808 */ /* 0x000fe40006000000 */
[----:B------:R-:W-:Y:S02]  /*7b60*/  ISETP.GT.AND P4, PT, R71, 0x48, P2 ;  /* 0x000000484700780c */ /* 0x000fe40001784270 */
[C---:B------:R-:W-:Y:S02]  /*7b70*/  ISETP.LT.OR P5, PT, R66.reuse, 0x39, P5 ;  /* 0x000000394200780c */ /* 0x040fe40002fa1670 */
[----:B------:R-:W-:-:S02]  /*7b80*/  ISETP.LT.OR P4, PT, R66, 0x49, P4 ;  /* 0x000000494200780c */ /* 0x000fc40002781670 */
[----:B0-----:R-:W-:-:S04]  /*7b90*/  FMNMX.FTZ R8, R65, R8, !PT ;  /* 0x0000000841087209 */ /* 0x001fc80007810000 */
[C---:B------:R-:W-:Y:S01]  /*7ba0*/  FSETP.NEU.FTZ.AND P6, PT, R8.reuse, -INF , PT ;  /* 0xff8000000800780b */ /* 0x040fe20003fdd000 */
[----:B------:R-:W-:-:S05]  /*7bb0*/  FMUL.FTZ R67, R8, UR10 ;  /* 0x0000000a08437c20 */ /* 0x000fca0008410000 */
[----:B------:R-:W-:-:S05]  /*7bc0*/  FSEL R9, R67, RZ, P6 ;  /* 0x000000ff43097208 */ /* 0x000fca0003000000 */
[--C-:B------:R-:W-:Y:S01]  /*7bd0*/  FFMA.FTZ R176, R74, UR10, -R9.reuse ;  /* 0x0000000a4ab07c23 */ /* 0x100fe20008010809 */
[----:B------:R-:W-:Y:S01]  /*7be0*/  FMNMX.FTZ R74, R73, R6, !PT ;  /* 0x00000006494a7209 */ /* 0x000fe20007810000 */
[--C-:B------:R-:W-:Y:S01]  /*7bf0*/  FFMA.FTZ R178, R68, UR10, -R9.reuse ;  /* 0x0000000a44b27c23 */ /* 0x100fe20008010809 */
[----:B------:R-:W-:Y:S01]  /*7c00*/  FSEL R68, R31, -INF , !P5 ;  /* 0xff8000001f447808 */ /* 0x000fe20006800000 */
[--C-:B------:R-:W-:Y:S01]  /*7c10*/  FFMA.FTZ R182, R76, UR10, -R9.reuse ;  /* 0x0000000a4cb67c23 */ /* 0x100fe20008010809 */
[----:B------:R-:W-:Y:S01]  /*7c20*/  FMNMX.FTZ R74, R7, R74, !PT ;  /* 0x0000004a074a7209 */ /* 0x000fe20007810000 */
[--C-:B------:R-:W-:Y:S01]  /*7c30*/  FFMA.FTZ R76, R70, UR10, -R9.reuse ;  /* 0x0000000a464c7c23 */ /* 0x100fe20008010809 */
[----:B------:R-:W-:Y:S01]  /*7c40*/  ISETP.GT.AND P5, PT, R71, 0x41, P2 ;  /* 0x000000414700780c */ /* 0x000fe200017a4270 */
[--C-:B------:R-:W-:Y:S01]  /*7c50*/  FFMA.FTZ R170, R51, UR10, -R9.reuse ;  /* 0x0000000a33aa7c23 */ /* 0x100fe20008010809 */
[----:B------:R-:W-:Y:S01]  /*7c60*/  FMNMX.FTZ R74, R11, R74, !PT ;  /* 0x0000004a0b4a7209 */ /* 0x000fe20007810000 */
[--C-:B------:R-:W-:Y:S01]  /*7c70*/  FFMA.FTZ R67, R164, UR10, -R9.reuse ;  /* 0x0000000aa4437c23 */ /* 0x100fe20008010809 */
[----:B------:R-:W-:Y:S01]  /*7c80*/  ISETP.LT.OR P5, PT, R66, 0x42, P5 ;  /* 0x000000424200780c */ /* 0x000fe20002fa1670 */
        /* <DEDUP_REMOVED lines=14> */
[----:B------:R0:W-:Y:S01]  /*7d70*/  MUFU.EX2 R31, R160 ;  /* 0x000000a0001f7308 */ /* 0x0001e20000000800 */
[----:B------:R-:W-:Y:S01]  /*7d80*/  FSEL R70, R37, -INF , !P5 ;  /* 0xff80000025467808 */ /* 0x000fe20006800000 */
        /* <DEDUP_REMOVED lines=8> */
[--C-:B0-----:R-:W-:Y:S01]  /*7e10*/  FFMA.FTZ R160, R53, UR10, -R9.reuse ;  /* 0x0000000a35a07c23 */ /* 0x101fe20008010809 */
[----:B------:R-:W-:Y:S01]  /*7e20*/  FMNMX.FTZ R72, R26, R75, !PT ;  /* 0x0000004b1a487209 */ /* 0x000fe20007810000 */
[--C-:B------:R-:W-:Y:S01]  /*7e30*/  FFMA.FTZ R156, R57, UR10, -R9.reuse ;  /* 0x0000000a399c7c23 */ /* 0x100fe20008010809 */
[----:B------:R-:W-:Y:S01]  /*7e40*/  ISETP.LT.OR P3, PT, R66, 0x4a, P3 ;  /* 0x0000004a4200780c */ /* 0x000fe20001f61670 */
[----:B------:R-:W-:Y:S01]  /*7e50*/  MUFU.EX2 R65, R65 ;  /* 0x0000004100417308 */ /* 0x000fe20000000800 */
        /* <DEDUP_REMOVED lines=17> */
[----:B------:R-:W-:Y:S01]  /*7f70*/  FFMA.FTZ R63, R63, UR10, -R9 ;  /* 0x0000000a3f3f7c23 */ /* 0x000fe20008010809 */
[----:B------:R-:W-:Y:S01]  /*7f80*/  ISETP.LT.OR P4, PT, R66, 0x52, P4 ;  /* 0x000000524200780c */ /* 0x000fe20002781670 */
[----:B------:R-:W-:Y:S01]  /*7f90*/  MUFU.EX2 R180, R180 ;  /* 0x000000b400b47308 */ /* 0x000fe20000000800 */
[----:B------:R-:W-:-:S02]  /*7fa0*/  FMNMX.FTZ R74, R32, R75, !PT ;  /* 0x0000004b204a7209 */ /* 0x000fc40007810000 */
[----:B------:R-:W-:Y:S02]  /*7fb0*/  FSEL R38, R38, -INF , !P4 ;  /* 0xff80000026267808 */ /* 0x000fe40006000000 */
[----:B------:R-:W-:Y:S01]  /*7fc0*/  FMNMX.FTZ R37, R69, R74, !PT ;  /* 0x0000004a45257209 */ /* 0x000fe20007810000 */
[----:B------:R-:W-:Y:S01]  /*7fd0*/  FFMA.FTZ R74, R49, UR10, -R9 ;  /* 0x0000000a314a7c23 */ /* 0x000fe20008010809 */
[----:B------:R-:W-:Y:S01]  /*7fe0*/  ISETP.LT.OR P3, PT, R66, 0x59, P3 ;  /* 0x000000594200780c */ /* 0x000fe20001f61670 */
[----:B------:R-:W-:Y:S01]  /*7ff0*/  MUFU.EX2 R182, R182 ;  /* 0x000000b600b67308 */ /* 0x000fe20000000800 */
[----:B------:R-:W-:Y:S02]  /*8000*/  FMNMX.FTZ R75, R34, R37, !PT ;  /* 0x00000025224b7209 */ /* 0x000fe40007810000 */
[----:B------:R-:W-:Y:S02]  /*8010*/  ISETP.GT.AND P4, PT, R71, 0x60, P2 ;  /* 0x000000604700780c */ /* 0x000fe40001784270 */
[----:B------:R-:W-:-:S02]  /*8020*/  FMNMX.FTZ R75, R72, R75, !PT ;  /* 0x0000004b484b7209 */ /* 0x000fc40007810000 */
[----:B------:R-:W-:Y:S01]  /*8030*/  ISETP.GT.AND P5, PT, R71, 0x59, P2 ;  /* 0x000000594700780c */ /* 0x000fe200017a4270 */
[----:B------:R-:W-:Y:S01]  /*8040*/  MUFU.EX2 R67, R67 ;  /* 0x0000004300437308 */ /* 0x000fe20000000800 */
[----:B------:R-:W-:Y:S02]  /*8050*/  FMNMX.FTZ R75, R36, R75, !PT ;  /* 0x0000004b244b7209 */ /* 0x000fe40007810000 */
[----:B------:R-:W-:Y:S01]  /*8060*/  FSEL R49, R39, -INF , !P3 ;  /* 0xff80000027317808 */ /* 0x000fe20005800000 */
[----:B------:R-:W-:Y:S01]  /*8070*/  FFMA.FTZ R39, R50, UR10, -R9 ;  /* 0x0000000a32277c23 */ /* 0x000fe20008010809 */
[----:B------:R-:W-:Y:S02]  /*8080*/  FMNMX.FTZ R75, R70, R75, !PT ;  /* 0x0000004b464b7209 */ /* 0x000fe40007810000 */
[C---:B------:R-:W-:Y:S01]  /*8090*/  ISETP.LT.OR P4, PT, R66.reuse, 0x61, P4 ;  /* 0x000000614200780c */ /* 0x040fe20002781670 */
[----:B------:R-:W-:Y:S01]  /*80a0*/  MUFU.EX2 R176, R176 ;  /* 0x000000b000b07308 */ /* 0x000fe20000000800 */
[----:B------:R-:W-:-:S02]  /*80b0*/  ISETP.LT.OR P5, PT, R66, 0x5a, P5 ;  /* 0x0000005a4200780c */ /* 0x000fc40002fa1670 */
[----:B------:R-:W-:Y:S02]  /*80c0*/  FMNMX.FTZ R50, R38, R75, !PT ;  /* 0x0000004b26327209 */ /* 0x000fe40007810000 */
[----:B------:R-:W-:Y:S02]  /*80d0*/  FSEL R51, R41, -INF , !P4 ;  /* 0xff80000029337808 */ /* 0x000fe40006000000 */
[----:B------:R-:W-:Y:S01]  /*80e0*/  ISETP.GT.AND P3, PT, R71, 0x61, P2 ;  /* 0x000000614700780c */ /* 0x000fe20001764270 */
[----:B------:R-:W-:Y:S01]  /*80f0*/  MUFU.EX2 R5, R5 ;  /* 0x0000000500057308 */ /* 0x000fe20000000800 */
[----:B------:R-:W-:Y:S02]  /*8100*/  FSEL R40, R40, -INF , !P5 ;  /* 0xff80000028287808 */ /* 0x000fe40006800000 */
[----:B------:R-:W-:Y:S02]  /*8110*/  FMNMX.FTZ R41, R49, R50, !PT ;  /* 0x0000003231297209 */ /* 0x000fe40007810000 */
[----:B------:R-:W-:-:S02]  /*8120*/  ISETP.GT.AND P5, PT, R71, 0x68, P2 ;  /* 0x000000684700780c */ /* 0x000fc400017a4270 */
[----:B------:R-:W-:Y:S01]  /*8130*/  ISETP.LT.OR P3, PT, R66, 0x62, P3 ;  /* 0x000000624200780c */ /* 0x000fe20001f61670 */
[----:B------:R-:W-:Y:S01]  /*8140*/  MUFU.EX2 R178, R178 ;  /* 0x000000b200b27308 */ /* 0x000fe20000000800 */
[----:B------:R-:W-:Y:S02]  /*8150*/  FMNMX.FTZ R50, R40, R41, !PT ;  /* 0x0000002928327209 */ /* 0x000fe40007810000 */
[----:B------:R-:W-:Y:S02]  /*8160*/  ISETP.LT.OR P5, PT, R66, 0x69, P5 ;  /* 0x000000694200780c */ /* 0x000fe40002fa1670 */
[----:B------:R-:W-:Y:S02]  /*8170*/  ISETP.GT.AND P4, PT, R71, 0x69, P2 ;  /* 0x000000694700780c */ /* 0x000fe40001784270 */
[----:B------:R-:W-:Y:S01]  /*8180*/  FSEL R42, R42, -INF , !P3 ;  /* 0xff8000002a2a7808 */ /* 0x000fe20005800000 */
[----:B------:R-:W-:Y:S01]  /*8190*/  MUFU.EX2 R172, R172 ;  /* 0x000000ac00ac7308 */ /* 0x000fe20000000800 */
[----:B------:R-:W-:-:S02]  /*81a0*/  FMNMX.FTZ R41, R51, R50, !PT ;  /* 0x0000003233297209 */ /* 0x000fc40007810000 */
[----:B------:R-:W-:Y:S02]  /*81b0*/  FSEL R10, R43, -INF , !P5 ;  /* 0xff8000002b0a7808 */ /* 0x000fe40006800000 */
[C---:B------:R-:W-:Y:S02]  /*81c0*/  ISETP.GT.AND P3, PT, R71.reuse, 0x70, P2 ;  /* 0x000000704700780c */ /* 0x040fe40001764270 */
[----:B------:R-:W-:Y:S01]  /*81d0*/  ISETP.LT.OR P4, PT, R66, 0x6a, P4 ;  /* 0x0000006a4200780c */ /* 0x000fe20002781670 */
[----:B------:R-:W-:Y:S01]  /*81e0*/  MUFU.EX2 R33, R33 ;  /* 0x0000002100217308 */ /* 0x000fe20000000800 */
[----:B------:R-:W-:Y:S02]  /*81f0*/  FMNMX.FTZ R43, R42, R41, !PT ;  /* 0x000000292a2b7209 */ /* 0x000fe40007810000 */
[----:B------:R-:W-:Y:S02]  /*8200*/  ISETP.GT.AND P5, PT, R71, 0x71, P2 ;  /* 0x000000714700780c */ /* 0x000fe400017a4270 */
[----:B------:R-:W-:-:S02]  /*8210*/  FSEL R44, R44, -INF , !P4 ;  /* 0xff8000002c2c7808 */ /* 0x000fc40006000000 */
[----:B------:R-:W-:Y:S01]  /*8220*/  ISETP.LT.OR P3, PT, R66, 0x71, P3 ;  /* 0x000000714200780c */ /* 0x000fe20001f61670 */
[----:B------:R-:W-:Y:S01]  /*8230*/  MUFU.EX2 R174, R174 ;  /* 0x000000ae00ae7308 */ /* 0x000fe20000000800 */
[----:B------:R-:W-:Y:S02]  /*8240*/  FMNMX.FTZ R43, R10, R43, !PT ;  /* 0x0000002b0a2b7209 */ /* 0x000fe40007810000 */
[----:B------:R-:W-:Y:S02]  /*8250*/  ISETP.GT.AND P4, PT, R71, 0x78, P2 ;  /* 0x000000784700780c */ /* 0x000fe40001784270 */
[----:B------:R-:W-:Y:S02]  /*8260*/  ISETP.LT.OR P5, PT, R66, 0x72, P5 ;  /* 0x000000724200780c */ /* 0x000fe40002fa1670 */
[----:B------:R-:W-:Y:S01]  /*8270*/  FSEL R50, R45, -INF , !P3 ;  /* 0xff8000002d327808 */ /* 0x000fe20005800000 */
[----:B------:R-:W-:Y:S01]  /*8280*/  MUFU.EX2 R35, R76 ;  /* 0x0000004c00237308 */ /* 0x000fe20000000800 */
[----:B------:R-:W-:-:S02]  /*8290*/  FMNMX.FTZ R43, R44, R43, !PT ;  /* 0x0000002b2c2b7209 */ /* 0x000fc40007810000 */
[----:B------:R-:W-:Y:S02]  /*82a0*/  ISETP.GT.AND P2, PT, R71, 0x79, P2 ;  /* 0x000000794700780c */ /* 0x000fe40001744270 */
[----:B------:R-:W-:Y:S02]  /*82b0*/  ISETP.LT.OR P4, PT, R66, 0x79, P4 ;  /* 0x000000794200780c */ /* 0x000fe40002781670 */
[----:B------:R-:W-:Y:S01]  /*82c0*/  FSEL R46, R46, -INF , !P5 ;  /* 0xff8000002e2e7808 */ /* 0x000fe20006800000 */
[----:B------:R-:W-:Y:S01]  /*82d0*/  MUFU.EX2 R168, R168 ;  /* 0x000000a800a87308 */ /* 0x000fe20000000800 */
[----:B------:R-:W-:Y:S02]  /*82e0*/  FMNMX.FTZ R43, R50, R43, !PT ;  /* 0x0000002b322b7209 */ /* 0x000fe40007810000 */
[----:B------:R-:W-:Y:S02]  /*82f0*/  ISETP.LT.OR P2, PT, R66, 0x7a, P2 ;  /* 0x0000007a4200780c */ /* 0x000fe40001741670 */
[----:B------:R-:W-:Y:S01]  /*8300*/  FSEL R14, R47, -INF , !P4 ;  /* 0xff8000002f0e7808 */ /* 0x000fe20006000000 */
[----:B------:R-:W-:Y:S01]  /*8310*/  FFMA.FTZ R47, R12, UR10, -R9 ;  /* 0x0000000a0c2f7c23 */ /* 0x000fe20008010809 */
[----:B------:R-:W-:Y:S01]  /*8320*/  FMNMX.FTZ R45, R46, R43, !PT ;  /* 0x0000002b2e2d7209 */ /* 0x000fe20007810000 */
[----:B------:R-:W-:Y:S01]  /*8330*/  MUFU.EX2 R37, R74 ;  /* 0x0000004a00257308 */ /* 0x000fe20000000800 */
[----:B------:R-:W-:-:S02]  /*8340*/  FSEL R48, R48, -INF , !P2 ;  /* 0xff80000030307808 */ /* 0x000fc40005000000 */
[----:B------:R-:W-:Y:S02]  /*8350*/  FMNMX.FTZ R45, R14, R45, !PT ;  /* 0x0000002d0e2d7209 */ /* 0x000fe40007810000 */
[----:B------:R-:W-:Y:S02]  /*8360*/  FSEL R59, R8, RZ, P6 ;  /* 0x000000ff083b7208 */ /* 0x000fe40003000000 */
[----:B------:R-:W-:Y:S01]  /*8370*/  FMNMX.FTZ R12, R48, R45, !PT ;  /* 0x0000002d300c7209 */ /* 0x000fe20007810000 */
[----:B------:R-:W-:Y:S01]  /*8380*/  FFMA.FTZ R45, R54, UR10, -R9 ;  /* 0x0000000a362d7c23 */ /* 0x000fe20008010809 */
[----:B------:R-:W-:Y:S01]  /*8390*/  MUFU.EX2 R170, R170 ;  /* 0x000000aa00aa7308 */ /* 0x000fe20000000800 */
[----:B------:R-:W-:Y:S02]  /*83a0*/  FADD.FTZ R4, -R59, R4 ;  /* 0x000000043b047221 */ /* 0x000fe40000010100 */
[----:B------:R-:W0:Y:S02]  /*83b0*/  SHFL.BFLY PT, R71, R12, 0x2, 0x1f ;  /* 0x0c401f000c477f89 */ /* 0x000e2400000e0000 */
[----:B------:R-:W-:-:S03]  /*83c0*/  FMUL.FTZ R4, R4, UR10 ;  /* 0x0000000a04047c20 */ /* 0x000fc60008410000 */
[----:B------:R-:W-:Y:S08]  /*83d0*/  MUFU.EX2 R39, R39 ;  /* 0x0000002700277308 */ /* 0x000ff00000000800 */
[----:B------:R-:W1:Y:S08]  /*83e0*/  MUFU.EX2 R4, R4 ;  /* 0x0000000400047308 */ /* 0x000e700000000800 */
[----:B------:R-:W2:Y:S01]  /*83f0*/  MUFU.EX2 R164, R164 ;  /* 0x000000a400a47308 */ /* 0x000ea20000000800 */
[----:B0-----:R-:W-:-:S05]  /*8400*/  FMNMX.FTZ R71, R12, R71, !PT ;  /* 0x000000470c477209 */ /* 0x001fca0007810000 */
[----:B------:R-:W0:Y:S02]  /*8410*/  SHFL.BFLY PT, R12, R71, 0x1, 0x1f ;  /* 0x0c201f00470c7f89 */ /* 0x000e2400000e0000 */
[----:B------:R3:W4:Y:S01]  /*8420*/  MUFU.EX2 R41, R52 ;  /* 0x0000003400297308 */ /* 0x0007220000000800 */
[-C--:B-1----:R-:W-:Y:S01]  /*8430*/  FMUL.FTZ R88, R88, R4.reuse ;  /* 0x0000000458587220 */ /* 0x082fe20000410000 */
[-C--:B------:R-:W-:Y:S01]  /*8440*/  FMUL.FTZ R89, R89, R4.reuse ;  /* 0x0000000459597220 */ /* 0x080fe20000410000 */
[-C--:B------:R-:W-:Y:S01]  /*8450*/  FMUL.FTZ R92, R92, R4.reuse ;  /* 0x000000045c5c7220 */ /* 0x080fe20000410000 */
[-C--:B------:R-:W-:Y:S01]  /*8460*/  FMUL.FTZ R93, R93, R4.reuse ;  /* 0x000000045d5d7220 */ /* 0x080fe20000410000 */
[-C--:B------:R-:W-:Y:S01]  /*8470*/  FMUL.FTZ R96, R96, R4.reuse ;  /* 0x0000000460607220 */ /* 0x080fe20000410000 */
[-C--:B------:R-:W-:Y:S01]  /*8480*/  FMUL.FTZ R97, R97, R4.reuse ;  /* 0x0000000461617220 */ /* 0x080fe20000410000 */
[-C--:B------:R-:W-:Y:S01]  /*8490*/  FMUL.FTZ R100, R100, R4.reuse ;  /* 0x0000000464647220 */ /* 0x080fe20000410000 */
[----:B------:R-:W1:Y:S01]  /*84a0*/  MUFU.EX2 R166, R166 ;  /* 0x000000a600a67308 */ /* 0x000e620000000800 */
[-C--:B------:R-:W-:Y:S01]  /*84b0*/  FMUL.FTZ R101, R101, R4.reuse ;  /* 0x0000000465657220 */ /* 0x080fe20000410000 */
[-C--:B------:R-:W-:Y:S01]  /*84c0*/  FMUL.FTZ R104, R104, R4.reuse ;  /* 0x0000000468687220 */ /* 0x080fe20000410000 */
[-C--:B------:R-:W-:Y:S01]  /*84d0*/  FMUL.FTZ R105, R105, R4.reuse ;  /* 0x0000000469697220 */ /* 0x080fe20000410000 */
[-C--:B------:R-:W-:Y:S01]  /*84e0*/  FMUL.FTZ R108, R108, R4.reuse ;  /* 0x000000046c6c7220 */ /* 0x080fe20000410000 */
[-C--:B------:R-:W-:Y:S01]  /*84f0*/  FMUL.FTZ R109, R109, R4.reuse ;  /* 0x000000046d6d7220 */ /* 0x080fe20000410000 */
[-C--:B------:R-:W-:Y:S01]  /*8500*/  FMUL.FTZ R112, R112, R4.reuse ;  /* 0x0000000470707220 */ /* 0x080fe20000410000 */
[-C--:B------:R-:W-:Y:S01]  /*8510*/  FMUL.FTZ R113, R113, R4.reuse ;  /* 0x0000000471717220 */ /* 0x080fe20000410000 */
[----:B------:R-:W5:Y:S01]  /*8520*/  MUFU.EX2 R43, R47 ;  /* 0x0000002f002b7308 */ /* 0x000f620000000800 */
[-C--:B------:R-:W-:Y:S01]  /*8530*/  FMUL.FTZ R116, R116, R4.reuse ;  /* 0x0000000474747220 */ /* 0x080fe20000410000 */
[-C--:B------:R-:W-:Y:S01]  /*8540*/  FMUL.FTZ R117, R117, R4.reuse ;  /* 0x0000000475757220 */ /* 0x080fe20000410000 */
[-C--:B------:R-:W-:Y:S01]  /*8550*/  FMUL.FTZ R120, R120, R4.reuse ;  /* 0x0000000478787220 */ /* 0x080fe20000410000 */
[-C--:B------:R-:W-:Y:S01]  /*8560*/  FMUL.FTZ R121, R121, R4.reuse ;  /* 0x0000000479797220 */ /* 0x080fe20000410000 */
[-C--:B------:R-:W-:Y:S01]  /*8570*/  FMUL.FTZ R124, R124, R4.reuse ;  /* 0x000000047c7c7220 */ /* 0x080fe20000410000 */
[----:B------:R-:W-:Y:S01]  /*8580*/  FMUL.FTZ R125, R125, R4 ;  /* 0x000000047d7d7220 */ /* 0x000fe20000410000 */
[----:B0-----:R-:W-:Y:S01]  /*8590*/  FMNMX.FTZ R9, R71, R12, !PT ;  /* 0x0000000c47097209 */ /* 0x001fe20007810000 */
[----:B------:R-:W-:Y:S01]  /*85a0*/  MUFU.EX2 R160, R160 ;  /* 0x000000a000a07308 */ /* 0x000fe20000000800 */
[-C--:B------:R-:W-:Y:S01]  /*85b0*/  FMUL.FTZ R128, R128, R4.reuse ;  /* 0x0000000480807220 */ /* 0x080fe20000410000 */
[-C--:B------:R-:W-:Y:S01]  /*85c0*/  FMUL.FTZ R129, R129, R4.reuse ;  /* 0x0000000481817220 */ /* 0x080fe20000410000 */
[C---:B------:R-:W-:Y:S01]  /*85d0*/  FSETP.NEU.FTZ.AND P2, PT, R9.reuse, -INF , PT ;  /* 0xff8000000900780b */ /* 0x040fe20003f5d000 */
[----:B------:R-:W-:Y:S01]  /*85e0*/  FMUL.FTZ R61, R9, UR10 ;  /* 0x0000000a093d7c20 */ /* 0x000fe20008410000 */
[-C--:B------:R-:W-:Y:S01]  /*85f0*/  FMUL.FTZ R132, R132, R4.reuse ;  /* 0x0000000484847220 */ /* 0x080fe20000410000 */
[-C--:B------:R-:W-:Y:S01]  /*8600*/  FMUL.FTZ R133, R133, R4.reuse ;  /* 0x0000000485857220 */ /* 0x080fe20000410000 */
[-C--:B------:R-:W-:Y:S01]  /*8610*/  FMUL.FTZ R136, R136, R4.reuse ;  /* 0x0000000488887220 */ /* 0x080fe20000410000 */
[----:B------:R-:W-:Y:S01]  /*8620*/  MUFU.EX2 R45, R45 ;  /* 0x0000002d002d7308 */ /* 0x000fe20000000800 */
[----:B------:R-:W-:Y:S01]  /*8630*/  FSEL R61, R61, RZ, P2 ;  /* 0x000000ff3d3d7208 */ /* 0x000fe20001000000 */
[-C--:B------:R-:W-:Y:S01]  /*8640*/  FMUL.FTZ R137, R137, R4.reuse ;  /* 0x0000000489897220 */ /* 0x080fe20000410000 */
[-C--:B------:R-:W-:Y:S01]  /*8650*/  FMUL.FTZ R140, R140, R4.reuse ;  /* 0x000000048c8c7220 */ /* 0x080fe20000410000 */
[-C--:B------:R-:W-:Y:S01]  /*8660*/  FMUL.FTZ R141, R141, R4.reuse ;  /* 0x000000048d8d7220 */ /* 0x080fe20000410000 */
[----:B------:R-:W-:Y:S01]  /*8670*/  FMUL.FTZ R144, R144, R4 ;  /* 0x0000000490907220 */ /* 0x000fe20000410000 */
[----:B------:R-:W-:Y:S01]  /*8680*/  FFMA.FTZ R12, R7, UR10, -R61 ;  /* 0x0000000a070c7c23 */ /* 0x000fe2000801083d */
[----:B------:R-:W-:Y:S01]  /*8690*/  FFMA.FTZ R7, R4, R2, R65 ;  /* 0x0000000204077223 */ /* 0x000fe20000010041 */
[--C-:B------:R-:W-:Y:S01]  /*86a0*/  FFMA.FTZ R183, R11, UR10, -R61.reuse ;  /* 0x0000000a0bb77c23 */ /* 0x100fe2000801083d */
[--C-:B------:R-:W-:Y:S01]  /*86b0*/  FFMA.FTZ R181, R73, UR10, -R61.reuse ;  /* 0x0000000a49b57c23 */ /* 0x100fe2000801083d */
[----:B---3--:R-:W-:Y:S01]  /*86c0*/  FFMA.FTZ R52, R13, UR10, -R61 ;  /* 0x0000000a0d347c23 */ /* 0x008fe2000801083d */
[----:B------:R-:W-:Y:S01]  /*86d0*/  FADD.FTZ R7, R180, R7 ;  /* 0x00000007b4077221 */ /* 0x000fe20000010000 */
[----:B------:R-:W-:Y:S01]  /*86e0*/  MUFU.EX2 R12, R12 ;  /* 0x0000000c000c7308 */ /* 0x000fe20000000800 */
[--C-:B------:R-:W-:Y:S01]  /*86f0*/  FFMA.FTZ R177, R15, UR10, -R61.reuse ;  /* 0x0000000a0fb17c23 */ /* 0x100fe2000801083d */
[----:B------:R-:W-:Y:S01]  /*8700*/  FFMA.FTZ R20, R20, UR10, -R61 ;  /* 0x0000000a14147c23 */ /* 0x000fe2000801083d */
[----:B------:R-:W-:Y:S01]  /*8710*/  FADD.FTZ R2, R182, R7 ;  /* 0x00000007b6027221 */ /* 0x000fe20000010000 */
[--C-:B------:R-:W-:Y:S01]  /*8720*/  FFMA.FTZ R179, R21, UR10, -R61.reuse ;  /* 0x0000000a15b37c23 */ /* 0x100fe2000801083d */
[--C-:B------:R-:W-:Y:S01]  /*8730*/  FFMA.FTZ R24, R24, UR10, -R61.reuse ;  /* 0x0000000a18187c23 */ /* 0x100fe2000801083d */
[--C-:B------:R-:W-:Y:S01]  /*8740*/  FFMA.FTZ R173, R25, UR10, -R61.reuse ;  /* 0x0000000a19ad7c23 */ /* 0x100fe2000801083d */
[----:B------:R-:W-:Y:S01]  /*8750*/  FADD.FTZ R7, R67, R2 ;  /* 0x0000000243077221 */ /* 0x000fe20000010000 */
[----:B------:R-:W-:Y:S01]  /*8760*/  MUFU.EX2 R181, R181 ;  /* 0x000000b500b57308 */ /* 0x000fe20000000800 */
[--C-:B------:R-:W-:Y:S01]  /*8770*/  FFMA.FTZ R26, R26, UR10, -R61.reuse ;  /* 0x0000000a1a1a7c23 */ /* 0x100fe2000801083d */
[----:B------:R-:W-:Y:S01]  /*8780*/  FFMA.FTZ R175, R27, UR10, -R61 ;  /* 0x0000000a1baf7c23 */ /* 0x000fe2000801083d */
[----:B------:R-:W-:Y:S01]  /*8790*/  FADD.FTZ R2, R176, R7 ;  /* 0x00000007b0027221 */ /* 0x000fe20000010000 */
[----:B------:R-:W-:Y:S01]  /*87a0*/  F2FP.F16.F32.PACK_AB R176, R5, R176 ;  /* 0x000000b005b0723e */ /* 0x000fe200000000ff */
[--C-:B------:R-:W-:Y:S01]  /*87b0*/  FFMA.FTZ R28, R28, UR10, -R61.reuse ;  /* 0x0000000a1c1c7c23 */ /* 0x100fe2000801083d */
[--C-:B------:R-:W-:Y:S01]  /*87c0*/  FFMA.FTZ R169, R29, UR10, -R61.reuse ;  /* 0x0000000a1da97c23 */ /* 0x100fe2000801083d */
        /* <DEDUP_REMOVED lines=21> */
[----:B------:R-:W-:Y:S01]  /*8920*/  FSEL R7, R9, RZ, P2 ;  /* 0x000000ff09077208 */ /* 0x000fe20001000000 */
[--C-:B------:R-:W-:Y:S01]  /*8930*/  FFMA.FTZ R42, R42, UR10, -R61.reuse ;  /* 0x0000000a2a2a7c23 */ /* 0x100fe2000801083d */
[--C-:B------:R-:W-:Y:S01]  /*8940*/  FFMA.FTZ R10, R10, UR10, -R61.reuse ;  /* 0x0000000a0a0a7c23 */ /* 0x100fe2000801083d */
[----:B------:R-:W-:Y:S01]  /*8950*/  FADD.FTZ R11, R35, R2 ;  /* 0x00000002230b7221 */ /* 0x000fe20000010000 */
[----:B------:R-:W-:Y:S01]  /*8960*/  MUFU.EX2 R177, R177 ;  /* 0x000000b100b17308 */ /* 0x000fe20000000800 */
[----:B------:R-:W-:Y:S01]  /*8970*/  FADD.FTZ R7, -R7, R6 ;  /* 0x0000000607077221 */ /* 0x000fe20000010100 */
[----:B------:R-:W-:Y:S01]  /*8980*/  FFMA.FTZ R44, R44, UR10, -R61 ;  /* 0x0000000a2c2c7c23 */ /* 0x000fe2000801083d */
[----:B------:R-:W-:Y:S01]  /*8990*/  FADD.FTZ R2, R168, R11 ;  /* 0x0000000ba8027221 */ /* 0x000fe20000010000 */
[--C-:B------:R-:W-:Y:S01]  /*89a0*/  FFMA.FTZ R50, R50, UR10, -R61.reuse ;  /* 0x0000000a32327c23 */ /* 0x100fe2000801083d */
[----:B------:R-:W-:Y:S01]  /*89b0*/  FMUL.FTZ R6, R7, UR10 ;  /* 0x0000000a07067c20 */ /* 0x000fe20008410000 */
[--C-:B------:R-:W-:Y:S01]  /*89c0*/  FFMA.FTZ R46, R46, UR10, -R61.reuse ;  /* 0x0000000a2e2e7c23 */ /* 0x100fe2000801083d */
[----:B------:R-:W-:Y:S01]  /*89d0*/  FADD.FTZ R7, R37, R2 ;  /* 0x0000000225077221 */ /* 0x000fe20000010000 */
[----:B------:R-:W-:Y:S01]  /*89e0*/  MUFU.EX2 R47, R56 ;  /* 0x00000038002f7308 */ /* 0x000fe20000000800 */
[--C-:B------:R-:W-:Y:S01]  /*89f0*/  FFMA.FTZ R14, R14, UR10, -R61.reuse ;  /* 0x0000000a0e0e7c23 */ /* 0x100fe2000801083d */
[----:B------:R-:W-:Y:S01]  /*8a00*/  FFMA.FTZ R48, R48, UR10, -R61 ;  /* 0x0000000a30307c23 */ /* 0x000fe2000801083d */
[----:B------:R-:W-:Y:S01]  /*8a10*/  FADD.FTZ R2, R170, R7 ;  /* 0x00000007aa027221 */ /* 0x000fe20000010000 */
[----:B------:R-:W-:Y:S01]  /*8a20*/  IMAD.U32 R13, RZ, RZ, UR47 ;  /* 0x0000002fff0d7e24 */ /* 0x000fe2000f8e00ff */
[----:B------:R-:W-:Y:S01]  /*8a30*/  ISETP.GT.AND P2, PT, R3, UR61, PT ;  /* 0x0000003d03007c0c */ /* 0x000fe2000bf44270 */
[----:B------:R-:W-:Y:S01]  /*8a40*/  UMOV UR47, UR60 ;  /* 0x0000003c002f7c82 */ /* 0x000fe20008000000 */
[----:B------:R-:W-:Y:S01]  /*8a50*/  FADD.FTZ R7, R39, R2 ;  /* 0x0000000227077221 */ /* 0x000fe20000010000 */
[----:B------:R-:W0:Y:S01]  /*8a60*/  MUFU.EX2 R6, R6 ;  /* 0x0000000600067308 */ /* 0x000e220000000800 */
[----:B------:R-:W-:Y:S01]  /*8a70*/  @!P1 LEA R13, R13, UR41, 0x3 ;  /* 0x000000290d0d9c11 */ /* 0x000fe2000f8e18ff */
[-C--:B------:R-:W-:Y:S01]  /*8a80*/  FMUL.FTZ R145, R145, R4.reuse ;  /* 0x0000000491917220 */ /* 0x080fe20000410000 */
[----:B--2---:R-:W-:Y:S01]  /*8a90*/  FADD.FTZ R2, R164, R7 ;  /* 0x00000007a4027221 */ /* 0x004fe20000010000 */
[-C--:B------:R-:W-:Y:S01]  /*8aa0*/  FMUL.FTZ R148, R148, R4.reuse ;  /* 0x0000000494947220 */ /* 0x080fe20000410000 */
[----:B------:R-:W-:Y:S01]  /*8ab0*/  FMUL.FTZ R149, R149, R4 ;  /* 0x0000000495957220 */ /* 0x000fe20000410000 */
[----:B------:R-:W-:-:S02]  /*8ac0*/  @!P1 VIADD R13, R13, 0x28860 ;  /* 0x000288600d0d9836 */ /* 0x000fc40000000000 */
[----:B----4-:R-:W-:Y:S01]  /*8ad0*/  FADD.FTZ R7, R41, R2 ;  /* 0x0000000229077221 */ /* 0x010fe20000010000 */
[----:B------:R-:W-:Y:S01]  /*8ae0*/  MUFU.EX2 R20, R20 ;  /* 0x0000001400147308 */ /* 0x000fe20000000800 */
[----:B------:R-:W-:Y:S01]  /*8af0*/  F2FP.F16.F32.PACK_AB R180, R180, R65 ;  /* 0x00000041b4b4723e */ /* 0x000fe200000000ff */
[----:B------:R-:W-:Y:S02]  /*8b00*/  VIADD R3, R3, 0xffffffff ;  /* 0xffffffff03037836 */ /* 0x000fe40000000000 */
[----:B-1----:R-:W-:Y:S01]  /*8b10*/  FADD.FTZ R2, R166, R7 ;  /* 0x00000007a6027221 */ /* 0x002fe20000010000 */
[----:B------:R-:W-:Y:S01]  /*8b20*/  @!P1 PRMT R13, RZ, 0x654, R13 ;  /* 0x00000654ff0d9816 */ /* 0x000fe2000000000d */
[----:B------:R-:W-:Y:S01]  /*8b30*/  IMAD.MOV.U32 R4, RZ, RZ, R8 ;  /* 0x000000ffff047224 */ /* 0x000fe200078e0008 */
[----:B------:R-:W-:Y:S01]  /*8b40*/  F2FP.F16.F32.PACK_AB R182, R67, R182 ;  /* 0x000000b643b6723e */ /* 0x000fe200000000ff */
[----:B-----5:R-:W-:Y:S01]  /*8b50*/  FADD.FTZ R11, R43, R2 ;  /* 0x000000022b0b7221 */ /* 0x020fe20000010000 */
[----:B------:R-:W1:Y:S01]  /*8b60*/  MUFU.EX2 R156, R156 ;  /* 0x0000009c009c7308 */ /* 0x000e620000000800 */
[----:B0-----:R-:W-:Y:S01]  /*8b70*/  FFMA.FTZ R7, R6, R0, R181 ;  /* 0x0000000006077223 */ /* 0x001fe200000100b5 */
[----:B------:R0:W-:Y:S01]  /*8b80*/  @!P1 SYNCS.ARRIVE.TRANS64.RED.A1T0 RZ, [R13+URZ], RZ ;  /* 0x000000ff0dff99a7 */ /* 0x0001e2000810043f */
[----:B------:R-:W-:Y:S01]  /*8b90*/  FADD.FTZ R2, R160, R11 ;  /* 0x0000000ba0027221 */ /* 0x000fe20000010000 */
[-C--:B------:R-:W-:Y:S01]  /*8ba0*/  FMUL.FTZ R90, R90, R6.reuse ;  /* 0x000000065a5a7220 */ /* 0x080fe20000410000 */
[----:B------:R-:W-:Y:S01]  /*8bb0*/  FADD.FTZ R0, R12, R7 ;  /* 0x000000070c007221 */ /* 0x000fe20000010000 */
[-C--:B------:R-:W-:Y:S01]  /*8bc0*/  FMUL.FTZ R91, R91, R6.reuse ;  /* 0x000000065b5b7220 */ /* 0x080fe20000410000 */
[----:B------:R-:W-:Y:S01]  /*8bd0*/  FADD.FTZ R11, R45, R2 ;  /* 0x000000022d0b7221 */ /* 0x000fe20000010000 */
[----:B------:R-:W2:Y:S01]  /*8be0*/  MUFU.EX2 R179, R179 ;  /* 0x000000b300b37308 */ /* 0x000ea20000000800 */
[----:B------:R-:W-:Y:S01]  /*8bf0*/  FADD.FTZ R7, R183, R0 ;  /* 0x00000000b7077221 */ /* 0x000fe20000010000 */
[-C--:B------:R-:W-:Y:S01]  /*8c00*/  FMUL.FTZ R94, R94, R6.reuse ;  /* 0x000000065e5e7220 */ /* 0x080fe20000410000 */
[----:B------:R-:W-:Y:S01]  /*8c10*/  FADD.FTZ R54, R162, R11 ;  /* 0x0000000ba2367221 */ /* 0x000fe20000010000 */
[-C--:B------:R-:W-:Y:S01]  /*8c20*/  FMUL.FTZ R95, R95, R6.reuse ;  /* 0x000000065f5f7220 */ /* 0x080fe20000410000 */
[----:B------:R-:W-:Y:S01]  /*8c30*/  FADD.FTZ R2, R52, R7 ;  /* 0x0000000734027221 */ /* 0x000fe20000010000 */
[-C--:B------:R-:W-:Y:S01]  /*8c40*/  FMUL.FTZ R98, R98, R6.reuse ;  /* 0x0000000662627220 */ /* 0x080fe20000410000 */
[----:B------:R-:W-:Y:S01]  /*8c50*/  FADD.FTZ R7, R47, R54 ;  /* 0x000000362f077221 */ /* 0x000fe20000010000 */
[----:B------:R-:W3:Y:S01]  /*8c60*/  MUFU.EX2 R53, R53 ;  /* 0x0000003500357308 */ /* 0x000ee20000000800 */
[----:B------:R-:W-:Y:S01]  /*8c70*/  FADD.FTZ R5, R177, R2 ;  /* 0x00000002b1057221 */ /* 0x000fe20000010000 */
[-C--:B------:R-:W-:Y:S01]  /*8c80*/  FMUL.FTZ R99, R99, R6.reuse ;  /* 0x0000000663637220 */ /* 0x080fe20000410000 */
[----:B-1----:R-:W-:Y:S01]  /*8c90*/  FADD.FTZ R54, R156, R7 ;  /* 0x000000079c367221 */ /* 0x002fe20000010000 */
[-C--:B------:R-:W-:Y:S01]  /*8ca0*/  FMUL.FTZ R102, R102, R6.reuse ;  /* 0x0000000666667220 */ /* 0x080fe20000410000 */
[----:B------:R-:W-:Y:S01]  /*8cb0*/  FADD.FTZ R2, R20, R5 ;  /* 0x0000000514027221 */ /* 0x000fe20000010000 */
[-C--:B------:R-:W-:Y:S01]  /*8cc0*/  FMUL.FTZ R103, R103, R6.reuse ;  /* 0x0000000667677220 */ /* 0x080fe20000410000 */
[-C--:B------:R-:W-:Y:S01]  /*8cd0*/  FMUL.FTZ R106, R106, R6.reuse ;  /* 0x000000066a6a7220 */ /* 0x080fe20000410000 */
[----:B------:R-:W1:Y:S01]  /*8ce0*/  MUFU.EX2 R24, R24 ;  /* 0x0000001800187308 */ /* 0x000e620000000800 */
[----:B--2---:R-:W-:Y:S01]  /*8cf0*/  FADD.FTZ R5, R179, R2 ;  /* 0x00000002b3057221 */ /* 0x004fe20000010000 */
[-C--:B------:R-:W-:Y:S01]  /*8d00*/  FMUL.FTZ R107, R107, R6.reuse ;  /* 0x000000066b6b7220 */ /* 0x080fe20000410000 */
[-C--:B------:R-:W-:Y:S01]  /*8d10*/  FMUL.FTZ R110, R110, R6.reuse ;  /* 0x000000066e6e7220 */ /* 0x080fe20000410000 */
[-C--:B------:R-:W-:Y:S01]  /*8d20*/  FMUL.FTZ R111, R111, R6.reuse ;  /* 0x000000066f6f7220 */ /* 0x080fe20000410000 */
[-C--:B------:R-:W-:Y:S01]  /*8d30*/  FMUL.FTZ R114, R114, R6.reuse ;  /* 0x0000000672727220 */ /* 0x080fe20000410000 */
[-C--:B------:R-:W-:Y:S01]  /*8d40*/  FMUL.FTZ R115, R115, R6.reuse ;  /* 0x0000000673737220 */ /* 0x080fe20000410000 */
[-C--:B------:R-:W-:Y:S01]  /*8d50*/  FMUL.FTZ R118, R118, R6.reuse ;  /* 0x0000000676767220 */ /* 0x080fe20000410000 */
[----:B------:R-:W-:Y:S01]  /*8d60*/  MUFU.EX2 R158, R158 ;  /* 0x0000009e009e7308 */ /* 0x000fe20000000800 */
[----:B---3--:R-:W-:Y:S01]  /*8d70*/  FADD.FTZ R7, R53, R54 ;  /* 0x0000003635077221 */ /* 0x008fe20000010000 */
[-C--:B------:R-:W-:Y:S01]  /*8d80*/  FMUL.FTZ R119, R119, R6.reuse ;  /* 0x0000000677777220 */ /* 0x080fe20000410000 */
        /* <DEDUP_REMOVED lines=13> */
[----:B------:R-:W-:Y:S01]  /*8e60*/  MUFU.EX2 R55, R55 ;  /* 0x0000003700377308 */ /* 0x000fe20000000800 */
[-C--:B------:R-:W-:Y:S01]  /*8e70*/  FMUL.FTZ R143, R143, R6.reuse ;  /* 0x000000068f8f7220 */ /* 0x080fe20000410000 */
[-C--:B------:R-:W-:Y:S01]  /*8e80*/  FMUL.FTZ R146, R146, R6.reuse ;  /* 0x0000000692927220 */ /* 0x080fe20000410000 */
[-C--:B------:R-:W-:Y:S01]  /*8e90*/  FMUL.FTZ R147, R147, R6.reuse ;  /* 0x0000000693937220 */ /* 0x080fe20000410000 */
[-C--:B------:R-:W-:Y:S01]  /*8ea0*/  FMUL.FTZ R150, R150, R6.reuse ;  /* 0x0000000696967220 */ /* 0x080fe20000410000 */
[----:B------:R-:W-:Y:S01]  /*8eb0*/  FMUL.FTZ R151, R151, R6 ;  /* 0x0000000697977220 */ /* 0x000fe20000410000 */
[----:B------:R-:W-:Y:S01]  /*8ec0*/  F2FP.F16.F32.PACK_AB R178, R31, R178 ;  /* 0x000000b21fb2723e */ /* 0x000fe200000000ff */
[----:B------:R-:W-:Y:S01]  /*8ed0*/  IMAD.MOV.U32 R6, RZ, RZ, R9 ;  /* 0x000000ffff067224 */ /* 0x000fe200078e0009 */
[----:B------:R-:W1:Y:S01]  /*8ee0*/  MUFU.EX2 R26, R26 ;  /* 0x0000001a001a7308 */ /* 0x000e620000000800 */
[----:B--2---:R-:W-:Y:S01]  /*8ef0*/  FADD.FTZ R5, R173, R2 ;  /* 0x00000002ad057221 */ /* 0x004fe20000010000 */
[----:B------:R-:W-:-:S02]  /*8f00*/  F2FP.F16.F32.PACK_AB R172, R33, R172 ;  /* 0x000000ac21ac723e */ /* 0x000fc400000000ff */
[----:B------:R-:W-:Y:S02]  /*8f10*/  F2FP.F16.F32.PACK_AB R174, R35, R174 ;  /* 0x000000ae23ae723e */ /* 0x000fe400000000ff */
[----:B------:R-:W-:Y:S02]  /*8f20*/  F2FP.F16.F32.PACK_AB R168, R37, R168 ;  /* 0x000000a825a8723e */ /* 0x000fe400000000ff */
[----:B------:R-:W-:Y:S01]  /*8f30*/  MUFU.EX2 R152, R152 ;  /* 0x0000009800987308 */ /* 0x000fe20000000800 */
[----:B------:R-:W-:Y:S02]  /*8f40*/  F2FP.F16.F32.PACK_AB R170, R39, R170 ;  /* 0x000000aa27aa723e */ /* 0x000fe400000000ff */
[----:B------:R-:W-:Y:S02]  /*8f50*/  F2FP.F16.F32.PACK_AB R164, R41, R164 ;  /* 0x000000a429a4723e */ /* 0x000fe400000000ff */
[----:B------:R-:W-:Y:S02]  /*8f60*/  F2FP.F16.F32.PACK_AB R166, R43, R166 ;  /* 0x000000a62ba6723e */ /* 0x000fe400000000ff */
[----:B------:R-:W-:Y:S01]  /*8f70*/  F2FP.F16.F32.PACK_AB R160, R45, R160 ;  /* 0x000000a02da0723e */ /* 0x000fe200000000ff */
[----:B------:R-:W2:Y:S01]  /*8f80*/  MUFU.EX2 R175, R175 ;  /* 0x000000af00af7308 */ /* 0x000ea20000000800 */
[----:B-1----:R-:W-:Y:S01]  /*8f90*/  FADD.FTZ R2, R26, R5 ;  /* 0x000000051a027221 */ /* 0x002fe20000010000 */
        /* <DEDUP_REMOVED lines=8> */
[----:B------:R-:W1:Y:S01]  /*9020*/  MUFU.EX2 R28, R28 ;  /* 0x0000001c001c7308 */ /* 0x000e620000000800 */
[----:B--2---:R-:W-:-:S07]  /*9030*/  FADD.FTZ R5, R175, R2 ;  /* 0x00000002af057221 */ /* 0x004fce0000010000 */
[----:B------:R-:W2:Y:S08]  /*9040*/  MUFU.EX2 R154, R154 ;  /* 0x0000009a009a7308 */ /* 0x000eb00000000800 */
[----:B------:R3:W-:Y:S01]  /*9050*/  MUFU.EX2 R0, R36 ;  /* 0x0000002400007308 */ /* 0x0007e20000000800 */
[C---:B-1----:R-:W-:Y:S01]  /*9060*/  FADD.FTZ R2, R28.reuse, R5 ;  /* 0x000000051c027221 */ /* 0x042fe20000010000 */
[----:B------:R-:W-:-:S06]  /*9070*/  F2FP.F16.F32.PACK_AB R175, R28, R175 ;  /* 0x000000af1caf723e */ /* 0x000fcc00000000ff */
[----:B------:R-:W1:Y:S01]  /*9080*/  MUFU.EX2 R169, R169 ;  /* 0x000000a900a97308 */ /* 0x000e620000000800 */
[----:B---3--:R-:W-:Y:S01]  /*9090*/  FADD.FTZ R36, R158, R7 ;  /* 0x000000079e247221 */ /* 0x008fe20000010000 */
[----:B------:R-:W-:-:S03]  /*90a0*/  F2FP.F16.F32.PACK_AB R158, R55, R158 ;  /* 0x0000009e379e723e */ /* 0x000fc600000000ff */
[----:B------:R-:W-:-:S03]  /*90b0*/  FADD.FTZ R7, R55, R36 ;  /* 0x0000002437077221 */ /* 0x000fc60000010000 */
[----:B------:R-:W3:Y:S01]  /*90c0*/  MUFU.EX2 R59, R63 ;  /* 0x0000003f003b7308 */ /* 0x000ee20000000800 */
[----:B------:R-:W-:Y:S01]  /*90d0*/  FADD.FTZ R36, R152, R7 ;  /* 0x0000000798247221 */ /* 0x000fe20000010000 */
[----:B------:R-:W-:-:S03]  /*90e0*/  F2FP.F16.F32.PACK_AB R152, R57, R152 ;  /* 0x000000983998723e */ /* 0x000fc600000000ff */
[----:B------:R-:W-:-:S03]  /*90f0*/  FADD.FTZ R7, R57, R36 ;  /* 0x0000002439077221 */ /* 0x000fc60000010000 */
[----:B------:R-:W4:Y:S01]  /*9100*/  MUFU.EX2 R30, R30 ;  /* 0x0000001e001e7308 */ /* 0x000f220000000800 */
[----:B--2---:R-:W-:Y:S01]  /*9110*/  FADD.FTZ R36, R154, R7 ;  /* 0x000000079a247221 */ /* 0x004fe20000010000 */
[----:B-1----:R-:W-:-:S06]  /*9120*/  FADD.FTZ R5, R169, R2 ;  /* 0x00000002a9057221 */ /* 0x002fcc0000010000 */
[----:B------:R-:W1:Y:S01]  /*9130*/  MUFU.EX2 R171, R171 ;  /* 0x000000ab00ab7308 */ /* 0x000e620000000800 */
[C---:B---3--:R-:W-:Y:S01]  /*9140*/  FADD.FTZ R2, R59.reuse, R36 ;  /* 0x000000243b027221 */ /* 0x048fe20000010000 */
[----:B------:R-:W-:-:S06]  /*9150*/  F2FP.F16.F32.PACK_AB R154, R59, R154 ;  /* 0x0000009a3b9a723e */ /* 0x000fcc00000000ff */
[----:B------:R-:W2:Y:S01]  /*9160*/  MUFU.EX2 R32, R32 ;  /* 0x0000002000207308 */ /* 0x000ea20000000800 */
[C---:B----4-:R-:W-:Y:S01]  /*9170*/  FADD.FTZ R36, R30.reuse, R5 ;  /* 0x000000051e247221 */ /* 0x050fe20000010000 */
[----:B------:R-:W-:-:S06]  /*9180*/  F2FP.F16.F32.PACK_AB R169, R30, R169 ;  /* 0x000000a91ea9723e */ /* 0x000fcc00000000ff */
[----:B------:R-:W3:Y:S01]  /*9190*/  MUFU.EX2 R165, R165 ;  /* 0x000000a500a57308 */ /* 0x000ee20000000800 */
[----:B-1----:R-:W-:-:S07]  /*91a0*/  FADD.FTZ R5, R171, R36 ;  /* 0x00000024ab057221 */ /* 0x002fce0000010000 */
[----:B------:R-:W1:Y:S01]  /*91b0*/  MUFU.EX2 R34, R34 ;  /* 0x0000002200227308 */ /* 0x000e620000000800 */
[C---:B--2---:R-:W-:Y:S01]  /*91c0*/  FADD.FTZ R36, R32.reuse, R5 ;  /* 0x0000000520247221 */ /* 0x044fe20000010000 */
[----:B------:R-:W-:-:S06]  /*91d0*/  F2FP.F16.F32.PACK_AB R171, R32, R171 ;  /* 0x000000ab20ab723e */ /* 0x000fcc00000000ff */
[----:B------:R-:W2:Y:S01]  /*91e0*/  MUFU.EX2 R167, R167 ;  /* 0x000000a700a77308 */ /* 0x000ea20000000800 */
[----:B---3--:R-:W-:-:S07]  /*91f0*/  FADD.FTZ R5, R165, R36 ;  /* 0x00000024a5057221 */ /* 0x008fce0000010000 */
[----:B------:R-:W3:Y:S01]  /*9200*/  MUFU.EX2 R161, R161 ;  /* 0x000000a100a17308 */ /* 0x000ee20000000800 */
[C---:B-1----:R-:W-:Y:S01]  /*9210*/  FADD.FTZ R36, R34.reuse, R5 ;  /* 0x0000000522247221 */ /* 0x042fe20000010000 */
[----:B------:R-:W-:-:S06]  /*9220*/  F2FP.F16.F32.PACK_AB R165, R34, R165 ;  /* 0x000000a522a5723e */ /* 0x000fcc00000000ff */
[----:B------:R-:W1:Y:S01]  /*9230*/  MUFU.EX2 R38, R38 ;  /* 0x0000002600267308 */ /* 0x000e620000000800 */
[----:B--2---:R-:W-:Y:S01]  /*9240*/  FADD.FTZ R5, R167, R36 ;  /* 0x00000024a7057221 */ /* 0x004fe20000010000 */
[----:B------:R-:W-:-:S03]  /*9250*/  F2FP.F16.F32.PACK_AB R167, R0, R167 ;  /* 0x000000a700a7723e */ /* 0x000fc600000000ff */
[----:B------:R-:W-:-:S03]  /*9260*/  FADD.FTZ R36, R0, R5 ;  /* 0x0000000500247221 */ /* 0x000fc60000010000 */
[----:B------:R-:W2:Y:S01]  /*9270*/  MUFU.EX2 R49, R49 ;  /* 0x0000003100317308 */ /* 0x000ea20000000800 */
[----:B---3--:R-:W-:-:S07]  /*9280*/  FADD.FTZ R36, R161, R36 ;  /* 0x00000024a1247221 */ /* 0x008fce0000010000 */
[----:B------:R-:W3:Y:S01]  /*9290*/  MUFU.EX2 R40, R40 ;  /* 0x0000002800287308 */ /* 0x000ee20000000800 */
[C---:B-1----:R-:W-:Y:S01]  /*92a0*/  FADD.FTZ R36, R38.reuse, R36 ;  /* 0x0000002426247221 */ /* 0x042fe20000010000 */
[----:B------:R-:W-:-:S06]  /*92b0*/  F2FP.F16.F32.PACK_AB R161, R38, R161 ;  /* 0x000000a126a1723e */ /* 0x000fcc00000000ff */
[----:B------:R-:W1:Y:S01]  /*92c0*/  MUFU.EX2 R51, R51 ;  /* 0x0000003300337308 */ /* 0x000e620000000800 */
[----:B--2---:R-:W-:-:S07]  /*92d0*/  FADD.FTZ R36, R49, R36 ;  /* 0x0000002431247221 */ /* 0x004fce0000010000 */
[----:B------:R-:W2:Y:S01]  /*92e0*/  MUFU.EX2 R42, R42 ;  /* 0x0000002a002a7308 */ /* 0x000ea20000000800 */
[C---:B---3--:R-:W-:Y:S01]  /*92f0*/  FADD.FTZ R36, R40.reuse, R36 ;  /* 0x0000002428247221 */ /* 0x048fe20000010000 */
        /* <DEDUP_REMOVED lines=15> */
[----:B------:R-:W-:-:S03]  /*93f0*/  F2FP.F16.F32.PACK_AB R153, R46, R153 ;  /* 0x000000992e99723e */ /* 0x000fc600000000ff */
[----:B-1----:R-:W-:-:S04]  /*9400*/  FADD.FTZ R36, R155, R36 ;  /* 0x000000249b247221 */ /* 0x002fc80000010000 */
[C---:B--2---:R-:W-:Y:S01]  /*9410*/  FADD.FTZ R0, R48.reuse, R36 ;  /* 0x0000002430007221 */ /* 0x044fe20000010000 */
[----:B------:R-:W-:Y:S01]  /*9420*/  F2FP.F16.F32.PACK_AB R155, R48, R155 ;  /* 0x0000009b309b723e */ /* 0x000fe200000000ff */
[----:B0-----:R-:W-:Y:S06]  /*9430*/  @P2 BRA `(.L_x_1217) ;  /* 0xffffffc400dc2947 */ /* 0x001fec000383ffff */
[----:B------:R-:W-:Y:S01]  /*9440*/  IMAD.MOV.U32 R6, RZ, RZ, R9 ;  /* 0x000000ffff067224 */ /* 0x000fe200078e0009 */
[----:B------:R-:W-:Y:S01]  /*9450*/  UMOV UR47, UR60 ;  /* 0x0000003c002f7c82 */ /* 0x000fe20008000000 */
[----:B------:R-:W-:Y:S01]  /*9460*/  IMAD.MOV.U32 R4, RZ, RZ, R8 ;  /* 0x000000ffff047224 */ /* 0x000fe200078e0008 */
[----:B------:R-:W-:-:S06]  /*9470*/  UMOV UR50, UR59 ;  /* 0x0000003b00327c82 */ /* 0x000fcc0008000000 */
.L_x_1200:
[----:B------:R-:W-:Y:S01]  /*9480*/  ULDC UR6, c[0x0][0x448] ;  /* 0x0001120000067ab9 */ /* 0x000fe20000000800 */
[----:B------:R-:W-:Y:S01]  /*9490*/  ULDC UR11, c[0x0][0x9e4] ;  /* 0x00027900000b7ab9 */ /* 0x000fe20000000800 */
[----:B------:R-:W-:Y:S02]  /*94a0*/  UISETP.NE.AND UP0, UPT, UR6, 0x1, UPT ;  /* 0x000000010600788c */ /* 0x000fe4000bf05270 */
[----:B------:R-:W-:Y:S02]  /*94b0*/  UISETP.GE.AND UP1, UPT, UR11, 0x1, UPT ;  /* 0x000000010b00788c */ /* 0x000fe4000bf26270 */
[----:B------:R-:W-:Y:S02]  /*94c0*/  UIADD3 UR14, UR37, 0x7f, URZ ;  /* 0x0000007f250e7890 */ /* 0x000fe4000fffe03f */
[----:B------:R-:W-:Y:S02]  /*94d0*/  UIADD3 UR15, UR38, 0x1, -UR46 ;  /* 0x00000001260f7890 */ /* 0x000fe4000fffe82e */
[----:B------:R-:W-:Y:S01]  /*94e0*/  PLOP3.LUT P5, PT, PT, PT, UP1, 0x80, 0x0 ;  /* 0x000000000000781c */ /* 0x000fe20003faf018 */
[----:B------:R-:W-:-:S02]  /*94f0*/  ULDC UR19, c[0x0][0x9dc] ;  /* 0x0002770000137ab9 */ /* 0x000fc40000000800 */
[----:B------:R-:W-:Y:S01]  /*9500*/  @UP0 ULDC UR6, c[0x0][0x44c] ;  /* 0x0001130000060ab9 */ /* 0x000fe20000000800 */
[----:B------:R-:W-:Y:S01]  /*9510*/  @UP0 ULDC UR18, c[0x0][0x450] ;  /* 0x0001140000120ab9 */ /* 0x000fe20000000800 */
[----:B------:R-:W-:-:S04]  /*9520*/  UIMAD.WIDE.U32 UR6, UR14, UR6, URZ ;  /* 0x000000060e0672a5 */ /* 0x000fc8000f8e003f */
[----:B------:R-:W-:-:S04]  /*9530*/  @UP0 USHF.R.U32.HI UR14, URZ, UR18, UR7 ;  /* 0x000000123f0e0299 */ /* 0x000fc80008011607 */
[----:B------:R-:W-:-:S04]  /*9540*/  UIADD3 UR14, UR15, UR14, URZ ;  /* 0x0000000e0f0e7290 */ /* 0x000fc8000fffe03f */
[----:B------:R-:W-:Y:S01]  /*9550*/  UIADD3 UR19, UR14, -UR19, URZ ;  /* 0x800000130e137290 */ /* 0x000fe2000fffe03f */
[----:B------:R-:W-:Y:S11]  /*9560*/  @!P5 BRA `(.L_x_1218) ;  /* 0x000000000048d947 */ /* 0x000ff60003800000 */
[----:B------:R-:W-:Y:S02]  /*9570*/  UMOV UR18, UR14 ;  /* 0x0000000e00127c82 */ /* 0x000fe40008000000 */
        /* <DEDUP_REMOVED lines=10> */
.L_x_1219:
[----:B------:R-:W-:-:S11]  /*9620*/  UISETP.NE.AND UP1, UPT, UR11, 0x1, UPT ;  /* 0x000000010b00788c */ /* 0x000fd6000bf25270 */
[----:B------:R-:W-:Y:S02]  /*9630*/  @UP1 ULDC.64 UR6, c[0x0][0x9e8] ;  /* 0x00027a0000061ab9 */ /* 0x000fe40000000a00 */
[----:B------:R-:W-:-:S04]  /*9640*/  UIMAD.WIDE.U32 UR14, UR18, UR6, URZ ;  /* 0x00000006120e72a5 */ /* 0x000fc8000f8e003f */
[----:B------:R-:W-:-:S12]  /*9650*/  @UP1 USHF.R.U32.HI UR18, URZ, UR7, UR15 ;  /* 0x000000073f121299 */ /* 0x000fd8000801160f */
.L_x_1220:
[----:B------:R-:W-:-:S04]  /*9660*/  UIMAD UR11, UR18, UR11, URZ ;  /* 0x0000000b120b72a4 */ /* 0x000fc8000f8e023f */
[----:B------:R-:W-:-:S04]  /*9670*/  UISETP.LT.AND UP1, UPT, UR19, UR11, UPT ;  /* 0x0000000b1300728c */ /* 0x000fc8000bf21270 */
[----:B------:R-:W-:-:S12]  /*9680*/  USEL UR19, UR19, UR11, !UP1 ;  /* 0x0000000b13137287 */ /* 0x000fd8000c800000 */
.L_x_1218:
[----:B------:R-:W-:-:S04]  /*9690*/  UIADD3 UR19, UR19, 0x7f, URZ ;  /* 0x0000007f13137890 */ /* 0x000fc8000fffe03f */
[----:B------:R-:W-:-:S04]  /*96a0*/  USHF.R.S32.HI UR6, URZ, 0x1f, UR19 ;  /* 0x0000001f3f067899 */ /* 0x000fc80008011413 */
[----:B------:R-:W-:-:S04]  /*96b0*/  ULEA.HI UR6, UR6, UR19, URZ, 0x7 ;  /* 0x0000001306067291 */ /* 0x000fc8000f8f383f */
[----:B------:R-:W-:-:S04]  /*96c0*/  USHF.R.S32.HI UR6, URZ, 0x7, UR6 ;  /* 0x000000073f067899 */ /* 0x000fc80008011406 */
[----:B------:R-:W-:-:S04]  /*96d0*/  UISETP.LT.AND UP1, UPT, UR40, UR6, UPT ;  /* 0x000000062800728c */ /* 0x000fc8000bf21270 */
[----:B------:R-:W-:-:S06]  /*96e0*/  USEL UR57, UR40, UR6, !UP1 ;  /* 0x0000000628397287 */ /* 0x000fcc000c800000 */
[----:B------:R-:W-:-:S13]  /*96f0*/  ISETP.GE.AND P2, PT, R3, UR57, PT ;  /* 0x0000003903007c0c */ /* 0x000fda000bf46270 */
[----:B------:R-:W-:Y:S05]  /*9700*/  @!P2 BRA `(.L_x_1221) ;  /* 0x00000028000ca947 */ /* 0x000fea0003800000 */
[----:B------:R-:W-:Y:S01]  /*9710*/  IMAD.MOV.U32 R5, RZ, RZ, R6 ;  /* 0x000000ffff057224 */ /* 0x000fe200078e0006 */
[----:B------:R-:W-:Y:S01]  /*9720*/  UMOV UR59, UR50 ;  /* 0x00000032003b7c82 */ /* 0x000fe20008000000 */
[----:B------:R-:W-:Y:S01]  /*9730*/  IMAD.MOV.U32 R7, RZ, RZ, R4 ;  /* 0x000000ffff077224 */ /* 0x000fe200078e0004 */
[----:B------:R-:W-:Y:S01]  /*9740*/  UMOV UR58, UR47 ;  /* 0x0000002f003a7c82 */ /* 0x000fe20008000000 */
[----:B------:R-:W-:Y:S01]  /*9750*/  ULDC UR56, c[0x0][0x9d8] ;  /* 0x0002760000387ab9 */ /* 0x000fe20000000800 */
[----:B------:R-:W-:-:S05]  /*9760*/  ULDC UR55, c[0x0][0x988] ;  /* 0x0002620000377ab9 */ /* 0x000fca0000000800 */
.L_x_1230:
        /* <DEDUP_REMOVED lines=9> */
.L_x_1223:
[----:B------:R-:W-:Y:S01]  /*9800*/  ULEA UR6, UR47, UR41, 0x3 ;  /* 0x000000292f067291 */ /* 0x000fe2000f8e183f */
[----:B------:R-:W-:-:S05]  /*9810*/  IMAD.U32 R4, RZ, RZ, UR50 ;  /* 0x00000032ff047e24 */ /* 0x000fca000f8e00ff */
[----:B------:R-:W-:-:S04]  /*9820*/  SHF.L.U32 R4, R4, 0x1f, RZ ;  /* 0x0000001f04047819 */ /* 0x000fc800000006ff */
[----:B------:R0:W1:Y:S01]  /*9830*/  SYNCS.PHASECHK.TRANS64.TRYWAIT P2, [UR6+0x28830], R4 ;  /* 0x02883004ff0075a7 */ /* 0x0000620008040146 */
[----:B------:R-:W-:Y:S05]  /*9840*/  @!P0 BRA `(.L_x_1224) ;  /* 0x0000000000048947 */ /* 0x000fea0003800000 */
[----:B------:R-:W-:Y:S01]  /*9850*/  BPT.TRAP 0x1 ;  /* 0x000000040000795c */ /* 0x000fe20000300000 */
.L_x_1224:
[----:B-1----:R-:W-:Y:S05]  /*9860*/  @P2 BRA `(.L_x_1222) ;  /* 0x0000000000082947 */ /* 0x002fea0003800000 */
[----:B------:R-:W1:Y:S02]  /*9870*/  SYNCS.PHASECHK.TRANS64.TRYWAIT P2, [UR6+0x28830], R4 ;  /* 0x02883004ff0075a7 */ /* 0x000e640008040146 */
[----:B-1----:R-:W-:Y:S05]  /*9880*/  @!P2 BRA `(.L_x_1225) ;  /* 0x000001080090a947 */ /* 0x002fea0003800000 */
.L_x_1222:
        /* <DEDUP_REMOVED lines=47> */
.L_x_1227:
[----:B------:R-:W-:Y:S01]  /*9b80*/  ULEA UR6, UR58, UR41, 0x3 ;  /* 0x000000293a067291 */ /* 0x000fe2000f8e183f */
[----:B------:R-:W-:-:S05]  /*9b90*/  IMAD.U32 R4, RZ, RZ, UR59 ;  /* 0x0000003bff047e24 */ /* 0x000fca000f8e00ff */
[----:B------:R-:W-:-:S04]  /*9ba0*/  SHF.L.U32 R4, R4, 0x1f, RZ ;  /* 0x0000001f04047819 */ /* 0x000fc800000006ff */
[----:B------:R0:W1:Y:S01]  /*9bb0*/  SYNCS.PHASECHK.TRANS64.TRYWAIT P2, [UR6+0x28850], R4 ;  /* 0x02885004ff0075a7 */ /* 0x0000620008040146 */
[----:B------:R-:W-:Y:S05]  /*9bc0*/  @!P0 BRA `(.L_x_1228) ;  /* 0x0000000000048947 */ /* 0x000fea0003800000 */
[----:B------:R-:W-:Y:S01]  /*9bd0*/  BPT.TRAP 0x1 ;  /* 0x000000040000795c */ /* 0x000fe20000300000 */
.L_x_1228:
[----:B-1----:R-:W-:Y:S05]  /*9be0*/  @P2 BRA `(.L_x_1226) ;  /* 0x0000000000082947 */ /* 0x002fea0003800000 */
[----:B------:R-:W1:Y:S02]  /*9bf0*/  SYNCS.PHASECHK.TRANS64.TRYWAIT P2, [UR6+0x28850], R4 ;  /* 0x02885004ff0075a7 */ /* 0x000e640008040146 */
[----:B-1----:R-:W-:Y:S05]  /*9c00*/  @!P2 BRA `(.L_x_1229) ;  /* 0x0000010400c8a947 */ /* 0x002fea0003800000 */
.L_x_1226:
[----:B------:R-:W-:Y:S01]  /*9c10*/  UIADD3 UR6, UR41, 0x400, URZ ;  /* 0x0000040029067890 */ /* 0x000fe2000fffe03f */
[----:B------:R-:W-:Y:S01]  /*9c20*/  WARPGROUP.ARRIVE ;  /* 0x00000000000079c5 */ /* 0x000fe20000000000 */
[----:B------:R-:W-:Y:S01]  /*9c30*/  UMOV UR7, 0x40000040 ;  /* 0x4000004000077882 */ /* 0x000fe20000000000 */
[----:B------:R-:W-:Y:S01]  /*9c40*/  FMUL.FTZ R6, R24, UR56 ;  /* 0x0000003818067c20 */ /* 0x000fe20008410000 */
[----:B------:R-:W-:Y:S01]  /*9c50*/  USHF.R.U32.HI UR6, URZ, 0x4, UR6 ;  /* 0x000000043f067899 */ /* 0x000fe20008011606 */
[----:B------:R-:W-:Y:S01]  /*9c60*/  FMUL.FTZ R8, R25, UR56 ;  /* 0x0000003819087c20 */ /* 0x000fe20008410000 */
[----:B------:R-:W-:Y:S01]  /*9c70*/  FMUL.FTZ R11, R28, UR56 ;  /* 0x000000381c0b7c20 */ /* 0x000fe20008410000 */
[----:B------:R-:W-:Y:S01]  /*9c80*/  FMUL.FTZ R13, R29, UR56 ;  /* 0x000000381d0d7c20 */ /* 0x000fe20008410000 */
[----:B------:R-:W-:Y:S01]  /*9c90*/  ULOP3.LUT UR6, UR6, 0x3fff, URZ, 0xc0, !UPT ;  /* 0x00003fff06067892 */ /* 0x000fe2000f8ec03f */
[----:B------:R-:W2:Y:S01]  /*9ca0*/  MUFU.TANH R6, R6 ;  /* 0x0000000600067308 */ /* 0x000ea20000002400 */
[----:B------:R-:W-:Y:S01]  /*9cb0*/  FMUL.FTZ R15, R32, UR56 ;  /* 0x00000038200f7c20 */ /* 0x000fe20008410000 */
[----:B------:R-:W-:Y:S01]  /*9cc0*/  FMUL.FTZ R14, R31, UR56 ;  /* 0x000000381f0e7c20 */ /* 0x000fe20008410000 */
[----:B------:R-:W-:Y:S01]  /*9cd0*/  ULOP3.LUT UR6, UR6, 0x4000000, URZ, 0xfc, !UPT ;  /* 0x0400000006067892 */ /* 0x000fe2000f8efc3f */
[----:B------:R-:W-:Y:S01]  /*9ce0*/  FMUL.FTZ R21, R33, UR56 ;  /* 0x0000003821157c20 */ /* 0x000fe20008410000 */
[----:B------:R-:W-:Y:S01]  /*9cf0*/  FMUL.FTZ R31, R42, UR56 ;  /* 0x000000382a1f7c20 */ /* 0x000fe20008410000 */
[----:B------:R-:W-:Y:S01]  /*9d00*/  FMUL.FTZ R42, R53, UR56 ;  /* 0x00000038352a7c20 */ /* 0x000fe20008410000 */
[----:B------:R-:W-:Y:S01]  /*9d10*/  ULEA UR11, UR58, UR6, 0xb ;  /* 0x000000063a0b7291 */ /* 0x000fe2000f8e583f */
[----:B------:R-:W0:Y:S01]  /*9d20*/  MUFU.TANH R8, R8 ;  /* 0x0000000800087308 */ /* 0x000e220000002400 */
[----:B------:R-:W-:Y:S01]  /*9d30*/  FMUL.FTZ R25, R36, UR56 ;  /* 0x0000003824197c20 */ /* 0x000fe20008410000 */
[----:B-1----:R-:W-:Y:S01]  /*9d40*/  FMUL.FTZ R9, R27, UR56 ;  /* 0x000000381b097c20 */ /* 0x002fe20008410000 */
[----:B------:R-:W-:Y:S01]  /*9d50*/  FMUL.FTZ R27, R37, UR56 ;  /* 0x00000038251b7c20 */ /* 0x000fe20008410000 */
[----:B------:R-:W-:Y:S01]  /*9d60*/  FMUL.FTZ R29, R40, UR56 ;  /* 0x00000038281d7c20 */ /* 0x000fe20008410000 */
[----:B------:R-:W-:Y:S01]  /*9d70*/  FMUL.FTZ R12, R30, UR56 ;  /* 0x000000381e0c7c20 */ /* 0x000fe20008410000 */
[----:B------:R-:W-:Y:S01]  /*9d80*/  UMOV UR6, UR11 ;  /* 0x0000000b00067c82 */ /* 0x000fe20008000000 */
[----:B------:R-:W-:Y:S01]  /*9d90*/  FMUL.FTZ R30, R41, UR56 ;  /* 0x00000038291e7c20 */ /* 0x000fe20008410000 */
[----:B------:R-:W-:Y:S01]  /*9da0*/  HGMMA.64x128x16.F32 R88, R180, gdesc[UR4].tnspB, R88, gsb0 ;  /* 0x41e00004b4587df0 */ /* 0x000fe20008000858 */
[----:B------:R-:W-:Y:S01]  /*9db0*/  UIADD3 UR6, UR11, 0x80, URZ ;  /* 0x000000800b067890 */ /* 0x000fe2000fffe03f */
[----:B------:R-:W1:Y:S01]  /*9dc0*/  MUFU.TANH R11, R11 ;  /* 0x0000000b000b7308 */ /* 0x000e620000002400 */
[----:B------:R-:W-:Y:S01]  /*9dd0*/  UMOV UR7, 0x40000040 ;  /* 0x4000004000077882 */ /* 0x000fe20000000000 */
[----:B--2---:R-:W-:Y:S01]  /*9de0*/  FMNMX.FTZ R53, R6, R7, !PT ;  /* 0x0000000706357209 */ /* 0x004fe20007810000 */
[----:B------:R-:W-:Y:S01]  /*9df0*/  FMUL.FTZ R33, R44, UR56 ;  /* 0x000000382c217c20 */ /* 0x000fe20008410000 */
[----:B------:R-:W-:Y:S01]  /*9e00*/  FMUL.FTZ R24, R35, UR56 ;  /* 0x0000003823187c20 */ /* 0x000fe20008410000 */
[----:B------:R-:W-:Y:S01]  /*9e10*/  FMUL.FTZ R35, R45, UR56 ;  /* 0x000000382d237c20 */ /* 0x000fe20008410000 */
[----:B------:R-:W-:Y:S01]  /*9e20*/  FMUL.FTZ R37, R48, UR56 ;  /* 0x0000003830257c20 */ /* 0x000fe20008410000 */
[----:B0-----:R-:W-:Y:S01]  /*9e30*/  FMNMX.FTZ R4, R8, R53, !PT ;  /* 0x0000003508047209 */ /* 0x001fe20007810000 */
        /* <DEDUP_REMOVED lines=8> */
[----:B------:R-:W2:Y:S01]  /*9ec0*/  MUFU.TANH R15, R15 ;  /* 0x0000000f000f7308 */ /* 0x000ea20000002400 */
        /* <DEDUP_REMOVED lines=30> */
[----:B------:R-:W-:Y:S01]  /*a0b0*/  UMOV UR10, UR55 ;  /* 0x00000037000a7c82 */ /* 0x000fe20008000000 */
[----:B------:R-:W1:Y:S01]  /*a0c0*/  MUFU.TANH R29, R29 ;  /* 0x0000001d001d7308 */ /* 0x000e620000002400 */
[----:B0-----:R-:W-:Y:S01]  /*a0d0*/  FMNMX.FTZ R4, R25, R4, !PT ;  /* 0x0000000419047209 */ /* 0x001fe20007810000 */
[----:B------:R-:W-:Y:S01]  /*a0e0*/  FMUL.FTZ R71, R78, UR56 ;  /* 0x000000384e477c20 */ /* 0x000fe20008410000 */
[----:B------:R-:W-:Y:S01]  /*a0f0*/  FMUL.FTZ R72, R79, UR56 ;  /* 0x000000384f487c20 */ /* 0x000fe20008410000 */
[----:B------:R-:W-:Y:S01]  /*a100*/  FMUL.FTZ R63, R63, UR56 ;  /* 0x000000383f3f7c20 */ /* 0x000fe20008410000 */
[----:B------:R-:W-:Y:S01]  /*a110*/  FMUL.FTZ R76, R87, UR56 ;  /* 0x00000038574c7c20 */ /* 0x000fe20008410000 */
[----:B------:R-:W0:Y:S01]  /*a120*/  S2R R222, SR_TID.X ;  /* 0x0000000000de7919 */ /* 0x000e220000002100 */
[----:B------:R-:W-:Y:S01]  /*a130*/  ISETP.GT.AND P2, PT, R3, UR57, PT ;  /* 0x0000003903007c0c */ /* 0x000fe2000bf44270 */
[----:B------:R-:W3:Y:S01]  /*a140*/  MUFU.TANH R30, R30 ;  /* 0x0000001e001e7308 */ /* 0x000ee20000002400 */
[----:B--2---:R-:W-:Y:S01]  /*a150*/  FMNMX.FTZ R4, R27, R4, !PT ;  /* 0x000000041b047209 */ /* 0x004fe20007810000 */
[----:B------:R-:W-:Y:S01]  /*a160*/  UMOV UR59, UR50 ;  /* 0x00000032003b7c82 */ /* 0x000fe20008000000 */
[----:B------:R-:W-:-:S05]  /*a170*/  VIADD R3, R3, 0xffffffff ;  /* 0xffffffff03037836 */ /* 0x000fca0000000000 */
[----:B------:R-:W2:Y:S01]  /*a180*/  MUFU.TANH R33, R33 ;  /* 0x0000002100217308 */ /* 0x000ea20000002400 */
[----:B-1----:R-:W-:-:S07]  /*a190*/  FMNMX.FTZ R57, R29, R4, !PT ;  /* 0x000000041d397209 */ /* 0x002fce0007810000 */
[----:B------:R-:W1:Y:S01]  /*a1a0*/  MUFU.TANH R35, R35 ;  /* 0x0000002300237308 */ /* 0x000e620000002400 */
[----:B---3--:R-:W-:Y:S01]  /*a1b0*/  FMNMX.FTZ R4, R30, R57, !PT ;  /* 0x000000391e047209 */ /* 0x008fe20007810000 */
[----:B------:R-:W-:-:S06]  /*a1c0*/  FMUL.FTZ R57, R73, UR56 ;  /* 0x0000003849397c20 */ /* 0x000fcc0008410000 */
[----:B------:R-:W3:Y:S01]  /*a1d0*/  MUFU.TANH R37, R37 ;  /* 0x0000002500257308 */ /* 0x000ee20000002400 */
[----:B--2---:R-:W-:Y:S02]  /*a1e0*/  FMNMX.FTZ R4, R33, R4, !PT ;  /* 0x0000000421047209 */ /* 0x004fe40007810000 */
[----:B0-----:R-:W-:-:S05]  /*a1f0*/  SHF.R.U32.HI R222, RZ, 0x7, R222 ;  /* 0x00000007ffde7819 */ /* 0x001fca00000116de */
[----:B------:R-:W0:Y:S01]  /*a200*/  MUFU.TANH R39, R39 ;  /* 0x0000002700277308 */ /* 0x000e220000002400 */
[----:B-1----:R-:W-:-:S07]  /*a210*/  FMNMX.FTZ R4, R35, R4, !PT ;  /* 0x0000000423047209 */ /* 0x002fce0007810000 */
[----:B------:R-:W1:Y:S01]  /*a220*/  MUFU.TANH R41, R41 ;  /* 0x0000002900297308 */ /* 0x000e620000002400 */
[----:B---3--:R-:W-:-:S07]  /*a230*/  FMNMX.FTZ R4, R37, R4, !PT ;  /* 0x0000000425047209 */ /* 0x008fce0007810000 */
        /* <DEDUP_REMOVED lines=10> */
[----:B-1----:R-:W-:Y:S01]  /*a2e0*/  FMNMX.FTZ R4, R46, R61, !PT ;  /* 0x0000003d2e047209 */ /* 0x002fe20007810000 */
[----:B------:R-:W-:Y:S02]  /*a2f0*/  WARPGROUP.DEPBAR.LE gsb0, 0x0 ;  /* 0x00008000000079c5 */ /* 0x000fe40000010000 */
[----:B------:R-:W-:-:S04]  /*a300*/  WARPGROUP.ARRIVE ;  /* 0x00000000000079c5 */ /* 0x000fc80000000000 */
[----:B------:R-:W1:Y:S01]  /*a310*/  MUFU.TANH R52, R52 ;  /* 0x0000003400347308 */ /* 0x000e620000002400 */
[----:B--2---:R-:W-:Y:S01]  /*a320*/  FMNMX.FTZ R4, R49, R4, !PT ;  /* 0x0000000431047209 */ /* 0x004fe20007810000 */
[----:B------:R-:W-:Y:S01]  /*a330*/  HGMMA.64x128x16.F32 R88, R176, gdesc[UR4].tnspB, R88, gsb0 ;  /* 0x41e00004b0587df0 */ /* 0x000fe20008000858 */
[----:B------:R-:W-:Y:S01]  /*a340*/  UIADD3 UR6, UR11, 0x100, URZ ;  /* 0x000001000b067890 */ /* 0x000fe2000fffe03f */
        /* <DEDUP_REMOVED lines=22> */
[----:B------:R-:W-:Y:S01]  /*a4b0*/  FMUL.FTZ R65, R66, UR56 ;  /* 0x0000003842417c20 */ /* 0x000fe20008410000 */
[----:B------:R-:W-:Y:S01]  /*a4c0*/  FMUL.FTZ R66, R67, UR56 ;  /* 0x0000003843427c20 */ /* 0x000fe20008410000 */
[----:B------:R-:W-:Y:S01]  /*a4d0*/  FMUL.FTZ R67, R70, UR56 ;  /* 0x0000003846437c20 */ /* 0x000fe20008410000 */
[----:B------:R-:W-:Y:S01]  /*a4e0*/  FMUL.FTZ R70, R75, UR56 ;  /* 0x000000384b467c20 */ /* 0x000fe20008410000 */
[----:B------:R-:W-:Y:S02]  /*a4f0*/  FMUL.FTZ R75, R86, UR56 ;  /* 0x00000038564b7c20 */ /* 0x000fe40008410000 */
[----:B------:R-:W0:Y:S01]  /*a500*/  MUFU.TANH R62, R62 ;  /* 0x0000003e003e7308 */ /* 0x000e220000002400 */
[----:B-1----:R-:W-:-:S07]  /*a510*/  FMNMX.FTZ R69, R61, R4, !PT ;  /* 0x000000043d457209 */ /* 0x002fce0007810000 */
[----:B------:R-:W1:Y:S01]  /*a520*/  MUFU.TANH R10, R10 ;  /* 0x0000000a000a7308 */ /* 0x000e620000002400 */
[----:B--2---:R-:W-:-:S07]  /*a530*/  FMNMX.FTZ R69, R64, R69, !PT ;  /* 0x0000004540457209 */ /* 0x004fce0007810000 */
[----:B------:R-:W2:Y:S01]  /*a540*/  MUFU.TANH R9, R9 ;  /* 0x0000000900097308 */ /* 0x000ea20000002400 */
[----:B0-----:R-:W-:Y:S01]  /*a550*/  FMNMX.FTZ R4, R62, R69, !PT ;  /* 0x000000453e047209 */ /* 0x001fe20007810000 */
[----:B------:R-:W-:Y:S01]  /*a560*/  FMUL.FTZ R69, R74, UR56 ;  /* 0x000000384a457c20 */ /* 0x000fe20008410000 */
[----:B------:R-:W-:-:S03]  /*a570*/  FMUL.FTZ R74, R83, UR56 ;  /* 0x00000038534a7c20 */ /* 0x000fc60008410000 */
[----:B------:R-:W0:Y:S02]  /*a580*/  SHFL.BFLY PT, R73, R4, 0x2, 0x1f ;  /* 0x0c401f0004497f89 */ /* 0x000e2400000e0000 */
[----:B------:R-:W3:Y:S08]  /*a590*/  MUFU.TANH R12, R12 ;  /* 0x0000000c000c7308 */ /* 0x000ef00000002400 */
[----:B------:R-:W4:Y:S08]  /*a5a0*/  MUFU.TANH R14, R14 ;  /* 0x0000000e000e7308 */ /* 0x000f300000002400 */
[----:B------:R-:W5:Y:S01]  /*a5b0*/  MUFU.TANH R20, R20 ;  /* 0x0000001400147308 */ /* 0x000f620000002400 */
[----:B0-----:R-:W-:Y:S01]  /*a5c0*/  FMNMX.FTZ R77, R4, R73, !PT ;  /* 0x00000049044d7209 */ /* 0x001fe20007810000 */
[----:B------:R-:W-:-:S06]  /*a5d0*/  FMUL.FTZ R73, R82, UR56 ;  /* 0x0000003852497c20 */ /* 0x000fcc0008410000 */
[----:B------:R-:W0:Y:S01]  /*a5e0*/  MUFU.TANH R24, R24 ;  /* 0x0000001800187308 */ /* 0x000e220000002400 */
[----:B------:R-:W1:Y:S07]  /*a5f0*/  SHFL.BFLY PT, R4, R77, 0x1, 0x1f ;  /* 0x0c201f004d047f89 */ /* 0x000e6e00000e0000 */
[----:B------:R-:W0:Y:S01]  /*a600*/  MUFU.TANH R26, R26 ;  /* 0x0000001a001a7308 */ /* 0x000e220000002400 */
[----:B------:R-:W-:Y:S02]  /*a610*/  WARPGROUP.DEPBAR.LE gsb0, 0x0 ;  /* 0x00008000000079c5 */ /* 0x000fe40000010000 */
[----:B------:R-:W-:-:S05]  /*a620*/  WARPGROUP.ARRIVE ;  /* 0x00000000000079c5 */ /* 0x000fca0000000000 */
[----:B------:R-:W0:Y:S01]  /*a630*/  MUFU.TANH R28, R28 ;  /* 0x0000001c001c7308 */ /* 0x000e220000002400 */
[----:B------:R-:W-:Y:S01]  /*a640*/  HGMMA.64x128x16.F32 R88, R172, gdesc[UR4].tnspB, R88, gsb0 ;  /* 0x41e00004ac587df0 */ /* 0x000fe20008000858 */
[----:B------:R-:W-:Y:S01]  /*a650*/  UIADD3 UR6, UR11, 0x180, URZ ;  /* 0x000001800b067890 */ /* 0x000fe2000fffe03f */
[----:B------:R-:W-:-:S05]  /*a660*/  UMOV UR7, 0x40000040 ;  /* 0x4000004000077882 */ /* 0x000fca0000000000 */
[----:B------:R-:W0:Y:S01]  /*a670*/  MUFU.TANH R31, R31 ;  /* 0x0000001f001f7308 */ /* 0x000e220000002400 */
[----:B-1----:R-:W-:-:S05]  /*a680*/  FMNMX.FTZ R4, R77, R4, !PT ;  /* 0x000000044d047209 */ /* 0x002fca0007810000 */
[C---:B------:R-:W-:Y:S02]  /*a690*/  FMUL.FTZ R78, R4.reuse, UR10 ;  /* 0x0000000a044e7c20 */ /* 0x040fe40008410000 */
[----:B------:R-:W1:Y:S01]  /*a6a0*/  MUFU.TANH R32, R32 ;  /* 0x0000002000207308 */ /* 0x000e620000002400 */
[----:B------:R-:W-:Y:S01]  /*a6b0*/  FADD.FTZ R7, -R4, R7 ;  /* 0x0000000704077221 */ /* 0x000fe20000010100 */
[--C-:B------:R-:W-:Y:S01]  /*a6c0*/  FFMA.FTZ R180, R6, UR10, -R78.reuse ;  /* 0x0000000a06b47c23 */ /* 0x100fe2000801084e */
[----:B------:R-:W-:Y:S01]  /*a6d0*/  FMNMX.FTZ R6, R10, R5, !PT ;  /* 0x000000050a067209 */ /* 0x000fe20007810000 */
[--C-:B------:R-:W-:Y:S01]  /*a6e0*/  FFMA.FTZ R182, R11, UR10, -R78.reuse ;  /* 0x0000000a0bb67c23 */ /* 0x100fe2000801084e */
[--C-:B------:R-:W-:Y:S01]  /*a6f0*/  FFMA.FTZ R79, R13, UR10, -R78.reuse ;  /* 0x0000000a0d4f7c23 */ /* 0x100fe2000801084e */
[--C-:B------:R-:W-:Y:S01]  /*a700*/  FFMA.FTZ R178, R25, UR10, -R78.reuse ;  /* 0x0000000a19b27c23 */ /* 0x100fe2000801084e */
[----:B--2---:R-:W-:Y:S01]  /*a710*/  FMNMX.FTZ R11, R9, R6, !PT ;  /* 0x00000006090b7209 */ /* 0x004fe20007810000 */
[----:B------:R-:W2:Y:S01]  /*a720*/  MUFU.TANH R34, R34 ;  /* 0x0000002200227308 */ /* 0x000ea20000002400 */
[--C-:B------:R-:W-:Y:S01]  /*a730*/  FFMA.FTZ R176, R15, UR10, -R78.reuse ;  /* 0x0000000a0fb07c23 */ /* 0x100fe2000801084e */
[--C-:B------:R-:W-:Y:S01]  /*a740*/  FFMA.FTZ R15, R27, UR10, -R78.reuse ;  /* 0x0000000a1b0f7c23 */ /* 0x100fe2000801084e */
[----:B---3--:R-:W-:Y:S01]  /*a750*/  FMNMX.FTZ R11, R12, R11, !PT ;  /* 0x0000000b0c0b7209 */ /* 0x008fe20007810000 */
[--C-:B------:R-:W-:Y:S01]  /*a760*/  FFMA.FTZ R46, R46, UR10, -R78.reuse ;  /* 0x0000000a2e2e7c23 */ /* 0x100fe2000801084e */
[--C-:B------:R-:W-:Y:S01]  /*a770*/  FFMA.FTZ R51, R51, UR10, -R78.reuse ;  /* 0x0000000a33337c23 */ /* 0x100fe2000801084e */
[----:B------:R-:W-:Y:S01]  /*a780*/  FMUL.FTZ R7, R7, UR10 ;  /* 0x0000000a07077c20 */ /* 0x000fe20008410000 */
[----:B----4-:R-:W-:Y:S01]  /*a790*/  FMNMX.FTZ R13, R14, R11, !PT ;  /* 0x0000000b0e0d7209 */ /* 0x010fe20007810000 */
[----:B------:R-:W3:Y:S01]  /*a7a0*/  MUFU.TANH R36, R36 ;  /* 0x0000002400247308 */ /* 0x000ee20000002400 */
[--C-:B------:R-:W-:Y:S01]  /*a7b0*/  FFMA.FTZ R77, R8, UR10, -R78.reuse ;  /* 0x0000000a084d7c23 */ /* 0x100fe2000801084e */
[--C-:B------:R-:W-:Y:S01]  /*a7c0*/  FFMA.FTZ R21, R21, UR10, -R78.reuse ;  /* 0x0000000a15157c23 */ /* 0x100fe2000801084e */
[----:B-----5:R-:W-:Y:S01]  /*a7d0*/  FMNMX.FTZ R13, R20, R13, !PT ;  /* 0x0000000d140d7209 */ /* 0x020fe20007810000 */
[--C-:B------:R-:W-:Y:S01]  /*a7e0*/  FFMA.FTZ R35, R35, UR10, -R78.reuse ;  /* 0x0000000a23237c23 */ /* 0x100fe2000801084e */
[--C-:B------:R-:W-:Y:S01]  /*a7f0*/  FFMA.FTZ R8, R56, UR10, -R78.reuse ;  /* 0x0000000a38087c23 */ /* 0x100fe2000801084e */
[--C-:B------:R-:W-:Y:S01]  /*a800*/  FFMA.FTZ R64, R64, UR10, -R78.reuse ;  /* 0x0000000a40407c23 */ /* 0x100fe2000801084e */
[----:B0-----:R-:W-:Y:S01]  /*a810*/  FMNMX.FTZ R13, R24, R13, !PT ;  /* 0x0000000d180d7209 */ /* 0x001fe20007810000 */
[----:B------:R-:W0:Y:S01]  /*a820*/  MUFU.TANH R38, R38 ;  /* 0x0000002600267308 */ /* 0x000e220000002400 */
[----:B------:R-:W-:-:S02]  /*a830*/  FFMA.FTZ R62, R62, UR10, -R78 ;  /* 0x0000000a3e3e7c23 */ /* 0x000fc4000801084e */
[----:B------:R-:W-:-:S04]  /*a840*/  FMNMX.FTZ R13, R26, R13, !PT ;  /* 0x0000000d1a0d7209 */ /* 0x000fc80007810000 */
[----:B------:R-:W-:Y:S01]  /*a850*/  FMNMX.FTZ R6, R28, R13, !PT ;  /* 0x0000000d1c067209 */ /* 0x000fe20007810000 */
[----:B------:R-:W4:Y:S03]  /*a860*/  MUFU.TANH R40, R40 ;  /* 0x0000002800287308 */ /* 0x000f260000002400 */
[----:B------:R-:W-:-:S04]  /*a870*/  FMNMX.FTZ R13, R31, R6, !PT ;  /* 0x000000061f0d7209 */ /* 0x000fc80007810000 */
[----:B-1----:R-:W-:Y:S01]  /*a880*/  FMNMX.FTZ R13, R32, R13, !PT ;  /* 0x0000000d200d7209 */ /* 0x002fe20007810000 */
[----:B------:R-:W1:Y:S03]  /*a890*/  MUFU.TANH R43, R43 ;  /* 0x0000002b002b7308 */ /* 0x000e660000002400 */
[----:B--2---:R-:W-:-:S04]  /*a8a0*/  FMNMX.FTZ R13, R34, R13, !PT ;  /* 0x0000000d220d7209 */ /* 0x004fc80007810000 */
[----:B---3--:R-:W-:Y:S01]  /*a8b0*/  FMNMX.FTZ R13, R36, R13, !PT ;  /* 0x0000000d240d7209 */ /* 0x008fe20007810000 */
[----:B------:R-:W2:Y:S03]  /*a8c0*/  MUFU.TANH R44, R44 ;  /* 0x0000002c002c7308 */ /* 0x000ea60000002400 */
[----:B0-----:R-:W-:-:S04]  /*a8d0*/  FMNMX.FTZ R13, R38, R13, !PT ;  /* 0x0000000d260d7209 */ /* 0x001fc80007810000 */
[----:B----4-:R-:W-:Y:S01]  /*a8e0*/  FMNMX.FTZ R6, R40, R13, !PT ;  /* 0x0000000d28067209 */ /* 0x010fe20007810000 */
[----:B------:R-:W0:Y:S03]  /*a8f0*/  MUFU.TANH R47, R47 ;  /* 0x0000002f002f7308 */ /* 0x000e260000002400 */
[----:B-1----:R-:W-:-:S05]  /*a900*/  FMNMX.FTZ R13, R43, R6, !PT ;  /* 0x000000062b0d7209 */ /* 0x002fca0007810000 */
        /* <DEDUP_REMOVED lines=8> */
[--C-:B------:R-:W-:Y:S01]  /*a990*/  FFMA.FTZ R25, R39, UR10, -R78.reuse ;  /* 0x0000000a27197c23 */ /* 0x100fe2000801084e */
[----:B------:R-:W-:-:S05]  /*a9a0*/  FFMA.FTZ R39, R55, UR10, -R78 ;  /* 0x0000000a37277c23 */ /* 0x000fca000801084e */
        /* <DEDUP_REMOVED lines=17> */
[----:B------:R-:W-:Y:S01]  /*aac0*/  FFMA.FTZ R42, R60, UR10, -R78 ;  /* 0x0000000a3c2a7c23 */ /* 0x000fe2000801084e */
[----:B------:R-:W-:Y:S01]  /*aad0*/  UMOV UR7, 0x40000040 ;  /* 0x4000004000077882 */ /* 0x000fe20000000000 */
        /* <DEDUP_REMOVED lines=12> */
[----:B------:R-:W-:Y:S01]  /*aba0*/  MUFU.EX2 R27, R46 ;  /* 0x0000002e001b7308 */ /* 0x000fe20000000800 */
[----:B--2---:R-:W-:-:S07]  /*abb0*/  FMNMX.FTZ R33, R75, R6, !PT ;  /* 0x000000064b217209 */ /* 0x004fce0007810000 */
[----:B------:R-:W-:Y:S01]  /*abc0*/  MUFU.EX2 R7, R7 ;  /* 0x0000000700077308 */ /* 0x000fe20000000800 */
[----:B0-----:R-:W-:-:S07]  /*abd0*/  FMNMX.FTZ R6, R76, R33, !PT ;  /* 0x000000214c067209 */ /* 0x001fce0007810000 */
        /* <DEDUP_REMOVED lines=8> */
[----:B------:R0:W-:Y:S08]  /*ac60*/  MUFU.EX2 R11, R21 ;  /* 0x00000015000b7308 */ /* 0x0001f00000000800 */
[----:B------:R-:W-:Y:S01]  /*ac70*/  MUFU.EX2 R178, R178 ;  /* 0x000000b200b27308 */ /* 0x000fe20000000800 */
[--C-:B0-----:R-:W-:Y:S01]  /*ac80*/  FFMA.FTZ R21, R30, UR10, -R78.reuse ;  /* 0x0000000a1e157c23 */ /* 0x101fe2000801084e */
[----:B------:R-:W-:-:S06]  /*ac90*/  FFMA.FTZ R30, R58, UR10, -R78 ;  /* 0x0000000a3a1e7c23 */ /* 0x000fcc000801084e */
[----:B------:R-:W-:Y:S08]  /*aca0*/  MUFU.EX2 R15, R15 ;  /* 0x0000000f000f7308 */ /* 0x000ff00000000800 */
[----:B------:R-:W-:Y:S01]  /*acb0*/  MUFU.EX2 R172, R172 ;  /* 0x000000ac00ac7308 */ /* 0x000fe20000000800 */
[----:B------:R-:W-:Y:S02]  /*acc0*/  WARPGROUP.DEPBAR.LE gsb0, 0x0 ;  /* 0x00008000000079c5 */ /* 0x000fe40000010000 */
[----:B------:R-:W-:Y:S01]  /*acd0*/  WARPGROUP.ARRIVE ;  /* 0x00000000000079c5 */ /* 0x000fe20000000000 */
[--C-:B------:R-:W-:Y:S01]  /*ace0*/  FFMA.FTZ R168, R37, UR10, -R78.reuse ;  /* 0x0000000a25a87c23 */ /* 0x100fe2000801084e */
[--C-:B------:R-:W-:Y:S01]  /*acf0*/  FFMA.FTZ R170, R41, UR10, -R78.reuse ;  /* 0x0000000a29aa7c23 */ /* 0x100fe2000801084e */
[----:B------:R-:W0:Y:S02]  /*ad00*/  SHFL.BFLY PT, R37, R6, 0x2, 0x1f ;  /* 0x0c401f0006257f89 */ /* 0x000e2400000e0000 */
[----:B------:R-:W-:Y:S01]  /*ad10*/  MUFU.EX2 R21, R21 ;  /* 0x0000001500157308 */ /* 0x000fe20000000800 */
[----:B------:R-:W-:Y:S01]  /*ad20*/  FFMA.FTZ R41, R59, UR10, -R78 ;  /* 0x0000000a3b297c23 */ /* 0x000fe2000801084e */
[----:B------:R-:W-:Y:S01]  /*ad30*/  HGMMA.64x128x16.F32 R88, R164, gdesc[UR4].tnspB, R88, gsb0 ;  /* 0x41e00004a4587df0 */ /* 0x000fe20008000858 */
[----:B------:R-:W-:Y:S01]  /*ad40*/  UIADD3 UR6, UR11, 0x280, URZ ;  /* 0x000002800b067890 */ /* 0x000fe2000fffe03f */
[----:B------:R-:W-:-:S04]  /*ad50*/  UMOV UR7, 0x40000040 ;  /* 0x4000004000077882 */ /* 0x000fc80000000000 */
[----:B------:R-:W-:Y:S08]  /*ad60*/  MUFU.EX2 R174, R174 ;  /* 0x000000ae00ae7308 */ /* 0x000ff00000000800 */
[----:B------:R1:W-:Y:S01]  /*ad70*/  MUFU.EX2 R13, R35 ;  /* 0x00000023000d7308 */ /* 0x0003e20000000800 */
[----:B0-----:R-:W-:-:S07]  /*ad80*/  FMNMX.FTZ R46, R6, R37, !PT ;  /* 0x00000025062e7209 */ /* 0x001fce0007810000 */
[----:B------:R-:W-:Y:S01]  /*ad90*/  MUFU.EX2 R168, R168 ;  /* 0x000000a800a87308 */ /* 0x000fe20000000800 */
[--C-:B-1----:R-:W-:Y:S01]  /*ada0*/  FFMA.FTZ R35, R53, UR10, -R78.reuse ;  /* 0x0000000a35237c23 */ /* 0x102fe2000801084e */
[----:B------:R-:W-:-:S06]  /*adb0*/  FFMA.FTZ R37, R57, UR10, -R78 ;  /* 0x0000000a39257c23 */ /* 0x000fcc000801084e */
        /* <DEDUP_REMOVED lines=14> */
[----:B------:R-:W0:Y:S01]  /*aea0*/  SHFL.BFLY PT, R49, R46, 0x1, 0x1f ;  /* 0x0c201f002e317f89 */ /* 0x000e2200000e0000 */
[----:B------:R-:W-:Y:S02]  /*aeb0*/  FFMA.FTZ R45, R61, UR10, -R78 ;  /* 0x0000000a3d2d7c23 */ /* 0x000fe4000801084e */
[----:B------:R-:W-:Y:S01]  /*aec0*/  HGMMA.64x128x16.F32 R88, R160, gdesc[UR4].tnspB, R88, gsb0 ;  /* 0x41e00004a0587df0 */ /* 0x000fe20008000858 */
[----:B------:R-:W-:Y:S01]  /*aed0*/  UIADD3 UR6, UR11, 0x300, URZ ;  /* 0x000003000b067890 */ /* 0x000fe2000fffe03f */
[----:B------:R-:W-:Y:S01]  /*aee0*/  MUFU.EX2 R164, R164 ;  /* 0x000000a400a47308 */ /* 0x000fe20000000800 */
[----:B------:R-:W-:-:S07]  /*aef0*/  UMOV UR7, 0x40000040 ;  /* 0x4000004000077882 */ /* 0x000fce0000000000 */
[----:B------:R-:W-:Y:S08]  /*af00*/  MUFU.EX2 R166, R166 ;  /* 0x000000a600a67308 */ /* 0x000ff00000000800 */
[----:B------:R-:W-:Y:S01]  /*af10*/  MUFU.EX2 R45, R45 ;  /* 0x0000002d002d7308 */ /* 0x000fe20000000800 */
[----:B0-----:R-:W-:-:S05]  /*af20*/  FMNMX.FTZ R6, R46, R49, !PT ;  /* 0x000000312e067209 */ /* 0x001fca0007810000 */
[C---:B------:R-:W-:Y:S01]  /*af30*/  FADD.FTZ R49, -R6.reuse, R5 ;  /* 0x0000000506317221 */ /* 0x040fe20000010100 */
[----:B------:R-:W-:Y:S01]  /*af40*/  FMUL.FTZ R51, R6, UR10 ;  /* 0x0000000a06337c20 */ /* 0x000fe20008410000 */
[----:B------:R-:W-:Y:S02]  /*af50*/  MUFU.EX2 R46, R64 ;  /* 0x00000040002e7308 */ /* 0x000fe40000000800 */
[----:B------:R-:W-:Y:S01]  /*af60*/  FMUL.FTZ R49, R49, UR10 ;  /* 0x0000000a31317c20 */ /* 0x000fe20008410000 */
[--C-:B------:R-:W-:Y:S01]  /*af70*/  FFMA.FTZ R10, R10, UR10, -R51.reuse ;  /* 0x0000000a0a0a7c23 */ /* 0x100fe20008010833 */
[--C-:B------:R-:W-:Y:S01]  /*af80*/  FFMA.FTZ R181, R9, UR10, -R51.reuse ;  /* 0x0000000a09b57c23 */ /* 0x100fe20008010833 */
[----:B------:R-:W-:Y:S02]  /*af90*/  IMAD.U32 R9, RZ, RZ, UR47 ;  /* 0x0000002fff097e24 */ /* 0x000fe4000f8e00ff */
[--C-:B------:R-:W-:Y:S01]  /*afa0*/  FFMA.FTZ R183, R12, UR10, -R51.reuse ;  /* 0x0000000a0cb77c23 */ /* 0x100fe20008010833 */
[--C-:B------:R-:W-:Y:S01]  /*afb0*/  FFMA.FTZ R12, R14, UR10, -R51.reuse ;  /* 0x0000000a0e0c7c23 */ /* 0x100fe20008010833 */
[----:B------:R-:W-:Y:S01]  /*afc0*/  MUFU.EX2 R49, R49 ;  /* 0x0000003100317308 */ /* 0x000fe20000000800 */
[--C-:B------:R-:W-:Y:S01]  /*afd0*/  FFMA.FTZ R177, R20, UR10, -R51.reuse ;  /* 0x0000000a14b17c23 */ /* 0x100fe20008010833 */
[----:B------:R-:W-:Y:S01]  /*afe0*/  @!P1 LEA R9, R9, UR41, 0x3 ;  /* 0x0000002909099c11 */ /* 0x000fe2000f8e18ff */
[--C-:B------:R-:W-:Y:S01]  /*aff0*/  FFMA.FTZ R179, R26, UR10, -R51.reuse ;  /* 0x0000000a1ab37c23 */ /* 0x100fe20008010833 */
[--C-:B------:R-:W-:Y:S01]  /*b000*/  FFMA.FTZ R26, R36, UR10, -R51.reuse ;  /* 0x0000000a241a7c23 */ /* 0x100fe20008010833 */
[----:B------:R-:W-:Y:S01]  /*b010*/  FFMA.FTZ R173, R31, UR10, -R51 ;  /* 0x0000000a1fad7c23 */ /* 0x000fe20008010833 */
[----:B------:R-:W-:Y:S01]  /*b020*/  IMAD.U32 R36, RZ, RZ, UR58 ;  /* 0x0000003aff247e24 */ /* 0x000fe2000f8e00ff */
[----:B------:R-:W-:Y:S01]  /*b030*/  IADD3 R31, -R222, 0xb, RZ ;  /* 0x0000000bde1f7810 */ /* 0x000fe20007ffe1ff */
[----:B------:R-:W0:Y:S01]  /*b040*/  MUFU.EX2 R10, R10 ;  /* 0x0000000a000a7308 */ /* 0x000e220000000800 */
[----:B------:R-:W-:-:S02]  /*b050*/  @!P1 VIADD R9, R9, 0x28840 ;  /* 0x0002884009099836 */ /* 0x000fc40000000000 */
[--C-:B------:R-:W-:Y:S01]  /*b060*/  FFMA.FTZ R14, R24, UR10, -R51.reuse ;  /* 0x0000000a180e7c23 */ /* 0x100fe20008010833 */
[----:B------:R-:W-:Y:S01]  /*b070*/  @!P1 LEA R36, R36, UR41, 0x3 ;  /* 0x0000002924249c11 */ /* 0x000fe2000f8e18ff */
[--C-:B------:R-:W-:Y:S01]  /*b080*/  FFMA.FTZ R20, R28, UR10, -R51.reuse ;  /* 0x0000000a1c147c23 */ /* 0x100fe20008010833 */
[----:B------:R-:W-:Y:S01]  /*b090*/  FFMA.FTZ R169, R38, UR10, -R51 ;  /* 0x0000000a26a97c23 */ /* 0x000fe20008010833 */
[----:B------:R-:W-:Y:S01]  /*b0a0*/  @!P1 PRMT R9, RZ, 0x654, R9 ;  /* 0x00000654ff099816 */ /* 0x000fe20000000009 */
[--C-:B------:R-:W-:Y:S01]  /*b0b0*/  FFMA.FTZ R24, R32, UR10, -R51.reuse ;  /* 0x0000000a20187c23 */ /* 0x100fe20008010833 */
[----:B------:R-:W-:Y:S01]  /*b0c0*/  MUFU.EX2 R181, R181 ;  /* 0x000000b500b57308 */ /* 0x000fe20000000800 */
[--C-:B------:R-:W-:Y:S01]  /*b0d0*/  FFMA.FTZ R175, R34, UR10, -R51.reuse ;  /* 0x0000000a22af7c23 */ /* 0x100fe20008010833 */
[--C-:B------:R-:W-:Y:S01]  /*b0e0*/  FFMA.FTZ R28, R40, UR10, -R51.reuse ;  /* 0x0000000a281c7c23 */ /* 0x100fe20008010833 */
[--C-:B------:R-:W-:Y:S01]  /*b0f0*/  FFMA.FTZ R171, R43, UR10, -R51.reuse ;  /* 0x0000000a2bab7c23 */ /* 0x100fe20008010833 */
[--C-:B------:R-:W-:Y:S01]  /*b100*/  FFMA.FTZ R32, R44, UR10, -R51.reuse ;  /* 0x0000000a2c207c23 */ /* 0x100fe20008010833 */
[--C-:B------:R-:W-:Y:S01]  /*b110*/  FFMA.FTZ R165, R47, UR10, -R51.reuse ;  /* 0x0000000a2fa57c23 */ /* 0x100fe20008010833 */
[--C-:B------:R-:W-:Y:S01]  /*b120*/  FFMA.FTZ R34, R48, UR10, -R51.reuse ;  /* 0x0000000a30227c23 */ /* 0x100fe20008010833 */
[--C-:B------:R-:W-:Y:S01]  /*b130*/  FFMA.FTZ R167, R50, UR10, -R51.reuse ;  /* 0x0000000a32a77c23 */ /* 0x100fe20008010833 */
[----:B------:R-:W-:Y:S01]  /*b140*/  MUFU.EX2 R183, R183 ;  /* 0x000000b700b77308 */ /* 0x000fe20000000800 */
[----:B0-----:R-:W-:Y:S01]  /*b150*/  FFMA.FTZ R0, R49, R0, R10 ;  /* 0x0000000031007223 */ /* 0x001fe2000001000a */
[--C-:B------:R-:W-:Y:S01]  /*b160*/  FFMA.FTZ R70, R70, UR10, -R51.reuse ;  /* 0x0000000a46467c23 */ /* 0x100fe20008010833 */
[--C-:B------:R-:W-:Y:S01]  /*b170*/  FFMA.FTZ R71, R71, UR10, -R51.reuse ;  /* 0x0000000a47477c23 */ /* 0x100fe20008010833 */
[--C-:B------:R-:W-:Y:S01]  /*b180*/  FFMA.FTZ R72, R72, UR10, -R51.reuse ;  /* 0x0000000a48487c23 */ /* 0x100fe20008010833 */
[--C-:B------:R-:W-:Y:S01]  /*b190*/  FFMA.FTZ R73, R73, UR10, -R51.reuse ;  /* 0x0000000a49497c23 */ /* 0x100fe20008010833 */
[--C-:B------:R-:W-:Y:S01]  /*b1a0*/  FFMA.FTZ R74, R74, UR10, -R51.reuse ;  /* 0x0000000a4a4a7c23 */ /* 0x100fe20008010833 */
[----:B------:R-:W-:Y:S01]  /*b1b0*/  FFMA.FTZ R75, R75, UR10, -R51 ;  /* 0x0000000a4b4b7c23 */ /* 0x000fe20008010833 */
[----:B------:R-:W-:Y:S01]  /*b1c0*/  MUFU.EX2 R12, R12 ;  /* 0x0000000c000c7308 */ /* 0x000fe20000000800 */
[----:B------:R-:W-:-:S07]  /*b1d0*/  UMOV UR58, UR47 ;  /* 0x0000002f003a7c82 */ /* 0x000fce0008000000 */
        /* <DEDUP_REMOVED lines=13> */
[----:B------:R-:W-:Y:S02]  /*b2b0*/  FFMA.FTZ R162, R54, UR10, -R78 ;  /* 0x0000000a36a27c23 */ /* 0x000fe4000801084e */
[----:B------:R-:W-:Y:S01]  /*b2c0*/  MUFU.EX2 R28, R28 ;  /* 0x0000001c001c7308 */ /* 0x000fe20000000800 */
[----:B------:R-:W-:Y:S01]  /*b2d0*/  FFMA.FTZ R163, R67, UR10, -R51 ;  /* 0x0000000a43a37c23 */ /* 0x000fe20008010833 */
[----:B------:R-:W-:Y:S01]  /*b2e0*/  HGMMA.64x128x16.F32 R88, R156, gdesc[UR4].tnspB, R88, gsb0 ;  /* 0x41e000049c587df0 */ /* 0x000fe20008000858 */
[----:B------:R-:W-:Y:S01]  /*b2f0*/  UIADD3 UR6, UR11, 0x380, URZ ;  /* 0x000003800b067890 */ /* 0x000fe2000fffe03f */
[----:B------:R-:W-:-:S04]  /*b300*/  UMOV UR7, 0x40000040 ;  /* 0x4000004000077882 */ /* 0x000fc80000000000 */
        /* <DEDUP_REMOVED lines=13> */
[----:B------:R-:W-:Y:S08]  /*b3e0*/  MUFU.EX2 R74, R74 ;  /* 0x0000004a004a7308 */ /* 0x000ff00000000800 */
[----:B------:R-:W-:Y:S08]  /*b3f0*/  MUFU.EX2 R75, R75 ;  /* 0x0000004b004b7308 */ /* 0x000ff00000000800 */
[----:B------:R-:W1:Y:S01]  /*b400*/  MUFU.EX2 R5, R62 ;  /* 0x0000003e00057308 */ /* 0x000e620000000800 */
[----:B------:R-:W-:-:S02]  /*b410*/  WARPGROUP.DEPBAR.LE gsb0, 0x0 ;  /* 0x00008000000079c5 */ /* 0x000fc40000010000 */
[----:B------:R-:W-:Y:S01]  /*b420*/  WARPGROUP.ARRIVE ;  /* 0x00000000000079c5 */ /* 0x000fe20000000000 */
[----:B------:R-:W-:Y:S01]  /*b430*/  FFMA.FTZ R157, R69, UR10, -R51 ;  /* 0x0000000a459d7c23 */ /* 0x000fe20008010833 */
[----:B------:R-:W-:Y:S02]  /*b440*/  F2FP.F16.F32.PACK_AB R156, R37, R8 ;  /* 0x00000008259c723e */ /* 0x000fe400000000ff */
[----:B------:R-:W-:Y:S02]  /*b450*/  F2FP.F16.F32.PACK_AB R158, R41, R30 ;  /* 0x0000001e299e723e */ /* 0x000fe400000000ff */
[----:B------:R-:W-:Y:S01]  /*b460*/  HGMMA.64x128x16.F32 R88, R152, gdesc[UR4].tnspB, R88, gsb0 ;  /* 0x41e0000498587df0 */ /* 0x000fe20008000858 */
[----:B------:R-:W-:Y:S01]  /*b470*/  MUFU.EX2 R157, R157 ;  /* 0x0000009d009d7308 */ /* 0x000fe20000000800 */
[----:B0-----:R-:W-:Y:S01]  /*b480*/  F2FP.F16.F32.PACK_AB R159, R72, R71 ;  /* 0x00000047489f723e */ /* 0x001fe200000000ff */
[----:B------:R-:W-:Y:S02]  /*b490*/  WARPGROUP.DEPBAR.LE gsb0, 0x0 ;  /* 0x00008000000079c5 */ /* 0x000fe40000010000 */
[----:B------:R0:W-:Y:S06]  /*b4a0*/  BAR.ARV R31, 0x100 ;  /* 0x0004001f0000751d */ /* 0x0001ec0000002000 */
[----:B------:R2:W-:Y:S01]  /*b4b0*/  @!P1 SYNCS.ARRIVE.TRANS64.RED.A1T0 RZ, [R9+URZ], RZ ;  /* 0x000000ff09ff99a7 */ /* 0x0005e2000810043f */
[----:B-1----:R-:W-:Y:S01]  /*b4c0*/  F2FP.F16.F32.PACK_AB R154, R5, R46 ;  /* 0x0000002e059a723e */ /* 0x002fe200000000ff */
[----:B0-----:R-:W-:-:S02]  /*b4d0*/  @!P1 VIADD R31, R36, 0x28860 ;  /* 0x00028860241f9836 */ /* 0x001fc40000000000 */
[-C--:B------:R-:W-:Y:S01]  /*b4e0*/  FMUL.FTZ R88, R88, R7.reuse ;  /* 0x0000000758587220 */ /* 0x080fe20000410000 */
[-C--:B------:R-:W-:Y:S01]  /*b4f0*/  FMUL.FTZ R89, R89, R7.reuse ;  /* 0x0000000759597220 */ /* 0x080fe20000410000 */
[-C--:B------:R-:W-:Y:S01]  /*b500*/  FMUL.FTZ R92, R92, R7.reuse ;  /* 0x000000075c5c7220 */ /* 0x080fe20000410000 */
[-C--:B------:R-:W-:Y:S01]  /*b510*/  FMUL.FTZ R93, R93, R7.reuse ;  /* 0x000000075d5d7220 */ /* 0x080fe20000410000 */
[----:B------:R-:W-:Y:S01]  /*b520*/  @!P1 PRMT R38, RZ, 0x654, R31 ;  /* 0x00000654ff269816 */ /* 0x000fe2000000001f */
[----:B--2---:R-:W-:Y:S01]  /*b530*/  FADD.FTZ R9, R77, R2 ;  /* 0x000000024d097221 */ /* 0x004fe20000010000 */
[----:B------:R-:W-:Y:S01]  /*b540*/  FADD.FTZ R2, R181, R0 ;  /* 0x00000000b5027221 */ /* 0x000fe20000010000 */
[----:B------:R-:W-:Y:S01]  /*b550*/  FFMA.FTZ R0, R63, UR10, -R51 ;  /* 0x0000000a3f007c23 */ /* 0x000fe20008010833 */
[----:B------:R0:W-:Y:S01]  /*b560*/  @!P1 SYNCS.ARRIVE.TRANS64.RED.A1T0 RZ, [R38+URZ], RZ ;  /* 0x000000ff26ff99a7 */ /* 0x0001e2000810043f */
[----:B------:R-:W-:Y:S01]  /*b570*/  FADD.FTZ R36, R182, R9 ;  /* 0x00000009b6247221 */ /* 0x000fe20000010000 */
[----:B------:R-:W-:Y:S01]  /*b580*/  FADD.FTZ R9, R183, R2 ;  /* 0x00000002b7097221 */ /* 0x000fe20000010000 */
[----:B------:R-:W-:Y:S01]  /*b590*/  F2FP.F16.F32.PACK_AB R181, R181, R10 ;  /* 0x0000000ab5b5723e */ /* 0x000fe200000000ff */
[----:B------:R-:W-:Y:S01]  /*b5a0*/  FMUL.FTZ R96, R96, R7 ;  /* 0x0000000760607220 */ /* 0x000fe20000410000 */
[----:B------:R-:W-:Y:S01]  /*b5b0*/  FADD.FTZ R31, R79, R36 ;  /* 0x000000244f1f7221 */ /* 0x000fe20000010000 */
[C---:B------:R-:W-:Y:S01]  /*b5c0*/  FADD.FTZ R2, R12.reuse, R9 ;  /* 0x000000090c027221 */ /* 0x040fe20000010000 */
[----:B------:R-:W1:Y:S01]  /*b5d0*/  MUFU.EX2 R0, R0 ;  /* 0x0000000000007308 */ /* 0x000e620000000800 */
[----:B------:R-:W-:Y:S01]  /*b5e0*/  F2FP.F16.F32.PACK_AB R183, R12, R183 ;  /* 0x000000b70cb7723e */ /* 0x000fe200000000ff */
[----:B------:R-:W-:Y:S01]  /*b5f0*/  FADD.FTZ R36, R176, R31 ;  /* 0x0000001fb0247221 */ /* 0x000fe20000010000 */
[----:B------:R-:W-:Y:S01]  /*b600*/  FADD.FTZ R9, R177, R2 ;  /* 0x00000002b1097221 */ /* 0x000fe20000010000 */
[C---:B------:R-:W-:Y:S01]  /*b610*/  F2FP.F16.F32.PACK_AB R176, R11.reuse, R176 ;  /* 0x000000b00bb0723e */ /* 0x040fe200000000ff */
[----:B------:R-:W-:Y:S01]  /*b620*/  FFMA.FTZ R2, R66, UR10, -R51 ;  /* 0x0000000a42027c23 */ /* 0x000fe20008010833 */
[----:B------:R-:W-:Y:S01]  /*b630*/  FADD.FTZ R31, R11, R36 ;  /* 0x000000240b1f7221 */ /* 0x000fe20000010000 */
[----:B0-----:R-:W-:Y:S01]  /*b640*/  FADD.FTZ R38, R14, R9 ;  /* 0x000000090e267221 */ /* 0x001fe20000010000 */
[--C-:B------:R-:W-:Y:S01]  /*b650*/  FFMA.FTZ R36, R68, UR10, -R51.reuse ;  /* 0x0000000a44247c23 */ /* 0x100fe20008010833 */
[----:B------:R-:W-:Y:S01]  /*b660*/  FFMA.FTZ R51, R76, UR10, -R51 ;  /* 0x0000000a4c337c23 */ /* 0x000fe20008010833 */
[----:B------:R-:W-:Y:S01]  /*b670*/  FADD.FTZ R40, R178, R31 ;  /* 0x0000001fb2287221 */ /* 0x000fe20000010000 */
[----:B------:R-:W-:Y:S01]  /*b680*/  FADD.FTZ R9, R179, R38 ;  /* 0x00000026b3097221 */ /* 0x000fe20000010000 */
[----:B------:R-:W0:Y:S01]  /*b690*/  MUFU.EX2 R2, R2 ;  /* 0x0000000200027308 */ /* 0x000e220000000800 */
[-C--:B------:R-:W-:Y:S01]  /*b6a0*/  FMUL.FTZ R97, R97, R7.reuse ;  /* 0x0000000761617220 */ /* 0x080fe20000410000 */
[----:B------:R-:W-:Y:S01]  /*b6b0*/  FADD.FTZ R31, R15, R40 ;  /* 0x000000280f1f7221 */ /* 0x000fe20000010000 */
[----:B------:R-:W-:Y:S01]  /*b6c0*/  FADD.FTZ R38, R20, R9 ;  /* 0x0000000914267221 */ /* 0x000fe20000010000 */
[-C--:B------:R-:W-:Y:S01]  /*b6d0*/  FMUL.FTZ R100, R100, R7.reuse ;  /* 0x0000000764647220 */ /* 0x080fe20000410000 */
[-C--:B------:R-:W-:Y:S01]  /*b6e0*/  FMUL.FTZ R101, R101, R7.reuse ;  /* 0x0000000765657220 */ /* 0x080fe20000410000 */
[----:B------:R-:W-:Y:S01]  /*b6f0*/  FADD.FTZ R40, R172, R31 ;  /* 0x0000001fac287221 */ /* 0x000fe20000010000 */
[----:B------:R-:W-:Y:S01]  /*b700*/  FADD.FTZ R9, R173, R38 ;  /* 0x00000026ad097221 */ /* 0x000fe20000010000 */
[----:B------:R-:W2:Y:S01]  /*b710*/  MUFU.EX2 R36, R36 ;  /* 0x0000002400247308 */ /* 0x000ea20000000800 */
[-C--:B------:R-:W-:Y:S01]  /*b720*/  FMUL.FTZ R104, R104, R7.reuse ;  /* 0x0000000768687220 */ /* 0x080fe20000410000 */
[----:B------:R-:W-:Y:S01]  /*b730*/  FADD.FTZ R31, R21, R40 ;  /* 0x00000028151f7221 */ /* 0x000fe20000010000 */
[----:B------:R-:W-:Y:S01]  /*b740*/  FADD.FTZ R38, R24, R9 ;  /* 0x0000000918267221 */ /* 0x000fe20000010000 */
[-C--:B------:R-:W-:Y:S01]  /*b750*/  FMUL.FTZ R105, R105, R7.reuse ;  /* 0x0000000769697220 */ /* 0x080fe20000410000 */
[-C--:B------:R-:W-:Y:S01]  /*b760*/  FMUL.FTZ R108, R108, R7.reuse ;  /* 0x000000076c6c7220 */ /* 0x080fe20000410000 */
[----:B------:R-:W-:Y:S01]  /*b770*/  FADD.FTZ R40, R174, R31 ;  /* 0x0000001fae287221 */ /* 0x000fe20000010000 */
[----:B------:R-:W-:Y:S01]  /*b780*/  FADD.FTZ R9, R175, R38 ;  /* 0x00000026af097221 */ /* 0x000fe20000010000 */
[----:B------:R-:W3:Y:S01]  /*b790*/  MUFU.EX2 R51, R51 ;  /* 0x0000003300337308 */ /* 0x000ee20000000800 */
[-C--:B------:R-:W-:Y:S01]  /*b7a0*/  FMUL.FTZ R109, R109, R7.reuse ;  /* 0x000000076d6d7220 */ /* 0x080fe20000410000 */
[----:B------:R-:W-:Y:S01]  /*b7b0*/  FADD.FTZ R31, R13, R40 ;  /* 0x000000280d1f7221 */ /* 0x000fe20000010000 */
[----:B------:R-:W-:Y:S01]  /*b7c0*/  FADD.FTZ R38, R26, R9 ;  /* 0x000000091a267221 */ /* 0x000fe20000010000 */
[-C--:B------:R-:W-:Y:S01]  /*b7d0*/  FMUL.FTZ R112, R112, R7.reuse ;  /* 0x0000000770707220 */ /* 0x080fe20000410000 */
        /* <DEDUP_REMOVED lines=27> */
[----:B-1----:R-:W-:Y:S01]  /*b990*/  F2FP.F16.F32.PACK_AB R167, R0, R167 ;  /* 0x000000a700a7723e */ /* 0x002fe200000000ff */
[-C--:B------:R-:W-:Y:S01]  /*b9a0*/  FMUL.FTZ R140, R140, R7.reuse ;  /* 0x000000078c8c7220 */ /* 0x080fe20000410000 */
[----:B------:R-:W-:Y:S01]  /*b9b0*/  FADD.FTZ R11, R33, R12 ;  /* 0x0000000c210b7221 */ /* 0x000fe20000010000 */
[----:B------:R-:W-:Y:S01]  /*b9c0*/  FADD.FTZ R10, R0, R9 ;  /* 0x00000009000a7221 */ /* 0x000fe20000010000 */
[-C--:B------:R-:W-:Y:S01]  /*b9d0*/  FMUL.FTZ R141, R141, R7.reuse ;  /* 0x000000078d8d7220 */ /* 0x080fe20000410000 */
[----:B------:R-:W-:Y:S01]  /*b9e0*/  FMUL.FTZ R144, R144, R7 ;  /* 0x0000000790907220 */ /* 0x000fe20000410000 */
[----:B------:R-:W-:Y:S01]  /*b9f0*/  FADD.FTZ R12, R160, R11 ;  /* 0x0000000ba00c7221 */ /* 0x000fe20000010000 */
[----:B------:R-:W-:Y:S01]  /*ba00*/  FADD.FTZ R9, R161, R10 ;  /* 0x0000000aa1097221 */ /* 0x000fe20000010000 */
[C---:B0-----:R-:W-:Y:S01]  /*ba10*/  F2FP.F16.F32.PACK_AB R161, R2.reuse, R161 ;  /* 0x000000a102a1723e */ /* 0x041fe200000000ff */
        /* <DEDUP_REMOVED lines=10> */
[----:B--2---:R-:W-:Y:S01]  /*bac0*/  FADD.FTZ R10, R36, R9 ;  /* 0x00000009240a7221 */ /* 0x004fe20000010000 */
        /* <DEDUP_REMOVED lines=31> */
[----:B------:R-:W-:Y:S01]  /*bcc0*/  F2FP.F16.F32.PACK_AB R169, R28, R169 ;  /* 0x000000a91ca9723e */ /* 0x000fe200000000ff */
[----:B---3--:R-:W-:Y:S01]  /*bcd0*/  FADD.FTZ R0, R51, R10 ;  /* 0x0000000a33007221 */ /* 0x008fe20000010000 */
        /* <DEDUP_REMOVED lines=9> */
[-C--:B------:R-:W-:Y:S01]  /*bd70*/  FMUL.FTZ R115, R115, R49.reuse ;  /* 0x0000003173737220 */ /* 0x080fe20000410000 */
        /* <DEDUP_REMOVED lines=28> */
.L_x_1221:
[----:B------:R-:W-:-:S13]  /*bf40*/  ISETP.GE.AND P2, PT, R3, UR40, PT ;  /* 0x0000002803007c0c */ /* 0x000fda000bf46270 */
[----:B------:R-:W-:Y:S05]  /*bf50*/  @!P2 BRA `(.L_x_1231) ;  /* 0x000000380038a947 */ /* 0x000fea0003800000 */
[----:B------:R-:W-:Y:S01]  /*bf60*/  IMAD.MOV.U32 R7, RZ, RZ, R6 ;  /* 0x000000ffff077224 */ /* 0x000fe200078e0006 */
[----:B------:R-:W-:Y:S01]  /*bf70*/  UMOV UR60, UR50 ;  /* 0x00000032003c7c82 */ /* 0x000fe20008000000 */
[----:B------:R-:W-:Y:S01]  /*bf80*/  IMAD.MOV.U32 R5, RZ, RZ, R4 ;  /* 0x000000ffff057224 */ /* 0x000fe200078e0004 */
[----:B------:R-:W-:Y:S01]  /*bf90*/  UMOV UR59, UR47 ;  /* 0x0000002f003b7c82 */ /* 0x000fe20008000000 */
[----:B------:R-:W-:Y:S01]  /*bfa0*/  ULDC UR56, c[0x0][0x9e4] ;  /* 0x0002790000387ab9 */ /* 0x000fe20000000800 */
[----:B------:R-:W-:Y:S01]  /*bfb0*/  ULDC UR58, c[0x0][0x9d8] ;  /* 0x00027600003a7ab9 */ /* 0x000fe20000000800 */
[----:B------:R-:W-:Y:S01]  /*bfc0*/  ULDC UR55, c[0x0][0x988] ;  /* 0x0002620000377ab9 */ /* 0x000fe20000000800 */
[----:B------:R-:W-:-:S05]  /*bfd0*/  ULDC UR57, c[0x0][0x9e0] ;  /* 0x0002780000397ab9 */ /* 0x000fca0000000800 */
.L_x_1248:
        /* <DEDUP_REMOVED lines=9> */
.L_x_1233:
[----:B------:R-:W-:Y:S01]  /*c070*/  ULEA UR6, UR47, UR41, 0x3 ;  /* 0x000000292f067291 */ /* 0x000fe2000f8e183f */
[----:B------:R-:W-:-:S05]  /*c080*/  IMAD.U32 R4, RZ, RZ, UR50 ;  /* 0x00000032ff047e24 */ /* 0x000fca000f8e00ff */
[----:B------:R-:W-:-:S04]  /*c090*/  SHF.L.U32 R4, R4, 0x1f, RZ ;  /* 0x0000001f04047819 */ /* 0x000fc800000006ff */
[----:B------:R0:W1:Y:S01]  /*c0a0*/  SYNCS.PHASECHK.TRANS64.TRYWAIT P2, [UR6+0x28830], R4 ;  /* 0x02883004ff0075a7 */ /* 0x0000620008040146 */
[----:B------:R-:W-:Y:S05]  /*c0b0*/  @!P0 BRA `(.L_x_1234) ;  /* 0x0000000000048947 */ /* 0x000fea0003800000 */
[----:B------:R-:W-:Y:S01]  /*c0c0*/  BPT.TRAP 0x1 ;  /* 0x000000040000795c */ /* 0x000fe20000300000 */
.L_x_1234:
[----:B-1----:R-:W-:Y:S05]  /*c0d0*/  @P2 BRA `(.L_x_1232) ;  /* 0x0000000000082947 */ /* 0x002fea0003800000 */
[----:B------:R-:W1:Y:S02]  /*c0e0*/  SYNCS.PHASECHK.TRANS64.TRYWAIT P2, [UR6+0x28830], R4 ;  /* 0x02883004ff0075a7 */ /* 0x000e640008040146 */
[----:B-1----:R-:W-:Y:S05]  /*c0f0*/  @!P2 BRA `(.L_x_1235) ;  /* 0x000000e000a4a947 */ /* 0x002fea0003800000 */
.L_x_1232:
        /* <DEDUP_REMOVED lines=47> */
.L_x_1237:
[----:B------:R-:W-:Y:S01]  /*c3f0*/  ULEA UR6, UR59, UR41, 0x3 ;  /* 0x000000293b067291 */ /* 0x000fe2000f8e183f */
[----:B------:R-:W-:-:S05]  /*c400*/  IMAD.U32 R4, RZ, RZ, UR60 ;  /* 0x0000003cff047e24 */ /* 0x000fca000f8e00ff */
[----:B------:R-:W-:-:S04]  /*c410*/  SHF.L.U32 R4, R4, 0x1f, RZ ;  /* 0x0000001f04047819 */ /* 0x000fc800000006ff */
[----:B------:R0:W1:Y:S01]  /*c420*/  SYNCS.PHASECHK.TRANS64.TRYWAIT P2, [UR6+0x28850], R4 ;  /* 0x02885004ff0075a7 */ /* 0x0000620008040146 */
[----:B------:R-:W-:Y:S05]  /*c430*/  @!P0 BRA `(.L_x_1238) ;  /* 0x0000000000048947 */ /* 0x000fea0003800000 */
[----:B------:R-:W-:Y:S01]  /*c440*/  BPT.TRAP 0x1 ;  /* 0x000000040000795c */ /* 0x000fe20000300000 */
.L_x_1238:
[----:B-1----:R-:W-:Y:S05]  /*c450*/  @P2 BRA `(.L_x_1236) ;  /* 0x0000000000082947 */ /* 0x002fea0003800000 */
[----:B------:R-:W1:Y:S02]  /*c460*/  SYNCS.PHASECHK.TRANS64.TRYWAIT P2, [UR6+0x28850], R4 ;  /* 0x02885004ff0075a7 */ /* 0x000e640008040146 */
[----:B-1----:R-:W-:Y:S05]  /*c470*/  @!P2 BRA `(.L_x_1239) ;  /* 0x000000dc00dca947 */ /* 0x002fea0003800000 */
.L_x_1236:
[----:B------:R-:W-:Y:S01]  /*c480*/  UIADD3 UR6, UR41, 0x400, URZ ;  /* 0x0000040029067890 */ /* 0x000fe2000fffe03f */
[----:B------:R-:W-:Y:S01]  /*c490*/  WARPGROUP.ARRIVE ;  /* 0x00000000000079c5 */ /* 0x000fe20000000000 */
[----:B------:R-:W-:-:S05]  /*c4a0*/  UMOV UR7, 0x40000040 ;  /* 0x4000004000077882 */ /* 0x000fca0000000000 */
[----:B------:R-:W2:Y:S01]  /*c4b0*/  S2R R222, SR_TID.X ;  /* 0x0000000000de7919 */ /* 0x000ea20000002100 */
[----:B------:R-:W-:Y:S01]  /*c4c0*/  USHF.R.U32.HI UR6, URZ, 0x4, UR6 ;  /* 0x000000043f067899 */ /* 0x000fe20008011606 */
[----:B------:R-:W-:Y:S01]  /*c4d0*/  PLOP3.LUT P2, PT, PT, PT, UP0, 0x80, 0x0 ;  /* 0x000000000000781c */ /* 0x000fe20003f4f008 */
[----:B------:R-:W-:Y:S02]  /*c4e0*/  IMAD.U32 R8, RZ, RZ, UR47 ;  /* 0x0000002fff087e24 */ /* 0x000fe4000f8e00ff */
[----:B------:R-:W-:Y:S01]  /*c4f0*/  FMUL.FTZ R11, R30, UR58 ;  /* 0x0000003a1e0b7c20 */ /* 0x000fe20008410000 */
[----:B------:R-:W-:Y:S01]  /*c500*/  ULOP3.LUT UR6, UR6, 0x3fff, URZ, 0xc0, !UPT ;  /* 0x00003fff06067892 */ /* 0x000fe2000f8ec03f */
[----:B------:R-:W-:Y:S01]  /*c510*/  FMUL.FTZ R30, R51, UR58 ;  /* 0x0000003a331e7c20 */ /* 0x000fe20008410000 */
[----:B------:R-:W-:Y:S01]  /*c520*/  FMUL.FTZ R13, R31, UR58 ;  /* 0x0000003a1f0d7c20 */ /* 0x000fe20008410000 */
[----:B------:R-:W-:Y:S01]  /*c530*/  @!P1 LEA R8, R8, UR41, 0x3 ;  /* 0x0000002908089c11 */ /* 0x000fe2000f8e18ff */
[----:B------:R-:W-:Y:S01]  /*c540*/  ULOP3.LUT UR6, UR6, 0x4000000, URZ, 0xfc, !UPT ;  /* 0x0400000006067892 */ /* 0x000fe2000f8efc3f */
[----:B------:R-:W-:Y:S01]  /*c550*/  FMUL.FTZ R15, R34, UR58 ;  /* 0x0000003a220f7c20 */ /* 0x000fe20008410000 */
[----:B------:R-:W-:Y:S01]  /*c560*/  FMUL.FTZ R51, R52, UR58 ;  /* 0x0000003a34337c20 */ /* 0x000fe20008410000 */
[----:B01----:R-:W-:Y:S01]  /*c570*/  FMUL.FTZ R4, R24, UR58 ;  /* 0x0000003a18047c20 */ /* 0x003fe20008410000 */
[----:B------:R-:W-:Y:S01]  /*c580*/  ULEA UR10, UR59, UR6, 0xb ;  /* 0x000000063b0a7291 */ /* 0x000fe2000f8e583f */
[----:B------:R-:W-:-:S02]  /*c590*/  @!P1 VIADD R8, R8, 0x28840 ;  /* 0x0002884008089836 */ /* 0x000fc40000000000 */
[----:B------:R-:W-:Y:S01]  /*c5a0*/  FMUL.FTZ R12, R25, UR58 ;  /* 0x0000003a190c7c20 */ /* 0x000fe20008410000 */
        /* <DEDUP_REMOVED lines=35> */
[----:B------:R-:W0:Y:S08]  /*c7e0*/  MUFU.TANH R4, R4 ;  /* 0x0000000400047308 */ /* 0x000e300000002400 */
        /* <DEDUP_REMOVED lines=83> */
[----:B------:R-:W-:Y:S01]  /*cd20*/  IMAD.U32 R73, RZ, RZ, UR46 ;  /* 0x0000002eff497e24 */ /* 0x000fe2000f8e00ff */
        /* <DEDUP_REMOVED lines=45> */
[----:B------:R-:W-:-:S05]  /*d000*/  @P2 IMAD.HI.U32 R9, R66, UR6, RZ ;  /* 0x0000000642092c27 */ /* 0x000fca000f8e00ff */
        /* <DEDUP_REMOVED lines=12> */
[----:B0-234-:R-:W-:Y:S06]  /*d0d0*/  @!P5 BRA `(.L_x_1240) ;  /* 0x00000000005cd947 */ /* 0x01dfec0003800000 */
        /* <DEDUP_REMOVED lines=13> */
.L_x_1242:
[----:B------:R-:W-:-:S05]  /*d1b0*/  IMAD.U32 R70, RZ, RZ, UR56 ;  /* 0x00000038ff467e24 */ /* 0x000fca000f8e00ff */
[----:B------:R-:W-:-:S13]  /*d1c0*/  ISETP.NE.AND P2, PT, R70, 0x1, PT ;  /* 0x000000014600780c */ /* 0x000fda0003f45270 */
[----:B------:R-:W0:Y:S02]  /*d1d0*/  @P2 LDC.64 R8, c[0x0][0x9e8] ;  /* 0x00027a00ff082b82 */ /* 0x000e240000000a00 */
[----:B0-----:R-:W-:-:S05]  /*d1e0*/  @P2 IMAD.HI.U32 R8, R68, R8, RZ ;  /* 0x0000000844082227 */ /* 0x001fca00078e00ff */
[----:B------:R-:W-:-:S07]  /*d1f0*/  @P2 SHF.R.U32.HI R68, RZ, R9, R8 ;  /* 0x00000009ff442219 */ /* 0x000fce0000011608 */
.L_x_1243:
[----:B------:R-:W-:Y:S05]  /*d200*/  BSYNC B0 ;  /* 0x0000000000007941 */ /* 0x000fea0003800000 */
.L_x_1241:
[----:B------:R-:W-:-:S04]  /*d210*/  IMAD R9, R68, R70, -R67 ;  /* 0x0000004644097224 */ /* 0x000fc800078e0a43 */
[----:B------:R-:W-:-:S05]  /*d220*/  IMAD.IADD R8, R9, 0x1, -R16 ;  /* 0x0000000109087824 */ /* 0x000fca00078e0a10 */
[----:B------:R-:W-:Y:S02]  /*d230*/  VIADDMNMX R73, R8, R70, R73, PT ;  /* 0x0000004608497246 */ /* 0x000fe40003800149 */
[----:B------:R-:W-:-:S07]  /*d240*/  VIMNMX R75, R75, R8, !PT ;  /* 0x000000084b4b7248 */ /* 0x000fce0007fe0100 */
.L_x_1240:
[----:B------:R-:W-:-:S04]  /*d250*/  ISETP.GT.AND P2, PT, R3, -0x1, PT ;  /* 0xffffffff0300780c */ /* 0x000fc80003f44270 */
[C---:B------:R-:W-:Y:S02]  /*d260*/  ISETP.GT.AND P4, PT, R75.reuse, RZ, P2 ;  /* 0x000000ff4b00720c */ /* 0x040fe40001784270 */
[----:B------:R-:W-:Y:S02]  /*d270*/  ISETP.GT.AND P6, PT, R75, 0x1, P2 ;  /* 0x000000014b00780c */ /* 0x000fe400017c4270 */
[C---:B------:R-:W-:Y:S02]  /*d280*/  ISETP.LT.OR P4, PT, R73.reuse, 0x1, P4 ;  /* 0x000000014900780c */ /* 0x040fe40002781670 */
[----:B------:R-:W-:Y:S02]  /*d290*/  ISETP.LT.OR P6, PT, R73, 0x2, P6 ;  /* 0x000000024900780c */ /* 0x000fe400037c1670 */
[----:B------:R-:W-:Y:S02]  /*d2a0*/  ISETP.GT.AND P3, PT, R75, 0x8, P2 ;  /* 0x000000084b00780c */ /* 0x000fe40001764270 */
[----:B------:R-:W-:-:S02]  /*d2b0*/  FSEL R82, R4, -INF , !P4 ;  /* 0xff80000004527808 */ /* 0x000fc40006000000 */
[----:B------:R-:W-:Y:S01]  /*d2c0*/  FSEL R80, R12, -INF , !P6 ;  /* 0xff8000000c507808 */ /* 0x000fe20007000000 */
[----:B------:R-:W0:Y:S01]  /*d2d0*/  SHFL.IDX PT, R4, R66, 0x1, 0x1c1f ;  /* 0x003c1f0042047f89 */ /* 0x000e2200000e0000 */
[C---:B------:R-:W-:Y:S02]  /*d2e0*/  ISETP.GT.AND P4, PT, R75.reuse, 0x9, P2 ;  /* 0x000000094b00780c */ /* 0x040fe40001784270 */
[----:B------:R-:W-:Y:S02]  /*d2f0*/  ISETP.GT.AND P6, PT, R75, 0x10, P2 ;  /* 0x000000104b00780c */ /* 0x000fe400017c4270 */
[C---:B------:R-:W-:Y:S02]  /*d300*/  ISETP.LT.OR P3, PT, R73.reuse, 0x9, P3 ;  /* 0x000000094900780c */ /* 0x040fe40001f61670 */
[C---:B------:R-:W-:Y:S02]  /*d310*/  ISETP.LT.OR P4, PT, R73.reuse, 0xa, P4 ;  /* 0x0000000a4900780c */ /* 0x040fe40002781670 */
[----:B------:R-:W-:-:S02]  /*d320*/  ISETP.LT.OR P6, PT, R73, 0x11, P6 ;  /* 0x000000114900780c */ /* 0x000fc400037c1670 */
[----:B------:R-:W-:Y:S02]  /*d330*/  FSEL R78, R14, -INF , !P3 ;  /* 0xff8000000e4e7808 */ /* 0x000fe40005800000 */
[----:B------:R-:W-:Y:S02]  /*d340*/  ISETP.GT.AND P3, PT, R75, 0x11, P2 ;  /* 0x000000114b00780c */ /* 0x000fe40001764270 */
[----:B------:R-:W-:Y:S02]  /*d350*/  FSEL R164, R164, -INF , !P4 ;  /* 0xff800000a4a47808 */ /* 0x000fe40006000000 */
[----:B------:R-:W-:Y:S02]  /*d360*/  FSEL R68, R165, -INF , !P6 ;  /* 0xff800000a5447808 */ /* 0x000fe40007000000 */
[C---:B------:R-:W-:Y:S02]  /*d370*/  ISETP.GT.AND P4, PT, R75.reuse, 0x18, P2 ;  /* 0x000000184b00780c */ /* 0x040fe40001784270 */
[----:B------:R-:W-:-:S02]  /*d380*/  ISETP.GT.AND P6, PT, R75, 0x19, P2 ;  /* 0x000000194b00780c */ /* 0x000fc400017c4270 */
[----:B------:R-:W-:Y:S01]  /*d390*/  ISETP.LT.OR P3, PT, R73, 0x12, P3 ;  /* 0x000000124900780c */ /* 0x000fe20001f61670 */
[----:B0-----:R-:W-:Y:S01]  /*d3a0*/  IMAD.IADD R66, R79, 0x1, R4 ;  /* 0x000000014f427824 */ /* 0x001fe200078e0204 */
[C---:B------:R-:W-:Y:S02]  /*d3b0*/  ISETP.LT.OR P4, PT, R73.reuse, 0x19, P4 ;  /* 0x000000194900780c */ /* 0x040fe40002781670 */
[----:B------:R-:W-:Y:S02]  /*d3c0*/  ISETP.LT.OR P6, PT, R73, 0x1a, P6 ;  /* 0x0000001a4900780c */ /* 0x000fe400037c1670 */
[----:B------:R-:W-:Y:S02]  /*d3d0*/  FSEL R166, R166, -INF , !P3 ;  /* 0xff800000a6a67808 */ /* 0x000fe40005800000 */
[----:B------:R-:W-:Y:S02]  /*d3e0*/  ISETP.GT.AND P3, PT, R75, 0x20, P2 ;  /* 0x000000204b00780c */ /* 0x000fe40001764270 */
[----:B------:R-:W-:-:S02]  /*d3f0*/  FSEL R70, R167, -INF , !P4 ;  /* 0xff800000a7467808 */ /* 0x000fc40006000000 */
[----:B------:R-:W-:Y:S02]  /*d400*/  FSEL R160, R160, -INF , !P6 ;  /* 0xff800000a0a07808 */ /* 0x000fe40007000000 */
        /* <DEDUP_REMOVED lines=11> */
[C---:B------:R-:W-:Y:S02]  /*d4c0*/  ISETP.LT.OR P3, PT, R73.reuse, 0x2a, P3 ;  /* 0x0000002a4900780c */ /* 0x040fe40001f61670 */
        /* <DEDUP_REMOVED lines=12> */
[C---:B------:R-:W-:Y:S02]  /*d590*/  ISETP.GT.AND P3, PT, R75.reuse, 0x41, P2 ;  /* 0x000000414b00780c */ /* 0x040fe40001764270 */
        /* <DEDUP_REMOVED lines=35> */
[----:B------:R-:W-:Y:S02]  /*d7d0*/  FSEL R61, R63, -INF , !P4 ;  /* 0xff8000003f3d7808 */ /* 0x000fe40006000000 */
[----:B------:R-:W-:Y:S02]  /*d7e0*/  FSEL R62, R64, -INF , !P6 ;  /* 0xff800000403e7808 */ /* 0x000fe40007000000 */
[C---:B------:R-:W-:Y:S02]  /*d7f0*/  ISETP.GT.AND P3, PT, R75.reuse, 0x71, P2 ;  /* 0x000000714b00780c */ /* 0x040fe40001764270 */
[C---:B------:R-:W-:Y:S02]  /*d800*/  ISETP.GT.AND P4, PT, R75.reuse, 0x78, P2 ;  /* 0x000000784b00780c */ /* 0x040fe40001784270 */
[----:B------:R-:W-:-:S02]  /*d810*/  ISETP.GT.AND P6, PT, R75, 0x79, P2 ;  /* 0x000000794b00780c */ /* 0x000fc400017c4270 */
[C---:B------:R-:W-:Y:S02]  /*d820*/  ISETP.LT.OR P3, PT, R73.reuse, 0x72, P3 ;  /* 0x000000724900780c */ /* 0x040fe40001f61670 */
[C---:B------:R-:W-:Y:S02]  /*d830*/  ISETP.LT.OR P4, PT, R73.reuse, 0x79, P4 ;  /* 0x000000794900780c */ /* 0x040fe40002781670 */
[----:B------:R-:W-:Y:S01]  /*d840*/  ISETP.LT.OR P6, PT, R73, 0x7a, P6 ;  /* 0x0000007a4900780c */ /* 0x000fe200037c1670 */
[----:B------:R-:W-:Y:S01]  /*d850*/  IMAD.IADD R73, R81, 0x1, R4 ;  /* 0x0000000151497824 */ /* 0x000fe200078e0204 */
[----:B------:R-:W-:Y:S02]  /*d860*/  FSEL R65, R65, -INF , !P3 ;  /* 0xff80000041417808 */ /* 0x000fe40005800000 */
[----:B------:R-:W-:Y:S02]  /*d870*/  FSEL R63, R69, -INF , !P4 ;  /* 0xff800000453f7808 */ /* 0x000fe40006000000 */
[----:B------:R-:W-:Y:S01]  /*d880*/  FSEL R64, R71, -INF , !P6 ;  /* 0xff80000047407808 */ /* 0x000fe20007000000 */
[----:B------:R-:W-:Y:S06]  /*d890*/  @!P5 BRA `(.L_x_1244) ;  /* 0x00000000005cd947 */ /* 0x000fec0003800000 */
        /* <DEDUP_REMOVED lines=13> */
.L_x_1246:
[----:B------:R-:W-:-:S05]  /*d970*/  IMAD.U32 R71, RZ, RZ, UR56 ;  /* 0x00000038ff477e24 */ /* 0x000fca000f8e00ff */
[----:B------:R-:W-:-:S13]  /*d980*/  ISETP.NE.AND P3, PT, R71, 0x1, PT ;  /* 0x000000014700780c */ /* 0x000fda0003f65270 */
[----:B------:R-:W0:Y:S02]  /*d990*/  @P3 LDC.64 R8, c[0x0][0x9e8] ;  /* 0x00027a00ff083b82 */ /* 0x000e240000000a00 */
[----:B0-----:R-:W-:-:S05]  /*d9a0*/  @P3 IMAD.HI.U32 R8, R4, R8, RZ ;  /* 0x0000000804083227 */ /* 0x001fca00078e00ff */
[----:B------:R-:W-:-:S07]  /*d9b0*/  @P3 SHF.R.U32.HI R4, RZ, R9, R8 ;  /* 0x00000009ff043219 */ /* 0x000fce0000011608 */
.L_x_1247:
[----:B------:R-:W-:Y:S05]  /*d9c0*/  BSYNC B0 ;  /* 0x0000000000007941 */ /* 0x000fea0003800000 */
.L_x_1245:
[----:B------:R-:W-:-:S04]  /*d9d0*/  IMAD R67, R4, R71, -R67 ;  /* 0x0000004704437224 */ /* 0x000fc800078e0a43 */
[----:B------:R-:W-:-:S05]  /*d9e0*/  IMAD.IADD R67, R67, 0x1, -R16 ;  /* 0x0000000143437824 */ /* 0x000fca00078e0a10 */
[----:B------:R-:W-:Y:S02]  /*d9f0*/  VIADDMNMX R66, R67, R71, R66, PT ;  /* 0x0000004743427246 */ /* 0x000fe40003800142 */
[----:B------:R-:W-:-:S07]  /*da00*/  VIMNMX R73, R73, R67, !PT ;  /* 0x0000004349497248 */ /* 0x000fce0007fe0100 */
.L_x_1244:
        /* <DEDUP_REMOVED lines=21> */
[----:B------:R-:W-:Y:S02]  /*db60*/  ISETP.GT.AND P6, PT, R73, 0x8, P2 ;  /* 0x000000084900780c */ /* 0x000fe400017c4270 */
        /* <DEDUP_REMOVED lines=17> */
[----:B------:R-:W-:Y:S02]  /*dc80*/  ISETP.LT.OR P4, PT, R66, 0x11, P4 ;  /* 0x000000114200780c */ /* 0x000fe40002781670 */
[----:B------:R-:W-:Y:S02]  /*dc90*/  FMNMX.FTZ R9, R14, R9, !PT ;  /* 0x000000090e097209 */ /* 0x000fe40007810000 */
[----:B------:R-:W-:Y:S02]  /*dca0*/  FSEL R26, R26, -INF , !P3 ;  /* 0xff8000001a1a7808 */ /* 0x000fe40005800000 */
[----:B------:R-:W-:Y:S02]  /*dcb0*/  FMNMX.FTZ R4, R54, R9, !PT ;  /* 0x0000000936047209 */ /* 0x000fe40007810000 */
[----:B------:R-:W-:-:S02]  /*dcc0*/  ISETP.GT.AND P3, PT, R73, RZ, P2 ;  /* 0x000000ff4900720c */ /* 0x000fc40001764270 */
        /* <DEDUP_REMOVED lines=20> */
[----:B------:R-:W-:-:S05]  /*de10*/  FMNMX.FTZ R9, R64, R9, !PT ;  /* 0x0000000940097209 */ /* 0x000fca0007810000 */
[----:B------:R-:W0:Y:S02]  /*de20*/  SHFL.BFLY PT, R4, R9, 0x2, 0x1f ;  /* 0x0c401f0009047f89 */ /* 0x000e2400000e0000 */
[----:B0-----:R-:W-:-:S05]  /*de30*/  FMNMX.FTZ R8, R9, R4, !PT ;  /* 0x0000000409087209 */ /* 0x001fca0007810000 */
[----:B------:R-:W0:Y:S02]  /*de40*/  SHFL.BFLY PT, R67, R8, 0x1, 0x1f ;  /* 0x0c201f0008437f89 */ /* 0x000e2400000e0000 */
[----:B0-----:R-:W-:Y:S02]  /*de50*/  FMNMX.FTZ R4, R8, R67, !PT ;  /* 0x0000004308047209 */ /* 0x001fe40007810000 */
[----:B------:R-:W-:Y:S02]  /*de60*/  FSEL R8, R27, -INF , !P4 ;  /* 0xff8000001b087808 */ /* 0x000fe40006000000 */
[C---:B------:R-:W-:Y:S01]  /*de70*/  FSETP.NEU.FTZ.AND P6, PT, R4.reuse, -INF , PT ;  /* 0xff8000000400780b */ /* 0x040fe20003fdd000 */
[----:B------:R-:W-:Y:S01]  /*de80*/  FMUL.FTZ R9, R4, UR10 ;  /* 0x0000000a04097c20 */ /* 0x000fe20008410000 */
[----:B------:R-:W-:-:S04]  /*de90*/  ISETP.GT.AND P4, PT, R73, 0x29, P2 ;  /* 0x000000294900780c */ /* 0x000fc80001784270 */
[----:B------:R-:W-:Y:S02]  /*dea0*/  FSEL R9, R9, RZ, P6 ;  /* 0x000000ff09097208 */ /* 0x000fe40003000000 */
[----:B------:R-:W-:-:S03]  /*deb0*/  ISETP.LT.OR P4, PT, R66, 0x2a, P4 ;  /* 0x0000002a4200780c */ /* 0x000fc60002781670 */
[--C-:B------:R-:W-:Y:S01]  /*dec0*/  FFMA.FTZ R182, R78, UR10, -R9.reuse ;  /* 0x0000000a4eb67c23 */ /* 0x100fe20008010809 */
[----:B------:R-:W-:Y:S01]  /*ded0*/  FSEL R78, R6, -INF , !P3 ;  /* 0xff800000064e7808 */ /* 0x000fe20005800000 */
        /* <DEDUP_REMOVED lines=12> */
[----:B------:R0:W-:Y:S01]  /*dfa0*/  MUFU.EX2 R27, R164 ;  /* 0x000000a4001b7308 */ /* 0x0001e20000000800 */
        /* <DEDUP_REMOVED lines=9> */
[--C-:B0-----:R-:W-:Y:S01]  /*e040*/  FFMA.FTZ R164, R12, UR10, -R9.reuse ;  /* 0x0000000a0ca47c23 */ /* 0x101fe20008010809 */
[----:B------:R-:W-:Y:S01]  /*e050*/  FMNMX.FTZ R6, R20, R71, !PT ;  /* 0x0000004714067209 */ /* 0x000fe20007810000 */
[--C-:B------:R-:W-:Y:S01]  /*e060*/  FFMA.FTZ R31, R160, UR10, -R9.reuse ;  /* 0x0000000aa01f7c23 */ /* 0x100fe20008010809 */
[----:B------:R-:W-:Y:S01]  /*e070*/  ISETP.GT.AND P3, PT, R73, 0x40, P2 ;  /* 0x000000404900780c */ /* 0x000fe20001764270 */
[--C-:B------:R-:W-:Y:S01]  /*e080*/  FFMA.FTZ R160, R54, UR10, -R9.reuse ;  /* 0x0000000a36a07c23 */ /* 0x100fe20008010809 */
[----:B------:R-:W-:Y:S01]  /*e090*/  FMNMX.FTZ R71, R21, R6, !PT ;  /* 0x0000000615477209 */ /* 0x000fe20007810000 */
[--C-:B------:R-:W-:Y:S01]  /*e0a0*/  FFMA.FTZ R67, R82, UR10, -R9.reuse ;  /* 0x0000000a52437c23 */ /* 0x100fe20008010809 */
[----:B------:R-:W-:Y:S01]  /*e0b0*/  FSEL R28, R28, -INF , !P4 ;  /* 0xff8000001c1c7808 */ /* 0x000fe20006000000 */
[--C-:B-1----:R-:W-:Y:S01]  /*e0c0*/  FFMA.FTZ R166, R53, UR10, -R9.reuse ;  /* 0x0000000a35a67c23 */ /* 0x102fe20008010809 */
[----:B------:R-:W-:Y:S01]  /*e0d0*/  ISETP.LT.OR P3, PT, R66, 0x41, P3 ;  /* 0x000000414200780c */ /* 0x000fe20001f61670 */
[--C-:B------:R-:W-:Y:S01]  /*e0e0*/  FFMA.FTZ R180, R80, UR10, -R9.reuse ;  /* 0x0000000a50b47c23 */ /* 0x100fe20008010809 */
[----:B------:R-:W-:Y:S01]  /*e0f0*/  ISETP.GT.AND P4, PT, R73, 0x31, P2 ;  /* 0x000000314900780c */ /* 0x000fe20001784270 */
[----:B------:R-:W-:Y:S01]  /*e100*/  MUFU.EX2 R67, R67 ;  /* 0x0000004300437308 */ /* 0x000fe20000000800 */
[----:B------:R-:W-:Y:S01]  /*e110*/  FMNMX.FTZ R6, R24, R71, !PT ;  /* 0x0000004718067209 */ /* 0x000fe20007810000 */
[--C-:B------:R-:W-:Y:S01]  /*e120*/  FFMA.FTZ R172, R162, UR10, -R9.reuse ;  /* 0x0000000aa2ac7c23 */ /* 0x100fe20008010809 */
[----:B------:R-:W-:Y:S01]  /*e130*/  FSEL R70, R33, -INF , !P3 ;  /* 0xff80000021467808 */ /* 0x000fe20005800000 */
[--C-:B------:R-:W-:Y:S01]  /*e140*/  FFMA.FTZ R170, R51, UR10, -R9.reuse ;  /* 0x0000000a33aa7c23 */ /* 0x100fe20008010809 */
[----:B------:R-:W-:Y:S01]  /*e150*/  ISETP.LT.OR P4, PT, R66, 0x32, P4 ;  /* 0x000000324200780c */ /* 0x000fe20002781670 */
[--C-:B------:R-:W-:Y:S01]  /*e160*/  FFMA.FTZ R76, R76, UR10, -R9.reuse ;  /* 0x0000000a4c4c7c23 */ /* 0x100fe20008010809 */
[----:B------:R-:W-:Y:S01]  /*e170*/  FMNMX.FTZ R33, R25, R6, !PT ;  /* 0x0000000619217209 */ /* 0x000fe20007810000 */
[----:B------:R-:W-:Y:S01]  /*e180*/  MUFU.EX2 R180, R180 ;  /* 0x000000b400b47308 */ /* 0x000fe20000000800 */
[----:B------:R-:W-:Y:S01]  /*e190*/  FSEL R30, R30, -INF , !P4 ;  /* 0xff8000001e1e7808 */ /* 0x000fe20006000000 */
[--C-:B------:R-:W-:Y:S01]  /*e1a0*/  FFMA.FTZ R162, R56, UR10, -R9.reuse ;  /* 0x0000000a38a27c23 */ /* 0x100fe20008010809 */
[----:B------:R-:W-:Y:S01]  /*e1b0*/  FMNMX.FTZ R71, R26, R33, !PT ;  /* 0x000000211a477209 */ /* 0x000fe20007810000 */
[--C-:B------:R-:W-:Y:S01]  /*e1c0*/  FFMA.FTZ R156, R58, UR10, -R9.reuse ;  /* 0x0000000a3a9c7c23 */ /* 0x100fe20008010809 */
[----:B------:R-:W-:Y:S01]  /*e1d0*/  ISETP.GT.AND P4, PT, R73, 0x39, P2 ;  /* 0x000000394900780c */ /* 0x000fe20001784270 */
[--C-:B------:R-:W-:Y:S01]  /*e1e0*/  FFMA.FTZ R51, R59, UR10, -R9.reuse ;  /* 0x0000000a3b337c23 */ /* 0x100fe20008010809 */
[----:B------:R-:W-:Y:S01]  /*e1f0*/  ISETP.GT.AND P3, PT, R73, 0x48, P2 ;  /* 0x000000484900780c */ /* 0x000fe20001764270 */
[--C-:B------:R-:W-:Y:S01]  /*e200*/  FFMA.FTZ R158, R60, UR10, -R9.reuse ;  /* 0x0000000a3c9e7c23 */ /* 0x100fe20008010809 */
[----:B------:R-:W-:Y:S01]  /*e210*/  FMNMX.FTZ R75, R8, R71, !PT ;  /* 0x00000047084b7209 */ /* 0x000fe20007810000 */
[--C-:B------:R-:W-:Y:S01]  /*e220*/  FFMA.FTZ R152, R62, UR10, -R9.reuse ;  /* 0x0000000a3e987c23 */ /* 0x100fe20008010809 */
[C---:B------:R-:W-:Y:S01]  /*e230*/  ISETP.LT.OR P4, PT, R66.reuse, 0x3a, P4 ;  /* 0x0000003a4200780c */ /* 0x040fe20002781670 */
[--C-:B------:R-:W-:Y:S01]  /*e240*/  FFMA.FTZ R154, R63, UR10, -R9.reuse ;  /* 0x0000000a3f9a7c23 */ /* 0x100fe20008010809 */
[----:B------:R-:W-:Y:S01]  /*e250*/  ISETP.LT.OR P3, PT, R66, 0x49, P3 ;  /* 0x000000494200780c */ /* 0x000fe20001f61670 */
[----:B------:R-:W-:Y:S01]  /*e260*/  FFMA.FTZ R64, R64, UR10, -R9 ;  /* 0x0000000a40407c23 */ /* 0x000fe20008010809 */
[----:B------:R-:W-:Y:S01]  /*e270*/  FMNMX.FTZ R75, R28, R75, !PT ;  /* 0x0000004b1c4b7209 */ /* 0x000fe20007810000 */
[----:B------:R-:W-:Y:S01]  /*e280*/  MUFU.EX2 R182, R182 ;  /* 0x000000b600b67308 */ /* 0x000fe20000000800 */
[----:B------:R-:W-:-:S02]  /*e290*/  FSEL R32, R32, -INF , !P4 ;  /* 0xff80000020207808 */ /* 0x000fc40006000000 */
[----:B------:R-:W-:Y:S02]  /*e2a0*/  ISETP.GT.AND P4, PT, R73, 0x41, P2 ;  /* 0x000000414900780c */ /* 0x000fe40001784270 */
[----:B------:R-:W-:Y:S01]  /*e2b0*/  FSEL R71, R35, -INF , !P3 ;  /* 0xff80000023477808 */ /* 0x000fe20005800000 */
[----:B------:R-:W-:Y:S01]  /*e2c0*/  FFMA.FTZ R35, R74, UR10, -R9 ;  /* 0x0000000a4a237c23 */ /* 0x000fe20008010809 */
[----:B------:R-:W-:Y:S01]  /*e2d0*/  ISETP.GT.AND P3, PT, R73, 0x50, P2 ;  /* 0x000000504900780c */ /* 0x000fe20001764270 */
[----:B------:R-:W-:Y:S01]  /*e2e0*/  MUFU.EX2 R176, R176 ;  /* 0x000000b000b07308 */ /* 0x000fe20000000800 */
[----:B------:R-:W-:Y:S02]  /*e2f0*/  FMNMX.FTZ R75, R68, R75, !PT ;  /* 0x0000004b444b7209 */ /* 0x000fe40007810000 */
[C---:B------:R-:W-:Y:S02]  /*e300*/  ISETP.LT.OR P4, PT, R66.reuse, 0x42, P4 ;  /* 0x000000424200780c */ /* 0x040fe40002781670 */
[----:B------:R-:W-:-:S02]  /*e310*/  ISETP.LT.OR P3, PT, R66, 0x51, P3 ;  /* 0x000000514200780c */ /* 0x000fc40001f61670 */
[----:B------:R-:W-:Y:S01]  /*e320*/  FMNMX.FTZ R6, R30, R75, !PT ;  /* 0x0000004b1e067209 */ /* 0x000fe20007810000 */
[----:B------:R-:W-:Y:S01]  /*e330*/  FFMA.FTZ R75, R49, UR10, -R9 ;  /* 0x0000000a314b7c23 */ /* 0x000fe20008010809 */
[----:B------:R-:W-:Y:S01]  /*e340*/  FSEL R34, R34, -INF , !P4 ;  /* 0xff80000022227808 */ /* 0x000fe20006000000 */
[----:B------:R-:W-:Y:S01]  /*e350*/  MUFU.EX2 R178, R178 ;  /* 0x000000b200b27308 */ /* 0x000fe20000000800 */
[----:B------:R-:W-:Y:S02]  /*e360*/  ISETP.GT.AND P4, PT, R73, 0x49, P2 ;  /* 0x000000494900780c */ /* 0x000fe40001784270 */
[----:B------:R-:W-:Y:S02]  /*e370*/  FSEL R74, R37, -INF , !P3 ;  /* 0xff800000254a7808 */ /* 0x000fe40005800000 */
[----:B------:R-:W-:Y:S02]  /*e380*/  FMNMX.FTZ R37, R69, R6, !PT ;  /* 0x0000000645257209 */ /* 0x000fe40007810000 */
[----:B------:R-:W-:Y:S01]  /*e390*/  ISETP.LT.OR P4, PT, R66, 0x4a, P4 ;  /* 0x0000004a4200780c */ /* 0x000fe20002781670 */
[----:B------:R-:W-:Y:S01]  /*e3a0*/  MUFU.EX2 R31, R31 ;  /* 0x0000001f001f7308 */ /* 0x000fe20000000800 */
[----:B------:R-:W-:-:S02]  /*e3b0*/  FMNMX.FTZ R37, R32, R37, !PT ;  /* 0x0000002520257209 */ /* 0x000fc40007810000 */
[----:B------:R-:W-:Y:S02]  /*e3c0*/  FSEL R36, R36, -INF , !P4 ;  /* 0xff80000024247808 */ /* 0x000fe40006000000 */
[C---:B------:R-:W-:Y:S02]  /*e3d0*/  ISETP.GT.AND P3, PT, R73.reuse, 0x58, P2 ;  /* 0x000000584900780c */ /* 0x040fe40001764270 */
[----:B------:R-:W-:Y:S01]  /*e3e0*/  ISETP.GT.AND P4, PT, R73, 0x51, P2 ;  /* 0x000000514900780c */ /* 0x000fe20001784270 */
[----:B------:R-:W-:Y:S01]  /*e3f0*/  MUFU.EX2 R172, R172 ;  /* 0x000000ac00ac7308 */ /* 0x000fe20000000800 */
[----:B------:R-:W-:Y:S02]  /*e400*/  FMNMX.FTZ R37, R70, R37, !PT ;  /* 0x0000002546257209 */ /* 0x000fe40007810000 */
[C---:B------:R-:W-:Y:S02]  /*e410*/  ISETP.LT.OR P3, PT, R66.reuse, 0x59, P3 ;  /* 0x000000594200780c */ /* 0x040fe40001f61670 */
[----:B------:R-:W-:-:S02]  /*e420*/  ISETP.LT.OR P4, PT, R66, 0x52, P4 ;  /* 0x000000524200780c */ /* 0x000fc40002781670 */
[----:B------:R-:W-:Y:S01]  /*e430*/  FMNMX.FTZ R6, R34, R37, !PT ;  /* 0x0000002522067209 */ /* 0x000fe20007810000 */
[----:B------:R-:W-:Y:S01]  /*e440*/  MUFU.EX2 R33, R76 ;  /* 0x0000004c00217308 */ /* 0x000fe20000000800 */
[----:B------:R-:W-:Y:S02]  /*e450*/  FSEL R72, R39, -INF , !P3 ;  /* 0xff80000027487808 */ /* 0x000fe40005800000 */
[----:B------:R-:W-:Y:S02]  /*e460*/  FSEL R38, R38, -INF , !P4 ;  /* 0xff80000026267808 */ /* 0x000fe40006000000 */
[----:B------:R-:W-:Y:S02]  /*e470*/  FMNMX.FTZ R39, R71, R6, !PT ;  /* 0x0000000647277209 */ /* 0x000fe40007810000 */
[C---:B------:R-:W-:Y:S01]  /*e480*/  ISETP.GT.AND P4, PT, R73.reuse, 0x59, P2 ;  /* 0x000000594900780c */ /* 0x040fe20001784270 */
[----:B------:R-:W-:Y:S01]  /*e490*/  MUFU.EX2 R174, R174 ;  /* 0x000000ae00ae7308 */ /* 0x000fe20000000800 */
[----:B------:R-:W-:-:S02]  /*e4a0*/  ISETP.GT.AND P3, PT, R73, 0x60, P2 ;  /* 0x000000604900780c */ /* 0x000fc40001764270 */
[----:B------:R-:W-:Y:S02]  /*e4b0*/  FMNMX.FTZ R39, R36, R39, !PT ;  /* 0x0000002724277209 */ /* 0x000fe40007810000 */
[C---:B------:R-:W-:Y:S02]  /*e4c0*/  ISETP.LT.OR P4, PT, R66.reuse, 0x5a, P4 ;  /* 0x0000005a4200780c */ /* 0x040fe40002781670 */
[----:B------:R-:W-:Y:S01]  /*e4d0*/  ISETP.LT.OR P3, PT, R66, 0x61, P3 ;  /* 0x000000614200780c */ /* 0x000fe20001f61670 */
[----:B------:R-:W-:Y:S01]  /*e4e0*/  MUFU.EX2 R35, R35 ;  /* 0x0000002300237308 */ /* 0x000fe20000000800 */
[----:B------:R-:W-:Y:S02]  /*e4f0*/  FMNMX.FTZ R39, R74, R39, !PT ;  /* 0x000000274a277209 */ /* 0x000fe40007810000 */
[----:B------:R-:W-:Y:S02]  /*e500*/  FSEL R40, R40, -INF , !P4 ;  /* 0xff80000028287808 */ /* 0x000fe40006000000 */
[----:B------:R-:W-:-:S02]  /*e510*/  ISETP.GT.AND P4, PT, R73, 0x61, P2 ;  /* 0x000000614900780c */ /* 0x000fc40001784270 */
[----:B------:R-:W-:Y:S01]  /*e520*/  FSEL R49, R41, -INF , !P3 ;  /* 0xff80000029317808 */ /* 0x000fe20005800000 */
[----:B------:R-:W-:Y:S01]  /*e530*/  MUFU.EX2 R168, R168 ;  /* 0x000000a800a87308 */ /* 0x000fe20000000800 */
[----:B------:R-:W-:Y:S02]  /*e540*/  FMNMX.FTZ R41, R38, R39, !PT ;  /* 0x0000002726297209 */ /* 0x000fe40007810000 */
[----:B------:R-:W-:Y:S02]  /*e550*/  ISETP.LT.OR P4, PT, R66, 0x62, P4 ;  /* 0x000000624200780c */ /* 0x000fe40002781670 */
[----:B------:R-:W-:Y:S02]  /*e560*/  FMNMX.FTZ R41, R72, R41, !PT ;  /* 0x0000002948297209 */ /* 0x000fe40007810000 */
[----:B------:R-:W-:Y:S01]  /*e570*/  ISETP.GT.AND P3, PT, R73, 0x68, P2 ;  /* 0x000000684900780c */ /* 0x000fe20001764270 */
[----:B------:R0:W-:Y:S01]  /*e580*/  MUFU.EX2 R39, R50 ;  /* 0x0000003200277308 */ /* 0x0001e20000000800 */
[----:B------:R-:W-:-:S02]  /*e590*/  FSEL R42, R42, -INF , !P4 ;  /* 0xff8000002a2a7808 */ /* 0x000fc40006000000 */
[----:B------:R-:W-:Y:S02]  /*e5a0*/  ISETP.GT.AND P4, PT, R73, 0x69, P2 ;  /* 0x000000694900780c */ /* 0x000fe40001784270 */
[----:B------:R-:W-:Y:S02]  /*e5b0*/  FMNMX.FTZ R6, R40, R41, !PT ;  /* 0x0000002928067209 */ /* 0x000fe40007810000 */
[C---:B------:R-:W-:Y:S01]  /*e5c0*/  ISETP.LT.OR P3, PT, R66.reuse, 0x69, P3 ;  /* 0x000000694200780c */ /* 0x040fe20001f61670 */
[----:B------:R-:W-:Y:S01]  /*e5d0*/  MUFU.EX2 R37, R75 ;  /* 0x0000004b00257308 */ /* 0x000fe20000000800 */
[----:B------:R-:W-:Y:S02]  /*e5e0*/  ISETP.LT.OR P4, PT, R66, 0x6a, P4 ;  /* 0x0000006a4200780c */ /* 0x000fe40002781670 */
[----:B------:R-:W-:Y:S02]  /*e5f0*/  FMNMX.FTZ R41, R49, R6, !PT ;  /* 0x0000000631297209 */ /* 0x000fe40007810000 */
[----:B------:R-:W-:-:S02]  /*e600*/  FSEL R44, R44, -INF , !P3 ;  /* 0xff8000002c2c7808 */ /* 0x000fc40005800000 */
[----:B------:R-:W-:Y:S01]  /*e610*/  ISETP.GT.AND P3, PT, R73, 0x70, P2 ;  /* 0x000000704900780c */ /* 0x000fe20001764270 */
[----:B------:R-:W-:Y:S01]  /*e620*/  MUFU.EX2 R170, R170 ;  /* 0x000000aa00aa7308 */ /* 0x000fe20000000800 */
[----:B------:R-:W-:Y:S02]  /*e630*/  FSEL R12, R43, -INF , !P4 ;  /* 0xff8000002b0c7808 */ /* 0x000fe40006000000 */
[----:B------:R-:W-:Y:S02]  /*e640*/  FMNMX.FTZ R43, R42, R41, !PT ;  /* 0x000000292a2b7209 */ /* 0x000fe40007810000 */
[----:B------:R-:W-:Y:S02]  /*e650*/  ISETP.LT.OR P3, PT, R66, 0x71, P3 ;  /* 0x000000714200780c */ /* 0x000fe40001f61670 */
[----:B------:R-:W-:Y:S01]  /*e660*/  ISETP.GT.AND P4, PT, R73, 0x71, P2 ;  /* 0x000000714900780c */ /* 0x000fe20001784270 */
[----:B------:R1:W-:Y:S01]  /*e670*/  MUFU.EX2 R41, R52 ;  /* 0x0000003400297308 */ /* 0x0003e20000000800 */
[----:B------:R-:W-:-:S02]  /*e680*/  FMNMX.FTZ R43, R44, R43, !PT ;  /* 0x0000002b2c2b7209 */ /* 0x000fc40007810000 */
[----:B0-----:R-:W-:Y:S02]  /*e690*/  FSEL R50, R45, -INF , !P3 ;  /* 0xff8000002d327808 */ /* 0x001fe40005800000 */
[C---:B------:R-:W-:Y:S02]  /*e6a0*/  ISETP.GT.AND P3, PT, R73.reuse, 0x78, P2 ;  /* 0x000000784900780c */ /* 0x040fe40001764270 */
[----:B------:R-:W-:Y:S01]  /*e6b0*/  ISETP.LT.OR P4, PT, R66, 0x72, P4 ;  /* 0x000000724200780c */ /* 0x000fe20002781670 */
[----:B------:R-:W-:Y:S01]  /*e6c0*/  MUFU.EX2 R164, R164 ;  /* 0x000000a400a47308 */ /* 0x000fe20000000800 */
[----:B------:R-:W-:Y:S02]  /*e6d0*/  FMNMX.FTZ R43, R12, R43, !PT ;  /* 0x0000002b0c2b7209 */ /* 0x000fe40007810000 */
[----:B------:R-:W-:Y:S02]  /*e6e0*/  ISETP.GT.AND P2, PT, R73, 0x79, P2 ;  /* 0x000000794900780c */ /* 0x000fe40001744270 */
[----:B------:R-:W-:-:S02]  /*e6f0*/  ISETP.LT.OR P3, PT, R66, 0x79, P3 ;  /* 0x000000794200780c */ /* 0x000fc40001f61670 */
[----:B------:R-:W-:Y:S01]  /*e700*/  FSEL R46, R46, -INF , !P4 ;  /* 0xff8000002e2e7808 */ /* 0x000fe20006000000 */
[----:B------:R-:W-:Y:S01]  /*e710*/  MUFU.EX2 R166, R166 ;  /* 0x000000a600a67308 */ /* 0x000fe20000000800 */
[----:B------:R-:W-:Y:S02]  /*e720*/  FMNMX.FTZ R43, R50, R43, !PT ;  /* 0x0000002b322b7209 */ /* 0x000fe40007810000 */
[----:B------:R-:W-:Y:S02]  /*e730*/  ISETP.LT.OR P2, PT, R66, 0x7a, P2 ;  /* 0x0000007a4200780c */ /* 0x000fe40001741670 */
[----:B-1----:R-:W-:Y:S01]  /*e740*/  FSEL R52, R47, -INF , !P3 ;  /* 0xff8000002f347808 */ /* 0x002fe20005800000 */
[----:B------:R-:W-:Y:S01]  /*e750*/  FFMA.FTZ R47, R57, UR10, -R9 ;  /* 0x0000000a392f7c23 */ /* 0x000fe20008010809 */
[----:B------:R-:W-:Y:S01]  /*e760*/  FMNMX.FTZ R45, R46, R43, !PT ;  /* 0x0000002b2e2d7209 */ /* 0x000fe20007810000 */
[----:B------:R-:W-:Y:S01]  /*e770*/  MUFU.EX2 R160, R160 ;  /* 0x000000a000a07308 */ /* 0x000fe20000000800 */
[----:B------:R-:W-:-:S02]  /*e780*/  FSEL R48, R48, -INF , !P2 ;  /* 0xff80000030307808 */ /* 0x000fc40005000000 */
[----:B------:R-:W-:Y:S02]  /*e790*/  FMNMX.FTZ R45, R52, R45, !PT ;  /* 0x0000002d342d7209 */ /* 0x000fe40007810000 */
[----:B------:R-:W-:Y:S02]  /*e7a0*/  FSEL R54, R4, RZ, P6 ;  /* 0x000000ff04367208 */ /* 0x000fe40003000000 */
[----:B------:R-:W-:Y:S01]  /*e7b0*/  FMNMX.FTZ R6, R48, R45, !PT ;  /* 0x0000002d30067209 */ /* 0x000fe20007810000 */
[----:B------:R0:W-:Y:S01]  /*e7c0*/  MUFU.EX2 R43, R14 ;  /* 0x0000000e002b7308 */ /* 0x0001e20000000800 */
[----:B------:R-:W-:Y:S01]  /*e7d0*/  FFMA.FTZ R45, R55, UR10, -R9 ;  /* 0x0000000a372d7c23 */ /* 0x000fe20008010809 */
[----:B------:R-:W-:Y:S01]  /*e7e0*/  FADD.FTZ R54, -R54, R5 ;  /* 0x0000000536367221 */ /* 0x000fe20000010100 */
[--C-:B------:R-:W-:Y:S01]  /*e7f0*/  FFMA.FTZ R55, R65, UR10, -R9.reuse ;  /* 0x0000000a41377c23 */ /* 0x100fe20008010809 */
[----:B------:R-:W0:Y:S04]  /*e800*/  SHFL.BFLY PT, R53, R6, 0x2, 0x1f ;  /* 0x0c401f0006357f89 */ /* 0x000e2800000e0000 */
[----:B------:R-:W-:Y:S08]  /*e810*/  MUFU.EX2 R45, R45 ;  /* 0x0000002d002d7308 */ /* 0x000ff00000000800 */
[----:B------:R-:W-:Y:S08]  /*e820*/  MUFU.EX2 R162, R162 ;  /* 0x000000a200a27308 */ /* 0x000ff00000000800 */
[----:B------:R-:W-:Y:S01]  /*e830*/  MUFU.EX2 R47, R47 ;  /* 0x0000002f002f7308 */ /* 0x000fe20000000800 */
[----:B0-----:R-:W-:Y:S01]  /*e840*/  FMNMX.FTZ R14, R6, R53, !PT ;  /* 0x00000035060e7209 */ /* 0x001fe20007810000 */
[----:B------:R-:W-:-:S06]  /*e850*/  FFMA.FTZ R53, R61, UR10, -R9 ;  /* 0x0000000a3d357c23 */ /* 0x000fcc0008010809 */
[----:B------:R-:W-:Y:S01]  /*e860*/  MUFU.EX2 R156, R156 ;  /* 0x0000009c009c7308 */ /* 0x000fe20000000800 */
[----:B------:R-:W0:Y:S07]  /*e870*/  SHFL.BFLY PT, R57, R14, 0x1, 0x1f ;  /* 0x0c201f000e397f89 */ /* 0x000e2e00000e0000 */
[----:B------:R-:W-:Y:S08]  /*e880*/  MUFU.EX2 R51, R51 ;  /* 0x0000003300337308 */ /* 0x000ff00000000800 */
[----:B------:R-:W-:Y:S08]  /*e890*/  MUFU.EX2 R158, R158 ;  /* 0x0000009e009e7308 */ /* 0x000ff00000000800 */
[----:B------:R-:W-:Y:S01]  /*e8a0*/  MUFU.EX2 R53, R53 ;  /* 0x0000003500357308 */ /* 0x000fe20000000800 */
[----:B0-----:R-:W-:Y:S01]  /*e8b0*/  FMNMX.FTZ R6, R14, R57, !PT ;  /* 0x000000390e067209 */ /* 0x001fe20007810000 */
[----:B------:R-:W-:-:S03]  /*e8c0*/  FMUL.FTZ R14, R54, UR10 ;  /* 0x0000000a360e7c20 */ /* 0x000fc60008410000 */
[C---:B------:R-:W-:Y:S01]  /*e8d0*/  FSETP.NEU.FTZ.AND P2, PT, R6.reuse, -INF , PT ;  /* 0xff8000000600780b */ /* 0x040fe20003f5d000 */
[----:B------:R-:W-:Y:S02]  /*e8e0*/  FMUL.FTZ R9, R6, UR10 ;  /* 0x0000000a06097c20 */ /* 0x000fe40008410000 */
[----:B------:R-:W0:Y:S03]  /*e8f0*/  MUFU.EX2 R14, R14 ;  /* 0x0000000e000e7308 */ /* 0x000e260000000800 */
[----:B------:R-:W-:-:S05]  /*e900*/  FSEL R9, R9, RZ, P2 ;  /* 0x000000ff09097208 */ /* 0x000fca0001000000 */
[--C-:B------:R-:W-:Y:S01]  /*e910*/  FFMA.FTZ R183, R11, UR10, -R9.reuse ;  /* 0x0000000a0bb77c23 */ /* 0x100fe20008010809 */
[--C-:B------:R-:W-:Y:S01]  /*e920*/  FFMA.FTZ R175, R8, UR10, -R9.reuse ;  /* 0x0000000a08af7c23 */ /* 0x100fe20008010809 */
[--C-:B------:R-:W-:Y:S01]  /*e930*/  FFMA.FTZ R8, R28, UR10, -R9.reuse ;  /* 0x0000000a1c087c23 */ /* 0x100fe20008010809 */
[--C-:B------:R-:W-:Y:S01]  /*e940*/  FFMA.FTZ R181, R78, UR10, -R9.reuse ;  /* 0x0000000a4eb57c23 */ /* 0x100fe20008010809 */
[--C-:B------:R-:W-:Y:S01]  /*e950*/  FFMA.FTZ R10, R10, UR10, -R9.reuse ;  /* 0x0000000a0a0a7c23 */ /* 0x100fe20008010809 */
[--C-:B------:R-:W-:Y:S01]  /*e960*/  FFMA.FTZ R54, R13, UR10, -R9.reuse ;  /* 0x0000000a0d367c23 */ /* 0x100fe20008010809 */
[----:B------:R-:W-:Y:S01]  /*e970*/  MUFU.EX2 R183, R183 ;  /* 0x000000b700b77308 */ /* 0x000fe20000000800 */
[--C-:B------:R-:W-:Y:S01]  /*e980*/  FFMA.FTZ R177, R15, UR10, -R9.reuse ;  /* 0x0000000a0fb17c23 */ /* 0x100fe20008010809 */
[----:B------:R-:W-:Y:S01]  /*e990*/  FFMA.FTZ R20, R20, UR10, -R9 ;  /* 0x0000000a14147c23 */ /* 0x000fe20008010809 */
[----:B0-----:R-:W-:Y:S01]  /*e9a0*/  FFMA.FTZ R11, R14, R2, R67 ;  /* 0x000000020e0b7223 */ /* 0x001fe20000010043 */
[--C-:B------:R-:W-:Y:S01]  /*e9b0*/  FFMA.FTZ R179, R21, UR10, -R9.reuse ;  /* 0x0000000a15b37c23 */ /* 0x100fe20008010809 */
[--C-:B------:R-:W-:Y:S01]  /*e9c0*/  FFMA.FTZ R24, R24, UR10, -R9.reuse ;  /* 0x0000000a18187c23 */ /* 0x100fe20008010809 */
[----:B------:R-:W-:Y:S01]  /*e9d0*/  FFMA.FTZ R173, R25, UR10, -R9 ;  /* 0x0000000a19ad7c23 */ /* 0x000fe20008010809 */
        /* <DEDUP_REMOVED lines=33> */
[----:B------:R-:W-:Y:S01]  /*ebf0*/  FSEL R2, R6, RZ, P2 ;  /* 0x000000ff06027208 */ /* 0x000fe20001000000 */
[----:B------:R-:W-:Y:S01]  /*ec00*/  MUFU.EX2 R20, R20 ;  /* 0x0000001400147308 */ /* 0x000fe20000000800 */
[----:B------:R-:W-:Y:S01]  /*ec10*/  FFMA.FTZ R9, R48, UR10, -R9 ;  /* 0x0000000a30097c23 */ /* 0x000fe20008010809 */
[----:B------:R-:W-:Y:S01]  /*ec20*/  FADD.FTZ R28, R174, R11 ;  /* 0x0000000bae1c7221 */ /* 0x000fe20000010000 */
[----:B------:R-:W-:-:S02]  /*ec30*/  IMAD.U32 R13, RZ, RZ, UR59 ;  /* 0x0000003bff0d7e24 */ /* 0x000fc4000f8e00ff */
[----:B------:R-:W-:Y:S01]  /*ec40*/  FADD.FTZ R2, -R2, R7 ;  /* 0x0000000702027221 */ /* 0x000fe20000010100 */
[----:B------:R-:W-:Y:S01]  /*ec50*/  ISETP.GT.AND P2, PT, R3, UR40, PT ;  /* 0x0000002803007c0c */ /* 0x000fe2000bf44270 */
[----:B------:R-:W-:Y:S01]  /*ec60*/  FADD.FTZ R11, R35, R28 ;  /* 0x0000001c230b7221 */ /* 0x000fe20000010000 */
[----:B------:R-:W-:Y:S01]  /*ec70*/  UMOV UR59, UR47 ;  /* 0x0000002f003b7c82 */ /* 0x000fe20008000000 */
[----:B------:R-:W-:Y:S01]  /*ec80*/  FMUL.FTZ R2, R2, UR10 ;  /* 0x0000000a02027c20 */ /* 0x000fe20008410000 */
[----:B------:R-:W-:Y:S01]  /*ec90*/  MUFU.EX2 R179, R179 ;  /* 0x000000b300b37308 */ /* 0x000fe20000000800 */
[----:B------:R-:W-:Y:S01]  /*eca0*/  FADD.FTZ R28, R168, R11 ;  /* 0x0000000ba81c7221 */ /* 0x000fe20000010000 */
[----:B------:R-:W-:Y:S01]  /*ecb0*/  @!P1 LEA R13, R13, UR41, 0x3 ;  /* 0x000000290d0d9c11 */ /* 0x000fe2000f8e18ff */
[----:B------:R-:W-:Y:S01]  /*ecc0*/  FMUL.FTZ R88, R88, R14 ;  /* 0x0000000e58587220 */ /* 0x000fe20000410000 */
[----:B------:R-:W-:Y:S01]  /*ecd0*/  F2FP.F16.F32.PACK_AB R180, R180, R67 ;  /* 0x00000043b4b4723e */ /* 0x000fe200000000ff */
[----:B------:R-:W-:Y:S01]  /*ece0*/  FADD.FTZ R7, R37, R28 ;  /* 0x0000001c25077221 */ /* 0x000fe20000010000 */
[----:B------:R-:W-:Y:S01]  /*ecf0*/  F2FP.F16.F32.PACK_AB R182, R27, R182 ;  /* 0x000000b61bb6723e */ /* 0x000fe200000000ff */
[----:B------:R-:W-:Y:S01]  /*ed00*/  @!P1 VIADD R13, R13, 0x28860 ;  /* 0x000288600d0d9836 */ /* 0x000fe20000000000 */
[----:B------:R0:W1:Y:S01]  /*ed10*/  MUFU.EX2 R28, R2 ;  /* 0x00000002001c7308 */ /* 0x0000620000000800 */
[----:B------:R-:W-:Y:S01]  /*ed20*/  FADD.FTZ R56, R170, R7 ;  /* 0x00000007aa387221 */ /* 0x000fe20000010000 */
[----:B------:R-:W-:Y:S01]  /*ed30*/  F2FP.F16.F32.PACK_AB R176, R29, R176 ;  /* 0x000000b01db0723e */ /* 0x000fe200000000ff */
[----:B------:R-:W-:Y:S01]  /*ed40*/  FMUL.FTZ R89, R89, R14 ;  /* 0x0000000e59597220 */ /* 0x000fe20000410000 */
[----:B------:R-:W-:Y:S01]  /*ed50*/  @!P1 PRMT R13, RZ, 0x654, R13 ;  /* 0x00000654ff0d9816 */ /* 0x000fe2000000000d */
[----:B------:R-:W-:Y:S01]  /*ed60*/  FADD.FTZ R7, R39, R56 ;  /* 0x0000003827077221 */ /* 0x000fe20000010000 */
[----:B------:R-:W-:Y:S01]  /*ed70*/  F2FP.F16.F32.PACK_AB R178, R31, R178 ;  /* 0x000000b21fb2723e */ /* 0x000fe200000000ff */
[----:B------:R-:W-:Y:S01]  /*ed80*/  FMUL.FTZ R92, R92, R14 ;  /* 0x0000000e5c5c7220 */ /* 0x000fe20000410000 */
[----:B------:R-:W2:Y:S01]  /*ed90*/  MUFU.EX2 R24, R24 ;  /* 0x0000001800187308 */ /* 0x000ea20000000800 */
[----:B------:R-:W-:Y:S01]  /*eda0*/  FADD.FTZ R56, R164, R7 ;  /* 0x00000007a4387221 */ /* 0x000fe20000010000 */
[----:B------:R3:W-:Y:S01]  /*edb0*/  @!P1 SYNCS.ARRIVE.TRANS64.RED.A1T0 RZ, [R13+URZ], RZ ;  /* 0x000000ff0dff99a7 */ /* 0x0007e2000810043f */
[----:B------:R-:W-:Y:S01]  /*edc0*/  F2FP.F16.F32.PACK_AB R172, R33, R172 ;  /* 0x000000ac21ac723e */ /* 0x000fe200000000ff */
[----:B------:R-:W-:Y:S01]  /*edd0*/  FMUL.FTZ R93, R93, R14 ;  /* 0x0000000e5d5d7220 */ /* 0x000fe20000410000 */
[----:B------:R-:W-:Y:S01]  /*ede0*/  FADD.FTZ R7, R41, R56 ;  /* 0x0000003829077221 */ /* 0x000fe20000010000 */
[----:B------:R-:W-:Y:S01]  /*edf0*/  F2FP.F16.F32.PACK_AB R174, R35, R174 ;  /* 0x000000ae23ae723e */ /* 0x000fe200000000ff */
[----:B------:R-:W-:Y:S01]  /*ee00*/  FMUL.FTZ R96, R96, R14 ;  /* 0x0000000e60607220 */ /* 0x000fe20000410000 */
[----:B------:R-:W4:Y:S01]  /*ee10*/  MUFU.EX2 R173, R173 ;  /* 0x000000ad00ad7308 */ /* 0x000f220000000800 */
[----:B0-----:R-:W-:Y:S01]  /*ee20*/  FADD.FTZ R2, R166, R7 ;  /* 0x00000007a6027221 */ /* 0x001fe20000010000 */
[----:B-1----:R-:W-:Y:S01]  /*ee30*/  FFMA.FTZ R7, R28, R0, R181 ;  /* 0x000000001c077223 */ /* 0x002fe200000100b5 */
        /* <DEDUP_REMOVED lines=13> */
[----:B------:R-:W-:Y:S01]  /*ef10*/  MUFU.EX2 R152, R152 ;  /* 0x0000009800987308 */ /* 0x000fe20000000800 */
[----:B------:R-:W-:Y:S01]  /*ef20*/  FADD.FTZ R48, R162, R11 ;  /* 0x0000000ba2307221 */ /* 0x000fe20000010000 */
[----:B------:R-:W-:Y:S01]  /*ef30*/  FADD.FTZ R7, R177, R2 ;  /* 0x00000002b1077221 */ /* 0x000fe20000010000 */
[----:B------:R-:W-:Y:S01]  /*ef40*/  F2FP.F16.F32.PACK_AB R160, R45, R160 ;  /* 0x000000a02da0723e */ /* 0x000fe200000000ff */
[----:B------:R-:W-:Y:S01]  /*ef50*/  FMUL.FTZ R101, R101, R14 ;  /* 0x0000000e65657220 */ /* 0x000fe20000410000 */
[C---:B------:R-:W-:Y:S01]  /*ef60*/  FADD.FTZ R11, R47.reuse, R48 ;  /* 0x000000302f0b7221 */ /* 0x040fe20000010000 */
[----:B------:R-:W-:Y:S01]  /*ef70*/  FADD.FTZ R2, R20, R7 ;  /* 0x0000000714027221 */ /* 0x000fe20000010000 */
[----:B------:R-:W-:Y:S01]  /*ef80*/  F2FP.F16.F32.PACK_AB R162, R47, R162 ;  /* 0x000000a22fa2723e */ /* 0x000fe200000000ff */
[----:B------:R-:W1:Y:S01]  /*ef90*/  MUFU.EX2 R175, R175 ;  /* 0x000000af00af7308 */ /* 0x000e620000000800 */
[----:B------:R-:W-:Y:S01]  /*efa0*/  FADD.FTZ R48, R156, R11 ;  /* 0x0000000b9c307221 */ /* 0x000fe20000010000 */
[----:B------:R-:W-:Y:S01]  /*efb0*/  FADD.FTZ R7, R179, R2 ;  /* 0x00000002b3077221 */ /* 0x000fe20000010000 */
[C---:B------:R-:W-:Y:S01]  /*efc0*/  F2FP.F16.F32.PACK_AB R156, R51.reuse, R156 ;  /* 0x0000009c339c723e */ /* 0x040fe200000000ff */
[-C--:B------:R-:W-:Y:S01]  /*efd0*/  FMUL.FTZ R104, R104, R14.reuse ;  /* 0x0000000e68687220 */ /* 0x080fe20000410000 */
[----:B------:R-:W-:Y:S01]  /*efe0*/  FADD.FTZ R11, R51, R48 ;  /* 0x00000030330b7221 */ /* 0x000fe20000010000 */
[----:B--2---:R-:W-:Y:S01]  /*eff0*/  FADD.FTZ R2, R24, R7 ;  /* 0x0000000718027221 */ /* 0x004fe20000010000 */
[-C--:B------:R-:W-:Y:S01]  /*f000*/  FMUL.FTZ R105, R105, R14.reuse ;  /* 0x0000000e69697220 */ /* 0x080fe20000410000 */
[----:B------:R-:W-:Y:S01]  /*f010*/  MUFU.EX2 R55, R55 ;  /* 0x0000003700377308 */ /* 0x000fe20000000800 */
[-C--:B------:R-:W-:Y:S01]  /*f020*/  FMUL.FTZ R108, R108, R14.reuse ;  /* 0x0000000e6c6c7220 */ /* 0x080fe20000410000 */
[----:B----4-:R-:W-:Y:S01]  /*f030*/  FADD.FTZ R7, R173, R2 ;  /* 0x00000002ad077221 */ /* 0x010fe20000010000 */
[-C--:B------:R-:W-:Y:S01]  /*f040*/  FMUL.FTZ R109, R109, R14.reuse ;  /* 0x0000000e6d6d7220 */ /* 0x080fe20000410000 */
[-C--:B------:R-:W-:Y:S01]  /*f050*/  FMUL.FTZ R112, R112, R14.reuse ;  /* 0x0000000e70707220 */ /* 0x080fe20000410000 */
[-C--:B------:R-:W-:Y:S01]  /*f060*/  FMUL.FTZ R113, R113, R14.reuse ;  /* 0x0000000e71717220 */ /* 0x080fe20000410000 */
[----:B0-----:R-:W-:Y:S01]  /*f070*/  FADD.FTZ R2, R26, R7 ;  /* 0x000000071a027221 */ /* 0x001fe20000010000 */
[-C--:B------:R-:W-:Y:S01]  /*f080*/  FMUL.FTZ R116, R116, R14.reuse ;  /* 0x0000000e74747220 */ /* 0x080fe20000410000 */
[----:B------:R-:W0:Y:S01]  /*f090*/  MUFU.EX2 R8, R8 ;  /* 0x0000000800087308 */ /* 0x000e220000000800 */
[-C--:B------:R-:W-:Y:S01]  /*f0a0*/  FMUL.FTZ R117, R117, R14.reuse ;  /* 0x0000000e75757220 */ /* 0x080fe20000410000 */
[----:B-1----:R-:W-:Y:S01]  /*f0b0*/  FADD.FTZ R7, R175, R2 ;  /* 0x00000002af077221 */ /* 0x002fe20000010000 */
        /* <DEDUP_REMOVED lines=13> */
[----:B------:R2:W-:Y:S01]  /*f190*/  MUFU.EX2 R0, R36 ;  /* 0x0000002400007308 */ /* 0x0005e20000000800 */
[----:B0-----:R-:W-:Y:S01]  /*f1a0*/  FADD.FTZ R2, R8, R7 ;  /* 0x0000000708027221 */ /* 0x001fe20000010000 */
[-C--:B------:R-:W-:Y:S01]  /*f1b0*/  FMUL.FTZ R144, R144, R14.reuse ;  /* 0x0000000e90907220 */ /* 0x080fe20000410000 */
[-C--:B------:R-:W-:Y:S01]  /*f1c0*/  FMUL.FTZ R145, R145, R14.reuse ;  /* 0x0000000e91917220 */ /* 0x080fe20000410000 */
[-C--:B------:R-:W-:Y:S01]  /*f1d0*/  FMUL.FTZ R148, R148, R14.reuse ;  /* 0x0000000e94947220 */ /* 0x080fe20000410000 */
[----:B------:R-:W-:Y:S01]  /*f1e0*/  FMUL.FTZ R149, R149, R14 ;  /* 0x0000000e95957220 */ /* 0x000fe20000410000 */
[----:B------:R-:W-:Y:S01]  /*f1f0*/  F2FP.F16.F32.PACK_AB R181, R10, R181 ;  /* 0x000000b50ab5723e */ /* 0x000fe200000000ff */
[----:B------:R-:W-:Y:S01]  /*f200*/  VIADD R3, R3, 0xffffffff ;  /* 0xffffffff03037836 */ /* 0x000fe20000000000 */
[----:B------:R-:W0:Y:S01]  /*f210*/  MUFU.EX2 R169, R169 ;  /* 0x000000a900a97308 */ /* 0x000e220000000800 */
[----:B--2---:R-:W-:Y:S01]  /*f220*/  FADD.FTZ R36, R158, R11 ;  /* 0x0000000b9e247221 */ /* 0x004fe20000010000 */
[C---:B------:R-:W-:Y:S01]  /*f230*/  F2FP.F16.F32.PACK_AB R158, R53.reuse, R158 ;  /* 0x0000009e359e723e */ /* 0x040fe200000000ff */
[-C--:B------:R-:W-:Y:S01]  /*f240*/  FMUL.FTZ R90, R90, R28.reuse ;  /* 0x0000001c5a5a7220 */ /* 0x080fe20000410000 */
[----:B------:R-:W-:Y:S01]  /*f250*/  F2FP.F16.F32.PACK_AB R183, R54, R183 ;  /* 0x000000b736b7723e */ /* 0x000fe200000000ff */
[----:B------:R-:W-:Y:S01]  /*f260*/  FADD.FTZ R11, R53, R36 ;  /* 0x00000024350b7221 */ /* 0x000fe20000010000 */
[----:B------:R-:W-:Y:S01]  /*f270*/  F2FP.F16.F32.PACK_AB R177, R20, R177 ;  /* 0x000000b114b1723e */ /* 0x000fe200000000ff */
[----:B------:R-:W-:Y:S01]  /*f280*/  FMUL.FTZ R91, R91, R28 ;  /* 0x0000001c5b5b7220 */ /* 0x000fe20000410000 */
[----:B------:R-:W2:Y:S01]  /*f290*/  MUFU.EX2 R5, R64 ;  /* 0x0000004000057308 */ /* 0x000ea20000000800 */
[----:B------:R-:W-:Y:S01]  /*f2a0*/  FADD.FTZ R36, R152, R11 ;  /* 0x0000000b98247221 */ /* 0x000fe20000010000 */
[C---:B------:R-:W-:Y:S01]  /*f2b0*/  F2FP.F16.F32.PACK_AB R152, R55.reuse, R152 ;  /* 0x000000983798723e */ /* 0x040fe200000000ff */
[-C--:B------:R-:W-:Y:S01]  /*f2c0*/  FMUL.FTZ R94, R94, R28.reuse ;  /* 0x0000001c5e5e7220 */ /* 0x080fe20000410000 */
[----:B------:R-:W-:Y:S01]  /*f2d0*/  F2FP.F16.F32.PACK_AB R179, R24, R179 ;  /* 0x000000b318b3723e */ /* 0x000fe200000000ff */
[----:B------:R-:W-:Y:S01]  /*f2e0*/  FADD.FTZ R11, R55, R36 ;  /* 0x00000024370b7221 */ /* 0x000fe20000010000 */
[----:B------:R-:W-:Y:S01]  /*f2f0*/  F2FP.F16.F32.PACK_AB R173, R26, R173 ;  /* 0x000000ad1aad723e */ /* 0x000fe200000000ff */
[-C--:B------:R-:W-:Y:S01]  /*f300*/  FMUL.FTZ R95, R95, R28.reuse ;  /* 0x0000001c5f5f7220 */ /* 0x080fe20000410000 */
[----:B------:R-:W4:Y:S01]  /*f310*/  MUFU.EX2 R30, R30 ;  /* 0x0000001e001e7308 */ /* 0x000f220000000800 */
[----:B-1----:R-:W-:Y:S01]  /*f320*/  FADD.FTZ R36, R154, R11 ;  /* 0x0000000b9a247221 */ /* 0x002fe20000010000 */
[----:B0-----:R-:W-:Y:S01]  /*f330*/  FADD.FTZ R7, R169, R2 ;  /* 0x00000002a9077221 */ /* 0x001fe20000010000 */
[----:B------:R-:W-:Y:S01]  /*f340*/  F2FP.F16.F32.PACK_AB R175, R8, R175 ;  /* 0x000000af08af723e */ /* 0x000fe200000000ff */
        /* <DEDUP_REMOVED lines=12> */
[----:B------:R-:W1:Y:S01]  /*f410*/  MUFU.EX2 R32, R32 ;  /* 0x0000002000207308 */ /* 0x000e620000000800 */
[C---:B----4-:R-:W-:Y:S01]  /*f420*/  FADD.FTZ R36, R30.reuse, R7 ;  /* 0x000000071e247221 */ /* 0x050fe20000010000 */
[----:B------:R-:W-:Y:S01]  /*f430*/  F2FP.F16.F32.PACK_AB R169, R30, R169 ;  /* 0x000000a91ea9723e */ /* 0x000fe200000000ff */
[-C--:B------:R-:W-:Y:S01]  /*f440*/  FMUL.FTZ R115, R115, R28.reuse ;  /* 0x0000001c73737220 */ /* 0x080fe20000410000 */
[-C--:B------:R-:W-:Y:S01]  /*f450*/  FMUL.FTZ R118, R118, R28.reuse ;  /* 0x0000001c76767220 */ /* 0x080fe20000410000 */
[-C--:B------:R-:W-:Y:S01]  /*f460*/  FMUL.FTZ R119, R119, R28.reuse ;  /* 0x0000001c77777220 */ /* 0x080fe20000410000 */
[-C--:B------:R-:W-:Y:S01]  /*f470*/  FMUL.FTZ R122, R122, R28.reuse ;  /* 0x0000001c7a7a7220 */ /* 0x080fe20000410000 */
[-C--:B------:R-:W-:Y:S01]  /*f480*/  FMUL.FTZ R123, R123, R28.reuse ;  /* 0x0000001c7b7b7220 */ /* 0x080fe20000410000 */
[----:B------:R-:W2:Y:S01]  /*f490*/  MUFU.EX2 R165, R165 ;  /* 0x000000a500a57308 */ /* 0x000ea20000000800 */
        /* <DEDUP_REMOVED lines=8> */
[C---:B-1----:R-:W-:Y:S01]  /*f520*/  FADD.FTZ R36, R32.reuse, R5 ;  /* 0x0000000520247221 */ /* 0x042fe20000010000 */
[----:B------:R-:W-:Y:S01]  /*f530*/  F2FP.F16.F32.PACK_AB R171, R32, R171 ;  /* 0x000000ab20ab723e */ /* 0x000fe200000000ff */
[-C--:B------:R-:W-:Y:S01]  /*f540*/  FMUL.FTZ R138, R138, R28.reuse ;  /* 0x0000001c8a8a7220 */ /* 0x080fe20000410000 */
[-C--:B------:R-:W-:Y:S01]  /*f550*/  FMUL.FTZ R139, R139, R28.reuse ;  /* 0x0000001c8b8b7220 */ /* 0x080fe20000410000 */
[-C--:B------:R-:W-:Y:S01]  /*f560*/  FMUL.FTZ R142, R142, R28.reuse ;  /* 0x0000001c8e8e7220 */ /* 0x080fe20000410000 */
[-C--:B------:R-:W-:Y:S01]  /*f570*/  FMUL.FTZ R143, R143, R28.reuse ;  /* 0x0000001c8f8f7220 */ /* 0x080fe20000410000 */
[-C--:B------:R-:W-:Y:S01]  /*f580*/  FMUL.FTZ R146, R146, R28.reuse ;  /* 0x0000001c92927220 */ /* 0x080fe20000410000 */
[----:B------:R-:W1:Y:S01]  /*f590*/  MUFU.EX2 R167, R167 ;  /* 0x000000a700a77308 */ /* 0x000e620000000800 */
[----:B--2---:R-:W-:Y:S01]  /*f5a0*/  FADD.FTZ R5, R165, R36 ;  /* 0x00000024a5057221 */ /* 0x004fe20000010000 */
[-C--:B------:R-:W-:Y:S01]  /*f5b0*/  FMUL.FTZ R147, R147, R28.reuse ;  /* 0x0000001c93937220 */ /* 0x080fe20000410000 */
[-C--:B------:R-:W-:Y:S01]  /*f5c0*/  FMUL.FTZ R150, R150, R28.reuse ;  /* 0x0000001c96967220 */ /* 0x080fe20000410000 */
[----:B------:R-:W-:Y:S01]  /*f5d0*/  FMUL.FTZ R151, R151, R28 ;  /* 0x0000001c97977220 */ /* 0x000fe20000410000 */
[----:B------:R-:W-:-:S03]  /*f5e0*/  IMAD.MOV.U32 R7, RZ, RZ, R6 ;  /* 0x000000ffff077224 */ /* 0x000fc600078e0006 */
[----:B------:R-:W2:Y:S01]  /*f5f0*/  MUFU.EX2 R161, R161 ;  /* 0x000000a100a17308 */ /* 0x000ea20000000800 */
[C---:B0-----:R-:W-:Y:S01]  /*f600*/  FADD.FTZ R36, R34.reuse, R5 ;  /* 0x0000000522247221 */ /* 0x041fe20000010000 */
[----:B------:R-:W-:-:S06]  /*f610*/  F2FP.F16.F32.PACK_AB R165, R34, R165 ;  /* 0x000000a522a5723e */ /* 0x000fcc00000000ff */
[----:B------:R-:W0:Y:S01]  /*f620*/  MUFU.EX2 R38, R38 ;  /* 0x0000002600267308 */ /* 0x000e220000000800 */
[----:B-1----:R-:W-:Y:S01]  /*f630*/  FADD.FTZ R5, R167, R36 ;  /* 0x00000024a7057221 */ /* 0x002fe20000010000 */
[----:B------:R-:W-:-:S03]  /*f640*/  F2FP.F16.F32.PACK_AB R167, R0, R167 ;  /* 0x000000a700a7723e */ /* 0x000fc600000000ff */
[----:B------:R-:W-:Y:S01]  /*f650*/  FADD.FTZ R36, R0, R5 ;  /* 0x0000000500247221 */ /* 0x000fe20000010000 */
[----:B------:R-:W-:Y:S02]  /*f660*/  IMAD.MOV.U32 R5, RZ, RZ, R4 ;  /* 0x000000ffff057224 */ /* 0x000fe400078e0004 */
        /* <DEDUP_REMOVED lines=28> */
[----:B---3--:R-:W-:Y:S06]  /*f830*/  @P2 BRA `(.L_x_1248) ;  /* 0xffffffc400e82947 */ /* 0x008fec000383ffff */
.L_x_1231:
[----:B------:R-:W-:Y:S06]  /*f840*/  BAR.ARV 0x8, 0x180 ;  /* 0x0206000000007b1d */ /* 0x000fec0000002000 */
[----:B------:R-:W-:Y:S05]  /*f850*/  @!P0 BRA `(.L_x_1249) ;  /* 0x0000000000048947 */ /* 0x000fea0003800000 */
[----:B------:R-:W-:Y:S01]  /*f860*/  BPT.TRAP 0x1 ;  /* 0x000000040000795c */ /* 0x000fe20000300000 */
.L_x_1249:
[----:B------:R-:W-:Y:S01]  /*f870*/  ULEA UR5, UR47, UR41, 0x3 ;  /* 0x000000292f057291 */ /* 0x000fe2000f8e183f */
[----:B------:R-:W-:-:S05]  /*f880*/  IMAD.U32 R3, RZ, RZ, UR50 ;  /* 0x00000032ff037e24 */ /* 0x000fca000f8e00ff */
[----:B------:R-:W-:-:S04]  /*f890*/  SHF.L.U32 R3, R3, 0x1f, RZ ;  /* 0x0000001f03037819 */ /* 0x000fc800000006ff */
[----:B------:R0:W1:Y:S01]  /*f8a0*/  SYNCS.PHASECHK.TRANS64.TRYWAIT P2, [UR5+0x28850], R3 ;  /* 0x02885003ff0075a7 */ /* 0x0000620008040145 */
[----:B------:R-:W-:Y:S05]  /*f8b0*/  @!P0 BRA `(.L_x_1250) ;  /* 0x0000000000048947 */ /* 0x000fea0003800000 */
[----:B------:R-:W-:Y:S01]  /*f8c0*/  BPT.TRAP 0x1 ;  /* 0x000000040000795c */ /* 0x000fe20000300000 */
.L_x_1250:
[----:B-1----:R-:W-:Y:S05]  /*f8d0*/  @P2 BRA `(.L_x_1251) ;  /* 0x0000000000082947 */ /* 0x002fea0003800000 */
[----:B------:R-:W1:Y:S02]  /*f8e0*/  SYNCS.PHASECHK.TRANS64.TRYWAIT P0, [UR5+0x28850], R3 ;  /* 0x02885003ff0075a7 */ /* 0x000e640008000145 */
[----:B-1----:R-:W-:Y:S05]  /*f8f0*/  @!P0 BRA `(.L_x_1252) ;  /* 0x000000a800d48947 */ /* 0x002fea0003800000 */
.L_x_1251:
[----:B------:R-:W-:Y:S01]  /*f900*/  UIADD3 UR41, UR41, 0x400, URZ ;  /* 0x0000040029297890 */ /* 0x000fe2000fffe03f */
[----:B------:R-:W-:Y:S01]  /*f910*/  WARPGROUP.ARRIVE ;  /* 0x00000000000079c5 */ /* 0x000fe20000000000 */
[----:B------:R-:W-:Y:S01]  /*f920*/  UMOV UR7, 0x40000040 ;  /* 0x4000004000077882 */ /* 0x000fe20000000000 */
[----:B01----:R-:W0:Y:S01]  /*f930*/  SHFL.BFLY PT, R3, R2, 0x2, 0x1f ;  /* 0x0c401f0002037f89 */ /* 0x003e2200000e0000 */
[----:B------:R-:W-:Y:S01]  /*f940*/  USHF.R.U32.HI UR41, URZ, 0x4, UR41 ;  /* 0x000000043f297899 */ /* 0x000fe20008011629 */
[----:B------:R-:W-:Y:S01]  /*f950*/  IMAD.U32 R11, RZ, RZ, UR5 ;  /* 0x00000005ff0b7e24 */ /* 0x000fe2000f8e00ff */
[----:B------:R-:W-:Y:S01]  /*f960*/  UIADD3 UR48, UR48, 0x1, URZ ;  /* 0x0000000130307890 */ /* 0x000fe2000fffe03f */
[----:B------:R-:W1:Y:S01]  /*f970*/  SHFL.BFLY PT, R5, R0, 0x2, 0x1f ;  /* 0x0c401f0000057f89 */ /* 0x000e6200000e0000 */
[----:B------:R-:W-:Y:S01]  /*f980*/  ULOP3.LUT UR41, UR41, 0x3fff, URZ, 0xc0, !UPT ;  /* 0x00003fff29297892 */ /* 0x000fe2000f8ec03f */
[----:B------:R-:W-:Y:S02]  /*f990*/  @!P1 VIADD R11, R11, 0x28860 ;  /* 0x000288600b0b9836 */ /* 0x000fe40000000000 */
[----:B------:R-:W-:Y:S01]  /*f9a0*/  IMAD.MOV.U32 R9, RZ, RZ, RZ ;  /* 0x000000ffff097224 */ /* 0x000fe200078e00ff */
[----:B------:R-:W-:Y:S01]  /*f9b0*/  ULOP3.LUT UR4, UR41, 0x4000000, URZ, 0xfc, !UPT ;  /* 0x0400000029047892 */ /* 0x000fe2000f8efc3f */
[----:B------:R-:W-:Y:S01]  /*f9c0*/  IMAD.U32 R14, RZ, RZ, UR10 ;  /* 0x0000000aff0e7e24 */ /* 0x000fe2000f8e00ff */
[----:B------:R-:W-:Y:S01]  /*f9d0*/  @!P1 PRMT R11, RZ, 0x654, R11 ;  /* 0x00000654ff0b9816 */ /* 0x000fe2000000000b */
[----:B------:R-:W-:Y:S01]  /*f9e0*/  IMAD.MOV.U32 R20, RZ, RZ, -0x800000 ;  /* 0xff800000ff147424 */ /* 0x000fe200078e00ff */
[----:B------:R-:W-:-:S02]  /*f9f0*/  ULEA UR4, UR47, UR4, 0xb ;  /* 0x000000042f047291 */ /* 0x000fc4000f8e583f */
[----:B------:R-:W-:-:S04]  /*fa00*/  UIADD3 UR47, UR47, 0x1, URZ ;  /* 0x000000012f2f7890 */ /* 0x000fc8000fffe03f */
[----:B------:R-:W-:Y:S01]  /*fa10*/  UISETP.NE.AND UP0, UPT, UR47, 0x2, UPT ;  /* 0x000000022f00788c */ /* 0x000fe2000bf05270 */
[----:B------:R-:W-:Y:S02]  /*fa20*/  UMOV UR6, UR4 ;  /* 0x0000000400067c82 */ /* 0x000fe40008000000 */
[----:B------:R-:W-:Y:S01]  /*fa30*/  HGMMA.64x128x16.F32 R88, R180, gdesc[UR4].tnspB, R88, gsb0 ;  /* 0x41e00004b4587df0 */ /* 0x000fe20008000858 */
[----:B------:R-:W-:Y:S01]  /*fa40*/  UIADD3 UR6, UR4, 0x80, URZ ;  /* 0x0000008004067890 */ /* 0x000fe2000fffe03f */
[----:B0-----:R-:W-:Y:S01]  /*fa50*/  FADD.FTZ R3, R3, R2 ;  /* 0x0000000203037221 */ /* 0x001fe20000010000 */
[----:B------:R-:W-:Y:S01]  /*fa60*/  UMOV UR7, 0x40000040 ;  /* 0x4000004000077882 */ /* 0x000fe20000000000 */
[----:B------:R-:W-:Y:S02]  /*fa70*/  IMAD.MOV.U32 R2, RZ, RZ, RZ ;  /* 0x000000ffff027224 */ /* 0x000fe400078e00ff */
[----:B-1----:R-:W-:Y:S01]  /*fa80*/  FADD.FTZ R5, R5, R0 ;  /* 0x0000000005057221 */ /* 0x002fe20000010000 */
[----:B------:R-:W-:Y:S01]  /*fa90*/  IMAD.MOV.U32 R0, RZ, RZ, -0x800000 ;  /* 0xff800000ff007424 */ /* 0x000fe200078e00ff */
[----:B------:R-:W0:Y:S01]  /*faa0*/  SHFL.BFLY PT, R8, R3, 0x1, 0x1f ;  /* 0x0c201f0003087f89 */ /* 0x000e2200000e0000 */
[----:B------:R-:W-:-:S03]  /*fab0*/  USEL UR47, UR47, URZ, UP0 ;  /* 0x0000003f2f2f7287 */ /* 0x000fc60008000000 */
[----:B------:R-:W1:Y:S01]  /*fac0*/  SHFL.BFLY PT, R10, R5, 0x1, 0x1f ;  /* 0x0c201f00050a7f89 */ /* 0x000e6200000e0000 */
[----:B0-----:R-:W-:Y:S01]  /*fad0*/  FADD.FTZ R8, R3, R8 ;  /* 0x0000000803087221 */ /* 0x001fe20000010000 */
[----:B------:R-:W-:Y:S02]  /*fae0*/  IMAD.U32 R3, RZ, RZ, UR10 ;  /* 0x0000000aff037e24 */ /* 0x000fe4000f8e00ff */
[----:B-1----:R-:W-:Y:S02]  /*faf0*/  FADD.FTZ R12, R5, R10 ;  /* 0x0000000a050c7221 */ /* 0x002fe40000010000 */
[----:B------:R-:W-:-:S03]  /*fb00*/  FSETP.NE.FTZ.AND P0, PT, R8, RZ, PT ;  /* 0x000000ff0800720b */ /* 0x000fc60003f15000 */
[----:B------:R-:W-:-:S10]  /*fb10*/  FSETP.NE.FTZ.AND P2, PT, R12, RZ, PT ;  /* 0x000000ff0c00720b */ /* 0x000fd40003f55000 */
[----:B------:R-:W0:Y:S01]  /*fb20*/  @P0 MUFU.LG2 R7, R8 ;  /* 0x0000000800070308 */ /* 0x000e220000000c00 */
[----:B------:R-:W-:Y:S02]  /*fb30*/  @P0 FMUL.FTZ R3, R3, 0.69314718246459960938 ;  /* 0x3f31721803030820 */ /* 0x000fe40000410000 */
[----:B------:R-:W-:-:S05]  /*fb40*/  @P2 FMUL.FTZ R14, R14, 0.69314718246459960938 ;  /* 0x3f3172180e0e2820 */ /* 0x000fca0000410000 */
[----:B------:R-:W1:Y:S08]  /*fb50*/  @P2 MUFU.LG2 R10, R12 ;  /* 0x0000000c000a2308 */ /* 0x000e700000000c00 */
[----:B------:R0:W2:Y:S08]  /*fb60*/  @P0 MUFU.RCP R2, R8 ;  /* 0x0000000800020308 */ /* 0x0000b00000001000 */
[----:B------:R-:W3:Y:S01]  /*fb70*/  @P2 MUFU.RCP R9, R12 ;  /* 0x0000000c00092308 */ /* 0x000ee20000001000 */
[----:B0-----:R-:W-:Y:S01]  /*fb80*/  @P0 FMUL.FTZ R8, R7, 0.69314718246459960938 ;  /* 0x3f31721807080820 */ /* 0x001fe20000410000 */
[----:B-1----:R-:W-:-:S03]  /*fb90*/  @P2 FMUL.FTZ R5, R10, 0.69314718246459960938 ;  /* 0x3f3172180a052820 */ /* 0x002fc60000410000 */
[----:B------:R-:W-:Y:S01]  /*fba0*/  @P0 FFMA.FTZ R20, R3, R4, R8 ;  /* 0x0000000403140223 */ /* 0x000fe20000010008 */
[----:B------:R-:W-:Y:S01]  /*fbb0*/  @P2 FFMA.FTZ R0, R14, R6, R5 ;  /* 0x000000060e002223 */ /* 0x000fe20000010005 */
[----:B------:R-:W-:Y:S01]  /*fbc0*/  PLOP3.LUT P0, PT, PT, PT, PT, 0x8, 0x0 ;  /* 0x000000000000781c */ /* 0x000fe20003f0e170 */
        /* <DEDUP_REMOVED lines=31> */
[----:B------:R-:W-:-:S04]  /*fdc0*/  USEL UR4, URZ, 0x1, UP0 ;  /* 0x000000013f047887 */ /* 0x000fc80008000000 */
[----:B------:R-:W-:Y:S01]  /*fdd0*/  ULOP3.LUT UR50, UR50, UR4, URZ, 0x3c, !UPT ;  /* 0x0000000432327292 */ /* 0x000fe2000f8e3c3f */
        /* <DEDUP_REMOVED lines=37> */
[-C--:B---3--:R-:W-:Y:S01]  /*10030*/  FMUL.FTZ R2, R90, R9.reuse ;  /* 0x000000095a027220 */ /* 0x088fe20000410000 */
        /* <DEDUP_REMOVED lines=30> */
[----:B0-----:R-:W-:-:S07]  /*10220*/  FMUL.FTZ R151, R151, R9 ;  /* 0x0000000997977220 */ /* 0x001fce0000410000 */
.L_x_1182:
[----:B------:R-:W0:Y:S01]  /*10230*/  S2R R4, SR_CgaCtaId ;  /* 0x0000000000047919 */ /* 0x000e220000008800 */
[----:B------:R-:W-:Y:S01]  /*10240*/  MOV R21, 0x400 ;  /* 0x0000040000157802 */ /* 0x000fe20000000f00 */
[----:B------:R-:W-:Y:S01]  /*10250*/  BSSY B0, `(.L_x_1253) ;  /* 0x00002e8000007945 */ /* 0x000fe20003800000 */
[----:B------:R-:W-:Y:S02]  /*10260*/  BAR.SYNC.DEFER_BLOCKING 0x5, 0x180 ;  /* 0x0146000000007b1d */ /* 0x000fe40000010000 */
[----:B0-----:R-:W-:-:S05]  /*10270*/  LEA R21, R4, R21, 0x18 ;  /* 0x0000001504157211 */ /* 0x001fca00078ec0ff */
[----:B------:R-:W0:Y:S02]  /*10280*/  LDS.128 R4, [R21+0x288d0] ;  /* 0x0288d00015047984 */ /* 0x000e240000000c00 */
[----:B0-----:R-:W-:Y:S02]  /*10290*/  R2UR UR5, R5 ;  /* 0x00000000050572ca */ /* 0x001fe400000e0000 */
[----:B------:R-:W-:Y:S02]  /*102a0*/  R2UR UR7, R6 ;  /* 0x00000000060772ca */ /* 0x000fe400000e0000 */
[----:B------:R-:W-:Y:S01]  /*102b0*/  R2UR UR6, R7 ;  /* 0x00000000070672ca */ /* 0x000fe200000e0000 */
[----:B------:R-:W-:Y:S06]  /*102c0*/  BAR.ARV 0x4, 0x180 ;  /* 0x0106000000007b1d */ /* 0x000fec0000002000 */
[----:B------:R-:W-:Y:S08]  /*102d0*/  @P0 BRA `(.L_x_1254) ;  /* 0x0000002000640947 */ /* 0x000ff00003800000 */
[----:B------:R-:W0:Y:S01]  /*102e0*/  S2R R4, SR_SWINHI ;  /* 0x0000000000047919 */ /* 0x000e220000002f00 */
[----:B------:R-:W-:Y:S01]  /*102f0*/  ULDC.64 UR10, c[0x0][0xc00] ;  /* 0x00030000000a7ab9 */ /* 0x000fe20000000a00 */
[----:B------:R-:W-:Y:S01]  /*10300*/  ULDC.64 UR8, c[0x0][0xc00] ;  /* 0x0003000000087ab9 */ /* 0x000fe20000000a00 */
[----:B------:R-:W1:Y:S01]  /*10310*/  LDC R45, c[0x0][0xbe8] ;  /* 0x0002fa00ff2d7b82 */ /* 0x000e620000000800 */
[----:B------:R-:W-:Y:S01]  /*10320*/  UIMAD.WIDE UR8, UR43, 0x4, UR8 ;  /* 0x000000042b0878a5 */ /* 0x000fe2000f8e0208 */
[----:B------:R-:W-:Y:S02]  /*10330*/  MOV R32, R21 ;  /* 0x0000001500207202 */ /* 0x000fe40000000f00 */
[----:B0-----:R-:W-:-:S03]  /*10340*/  MOV R33, R4 ;  /* 0x0000000400217202 */ /* 0x001fc60000000f00 */
[----:B------:R-:W-:-:S03]  /*10350*/  IMAD.WIDE R4, R218, 0x2, R32 ;  /* 0x00000002da047825 */ /* 0x000fc600078e0220 */
[C---:B------:R-:W-:Y:S02]  /*10360*/  LOP3.LUT R7, R4.reuse, 0x380, RZ, 0xc0, !PT ;  /* 0x0000038004077812 */ /* 0x040fe400078ec0ff */
[C---:B------:R-:W-:Y:S02]  /*10370*/  IADD3 R8, P5, R4.reuse, 0x40, RZ ;  /* 0x0000004004087810 */ /* 0x040fe40007fbe0ff */
[----:B------:R-:W-:Y:S02]  /*10380*/  SHF.R.U64 R7, R7, 0x3, RZ ;  /* 0x0000000307077819 */ /* 0x000fe400000012ff */
[C---:B------:R-:W-:Y:S01]  /*10390*/  IADD3 R31, P6, R4.reuse, 0x20, RZ ;  /* 0x00000020041f7810 */ /* 0x040fe20007fde0ff */
[--C-:B------:R-:W-:Y:S01]  /*103a0*/  IMAD.X R27, RZ, RZ, R5.reuse, P5 ;  /* 0x000000ffff1b7224 */ /* 0x100fe200028e0605 */
[C---:B------:R-:W-:Y:S02]  /*103b0*/  IADD3 R35, P4, R4.reuse, 0x60, RZ ;  /* 0x0000006004237810 */ /* 0x040fe40007f9e0ff */
[C---:B------:R-:W-:Y:S01]  /*103c0*/  IADD3 R37, P3, R4.reuse, 0x4000, RZ ;  /* 0x0000400004257810 */ /* 0x040fe20007f7e0ff */
[--C-:B------:R-:W-:Y:S01]  /*103d0*/  IMAD.X R29, RZ, RZ, R5.reuse, P6 ;  /* 0x000000ffff1d7224 */ /* 0x100fe200030e0605 */
[C---:B------:R-:W-:Y:S01]  /*103e0*/  IADD3 R39, P2, R4.reuse, 0x4020, RZ ;  /* 0x0000402004277810 */ /* 0x040fe20007f5e0ff */
[--C-:B------:R-:W-:Y:S01]  /*103f0*/  IMAD.X R25, RZ, RZ, R5.reuse, P4 ;  /* 0x000000ffff197224 */ /* 0x100fe200020e0605 */
[C---:B------:R-:W-:Y:S01]  /*10400*/  IADD3 R41, P1, R4.reuse, 0x4040, RZ ;  /* 0x0000404004297810 */ /* 0x040fe20007f3e0ff */
[--C-:B------:R-:W-:Y:S01]  /*10410*/  IMAD.X R15, RZ, RZ, R5.reuse, P3 ;  /* 0x000000ffff0f7224 */ /* 0x100fe200018e0605 */
[----:B------:R-:W-:Y:S01]  /*10420*/  IADD3 R34, P0, R4, 0x4060, RZ ;  /* 0x0000406004227810 */ /* 0x000fe20007f1e0ff */
[--C-:B------:R-:W-:Y:S01]  /*10430*/  IMAD.X R13, RZ, RZ, R5.reuse, P2 ;  /* 0x000000ffff0d7224 */ /* 0x100fe200010e0605 */
[----:B------:R-:W-:Y:S01]  /*10440*/  LOP3.LUT R4, R7, R4, RZ, 0x3c, !PT ;  /* 0x0000000407047212 */ /* 0x000fe200078e3cff */
[--C-:B------:R-:W-:Y:S01]  /*10450*/  IMAD.X R11, RZ, RZ, R5.reuse, P1 ;  /* 0x000000ffff0b7224 */ /* 0x100fe200008e0605 */
[----:B------:R-:W-:Y:S01]  /*10460*/  LOP3.LUT R7, R8, 0x380, RZ, 0xc0, !PT ;  /* 0x0000038008077812 */ /* 0x000fe200078ec0ff */
[----:B------:R-:W-:Y:S01]  /*10470*/  IMAD.X R9, RZ, RZ, R5, P0 ;  /* 0x000000ffff097224 */ /* 0x000fe200000e0605 */
[----:B------:R-:W-:-:S02]  /*10480*/  LOP3.LUT R6, R31, 0x380, RZ, 0xc0, !PT ;  /* 0x000003801f067812 */ /* 0x000fc400078ec0ff */
[----:B------:R-:W-:Y:S02]  /*10490*/  SHF.R.U64 R7, R7, 0x3, RZ ;  /* 0x0000000307077819 */ /* 0x000fe400000012ff */
[----:B------:R-:W-:Y:S02]  /*104a0*/  LOP3.LUT R10, R35, 0x380, RZ, 0xc0, !PT ;  /* 0x00000380230a7812 */ /* 0x000fe400078ec0ff */
[----:B------:R-:W-:Y:S02]  /*104b0*/  LOP3.LUT R12, R37, 0x380, RZ, 0xc0, !PT ;  /* 0x00000380250c7812 */ /* 0x000fe400078ec0ff */
[----:B------:R-:W-:Y:S02]  /*104c0*/  LOP3.LUT R26, R7, R8, RZ, 0x3c, !PT ;  /* 0x00000008071a7212 */ /* 0x000fe400078e3cff */
[----:B------:R-:W-:Y:S02]  /*104d0*/  SHF.R.U64 R6, R6, 0x3, RZ ;  /* 0x0000000306067819 */ /* 0x000fe400000012ff */
[----:B------:R-:W-:-:S02]  /*104e0*/  SHF.R.U64 R10, R10, 0x3, RZ ;  /* 0x000000030a0a7819 */ /* 0x000fc400000012ff */
[----:B------:R-:W-:Y:S02]  /*104f0*/  LOP3.LUT R8, R39, 0x380, RZ, 0xc0, !PT ;  /* 0x0000038027087812 */ /* 0x000fe400078ec0ff */
[----:B------:R-:W-:Y:S02]  /*10500*/  SHF.R.U64 R12, R12, 0x3, RZ ;  /* 0x000000030c0c7819 */ /* 0x000fe400000012ff */
[----:B------:R-:W-:Y:S02]  /*10510*/  LOP3.LUT R28, R6, R31, RZ, 0x3c, !PT ;  /* 0x0000001f061c7212 */ /* 0x000fe400078e3cff */
[----:B------:R-:W-:Y:S02]  /*10520*/  LOP3.LUT R24, R10, R35, RZ, 0x3c, !PT ;  /* 0x000000230a187212 */ /* 0x000fe400078e3cff */
[----:B------:R-:W-:Y:S02]  /*10530*/  SHF.R.U64 R8, R8, 0x3, RZ ;  /* 0x0000000308087819 */ /* 0x000fe400000012ff */
[----:B------:R-:W-:-:S02]  /*10540*/  LOP3.LUT R10, R41, 0x380, RZ, 0xc0, !PT ;  /* 0x00000380290a7812 */ /* 0x000fc400078ec0ff */
[----:B------:R-:W-:Y:S02]  /*10550*/  LOP3.LUT R31, R34, 0x380, RZ, 0xc0, !PT ;  /* 0x00000380221f7812 */ /* 0x000fe400078ec0ff */
[----:B------:R-:W-:Y:S02]  /*10560*/  LOP3.LUT R14, R12, R37, RZ, 0x3c, !PT ;  /* 0x000000250c0e7212 */ /* 0x000fe400078e3cff */
[----:B------:R-:W-:Y:S02]  /*10570*/  LOP3.LUT R12, R8, R39, RZ, 0x3c, !PT ;  /* 0x00000027080c7212 */ /* 0x000fe400078e3cff */
[----:B------:R-:W-:Y:S02]  /*10580*/  MOV R30, R4 ;  /* 0x00000004001e7202 */ /* 0x000fe40000000f00 */
[----:B------:R-:W-:Y:S02]  /*10590*/  SHF.R.U64 R10, R10, 0x3, RZ ;  /* 0x000000030a0a7819 */ /* 0x000fe400000012ff */
[----:B------:R-:W-:-:S02]  /*105a0*/  SHF.R.U64 R31, R31, 0x3, RZ ;  /* 0x000000031f1f7819 */ /* 0x000fc400000012ff */
[----:B------:R-:W-:Y:S02]  /*105b0*/  F2FP.F16.F32.PACK_AB R4, R89, R88 ;  /* 0x000000585904723e */ /* 0x000fe400000000ff */
[----:B------:R-:W-:Y:S02]  /*105c0*/  F2FP.F16.F32.PACK_AB R5, R3, R2 ;  /* 0x000000020305723e */ /* 0x000fe400000000ff */
[----:B------:R-:W-:Y:S02]  /*105d0*/  F2FP.F16.F32.PACK_AB R6, R93, R92 ;  /* 0x0000005c5d06723e */ /* 0x000fe400000000ff */
[----:B------:R-:W-:Y:S01]  /*105e0*/  F2FP.F16.F32.PACK_AB R7, R95, R94 ;  /* 0x0000005e5f07723e */ /* 0x000fe200000000ff */
[----:B------:R-:W-:Y:S01]  /*105f0*/  BAR.SYNC.DEFER_BLOCKING 0x1, 0x100 ;  /* 0x0044000000007b1d */ /* 0x000fe20000010000 */
[----:B------:R-:W-:Y:S02]  /*10600*/  MOV R37, R14 ;  /* 0x0000000e00257202 */ /* 0x000fe40000000f00 */
[----:B------:R-:W-:-:S02]  /*10610*/  MOV R36, R12 ;  /* 0x0000000c00247202 */ /* 0x000fc40000000f00 */
[----:B------:R-:W-:Y:S02]  /*10620*/  LOP3.LUT R10, R10, R41, RZ, 0x3c, !PT ;  /* 0x000000290a0a7212 */ /* 0x000fe400078e3cff */
[----:B------:R-:W-:Y:S02]  /*10630*/  LOP3.LUT R8, R31, R34, RZ, 0x3c, !PT ;  /* 0x000000221f087212 */ /* 0x000fe400078e3cff */
[----:B------:R-:W-:Y:S02]  /*10640*/  MOV R40, R28 ;  /* 0x0000001c00287202 */ /* 0x000fe40000000f00 */
[----:B------:R-:W-:Y:S02]  /*10650*/  MOV R39, R26 ;  /* 0x0000001a00277202 */ /* 0x000fe40000000f00 */
[----:B------:R-:W-:Y:S02]  /*10660*/  MOV R38, R24 ;  /* 0x0000001800267202 */ /* 0x000fe40000000f00 */
[----:B------:R-:W-:-:S02]  /*10670*/  F2FP.F16.F32.PACK_AB R12, R97, R96 ;  /* 0x00000060610c723e */ /* 0x000fc400000000ff */
[----:B------:R-:W-:Y:S02]  /*10680*/  F2FP.F16.F32.PACK_AB R13, R99, R98 ;  /* 0x00000062630d723e */ /* 0x000fe400000000ff */
[----:B------:R-:W-:Y:S02]  /*10690*/  F2FP.F16.F32.PACK_AB R14, R101, R100 ;  /* 0x00000064650e723e */ /* 0x000fe400000000ff */
[----:B------:R-:W-:Y:S02]  /*106a0*/  F2FP.F16.F32.PACK_AB R15, R103, R102 ;  /* 0x00000066670f723e */ /* 0x000fe400000000ff */
[----:B------:R-:W-:Y:S01]  /*106b0*/  F2FP.F16.F32.PACK_AB R24, R105, R104 ;  /* 0x000000686918723e */ /* 0x000fe200000000ff */
[----:B------:R0:W-:Y:S01]  /*106c0*/  STSM.16.M88.4 [R30], R4 ;  /* 0x000000041e007844 */ /* 0x0001e20000000200 */
[----:B------:R-:W-:Y:S02]  /*106d0*/  F2FP.F16.F32.PACK_AB R25, R107, R106 ;  /* 0x0000006a6b19723e */ /* 0x000fe400000000ff */
[----:B------:R-:W-:Y:S01]  /*106e0*/  F2FP.F16.F32.PACK_AB R26, R109, R108 ;  /* 0x0000006c6d1a723e */ /* 0x000fe200000000ff */
[----:B------:R2:W-:Y:S01]  /*106f0*/  STSM.16.M88.4 [R40], R12 ;  /* 0x0000000c28007844 */ /* 0x0005e20000000200 */
[----:B------:R-:W-:-:S02]  /*10700*/  F2FP.F16.F32.PACK_AB R27, R111, R110 ;  /* 0x0000006e6f1b723e */ /* 0x000fc400000000ff */
[----:B------:R-:W-:Y:S02]  /*10710*/  F2FP.F16.F32.PACK_AB R28, R113, R112 ;  /* 0x00000070711c723e */ /* 0x000fe400000000ff */
[----:B------:R-:W-:Y:S01]  /*10720*/  F2FP.F16.F32.PACK_AB R29, R115, R114 ;  /* 0x00000072731d723e */ /* 0x000fe200000000ff */
[----:B------:R-:W-:Y:S01]  /*10730*/  STSM.16.M88.4 [R39], R24 ;  /* 0x0000001827007844 */ /* 0x000fe20000000200 */
[----:B------:R-:W-:Y:S02]  /*10740*/  F2FP.F16.F32.PACK_AB R31, R119, R118 ;  /* 0x00000076771f723e */ /* 0x000fe400000000ff */
[----:B------:R-:W-:Y:S02]  /*10750*/  MOV R35, R10 ;  /* 0x0000000a00237202 */ /* 0x000fe40000000f00 */
[----:B------:R-:W-:Y:S02]  /*10760*/  MOV R34, R8 ;  /* 0x0000000800227202 */ /* 0x000fe40000000f00 */
[----:B0-----:R-:W-:-:S02]  /*10770*/  F2FP.F16.F32.PACK_AB R30, R117, R116 ;  /* 0x00000074751e723e */ /* 0x001fc400000000ff */
[----:B------:R-:W-:Y:S02]  /*10780*/  F2FP.F16.F32.PACK_AB R4, R121, R120 ;  /* 0x000000787904723e */ /* 0x000fe400000000ff */
[----:B------:R-:W-:Y:S01]  /*10790*/  F2FP.F16.F32.PACK_AB R5, R123, R122 ;  /* 0x0000007a7b05723e */ /* 0x000fe200000000ff */
[----:B------:R0:W-:Y:S01]  /*107a0*/  STSM.16.M88.4 [R38], R28 ;  /* 0x0000001c26007844 */ /* 0x0001e20000000200 */
[----:B------:R-:W-:Y:S02]  /*107b0*/  F2FP.F16.F32.PACK_AB R6, R125, R124 ;  /* 0x0000007c7d06723e */ /* 0x000fe400000000ff */
[----:B------:R-:W-:Y:S02]  /*107c0*/  F2FP.F16.F32.PACK_AB R7, R127, R126 ;  /* 0x0000007e7f07723e */ /* 0x000fe400000000ff */
[----:B------:R-:W-:Y:S02]  /*107d0*/  F2FP.F16.F32.PACK_AB R8, R129, R128 ;  /* 0x000000808108723e */ /* 0x000fe400000000ff */
[----:B------:R-:W-:Y:S01]  /*107e0*/  F2FP.F16.F32.PACK_AB R9, R131, R130 ;  /* 0x000000828309723e */ /* 0x000fe200000000ff */
[----:B------:R3:W-:Y:S01]  /*107f0*/  STSM.16.M88.4 [R37], R4 ;  /* 0x0000000425007844 */ /* 0x0007e20000000200 */
[----:B------:R-:W-:-:S02]  /*10800*/  F2FP.F16.F32.PACK_AB R10, R133, R132 ;  /* 0x00000084850a723e */ /* 0x000fc400000000ff */
[----:B------:R-:W-:Y:S02]  /*10810*/  F2FP.F16.F32.PACK_AB R11, R135, R134 ;  /* 0x00000086870b723e */ /* 0x000fe400000000ff */
[----:B--2---:R-:W-:Y:S02]  /*10820*/  F2FP.F16.F32.PACK_AB R12, R137, R136 ;  /* 0x00000088890c723e */ /* 0x004fe400000000ff */
[----:B------:R-:W-:Y:S01]  /*10830*/  F2FP.F16.F32.PACK_AB R13, R139, R138 ;  /* 0x0000008a8b0d723e */ /* 0x000fe200000000ff */
[----:B------:R2:W-:Y:S01]  /*10840*/  STSM.16.M88.4 [R36], R8 ;  /* 0x0000000824007844 */ /* 0x0005e20000000200 */
[----:B------:R-:W-:Y:S01]  /*10850*/  F2FP.F16.F32.PACK_AB R14, R141, R140 ;  /* 0x0000008c8d0e723e */ /* 0x000fe200000000ff */
[----:B0-----:R-:W-:Y:S01]  /*10860*/  IMAD.U32 R28, RZ, RZ, UR8 ;  /* 0x00000008ff1c7e24 */ /* 0x001fe2000f8e00ff */
[----:B------:R-:W-:Y:S01]  /*10870*/  F2FP.F16.F32.PACK_AB R15, R143, R142 ;  /* 0x0000008e8f0f723e */ /* 0x000fe200000000ff */
[----:B------:R-:W-:Y:S01]  /*10880*/  IMAD.U32 R29, RZ, RZ, UR9 ;  /* 0x00000009ff1d7e24 */ /* 0x000fe2000f8e00ff */
[----:B------:R-:W-:Y:S01]  /*10890*/  F2FP.F16.F32.PACK_AB R24, R145, R144 ;  /* 0x000000909118723e */ /* 0x000fe200000000ff */
[----:B------:R-:W-:Y:S01]  /*108a0*/  ULDC.64 UR8, c[0x0][0xc08] ;  /* 0x0003020000087ab9 */ /* 0x000fe20000000a00 */
[----:B------:R-:W-:Y:S01]  /*108b0*/  F2FP.F16.F32.PACK_AB R25, R147, R146 ;  /* 0x000000929319723e */ /* 0x000fe200000000ff */
[----:B------:R0:W-:Y:S01]  /*108c0*/  STSM.16.M88.4 [R35], R12 ;  /* 0x0000000c23007844 */ /* 0x0001e20000000200 */
[----:B------:R-:W-:-:S02]  /*108d0*/  F2FP.F16.F32.PACK_AB R26, R149, R148 ;  /* 0x00000094951a723e */ /* 0x000fc400000000ff */
[----:B------:R-:W-:Y:S02]  /*108e0*/  F2FP.F16.F32.PACK_AB R27, R151, R150 ;  /* 0x00000096971b723e */ /* 0x000fe400000000ff */
[----:B------:R-:W-:-:S03]  /*108f0*/  ISETP.NE.U32.AND P0, PT, RZ, UR10, PT ;  /* 0x0000000aff007c0c */ /* 0x000fc6000bf05070 */
[----:B------:R4:W-:Y:S01]  /*10900*/  STSM.16.M88.4 [R34], R24 ;  /* 0x0000001822007844 */ /* 0x0009e20000000200 */
[----:B------:R-:W-:Y:S01]  /*10910*/  BAR.SYNC.DEFER_BLOCKING 0x1, 0x100 ;  /* 0x0044000000007b1d */ /* 0x000fe20000010000 */
[----:B------:R-:W-:-:S13]  /*10920*/  ISETP.NE.AND.EX P0, PT, RZ, UR11, PT, P0 ;  /* 0x0000000bff007c0c */ /* 0x000fda000bf05300 */
[----:B------:R-:W4:Y:S01]  /*10930*/  @P0 LDG.E R30, desc[UR52][R28.64] ;  /* 0x000000341c1e0981 */ /* 0x000f22000c1e1900 */
[----:B------:R-:W-:Y:S01]  /*10940*/  UISETP.NE.U32.AND UP0, UPT, UR8, URZ, UPT ;  /* 0x0000003f0800728c */ /* 0x000fe2000bf05070 */
[----:B-1----:R-:W-:Y:S01]  /*10950*/  ISETP.NE.AND P1, PT, R45, 0x1, PT ;  /* 0x000000012d00780c */ /* 0x002fe20003f25270 */
[----:B------:R-:W-:Y:S02]  /*10960*/  ULDC UR4, c[0x0][0xa88] ;  /* 0x0002a20000047ab9 */ /* 0x000fe40000000800 */
[----:B------:R-:W-:Y:S01]  /*10970*/  UISETP.NE.AND.EX UP0, UPT, UR9, URZ, UPT, UP0 ;  /* 0x0000003f0900728c */ /* 0x000fe2000bf05300 */
[----:B------:R-:W-:Y:S01]  /*10980*/  IMAD.U32 R44, RZ, RZ, UR4 ;  /* 0x00000004ff2c7e24 */ /* 0x000fe2000f8e00ff */
[----:B------:R-:W-:-:S04]  /*10990*/  ULDC UR4, c[0x0][0xad4] ;  /* 0x0002b50000047ab9 */ /* 0x000fc80000000800 */
[----:B------:R-:W-:-:S04]  /*109a0*/  PLOP3.LUT P4, PT, PT, PT, UP0, 0x80, 0x0 ;  /* 0x000000000000781c */ /* 0x000fc80003f8f008 */
[----:B---3--:R-:W1:Y:S01]  /*109b0*/  @P1 LDC R6, c[0x0][0xbec] ;  /* 0x0002fb00ff061b82 */ /* 0x008e620000000800 */
[----:B------:R-:W-:Y:S02]  /*109c0*/  @UP0 ULDC.64 UR8, c[0x0][0xc08] ;  /* 0x0003020000080ab9 */ /* 0x000fe40000000a00 */
[----:B------:R-:W-:Y:S02]  /*109d0*/  @UP0 UIMAD.WIDE UR8, UR43, 0x4, UR8 ;  /* 0x000000042b0808a5 */ /* 0x000fe4000f8e0208 */
[----:B------:R-:W-:-:S03]  /*109e0*/  UISETP.NE.AND UP0, UPT, UR45, URZ, UPT ;  /* 0x0000003f2d00728c */ /* 0x000fc6000bf05270 */
[----:B--2---:R-:W2:Y:S01]  /*109f0*/  @P1 LDC R9, c[0x0][0xbf0] ;  /* 0x0002fc00ff091b82 */ /* 0x004ea20000000800 */
[----:B------:R-:W-:Y:S01]  /*10a00*/  USEL UR4, UR45, UR4, UP0 ;  /* 0x000000042d047287 */ /* 0x000fe20008000000 */
[----:B------:R-:W-:Y:S01]  /*10a10*/  IMAD.U32 R4, RZ, RZ, UR8 ;  /* 0x00000008ff047e24 */ /* 0x000fe2000f8e00ff */
[----:B------:R-:W-:Y:S01]  /*10a20*/  UMOV UR19, 0x9b8 ;  /* 0x000009b800137882 */ /* 0x000fe20000000000 */
[----:B------:R-:W-:Y:S01]  /*10a30*/  IMAD.U32 R5, RZ, RZ, UR9 ;  /* 0x00000009ff057e24 */ /* 0x000fe2000f8e00ff */
[----:B------:R-:W-:Y:S02]  /*10a40*/  UISETP.GT.AND UP1, UPT, UR4, 0x1, UPT ;  /* 0x000000010400788c */ /* 0x000fe4000bf24270 */
[----:B------:R-:W-:Y:S02]  /*10a50*/  UISETP.NE.U32.AND UP0, UPT, UR10, URZ, UPT ;  /* 0x0000003f0a00728c */ /* 0x000fe4000bf05070 */
[----:B------:R-:W-:Y:S01]  /*10a60*/  USEL UR19, UR19, 0x978, UP1 ;  /* 0x0000097813137887 */ /* 0x000fe20008800000 */
[----:B0-----:R-:W-:Y:S01]  /*10a70*/  VIADD R13, R17, UR37 ;  /* 0x00000025110d7c36 */ /* 0x001fe20008000000 */
[----:B------:R-:W-:Y:S01]  /*10a80*/  UISETP.NE.AND.EX UP0, UPT, UR11, URZ, UPT, UP0 ;  /* 0x0000003f0b00728c */ /* 0x000fe2000bf05300 */
[----:B------:R1:W5:Y:S01]  /*10a90*/  @P4 LDG.E R44, desc[UR52][R4.64] ;  /* 0x00000034042c4981 */ /* 0x000362000c1e1900 */
[----:B------:R-:W-:Y:S01]  /*10aa0*/  UMOV UR4, URZ ;  /* 0x0000003f00047c82 */ /* 0x000fe20008000000 */
[----:B------:R-:W-:Y:S01]  /*10ab0*/  USHF.R.S32.HI UR10, URZ, 0x1f, UR43 ;  /* 0x0000001f3f0a7899 */ /* 0x000fe2000801142b */
[----:B------:R-:W-:Y:S01]  /*10ac0*/  IMAD.MOV.U32 R7, RZ, RZ, R13 ;  /* 0x000000ffff077224 */ /* 0x000fe200078e000d */
[----:B------:R-:W-:-:S02]  /*10ad0*/  USEL UR8, UR43, URZ, !UP0 ;  /* 0x0000003f2b087287 */ /* 0x000fc4000c000000 */
[----:B------:R-:W-:Y:S02]  /*10ae0*/  USEL UR9, UR39, URZ, UP1 ;  /* 0x0000003f27097287 */ /* 0x000fe40008800000 */
[----:B------:R-:W-:Y:S01]  /*10af0*/  USEL UR18, UR10, URZ, !UP0 ;  /* 0x0000003f0a127287 */ /* 0x000fe2000c000000 */
[----:B------:R-:W-:Y:S02]  /*10b00*/  ULDC.64 UR12, c[0x0][UR19+0x220] ;  /* 0x00008800130c7abb */ /* 0x000fe40008000a00 */
[----:B------:R-:W-:Y:S01]  /*10b10*/  ULDC.64 UR10, c[0x0][UR19+0x218] ;  /* 0x00008600130a7abb */ /* 0x000fe20008000a00 */
[----:B-1----:R-:W-:Y:S01]  /*10b20*/  @P1 IMAD.HI.U32 R4, R13, R6, RZ ;  /* 0x000000060d041227 */ /* 0x002fe200078e00ff */
[----:B------:R-:W-:Y:S01]  /*10b30*/  ULDC.64 UR14, c[0x0][UR19+0x228] ;  /* 0x00008a00130e7abb */ /* 0x000fe20008000a00 */
[----:B------:R-:W-:Y:S02]  /*10b40*/  UIMAD UR13, UR13, UR8, URZ ;  /* 0x000000080d0d72a4 */ /* 0x000fe4000f8e023f */
[----:B------:R-:W-:Y:S01]  /*10b50*/  UIMAD.WIDE.U32 UR16, UR10, UR42, URZ ;  /* 0x0000002a0a1072a5 */ /* 0x000fe2000f8e003f */
[----:B--2---:R-:W-:Y:S01]  /*10b60*/  @P1 SHF.R.U32.HI R7, RZ, R9, R4 ;  /* 0x00000009ff071219 */ /* 0x004fe20000011604 */
[----:B------:R-:W-:-:S02]  /*10b70*/  UIMAD UR20, UR11, UR42, URZ ;  /* 0x0000002a0b1472a4 */ /* 0x000fc4000f8e023f */
[----:B------:R-:W-:Y:S02]  /*10b80*/  UIMAD.WIDE.U32 UR10, UR12, UR8, URZ ;  /* 0x000000080c0a72a5 */ /* 0x000fe4000f8e003f */
[----:B------:R-:W-:Y:S01]  /*10b90*/  UIMAD.WIDE.U32 UR22, UR14, UR9, URZ ;  /* 0x000000090e1672a5 */ /* 0x000fe2000f8e003f */
[----:B------:R-:W-:Y:S01]  /*10ba0*/  IMAD.MOV R6, RZ, RZ, -R7 ;  /* 0x000000ffff067224 */ /* 0x000fe200078e0a07 */
[----:B------:R-:W-:Y:S02]  /*10bb0*/  UIMAD UR9, UR15, UR9, URZ ;  /* 0x000000090f0972a4 */ /* 0x000fe4000f8e023f */
[----:B------:R-:W-:Y:S01]  /*10bc0*/  UIMAD UR13, UR12, UR18, UR13 ;  /* 0x000000120c0d72a4 */ /* 0x000fe2000f8e020d */
[----:B------:R-:W-:Y:S01]  /*10bd0*/  IMAD R9, R45, R6, R13 ;  /* 0x000000062d097224 */ /* 0x000fe200078e020d */
[----:B------:R-:W-:Y:S01]  /*10be0*/  UIADD3 UR20, UR17, UR20, URZ ;  /* 0x0000001411147290 */ /* 0x000fe2000fffe03f */
[----:B------:R-:W-:Y:S02]  /*10bf0*/  IMAD.U32 R4, RZ, RZ, UR22 ;  /* 0x00000016ff047e24 */ /* 0x000fe4000f8e00ff */
[----:B------:R-:W-:Y:S01]  /*10c00*/  IMAD.U32 R5, RZ, RZ, UR23 ;  /* 0x00000017ff057e24 */ /* 0x000fe2000f8e00ff */
[----:B------:R-:W-:-:S02]  /*10c10*/  SHF.R.S32.HI R5, RZ, 0x1f, R7 ;  /* 0x0000001fff057819 */ /* 0x000fc40000011407 */
[----:B------:R-:W-:Y:S02]  /*10c20*/  SHF.R.S32.HI R6, RZ, 0x1f, R9 ;  /* 0x0000001fff067819 */ /* 0x000fe40000011409 */
[----:B----4-:R-:W-:-:S13]  /*10c30*/  @P0 R2UR UR4, R30 ;  /* 0x000000001e0402ca */ /* 0x010fda00000e0000 */
[----:B------:R-:W-:Y:S02]  /*10c40*/  UIADD3 UR16, UP0, UP2, UR10, UR16, UR4 ;  /* 0x000000100a107290 */ /* 0x000fe4000fa1e004 */
[----:B------:R-:W-:Y:S02]  /*10c50*/  UIADD3 UR10, UR23, UR9, URZ ;  /* 0x00000009170a7290 */ /* 0x000fe4000fffe03f */
[----:B------:R-:W-:Y:S02]  /*10c60*/  UIADD3 UR9, UR11, UR13, URZ ;  /* 0x0000000d0b097290 */ /* 0x000fe4000fffe03f */
[----:B------:R-:W-:Y:S01]  /*10c70*/  USHF.R.S32.HI UR14, URZ, 0x1f, UR4 ;  /* 0x0000001f3f0e7899 */ /* 0x000fe20008011404 */
[----:B------:R-:W-:Y:S01]  /*10c80*/  IADD3 R4, P2, P3, R7, UR16, R4 ;  /* 0x0000001007047c10 */ /* 0x000fe2000fb5e004 */
[----:B------:R-:W-:Y:S01]  /*10c90*/  IMAD.U32 R8, RZ, RZ, UR10 ;  /* 0x0000000aff087e24 */ /* 0x000fe2000f8e00ff */
[----:B------:R-:W-:Y:S01]  /*10ca0*/  ULDC.64 UR10, c[0x0][UR19+0x210] ;  /* 0x00008400130a7abb */ /* 0x000fe20008000a00 */
[----:B------:R-:W-:Y:S01]  /*10cb0*/  UIADD3.X UR9, UR9, UR20, UR14, UP0, UP2 ;  /* 0x0000001409097290 */ /* 0x000fe200087e440e */
[----:B------:R-:W-:Y:S01]  /*10cc0*/  IMAD R7, R9, UR11, RZ ;  /* 0x0000000b09077c24 */ /* 0x000fe2000f8e02ff */
[----:B------:R-:W-:Y:S01]  /*10cd0*/  ULDC.64 UR12, c[0x0][0xba8] ;  /* 0x0002ea00000c7ab9 */ /* 0x000fe20000000a00 */
[----:B------:R-:W-:Y:S01]  /*10ce0*/  @!UP1 ULDC UR12, c[0x0][0xb50] ;  /* 0x0002d400000c9ab9 */ /* 0x000fe20000000800 */
[----:B------:R-:W-:Y:S01]  /*10cf0*/  @!UP1 ULDC UR13, c[0x0][0xb54] ;  /* 0x0002d500000d9ab9 */ /* 0x000fe20000000800 */
[----:B------:R-:W-:Y:S01]  /*10d00*/  IMAD R7, R6, UR10, R7 ;  /* 0x0000000a06077c24 */ /* 0x000fe2000f8e0207 */
[----:B------:R-:W-:-:S03]  /*10d10*/  IADD3.X R5, R5, UR9, R8, P2, P3 ;  /* 0x0000000905057c10 */ /* 0x000fc600097e6408 */
[----:B------:R-:W-:-:S04]  /*10d20*/  IMAD.WIDE.U32 R4, R9, UR10, R4 ;  /* 0x0000000a09047c25 */ /* 0x000fc8000f8e0004 */
[----:B------:R-:W-:Y:S01]  /*10d30*/  IMAD.IADD R5, R5, 0x1, R7 ;  /* 0x0000000105057824 */ /* 0x000fe200078e0207 */
[----:B------:R-:W-:-:S04]  /*10d40*/  LEA R8, P2, R4, UR12, 0x2 ;  /* 0x0000000c04087c11 */ /* 0x000fc8000f8410ff */
[----:B------:R-:W-:Y:S01]  /*10d50*/  LEA.HI.X R9, R4, UR13, R5, 0x2, P2 ;  /* 0x0000000d04097c11 */ /* 0x000fe200090f1405 */
[----:B------:R-:W-:Y:S08]  /*10d60*/  @P4 BRA `(.L_x_1255) ;  /* 0x0000000000104947 */ /* 0x000ff00003800000 */
[----:B------:R-:W-:Y:S05]  /*10d70*/  @!P0 BRA `(.L_x_1255) ;  /* 0x00000000000c8947 */ /* 0x000fea0003800000 */
[----:B------:R-:W2:Y:S04]  /*10d80*/  LDG.E R5, desc[UR52][R28.64] ;  /* 0x000000341c057981 */ /* 0x000ea8000c1e1900 */
[----:B-----5:R-:W2:Y:S02]  /*10d90*/  LDG.E R44, desc[UR52][R28.64+0x4] ;  /* 0x000004341c2c7981 */ /* 0x020ea4000c1e1900 */
[----:B--2---:R-:W-:-:S07]  /*10da0*/  IMAD.IADD R44, R44, 0x1, -R5 ;  /* 0x000000012c2c7824 */ /* 0x004fce00078e0a05 */
.L_x_1255:
[----:B------:R-:W-:Y:S01]  /*10db0*/  SHFL.IDX PT, R4, R8, RZ, 0x1c1f ;  /* 0x001c1fff08047589 */ /* 0x000fe200000e0000 */
[----:B------:R-:W-:Y:S01]  /*10dc0*/  VIADD R11, R217, UR37 ;  /* 0x00000025d90b7c36 */ /* 0x000fe20008000000 */
[----:B------:R-:W-:Y:S01]  /*10dd0*/  LOP3.LUT P0, RZ, R199, 0x3, RZ, 0xc0, !PT ;  /* 0x00000003c7ff7812 */ /* 0x000fe2000780c0ff */
[----:B-----5:R-:W-:Y:S01]  /*10de0*/  IMAD R44, R44, R45, RZ ;  /* 0x0000002d2c2c7224 */ /* 0x020fe200078e02ff */
[----:B------:R-:W0:Y:S01]  /*10df0*/  SHFL.IDX PT, R5, R9, RZ, 0x1c1f ;  /* 0x001c1fff09057589 */ /* 0x000e2200000e0000 */
[----:B------:R-:W-:-:S03]  /*10e00*/  VIADD R25, R11, 0x8 ;  /* 0x000000080b197836 */ /* 0x000fc60000000000 */
[----:B------:R-:W-:Y:S01]  /*10e10*/  SHFL.IDX PT, R6, R8, 0x1, 0x1c1f ;  /* 0x003c1f0008067f89 */ /* 0x000fe200000e0000 */
[-C--:B------:R-:W-:Y:S02]  /*10e20*/  ISETP.GE.OR P2, PT, R11, R44.reuse, P0 ;  /* 0x0000002c0b00720c */ /* 0x080fe40000746670 */
[----:B------:R-:W-:Y:S01]  /*10e30*/  ISETP.GE.OR P0, PT, R25, R44, P0 ;  /* 0x0000002c1900720c */ /* 0x000fe20000706670 */
[----:B------:R-:W1:Y:S10]  /*10e40*/  SHFL.IDX PT, R7, R9, 0x1, 0x1c1f ;  /* 0x003c1f0009077f89 */ /* 0x000e7400000e0000 */
[----:B0-----:R0:W-:Y:S04]  /*10e50*/  @!P2 ST.E desc[UR52][R4.64], R20 ;  /* 0x000000140400a985 */ /* 0x0011e8000c101934 */
[----:B-1----:R0:W-:Y:S01]  /*10e60*/  @!P0 ST.E desc[UR52][R6.64], R0 ;  /* 0x0000000006008985 */ /* 0x0021e2000c101934 */
[----:B------:R-:W-:-:S13]  /*10e70*/  PLOP3.LUT P0, PT, PT, PT, UP1, 0x80, 0x0 ;  /* 0x000000000000781c */ /* 0x000fda0003f0f018 */
[----:B0-----:R-:W-:Y:S05]  /*10e80*/  @P0 BRA `(.L_x_1256) ;  /* 0x00000008008c0947 */ /* 0x001fea0003800000 */
[----:B------:R-:W-:Y:S01]  /*10e90*/  IMAD R3, R198, 0x40, R18 ;  /* 0x00000040c6037824 */ /* 0x000fe200078e0212 */
[----:B------:R-:W-:Y:S01]  /*10ea0*/  ULDC.64 UR12, c[0x0][0xaa0] ;  /* 0x0002a800000c7ab9 */ /* 0x000fe20000000a00 */
[----:B------:R-:W0:Y:S02]  /*10eb0*/  @P1 LDC R49, c[0x0][0xbf0] ;  /* 0x0002fc00ff311b82 */ /* 0x000e240000000800 */
[----:B------:R-:W-:-:S03]  /*10ec0*/  IMAD.WIDE R32, R3, 0x2, R32 ;  /* 0x0000000203207825 */ /* 0x000fc600078e0220 */
[C---:B------:R-:W-:Y:S01]  /*10ed0*/  IADD3 R9, P6, R32.reuse, 0x1000, RZ ;  /* 0x0000100020097810 */ /* 0x040fe20007fde0ff */
[----:B------:R-:W-:Y:S01]  /*10ee0*/  UIMAD UR9, UR14, UR12, URZ ;  /* 0x0000000c0e0972a4 */ /* 0x000fe2000f8e023f */
[C---:B------:R-:W-:Y:S02]  /*10ef0*/  IADD3 R13, P5, R32.reuse, 0x2000, RZ ;  /* 0x00002000200d7810 */ /* 0x040fe40007fbe0ff */
[----:B------:R-:W-:Y:S01]  /*10f00*/  LOP3.LUT R8, R9, 0x380, RZ, 0xc0, !PT ;  /* 0x0000038009087812 */ /* 0x000fe200078ec0ff */
[----:B------:R-:W-:Y:S01]  /*10f10*/  UIMAD.WIDE.U32 UR10, UR4, UR12, URZ ;  /* 0x0000000c040a72a5 */ /* 0x000fe2000f8e003f */
[----:B------:R-:W-:Y:S02]  /*10f20*/  IADD3 R25, P4, R32, 0x3000, RZ ;  /* 0x0000300020197810 */ /* 0x000fe40007f9e0ff */
[----:B------:R-:W-:Y:S01]  /*10f30*/  SHF.R.U64 R8, R8, 0x3, RZ ;  /* 0x0000000308087819 */ /* 0x000fe200000012ff */
[----:B------:R-:W-:Y:S01]  /*10f40*/  UIMAD UR9, UR4, UR13, UR9 ;  /* 0x0000000d040972a4 */ /* 0x000fe2000f8e0209 */
[----:B------:R-:W-:-:S02]  /*10f50*/  IADD3 R29, P3, R32, 0x4000, RZ ;  /* 0x00004000201d7810 */ /* 0x000fc40007f7e0ff */
[----:B------:R-:W-:Y:S01]  /*10f60*/  LOP3.LUT R8, R8, R9, RZ, 0x3c, !PT ;  /* 0x0000000908087212 */ /* 0x000fe200078e3cff */
[--C-:B------:R-:W-:Y:S01]  /*10f70*/  IMAD.X R9, RZ, RZ, R33.reuse, P6 ;  /* 0x000000ffff097224 */ /* 0x100fe200030e0621 */
[C---:B------:R-:W-:Y:S01]  /*10f80*/  IADD3 R3, P6, R32.reuse, 0x7000, RZ ;  /* 0x0000700020037810 */ /* 0x040fe20007fde0ff */
[----:B------:R-:W-:Y:S01]  /*10f90*/  UIADD3 UR11, UR11, UR9, URZ ;  /* 0x000000090b0b7290 */ /* 0x000fe2000fffe03f */
[C---:B------:R-:W-:Y:S01]  /*10fa0*/  IADD3 R35, P2, R32.reuse, 0x5000, RZ ;  /* 0x0000500020237810 */ /* 0x040fe20007f5e0ff */
[----:B------:R-:W-:Y:S01]  /*10fb0*/  ULDC.64 UR12, c[0x0][0xae8] ;  /* 0x0002ba00000c7ab9 */ /* 0x000fe20000000a00 */
[----:B------:R-:W-:Y:S01]  /*10fc0*/  LOP3.LUT R0, R3, 0x380, RZ, 0xc0, !PT ;  /* 0x0000038003007812 */ /* 0x000fe200078ec0ff */
[----:B------:R-:W-:Y:S01]  /*10fd0*/  USHF.R.S32.HI UR4, URZ, 0x1f, UR8 ;  /* 0x0000001f3f047899 */ /* 0x000fe20008011408 */
[----:B------:R-:W-:Y:S01]  /*10fe0*/  IADD3 R37, P0, R32, 0x6000, RZ ;  /* 0x0000600020257810 */ /* 0x000fe20007f1e0ff */
[----:B------:R-:W-:Y:S01]  /*10ff0*/  IMAD.X R41, RZ, RZ, R33, P6 ;  /* 0x000000ffff297224 */ /* 0x000fe200030e0621 */
[----:B------:R-:W-:Y:S01]  /*11000*/  SHF.R.U64 R0, R0, 0x3, RZ ;  /* 0x0000000300007819 */ /* 0x000fe200000012ff */
[----:B------:R-:W-:Y:S01]  /*11010*/  UIMAD.WIDE.U32 UR10, UR42, UR12, UR10 ;  /* 0x0000000c2a0a72a5 */ /* 0x000fe2000f8e000a */
[----:B------:R-:W-:Y:S01]  /*11020*/  LOP3.LUT R12, R13, 0x380, RZ, 0xc0, !PT ;  /* 0x000003800d0c7812 */ /* 0x000fe200078ec0ff */
[----:B------:R-:W5:Y:S01]  /*11030*/  LD.E.128 R8, desc[UR52][R8.64] ;  /* 0x0000003408087980 */ /* 0x000f62000c101d00 */
[----:B------:R-:W-:-:S02]  /*11040*/  LOP3.LUT R40, R0, R3, RZ, 0x3c, !PT ;  /* 0x0000000300287212 */ /* 0x000fc400078e3cff */
[----:B------:R-:W1:Y:S01]  /*11050*/  @P1 LDC R3, c[0x0][0xbec] ;  /* 0x0002fb00ff031b82 */ /* 0x000e620000000800 */
[----:B------:R-:W-:Y:S01]  /*11060*/  IMAD R0, R22, 0x20, R198 ;  /* 0x0000002016007824 */ /* 0x000fe200078e02c6 */
[----:B------:R-:W-:Y:S01]  /*11070*/  UIMAD UR11, UR42, UR13, UR11 ;  /* 0x0000000d2a0b72a4 */ /* 0x000fe2000f8e020b */
[----:B------:R-:W-:Y:S01]  /*11080*/  LOP3.LUT R24, R25, 0x380, RZ, 0xc0, !PT ;  /* 0x0000038019187812 */ /* 0x000fe200078ec0ff */
[----:B------:R-:W5:Y:S01]  /*11090*/  LD.E.128 R40, desc[UR52][R40.64] ;  /* 0x0000003428287980 */ /* 0x000f62000c101d00 */
[----:B------:R-:W-:Y:S01]  /*110a0*/  VIADD R46, R0, UR37 ;  /* 0x00000025002e7c36 */ /* 0x000fe20008000000 */
[----:B------:R-:W-:Y:S01]  /*110b0*/  ULDC.64 UR12, c[0x0][0xaf0] ;  /* 0x0002bc00000c7ab9 */ /* 0x000fe20000000a00 */
[----:B------:R-:W-:Y:S01]  /*110c0*/  LOP3.LUT R28, R29, 0x380, RZ, 0xc0, !PT ;  /* 0x000003801d1c7812 */ /* 0x000fe200078ec0ff */
[----:B------:R-:W-:Y:S01]  /*110d0*/  UIMAD UR4, UR4, UR12, URZ ;  /* 0x0000000c040472a4 */ /* 0x000fe2000f8e023f */
[----:B------:R-:W-:Y:S02]  /*110e0*/  LOP3.LUT R34, R35, 0x380, RZ, 0xc0, !PT ;  /* 0x0000038023227812 */ /* 0x000fe400078ec0ff */
[----:B------:R-:W-:-:S02]  /*110f0*/  LOP3.LUT R36, R37, 0x380, RZ, 0xc0, !PT ;  /* 0x0000038025247812 */ /* 0x000fc400078ec0ff */
[----:B------:R-:W-:Y:S01]  /*11100*/  LOP3.LUT R5, R32, 0x380, RZ, 0xc0, !PT ;  /* 0x0000038020057812 */ /* 0x000fe200078ec0ff */
[----:B------:R-:W-:Y:S01]  /*11110*/  IMAD.MOV.U32 R47, RZ, RZ, R46 ;  /* 0x000000ffff2f7224 */ /* 0x000fe200078e002e */
[----:B------:R-:W-:Y:S01]  /*11120*/  SHF.R.U64 R12, R12, 0x3, RZ ;  /* 0x000000030c0c7819 */ /* 0x000fe200000012ff */
[----:B------:R-:W-:Y:S01]  /*11130*/  UIMAD UR4, UR8, UR13, UR4 ;  /* 0x0000000d080472a4 */ /* 0x000fe2000f8e0204 */
[----:B------:R-:W-:Y:S01]  /*11140*/  SHF.R.U64 R24, R24, 0x3, RZ ;  /* 0x0000000318187819 */ /* 0x000fe200000012ff */
[----:B------:R-:W-:Y:S01]  /*11150*/  UIMAD.WIDE.U32 UR8, UR8, UR12, UR10 ;  /* 0x0000000c080872a5 */ /* 0x000fe2000f8e000a */
[----:B------:R-:W-:Y:S02]  /*11160*/  SHF.R.U64 R28, R28, 0x3, RZ ;  /* 0x000000031c1c7819 */ /* 0x000fe400000012ff */
[----:B------:R-:W-:Y:S02]  /*11170*/  SHF.R.U64 R34, R34, 0x3, RZ ;  /* 0x0000000322227819 */ /* 0x000fe400000012ff */
[----:B------:R-:W-:Y:S01]  /*11180*/  SHF.R.U64 R36, R36, 0x3, RZ ;  /* 0x0000000324247819 */ /* 0x000fe200000012ff */
[----:B-1----:R-:W-:Y:S01]  /*11190*/  @P1 IMAD.HI.U32 R0, R46, R3, RZ ;  /* 0x000000032e001227 */ /* 0x002fe200078e00ff */
[----:B------:R-:W-:Y:S01]  /*111a0*/  SHF.R.U64 R5, R5, 0x3, RZ ;  /* 0x0000000305057819 */ /* 0x000fe200000012ff */
[----:B------:R-:W-:Y:S01]  /*111b0*/  UIADD3 UR4, UR9, UR4, URZ ;  /* 0x0000000409047290 */ /* 0x000fe2000fffe03f */
[----:B------:R-:W-:Y:S01]  /*111c0*/  LOP3.LUT R12, R12, R13, RZ, 0x3c, !PT ;  /* 0x0000000d0c0c7212 */ /* 0x000fe200078e3cff */
[--C-:B------:R-:W-:Y:S01]  /*111d0*/  IMAD.X R13, RZ, RZ, R33.reuse, P5 ;  /* 0x000000ffff0d7224 */ /* 0x100fe200028e0621 */
[----:B0-----:R-:W-:Y:S01]  /*111e0*/  @P1 SHF.R.U32.HI R47, RZ, R49, R0 ;  /* 0x00000031ff2f1219 */ /* 0x001fe20000011600 */
[----:B------:R-:W-:Y:S01]  /*111f0*/  ULDC.64 UR10, c[0x0][0xae0] ;  /* 0x0002b800000a7ab9 */ /* 0x000fe20000000a00 */
        /* <DEDUP_REMOVED lines=9> */
[----:B------:R-:W-:Y:S01]  /*11290*/  IMAD.MOV.U32 R5, RZ, RZ, R33 ;  /* 0x000000ffff057224 */ /* 0x000fe200078e0021 */
[--C-:B------:R-:W-:Y:S01]  /*112a0*/  SHF.R.S32.HI R0, RZ, 0x1f, R47.reuse ;  /* 0x0000001fff007819 */ /* 0x100fe2000001142f */
[----:B------:R-:W-:Y:S01]  /*112b0*/  IMAD.MOV R20, RZ, RZ, -R47 ;  /* 0x000000ffff147224 */ /* 0x000fe200078e0a2f */
[----:B------:R-:W5:Y:S01]  /*112c0*/  LD.E.128 R12, desc[UR52][R12.64] ;  /* 0x000000340c0c7980 */ /* 0x000f62000c101d00 */
[----:B------:R-:W-:-:S02]  /*112d0*/  IMAD.U32 R3, RZ, RZ, UR9 ;  /* 0x00000009ff037e24 */ /* 0x000fc4000f8e00ff */
[----:B------:R-:W-:Y:S01]  /*112e0*/  IMAD R0, R0, UR10, RZ ;  /* 0x0000000a00007c24 */ /* 0x000fe2000f8e02ff */
[----:B------:R-:W5:Y:S01]  /*112f0*/  LD.E.128 R4, desc[UR52][R4.64] ;  /* 0x0000003404047980 */ /* 0x000f62000c101d00 */
[----:B------:R-:W-:Y:S02]  /*11300*/  IMAD R45, R45, R20, R46 ;  /* 0x000000142d2d7224 */ /* 0x000fe400078e022e */
[----:B------:R-:W-:Y:S01]  /*11310*/  IMAD.U32 R2, RZ, RZ, UR8 ;  /* 0x00000008ff027e24 */ /* 0x000fe2000f8e00ff */
[----:B------:R-:W5:Y:S01]  /*11320*/  LD.E.128 R24, desc[UR52][R24.64] ;  /* 0x0000003418187980 */ /* 0x000f62000c101d00 */
[----:B------:R-:W-:Y:S01]  /*11330*/  IMAD.U32 R3, RZ, RZ, UR4 ;  /* 0x00000004ff037e24 */ /* 0x000fe2000f8e00ff */
[----:B------:R-:W-:Y:S02]  /*11340*/  ULDC.64 UR8, c[0x0][0xad8] ;  /* 0x0002b60000087ab9 */ /* 0x000fe40000000a00 */
[----:B------:R-:W5:Y:S01]  /*11350*/  LD.E.128 R28, desc[UR52][R28.64] ;  /* 0x000000341c1c7980 */ /* 0x000f62000c101d00 */
[----:B------:R-:W-:-:S03]  /*11360*/  IMAD R49, R47, UR11, R0 ;  /* 0x0000000b2f317c24 */ /* 0x000fc6000f8e0200 */
[----:B------:R-:W5:Y:S01]  /*11370*/  LD.E.128 R32, desc[UR52][R34.64] ;  /* 0x0000003422207980 */ /* 0x000f62000c101d00 */
[----:B------:R-:W-:-:S03]  /*11380*/  SHF.R.S32.HI R0, RZ, 0x1f, R45 ;  /* 0x0000001fff007819 */ /* 0x000fc6000001142d */
[----:B------:R-:W5:Y:S01]  /*11390*/  LD.E.128 R36, desc[UR52][R36.64] ;  /* 0x0000003424247980 */ /* 0x000f62000c101d00 */
[----:B------:R-:W-:Y:S01]  /*113a0*/  IMAD.WIDE.U32 R2, R47, UR10, R2 ;  /* 0x0000000a2f027c25 */ /* 0x000fe2000f8e0002 */
[----:B------:R-:W-:Y:S01]  /*113b0*/  @!PT LDS RZ, [RZ] ;  /* 0x00000000fffff984 */ /* 0x000fe20000000800 */
[----:B------:R-:W-:Y:S01]  /*113c0*/  @!PT LDS RZ, [RZ] ;  /* 0x00000000fffff984 */ /* 0x000fe20000000800 */
[----:B------:R-:W-:Y:S01]  /*113d0*/  @!PT LDS RZ, [RZ] ;  /* 0x00000000fffff984 */ /* 0x000fe20000000800 */
[----:B------:R-:W-:Y:S01]  /*113e0*/  @!PT LDS RZ, [RZ] ;  /* 0x00000000fffff984 */ /* 0x000fe20000000800 */
[----:B------:R0:W-:Y:S06]  /*113f0*/  MEMBAR.ALL.CTA ;  /* 0x0000000000007992 */ /* 0x0001ec0000008000 */
[----:B0-----:R-:W0:Y:S01]  /*11400*/  FENCE.VIEW.ASYNC.S ;  /* 0x00000000000073c6 */ /* 0x001e220000000000 */
[----:B------:R-:W-:Y:S02]  /*11410*/  IMAD.IADD R3, R3, 0x1, R49 ;  /* 0x0000000103037824 */ /* 0x000fe400078e0231 */
[----:B------:R-:W-:-:S02]  /*11420*/  IMAD R0, R0, UR8, RZ ;  /* 0x0000000800007c24 */ /* 0x000fc4000f8e02ff */
[----:B------:R-:W-:Y:S02]  /*11430*/  VIADD R51, R198, UR37 ;  /* 0x00000025c6337c36 */ /* 0x000fe40008000000 */
[C---:B------:R-:W-:Y:S02]  /*11440*/  IMAD R49, R45.reuse, UR9, R0 ;  /* 0x000000092d317c24 */ /* 0x040fe4000f8e0200 */
[----:B------:R-:W-:Y:S01]  /*11450*/  IMAD.WIDE.U32 R2, R45, UR8, R2 ;  /* 0x000000082d027c25 */ /* 0x000fe2000f8e0002 */
[----:B------:R-:W-:Y:S01]  /*11460*/  ISETP.GE.AND P2, PT, R51, R44, PT ;  /* 0x0000002c3300720c */ /* 0x000fe20003f46270 */
[----:B------:R-:W-:Y:S02]  /*11470*/  ULDC.64 UR8, c[0x0][0xa80] ;  /* 0x0002a00000087ab9 */ /* 0x000fe40000000a00 */
[----:B------:R-:W-:Y:S02]  /*11480*/  VIADD R21, R21, 0x28820 ;  /* 0x0002882015157836 */ /* 0x000fe40000000000 */
[----:B------:R-:W-:Y:S01]  /*11490*/  VIADD R45, R51, 0x40 ;  /* 0x00000040332d7836 */ /* 0x000fe20000000000 */
[----:B------:R-:W-:Y:S01]  /*114a0*/  LEA R0, P3, R2, UR8, 0x1 ;  /* 0x0000000802007c11 */ /* 0x000fe2000f8608ff */
[----:B------:R-:W-:Y:S01]  /*114b0*/  IMAD.IADD R3, R3, 0x1, R49 ;  /* 0x0000000103037824 */ /* 0x000fe200078e0231 */
[----:B------:R-:W-:-:S02]  /*114c0*/  PRMT R21, RZ, 0x654, R21 ;  /* 0x00000654ff157816 */ /* 0x000fc40000000015 */
[-C--:B------:R-:W-:Y:S02]  /*114d0*/  ISETP.GE.AND P1, PT, R45, R44.reuse, PT ;  /* 0x0000002c2d00720c */ /* 0x080fe40003f26270 */
[----:B------:R-:W-:Y:S01]  /*114e0*/  LEA.HI.X R45, R2, UR9, R3, 0x1, P3 ;  /* 0x00000009022d7c11 */ /* 0x000fe200098f0c03 */
[----:B------:R-:W-:Y:S01]  /*114f0*/  VIADD R47, R51, 0x20 ;  /* 0x00000020332f7836 */ /* 0x000fe20000000000 */
[----:B0-----:R0:W-:Y:S01]  /*11500*/  SYNCS.ARRIVE.TRANS64.RED.A1T0 RZ, [R21+URZ], RZ ;  /* 0x000000ff15ff79a7 */ /* 0x0011e2000810043f */
[----:B------:R1:W2:Y:S01]  /*11510*/  SHFL.IDX PT, R20, R0, RZ, 0x181f ;  /* 0x00181fff00147589 */ /* 0x0002a200000e0000 */
[----:B------:R-:W-:Y:S02]  /*11520*/  BSSY B1, `(.L_x_1257) ;  /* 0x000000d000017945 */ /* 0x000fe40003800000 */
[----:B------:R-:W-:Y:S01]  /*11530*/  ISETP.GE.AND P0, PT, R47, R44, PT ;  /* 0x0000002c2f00720c */ /* 0x000fe20003f06270 */
[----:B0-----:R1:W0:Y:S01]  /*11540*/  SHFL.IDX PT, R21, R45, RZ, 0x181f ;  /* 0x00181fff2d157589 */ /* 0x00122200000e0000 */
[----:B------:R-:W-:Y:S11]  /*11550*/  @P2 BRA `(.L_x_1258) ;  /* 0x0000000000242947 */ /* 0x000ff60003800000 */
[----:B------:R-:W-:Y:S02]  /*11560*/  ULDC UR4, c[0x0][0xac8] ;  /* 0x0002b20000047ab9 */ /* 0x000fe40000000800 */
[----:B------:R-:W-:Y:S02]  /*11570*/  ISETP.GE.AND P2, PT, R18, UR4, PT ;  /* 0x0000000412007c0c */ /* 0x000fe4000bf46270 */
[----:B------:R-:W-:-:S11]  /*11580*/  ISETP.GE.AND P3, PT, R19, UR4, PT ;  /* 0x0000000413007c0c */ /* 0x000fd6000bf66270 */
[CC--:B--2---:R-:W-:Y:S02]  /*11590*/  @!P2 LEA R2, P4, R18.reuse, R20.reuse, 0x1 ;  /* 0x000000141202a211 */ /* 0x0c4fe400078808ff */
[C---:B------:R-:W-:Y:S02]  /*115a0*/  @!P3 LEA R20, P5, R19.reuse, R20, 0x1 ;  /* 0x000000141314b211 */ /* 0x040fe400078a08ff */
[-C--:B0-----:R-:W-:Y:S02]  /*115b0*/  @!P2 LEA.HI.X R3, R18, R21.reuse, R220, 0x1, P4 ;  /* 0x000000151203a211 */ /* 0x081fe400020f0cdc */
[----:B------:R-:W-:-:S03]  /*115c0*/  @!P3 LEA.HI.X R21, R19, R21, R219, 0x1, P5 ;  /* 0x000000151315b211 */ /* 0x000fc600028f0cdb */
[----:B-----5:R3:W-:Y:S04]  /*115d0*/  @!P2 ST.E.128 desc[UR52][R2.64], R4 ;  /* 0x000000040200a985 */ /* 0x0207e8000c101d34 */
[----:B------:R3:W-:Y:S02]  /*115e0*/  @!P3 ST.E.128 desc[UR52][R20.64], R28 ;  /* 0x0000001c1400b985 */ /* 0x0007e4000c101d34 */
.L_x_1258:
[----:B------:R-:W-:Y:S05]  /*115f0*/  BSYNC B1 ;  /* 0x0000000000017941 */ /* 0x000fea0003800000 */
.L_x_1257:
[----:B---3-5:R3:W4:Y:S01]  /*11600*/  SHFL.IDX PT, R5, R45, 0x1, 0x181f ;  /* 0x00381f002d057f89 */ /* 0x02872200000e0000 */
[----:B------:R-:W-:Y:S03]  /*11610*/  BSSY B1, `(.L_x_1259) ;  /* 0x000000c000017945 */ /* 0x000fe60003800000 */
[----:B------:R3:W0:Y:S01]  /*11620*/  SHFL.IDX PT, R4, R0, 0x1, 0x181f ;  /* 0x00381f0000047f89 */ /* 0x00062200000e0000 */
[----:B------:R-:W-:Y:S05]  /*11630*/  @P0 BRA `(.L_x_1260) ;  /* 0x0000000000240947 */ /* 0x000fea0003800000 */
[----:B------:R-:W-:Y:S02]  /*11640*/  ULDC UR4, c[0x0][0xac8] ;  /* 0x0002b20000047ab9 */ /* 0x000fe40000000800 */
[----:B------:R-:W-:Y:S02]  /*11650*/  ISETP.GE.AND P3, PT, R18, UR4, PT ;  /* 0x0000000412007c0c */ /* 0x000fe4000bf66270 */
[----:B------:R-:W-:-:S11]  /*11660*/  ISETP.GE.AND P4, PT, R19, UR4, PT ;  /* 0x0000000413007c0c */ /* 0x000fd6000bf86270 */
[CC--:B0-----:R-:W-:Y:S02]  /*11670*/  @!P3 LEA R2, P0, R18.reuse, R4.reuse, 0x1 ;  /* 0x000000041202b211 */ /* 0x0c1fe400078008ff */
[C---:B------:R-:W-:Y:S02]  /*11680*/  @!P4 LEA R4, P2, R19.reuse, R4, 0x1 ;  /* 0x000000041304c211 */ /* 0x040fe400078408ff */
[-C--:B----4-:R-:W-:Y:S02]  /*11690*/  @!P3 LEA.HI.X R3, R18, R5.reuse, R220, 0x1, P0 ;  /* 0x000000051203b211 */ /* 0x090fe400000f0cdc */
[----:B------:R-:W-:-:S03]  /*116a0*/  @!P4 LEA.HI.X R5, R19, R5, R219, 0x1, P2 ;  /* 0x000000051305c211 */ /* 0x000fc600010f0cdb */
[----:B------:R0:W-:Y:S04]  /*116b0*/  @!P3 ST.E.128 desc[UR52][R2.64], R8 ;  /* 0x000000080200b985 */ /* 0x0001e8000c101d34 */
[----:B------:R0:W-:Y:S02]  /*116c0*/  @!P4 ST.E.128 desc[UR52][R4.64], R32 ;  /* 0x000000200400c985 */ /* 0x0001e4000c101d34 */
.L_x_1260:
[----:B------:R-:W-:Y:S05]  /*116d0*/  BSYNC B1 ;  /* 0x0000000000017941 */ /* 0x000fea0003800000 */
.L_x_1259:
[----:B0---4-:R0:W4:Y:S01]  /*116e0*/  SHFL.IDX PT, R5, R45, 0x2, 0x181f ;  /* 0x00581f002d057f89 */ /* 0x01112200000e0000 */
        /* <DEDUP_REMOVED lines=12> */
.L_x_1262:
[----:B------:R-:W-:Y:S05]  /*117b0*/  BSYNC B1 ;  /* 0x0000000000017941 */ /* 0x000fea0003800000 */
.L_x_1261:
[----:B0-----:R-:W-:Y:S01]  /*117c0*/  VIADD R3, R51, 0x60 ;  /* 0x0000006033037836 */ /* 0x001fe20000000000 */
[----:B-1-3--:R-:W0:Y:S04]  /*117d0*/  SHFL.IDX PT, R45, R45, 0x3, 0x181f ;  /* 0x00781f002d2d7f89 */ /* 0x00ae2800000e0000 */
[----:B------:R-:W-:Y:S01]  /*117e0*/  ISETP.GE.AND P0, PT, R3, R44, PT ;  /* 0x0000002c0300720c */ /* 0x000fe20003f06270 */
[----:B------:R-:W1:-:S12]  /*117f0*/  SHFL.IDX PT, R0, R0, 0x3, 0x181f ;  /* 0x00781f0000007f89 */ /* 0x000e5800000e0000 */
[----:B------:R-:W-:Y:S05]  /*11800*/  @P0 BRA `(.L_x_1263) ;  /* 0x0000001800300947 */ /* 0x000fea0003800000 */
[----:B------:R-:W-:Y:S02]  /*11810*/  ULDC UR4, c[0x0][0xac8] ;  /* 0x0002b20000047ab9 */ /* 0x000fe40000000800 */
[----:B------:R-:W-:-:S13]  /*11820*/  ISETP.GE.AND P1, PT, R18, UR4, PT ;  /* 0x0000000412007c0c */ /* 0x000fda000bf26270 */
[----:B-1----:R-:W-:-:S04]  /*11830*/  @!P1 LEA R2, P0, R18, R0, 0x1 ;  /* 0x0000000012029211 */ /* 0x002fc800078008ff */
[----:B0-----:R-:W-:Y:S02]  /*11840*/  @!P1 LEA.HI.X R3, R18, R45, R220, 0x1, P0 ;  /* 0x0000002d12039211 */ /* 0x001fe400000f0cdc */
[----:B------:R-:W-:-:S03]  /*11850*/  ISETP.GE.AND P0, PT, R19, UR4, PT ;  /* 0x0000000413007c0c */ /* 0x000fc6000bf06270 */
[----:B------:R0:W-:Y:S10]  /*11860*/  @!P1 ST.E.128 desc[UR52][R2.64], R24 ;  /* 0x0000001802009985 */ /* 0x0001f4000c101d34 */
[----:B------:R-:W-:Y:S05]  /*11870*/  @P0 BRA `(.L_x_1263) ;  /* 0x0000001800140947 */ /* 0x000fea0003800000 */
[----:B0-----:R-:W-:-:S04]  /*11880*/  LEA R2, P0, R19, R0, 0x1 ;  /* 0x0000000013027211 */ /* 0x001fc800078008ff */
[----:B------:R-:W-:-:S05]  /*11890*/  LEA.HI.X R3, R19, R45, R219, 0x1, P0 ;  /* 0x0000002d13037211 */ /* 0x000fca00000f0cdb */
[----:B------:R0:W-:Y:S01]  /*118a0*/  ST.E.128 desc[UR52][R2.64], R40 ;  /* 0x0000002802007985 */ /* 0x0001e2000c101d34 */
[----:B------:R-:W-:Y:S05]  /*118b0*/  BRA `(.L_x_1263) ;  /* 0x0000001800047947 */ /* 0x000fea0003800000 */
.L_x_1256:
[----:B------:R-:W-:Y:S01]  /*118c0*/  ULDC.64 UR12, c[0x0][0xb08] ;  /* 0x0002c200000c7ab9 */ /* 0x000fe20000000a00 */
[----:B------:R-:W0:Y:S01]  /*118d0*/  @P1 LDC R0, c[0x0][0xbec] ;  /* 0x0002fb00ff001b82 */ /* 0x000e220000000800 */
[----:B------:R-:W-:Y:S01]  /*118e0*/  UIMAD UR9, UR14, UR12, URZ ;  /* 0x0000000c0e0972a4 */ /* 0x000fe2000f8e023f */
[----:B------:R-:W-:Y:S01]  /*118f0*/  IMAD.MOV.U32 R7, RZ, RZ, R13 ;  /* 0x000000ffff077224 */ /* 0x000fe200078e000d */
[----:B------:R-:W-:Y:S01]  /*11900*/  UIMAD.WIDE.U32 UR10, UR4, UR12, URZ ;  /* 0x0000000c040a72a5 */ /* 0x000fe2000f8e003f */
[----:B------:R-:W-:Y:S01]  /*11910*/  ISETP.GE.AND P0, PT, R11, R44, PT ;  /* 0x0000002c0b00720c */ /* 0x000fe20003f06270 */
[----:B------:R-:W-:Y:S01]  /*11920*/  UIMAD UR9, UR4, UR13, UR9 ;  /* 0x0000000d040972a4 */ /* 0x000fe2000f8e0209 */
[----:B------:R-:W-:Y:S01]  /*11930*/  VIADD R21, R21, 0x28820 ;  /* 0x0002882015157836 */ /* 0x000fe20000000000 */
[----:B------:R-:W-:Y:S01]  /*11940*/  USHF.R.S32.HI UR4, URZ, 0x1f, UR8 ;  /* 0x0000001f3f047899 */ /* 0x000fe20008011408 */
[----:B------:R-:W1:Y:S01]  /*11950*/  @P1 LDC R5, c[0x0][0xbf0] ;  /* 0x0002fc00ff051b82 */ /* 0x000e620000000800 */
[----:B------:R-:W-:Y:S01]  /*11960*/  UIADD3 UR11, UR11, UR9, URZ ;  /* 0x000000090b0b7290 */ /* 0x000fe2000fffe03f */
[----:B------:R-:W-:Y:S01]  /*11970*/  BSSY B1, `(.L_x_1264) ;  /* 0x0000068000017945 */ /* 0x000fe20003800000 */
[----:B------:R-:W-:Y:S01]  /*11980*/  ULDC.64 UR12, c[0x0][0xb38] ;  /* 0x0002ce00000c7ab9 */ /* 0x000fe20000000a00 */
[----:B------:R-:W-:Y:S01]  /*11990*/  PRMT R21, RZ, 0x654, R21 ;  /* 0x00000654ff157816 */ /* 0x000fe20000000015 */
[----:B------:R-:W-:-:S03]  /*119a0*/  UIMAD.WIDE.U32 UR10, UR42, UR12, UR10 ;  /* 0x0000000c2a0a72a5 */ /* 0x000fc6000f8e000a */
[----:B------:R2:W-:Y:S01]  /*119b0*/  SYNCS.ARRIVE.TRANS64.RED.A1T0 RZ, [R21+URZ], RZ ;  /* 0x000000ff15ff79a7 */ /* 0x0005e2000810043f */
[----:B------:R-:W-:-:S03]  /*119c0*/  UIMAD UR11, UR42, UR13, UR11 ;  /* 0x0000000d2a0b72a4 */ /* 0x000fc6000f8e020b */
[----:B------:R-:W-:Y:S02]  /*119d0*/  ULDC.64 UR12, c[0x0][0xb40] ;  /* 0x0002d000000c7ab9 */ /* 0x000fe40000000a00 */
[----:B------:R-:W-:Y:S01]  /*119e0*/  UIMAD UR4, UR4, UR12, URZ ;  /* 0x0000000c040472a4 */ /* 0x000fe2000f8e023f */
[----:B0-----:R-:W-:-:S03]  /*119f0*/  @P1 IMAD.HI.U32 R0, R13, R0, RZ ;  /* 0x000000000d001227 */ /* 0x001fc600078e00ff */
[----:B------:R-:W-:Y:S02]  /*11a00*/  UIMAD UR4, UR8, UR13, UR4 ;  /* 0x0000000d080472a4 */ /* 0x000fe4000f8e0204 */
[----:B------:R-:W-:-:S03]  /*11a10*/  UIMAD.WIDE.U32 UR8, UR8, UR12, UR10 ;  /* 0x0000000c080872a5 */ /* 0x000fc6000f8e000a */
[----:B------:R-:W-:Y:S01]  /*11a20*/  ULDC.64 UR10, c[0x0][0xb48] ;  /* 0x0002d200000a7ab9 */ /* 0x000fe20000000a00 */
[----:B------:R-:W-:Y:S01]  /*11a30*/  UIADD3 UR9, UR9, UR4, URZ ;  /* 0x0000000409097290 */ /* 0x000fe2000fffe03f */
[----:B-1----:R-:W-:-:S03]  /*11a40*/  @P1 SHF.R.U32.HI R7, RZ, R5, R0 ;  /* 0x00000005ff071219 */ /* 0x002fc60000011600 */
[----:B------:R-:W-:Y:S01]  /*11a50*/  UIMAD.WIDE.U32 UR8, UR39, UR10, UR8 ;  /* 0x0000000a270872a5 */ /* 0x000fe2000f8e0008 */
[--C-:B------:R-:W-:Y:S01]  /*11a60*/  SHF.R.S32.HI R0, RZ, 0x1f, R7.reuse ;  /* 0x0000001fff007819 */ /* 0x100fe20000011407 */
[----:B------:R-:W-:Y:S02]  /*11a70*/  IMAD.MOV R4, RZ, RZ, -R7 ;  /* 0x000000ffff047224 */ /* 0x000fe400078e0a07 */
[----:B------:R-:W-:Y:S02]  /*11a80*/  UIMAD UR39, UR39, UR11, UR9 ;  /* 0x0000000b272772a4 */ /* 0x000fe4000f8e0209 */
[----:B------:R-:W-:Y:S01]  /*11a90*/  IMAD R45, R45, R4, R13 ;  /* 0x000000042d2d7224 */ /* 0x000fe200078e020d */
[----:B------:R-:W-:Y:S01]  /*11aa0*/  ULDC.64 UR10, c[0x0][0xb30] ;  /* 0x0002cc00000a7ab9 */ /* 0x000fe20000000a00 */
[----:B------:R-:W-:Y:S02]  /*11ab0*/  IMAD.U32 R5, RZ, RZ, UR9 ;  /* 0x00000009ff057e24 */ /* 0x000fe4000f8e00ff */
[----:B------:R-:W-:-:S02]  /*11ac0*/  IMAD R0, R0, UR10, RZ ;  /* 0x0000000a00007c24 */ /* 0x000fc4000f8e02ff */
[----:B------:R-:W-:Y:S01]  /*11ad0*/  IMAD.U32 R4, RZ, RZ, UR8 ;  /* 0x00000008ff047e24 */ /* 0x000fe2000f8e00ff */
[----:B------:R-:W-:Y:S01]  /*11ae0*/  ULDC.64 UR8, c[0x0][0xb28] ;  /* 0x0002ca0000087ab9 */ /* 0x000fe20000000a00 */
[----:B------:R-:W-:Y:S02]  /*11af0*/  IMAD.U32 R5, RZ, RZ, UR39 ;  /* 0x00000027ff057e24 */ /* 0x000fe4000f8e00ff */
[C---:B------:R-:W-:Y:S01]  /*11b00*/  IMAD R9, R7.reuse, UR11, R0 ;  /* 0x0000000b07097c24 */ /* 0x040fe2000f8e0200 */
[----:B------:R-:W-:Y:S01]  /*11b10*/  SHF.R.S32.HI R0, RZ, 0x1f, R45 ;  /* 0x0000001fff007819 */ /* 0x000fe2000001142d */
[----:B------:R-:W-:-:S04]  /*11b20*/  IMAD.WIDE.U32 R4, R7, UR10, R4 ;  /* 0x0000000a07047c25 */ /* 0x000fc8000f8e0004 */
[----:B------:R-:W-:Y:S02]  /*11b30*/  IMAD R0, R0, UR8, RZ ;  /* 0x0000000800007c24 */ /* 0x000fe4000f8e02ff */
[----:B------:R-:W-:Y:S02]  /*11b40*/  IMAD.IADD R5, R5, 0x1, R9 ;  /* 0x0000000105057824 */ /* 0x000fe400078e0209 */
[C---:B------:R-:W-:Y:S02]  /*11b50*/  IMAD R7, R45.reuse, UR9, R0 ;  /* 0x000000092d077c24 */ /* 0x040fe4000f8e0200 */
[----:B------:R-:W-:Y:S01]  /*11b60*/  IMAD.WIDE.U32 R4, R45, UR8, R4 ;  /* 0x000000082d047c25 */ /* 0x000fe2000f8e0004 */
[----:B------:R-:W-:-:S03]  /*11b70*/  ULDC.64 UR8, c[0x0][0xb00] ;  /* 0x0002c00000087ab9 */ /* 0x000fc60000000a00 */
[----:B------:R-:W-:Y:S01]  /*11b80*/  IMAD.IADD R5, R5, 0x1, R7 ;  /* 0x0000000105057824 */ /* 0x000fe200078e0207 */
[----:B------:R-:W-:-:S04]  /*11b90*/  LEA R0, P1, R4, UR8, 0x2 ;  /* 0x0000000804007c11 */ /* 0x000fc8000f8210ff */
[----:B------:R-:W-:Y:S01]  /*11ba0*/  LEA.HI.X R20, R4, UR9, R5, 0x2, P1 ;  /* 0x0000000904147c11 */ /* 0x000fe200088f1405 */
[----:B------:R0:W1:Y:S04]  /*11bb0*/  SHFL.IDX PT, R24, R0, RZ, 0x1c1f ;  /* 0x001c1fff00187589 */ /* 0x00006800000e0000 */
[----:B--2---:R0:W2:Y:S01]  /*11bc0*/  SHFL.IDX PT, R21, R20, RZ, 0x1c1f ;  /* 0x001c1fff14157589 */ /* 0x0040a200000e0000 */
[----:B------:R-:W-:Y:S05]  /*11bd0*/  @P0 BRA `(.L_x_1265) ;  /* 0x0000000400040947 */ /* 0x000fea0003800000 */
[----:B------:R-:W-:Y:S02]  /*11be0*/  ULDC UR4, c[0x0][0xac8] ;  /* 0x0002b20000047ab9 */ /* 0x000fe40000000800 */
[----:B------:R-:W-:Y:S02]  /*11bf0*/  ISETP.GE.AND P3, PT, R16, UR4, PT ;  /* 0x0000000410007c0c */ /* 0x000fe4000bf66270 */
[----:B------:R-:W-:Y:S02]  /*11c00*/  ISETP.GE.AND P2, PT, R197, UR4, PT ;  /* 0x00000004c5007c0c */ /* 0x000fe4000bf46270 */
[----:B------:R-:W-:Y:S02]  /*11c10*/  ISETP.GE.AND P1, PT, R196, UR4, PT ;  /* 0x00000004c4007c0c */ /* 0x000fe4000bf26270 */
[----:B------:R-:W-:-:S07]  /*11c20*/  ISETP.GE.AND P0, PT, R195, UR4, PT ;  /* 0x00000004c3007c0c */ /* 0x000fce000bf06270 */
[CC--:B-1----:R-:W-:Y:S02]  /*11c30*/  @!P3 LEA R4, P4, R16.reuse, R24.reuse, 0x2 ;  /* 0x000000181004b211 */ /* 0x0c2fe400078810ff */
[-C--:B------:R-:W-:Y:S02]  /*11c40*/  @!P2 LEA R6, P6, R197, R24.reuse, 0x2 ;  /* 0x00000018c506a211 */ /* 0x080fe400078c10ff */
[----:B--2---:R-:W-:Y:S02]  /*11c50*/  @!P3 LEA.HI.X R5, R16, R21, R215, 0x2, P4 ;  /* 0x000000151005b211 */ /* 0x004fe400020f14d7 */
[----:B------:R-:W-:Y:S02]  /*11c60*/  ISETP.GE.AND P4, PT, R193, UR4, PT ;  /* 0x00000004c1007c0c */ /* 0x000fe4000bf86270 */
[----:B------:R-:W-:Y:S01]  /*11c70*/  @!P1 LEA R8, P5, R196, R24, 0x2 ;  /* 0x00000018c4089211 */ /* 0x000fe200078a10ff */
[----:B------:R1:W-:Y:S01]  /*11c80*/  @!P3 ST.E.64 desc[UR52][R4.64], R88 ;  /* 0x000000580400b985 */ /* 0x0003e2000c101b34 */
[----:B------:R-:W-:-:S02]  /*11c90*/  ISETP.GE.AND P3, PT, R194, UR4, PT ;  /* 0x00000004c2007c0c */ /* 0x000fc4000bf66270 */
[-C--:B------:R-:W-:Y:S02]  /*11ca0*/  @!P2 LEA.HI.X R7, R197, R21.reuse, R214, 0x2, P6 ;  /* 0x00000015c507a211 */ /* 0x080fe400030f14d6 */
[C---:B------:R-:W-:Y:S02]  /*11cb0*/  @!P0 LEA R10, P6, R195.reuse, R24, 0x2 ;  /* 0x00000018c30a8211 */ /* 0x040fe400078c10ff */
[-C--:B------:R-:W-:Y:S01]  /*11cc0*/  @!P1 LEA.HI.X R9, R196, R21.reuse, R213, 0x2, P5 ;  /* 0x00000015c4099211 */ /* 0x080fe200028f14d5 */
[----:B------:R2:W-:Y:S01]  /*11cd0*/  @!P2 ST.E.64 desc[UR52][R6.64], R92 ;  /* 0x0000005c0600a985 */ /* 0x0005e2000c101b34 */
[----:B------:R-:W-:Y:S02]  /*11ce0*/  ISETP.GE.AND P5, PT, R192, UR4, PT ;  /* 0x00000004c0007c0c */ /* 0x000fe4000bfa6270 */
[----:B------:R-:W-:Y:S01]  /*11cf0*/  @!P0 LEA.HI.X R11, R195, R21, R212, 0x2, P6 ;  /* 0x00000015c30b8211 */ /* 0x000fe200030f14d4 */
[----:B------:R3:W-:Y:S01]  /*11d00*/  @!P1 ST.E.64 desc[UR52][R8.64], R96 ;  /* 0x0000006008009985 */ /* 0x0007e2000c101b34 */
[----:B------:R-:W-:-:S02]  /*11d10*/  ISETP.GE.AND P2, PT, R191, UR4, PT ;  /* 0x00000004bf007c0c */ /* 0x000fc4000bf46270 */
[-C--:B-1----:R-:W-:Y:S01]  /*11d20*/  @!P3 LEA R4, P6, R194, R24.reuse, 0x2 ;  /* 0x00000018c204b211 */ /* 0x082fe200078c10ff */
[----:B------:R1:W-:Y:S01]  /*11d30*/  @!P0 ST.E.64 desc[UR52][R10.64], R100 ;  /* 0x000000640a008985 */ /* 0x0003e2000c101b34 */
[C---:B------:R-:W-:Y:S02]  /*11d40*/  @!P4 LEA R12, P0, R193.reuse, R24, 0x2 ;  /* 0x00000018c10cc211 */ /* 0x040fe400078010ff */
[----:B------:R-:W-:Y:S02]  /*11d50*/  ISETP.GE.AND P1, PT, R190, UR4, PT ;  /* 0x00000004be007c0c */ /* 0x000fe4000bf26270 */
[-C--:B------:R-:W-:Y:S02]  /*11d60*/  @!P4 LEA.HI.X R13, R193, R21.reuse, R210, 0x2, P0 ;  /* 0x00000015c10dc211 */ /* 0x080fe400000f14d2 */
[----:B------:R-:W-:Y:S02]  /*11d70*/  @!P3 LEA.HI.X R5, R194, R21, R211, 0x2, P6 ;  /* 0x00000015c205b211 */ /* 0x000fe400030f14d3 */
[----:B------:R-:W-:-:S02]  /*11d80*/  ISETP.GE.AND P0, PT, R189, UR4, PT ;  /* 0x00000004bd007c0c */ /* 0x000fc4000bf06270 */
[-C--:B------:R-:W-:Y:S01]  /*11d90*/  @!P5 LEA R14, P6, R192, R24.reuse, 0x2 ;  /* 0x00000018c00ed211 */ /* 0x080fe200078c10ff */
[----:B------:R4:W-:Y:S01]  /*11da0*/  @!P3 ST.E.64 desc[UR52][R4.64], R104 ;  /* 0x000000680400b985 */ /* 0x0009e2000c101b34 */
[----:B------:R-:W-:Y:S02]  /*11db0*/  ISETP.GE.AND P3, PT, R188, UR4, PT ;  /* 0x00000004bc007c0c */ /* 0x000fe4000bf66270 */
        /* <DEDUP_REMOVED lines=13> */
[----:B----4-:R-:W-:Y:S02]  /*11e90*/  @!P3 LEA R4, P5, R188, R24, 0x2 ;  /* 0x00000018bc04b211 */ /* 0x010fe400078a10ff */
[----:B------:R-:W-:Y:S01]  /*11ea0*/  ISETP.GE.AND P1, PT, R185, UR4, PT ;  /* 0x00000004b9007c0c */ /* 0x000fe2000bf26270 */
[----:B------:R3:W-:Y:S01]  /*11eb0*/  @!P0 ST.E.64 desc[UR52][R10.64], R124 ;  /* 0x0000007c0a008985 */ /* 0x0007e2000c101b34 */
[----:B------:R-:W-:Y:S02]  /*11ec0*/  ISETP.GE.AND P0, PT, R184, UR4, PT ;  /* 0x00000004b8007c0c */ /* 0x000fe4000bf06270 */
[----:B------:R-:W-:Y:S02]  /*11ed0*/  @!P3 LEA.HI.X R5, R188, R21, R205, 0x2, P5 ;  /* 0x00000015bc05b211 */ /* 0x000fe400028f14cd */
[----:B------:R-:W-:-:S02]  /*11ee0*/  ISETP.GE.AND P5, PT, R23, UR4, PT ;  /* 0x0000000417007c0c */ /* 0x000fc4000bfa6270 */
[CC--:B-----5:R-:W-:Y:S01]  /*11ef0*/  @!P4 LEA R12, P6, R187.reuse, R24.reuse, 0x2 ;  /* 0x00000018bb0cc211 */ /* 0x0e0fe200078c10ff */
[----:B------:R4:W-:Y:S01]  /*11f00*/  @!P3 ST.E.64 desc[UR52][R4.64], R128 ;  /* 0x000000800400b985 */ /* 0x0009e2000c101b34 */
[CC--:B-1----:R-:W-:Y:S02]  /*11f10*/  @!P2 LEA R6, P3, R186.reuse, R24.reuse, 0x2 ;  /* 0x00000018ba06a211 */ /* 0x0c2fe400078610ff */
[-C--:B------:R-:W-:Y:S02]  /*11f20*/  @!P4 LEA.HI.X R13, R187, R21.reuse, R204, 0x2, P6 ;  /* 0x00000015bb0dc211 */ /* 0x080fe400030f14cc */
[-C--:B--2---:R-:W-:Y:S02]  /*11f30*/  @!P1 LEA R8, P6, R185, R24.reuse, 0x2 ;  /* 0x00000018b9089211 */ /* 0x084fe400078c10ff */
[----:B------:R-:W-:Y:S01]  /*11f40*/  @!P2 LEA.HI.X R7, R186, R21, R203, 0x2, P3 ;  /* 0x00000015ba07a211 */ /* 0x000fe200018f14cb */
[----:B------:R4:W-:Y:S01]  /*11f50*/  @!P4 ST.E.64 desc[UR52][R12.64], R132 ;  /* 0x000000840c00c985 */ /* 0x0009e2000c101b34 */
[----:B---3--:R-:W-:-:S02]  /*11f60*/  @!P0 LEA R10, P4, R184, R24, 0x2 ;  /* 0x00000018b80a8211 */ /* 0x008fc400078810ff */
        /* <DEDUP_REMOVED lines=8> */
.L_x_1265:
[----:B------:R-:W-:Y:S05]  /*11ff0*/  BSYNC B1 ;  /* 0x0000000000017941 */ /* 0x000fea0003800000 */
.L_x_1264:
[----:B------:R-:W-:Y:S01]  /*12000*/  ISETP.GE.AND P0, PT, R25, R44, PT ;  /* 0x0000002c1900720c */ /* 0x000fe20003f06270 */
[----:B0-----:R-:W0:Y:S04]  /*12010*/  SHFL.IDX PT, R20, R20, 0x1, 0x1c1f ;  /* 0x003c1f0014147f89 */ /* 0x001e2800000e0000 */
[----:B------:R-:W3:Y:S08]  /*12020*/  SHFL.IDX PT, R0, R0, 0x1, 0x1c1f ;  /* 0x003c1f0000007f89 */ /* 0x000ef000000e0000 */
[----:B------:R-:W-:Y:S05]  /*12030*/  @P0 BRA `(.L_x_1263) ;  /* 0x0000001000240947 */ /* 0x000fea0003800000 */
[----:B------:R-:W-:Y:S02]  /*12040*/  ULDC UR4, c[0x0][0xac8] ;  /* 0x0002b20000047ab9 */ /* 0x000fe40000000800 */
[----:B------:R-:W-:Y:S02]  /*12050*/  ISETP.GE.AND P2, PT, R16, UR4, PT ;  /* 0x0000000410007c0c */ /* 0x000fe4000bf46270 */
[----:B------:R-:W-:Y:S02]  /*12060*/  ISETP.GE.AND P1, PT, R197, UR4, PT ;  /* 0x00000004c5007c0c */ /* 0x000fe4000bf26270 */
[----:B------:R-:W-:Y:S02]  /*12070*/  ISETP.GE.AND P0, PT, R196, UR4, PT ;  /* 0x00000004c4007c0c */ /* 0x000fe4000bf06270 */
[----:B------:R-:W-:Y:S02]  /*12080*/  ISETP.GE.AND P4, PT, R194, UR4, PT ;  /* 0x00000004c2007c0c */ /* 0x000fe4000bf86270 */
[----:B------:R-:W-:-:S05]  /*12090*/  ISETP.GE.AND P3, PT, R195, UR4, PT ;  /* 0x00000004c3007c0c */ /* 0x000fca000bf66270 */
[CC--:B---34-:R-:W-:Y:S02]  /*120a0*/  @!P2 LEA R4, P6, R16.reuse, R0.reuse, 0x2 ;  /* 0x000000001004a211 */ /* 0x0d8fe400078c10ff */
[C---:B------:R-:W-:Y:S02]  /*120b0*/  @!P1 LEA R6, P5, R197.reuse, R0, 0x2 ;  /* 0x00000000c5069211 */ /* 0x040fe400078a10ff */
[----:B0-----:R-:W-:Y:S02]  /*120c0*/  @!P2 LEA.HI.X R5, R16, R20, R215, 0x2, P6 ;  /* 0x000000141005a211 */ /* 0x001fe400030f14d7 */
[----:B------:R-:W-:Y:S02]  /*120d0*/  @!P0 LEA R8, P6, R196, R0, 0x2 ;  /* 0x00000000c4088211 */ /* 0x000fe400078c10ff */
[----:B------:R-:W-:Y:S01]  /*120e0*/  @!P1 LEA.HI.X R7, R197, R20, R214, 0x2, P5 ;  /* 0x00000014c5079211 */ /* 0x000fe200028f14d6 */
[----:B------:R0:W-:Y:S01]  /*120f0*/  @!P2 ST.E.64 desc[UR52][R4.64], R2 ;  /* 0x000000020400a985 */ /* 0x0001e2000c101b34 */
[----:B------:R-:W-:-:S02]  /*12100*/  ISETP.GE.AND P5, PT, R193, UR4, PT ;  /* 0x00000004c1007c0c */ /* 0x000fc4000bfa6270 */
[----:B------:R-:W-:Y:S01]  /*12110*/  @!P0 LEA.HI.X R9, R196, R20, R213, 0x2, P6 ;  /* 0x00000014c4098211 */ /* 0x000fe200030f14d5 */
[----:B------:R3:W-:Y:S01]  /*12120*/  @!P1 ST.E.64 desc[UR52][R6.64], R94 ;  /* 0x0000005e06009985 */ /* 0x0007e2000c101b34 */
[----:B------:R-:W-:Y:S02]  /*12130*/  ISETP.GE.AND P2, PT, R192, UR4, PT ;  /* 0x00000004c0007c0c */ /* 0x000fe4000bf46270 */
[-C--:B------:R-:W-:Y:S01]  /*12140*/  @!P3 LEA R10, P6, R195, R0.reuse, 0x2 ;  /* 0x00000000c30ab211 */ /* 0x080fe200078c10ff */
[----:B------:R4:W-:Y:S01]  /*12150*/  @!P0 ST.E.64 desc[UR52][R8.64], R98 ;  /* 0x0000006208008985 */ /* 0x0009e2000c101b34 */
[C---:B------:R-:W-:Y:S02]  /*12160*/  @!P4 LEA R12, P0, R194.reuse, R0, 0x2 ;  /* 0x00000000c20cc211 */ /* 0x040fe400078010ff */
[----:B------:R-:W-:Y:S02]  /*12170*/  ISETP.GE.AND P1, PT, R191, UR4, PT ;  /* 0x00000004bf007c0c */ /* 0x000fe4000bf26270 */
[----:B------:R-:W-:-:S02]  /*12180*/  @!P4 LEA.HI.X R13, R194, R20, R211, 0x2, P0 ;  /* 0x00000014c20dc211 */ /* 0x000fc400000f14d3 */
[----:B------:R-:W-:Y:S02]  /*12190*/  @!P3 LEA.HI.X R11, R195, R20, R212, 0x2, P6 ;  /* 0x00000014c30bb211 */ /* 0x000fe400030f14d4 */
[----:B------:R-:W-:Y:S02]  /*121a0*/  ISETP.GE.AND P0, PT, R190, UR4, PT ;  /* 0x00000004be007c0c */ /* 0x000fe4000bf06270 */
[----:B------:R-:W-:Y:S01]  /*121b0*/  @!P5 LEA R14, P6, R193, R0, 0x2 ;  /* 0x00000000c10ed211 */ /* 0x000fe200078c10ff */
[----:B------:R5:W-:Y:S01]  /*121c0*/  @!P3 ST.E.64 desc[UR52][R10.64], R102 ;  /* 0x000000660a00b985 */ /* 0x000be2000c101b34 */
[----:B------:R-:W-:Y:S02]  /*121d0*/  ISETP.GE.AND P3, PT, R189, UR4, PT ;  /* 0x00000004bd007c0c */ /* 0x000fe4000bf66270 */
[----:B------:R-:W-:Y:S01]  /*121e0*/  @!P5 LEA.HI.X R15, R193, R20, R210, 0x2, P6 ;  /* 0x00000014c10fd211 */ /* 0x000fe200030f14d2 */
[----:B------:R-:W-:Y:S01]  /*121f0*/  @!P4 ST.E.64 desc[UR52][R12.64], R106 ;  /* 0x0000006a0c00c985 */ /* 0x000fe2000c101b34 */
[----:B0-----:R-:W-:-:S03]  /*12200*/  @!P2 LEA R2, P4, R192, R0, 0x2 ;  /* 0x00000000c002a211 */ /* 0x001fc600078810ff */
[----:B------:R-:W-:Y:S01]  /*12210*/  @!P5 ST.E.64 desc[UR52][R14.64], R110 ;  /* 0x0000006e0e00d985 */ /* 0x000fe2000c101b34 */
[C---:B------:R-:W-:Y:S02]  /*12220*/  @!P1 LEA R4, P5, R191.reuse, R0, 0x2 ;  /* 0x00000000bf049211 */ /* 0x040fe400078a10ff */
[----:B------:R-:W-:Y:S02]  /*12230*/  @!P2 LEA.HI.X R3, R192, R20, R209, 0x2, P4 ;  /* 0x00000014c003a211 */ /* 0x000fe400020f14d1 */
[----:B---3--:R-:W-:Y:S02]  /*12240*/  @!P0 LEA R6, P6, R190, R0, 0x2 ;  /* 0x00000000be068211 */ /* 0x008fe400078c10ff */
        /* <DEDUP_REMOVED lines=14> */
[C---:B0-----:R-:W-:Y:S02]  /*12330*/  @!P2 LEA R2, P3, R187.reuse, R0, 0x2 ;  /* 0x00000000bb02a211 */ /* 0x041fe400078610ff */
[----:B------:R-:W-:Y:S02]  /*12340*/  @!P4 LEA.HI.X R11, R188, R20, R205, 0x2, P6 ;  /* 0x00000014bc0bc211 */ /* 0x000fe400030f14cd */
[----:B---3--:R-:W-:Y:S02]  /*12350*/  @!P1 LEA R4, P6, R186, R0, 0x2 ;  /* 0x00000000ba049211 */ /* 0x008fe400078c10ff */
[----:B------:R-:W-:Y:S01]  /*12360*/  @!P2 LEA.HI.X R3, R187, R20, R204, 0x2, P3 ;  /* 0x00000014bb03a211 */ /* 0x000fe200018f14cc */
[----:B------:R0:W-:Y:S01]  /*12370*/  @!P4 ST.E.64 desc[UR52][R10.64], R130 ;  /* 0x000000820a00c985 */ /* 0x0001e2000c101b34 */
[----:B----4-:R-:W-:-:S02]  /*12380*/  @!P0 LEA R6, P4, R185, R0, 0x2 ;  /* 0x00000000b9068211 */ /* 0x010fc400078810ff */
[----:B------:R-:W-:Y:S01]  /*12390*/  @!P5 LEA R12, P3, R184, R0, 0x2 ;  /* 0x00000000b80cd211 */ /* 0x000fe200078610ff */
[----:B------:R0:W-:Y:S01]  /*123a0*/  @!P2 ST.E.64 desc[UR52][R2.64], R134 ;  /* 0x000000860200a985 */ /* 0x0001e2000c101b34 */
[-C--:B------:R-:W-:Y:S02]  /*123b0*/  @!P1 LEA.HI.X R5, R186, R20.reuse, R203, 0x2, P6 ;  /* 0x00000014ba059211 */ /* 0x080fe400030f14cb */
[-C--:B------:R-:W-:Y:S02]  /*123c0*/  @!P0 LEA.HI.X R7, R185, R20.reuse, R202, 0x2, P4 ;  /* 0x00000014b9078211 */ /* 0x080fe400020f14ca */
[----:B------:R-:W-:Y:S01]  /*123d0*/  @!P5 LEA.HI.X R13, R184, R20, R201, 0x2, P3 ;  /* 0x00000014b80dd211 */ /* 0x000fe200018f14c9 */
[----:B------:R0:W-:Y:S04]  /*123e0*/  @!P1 ST.E.64 desc[UR52][R4.64], R138 ;  /* 0x0000008a04009985 */ /* 0x0001e8000c101b34 */
[----:B------:R0:W-:Y:S01]  /*123f0*/  @!P0 ST.E.64 desc[UR52][R6.64], R142 ;  /* 0x0000008e06008985 */ /* 0x0001e2000c101b34 */
[----:B------:R-:W-:-:S03]  /*12400*/  ISETP.GE.AND P0, PT, R23, UR4, PT ;  /* 0x0000000417007c0c */ /* 0x000fc6000bf06270 */
[----:B------:R0:W-:Y:S10]  /*12410*/  @!P5 ST.E.64 desc[UR52][R12.64], R146 ;  /* 0x000000920c00d985 */ /* 0x0001f4000c101b34 */
[----:B-1----:R-:W-:Y:S05]  /*12420*/  @P0 BRA `(.L_x_1263) ;  /* 0x0000000c00280947 */ /* 0x002fea0003800000 */
[----:B0-----:R-:W-:-:S04]  /*12430*/  LEA R2, P0, R23, R0, 0x2 ;  /* 0x0000000017027211 */ /* 0x001fc800078010ff */
[----:B------:R-:W-:-:S05]  /*12440*/  LEA.HI.X R3, R23, R20, R200, 0x2, P0 ;  /* 0x0000001417037211 */ /* 0x000fca00000f14c8 */
[----:B------:R0:W-:Y:S01]  /*12450*/  ST.E.64 desc[UR52][R2.64], R150 ;  /* 0x0000009602007985 */ /* 0x0001e2000c101b34 */
[----:B------:R-:W-:Y:S05]  /*12460*/  BRA `(.L_x_1263) ;  /* 0x0000000c00187947 */ /* 0x000fea0003800000 */
.L_x_1254:
[----:B------:R-:W-:Y:S02]  /*12470*/  ULDC.64 UR8, c[0x0][0xc00] ;  /* 0x0003000000087ab9 */ /* 0x000fe40000000a00 */
[----:B------:R-:W-:-:S04]  /*12480*/  UISETP.NE.U32.AND UP0, UPT, UR8, URZ, UPT ;  /* 0x0000003f0800728c */ /* 0x000fc8000bf05070 */
[----:B------:R-:W-:-:S03]  /*12490*/  UISETP.NE.AND.EX UP0, UPT, UR9, URZ, UPT, UP0 ;  /* 0x0000003f0900728c */ /* 0x000fc6000bf05300 */
[----:B------:R-:W-:Y:S02]  /*124a0*/  ULDC.64 UR8, c[0x0][0xc00] ;  /* 0x0003000000087ab9 */ /* 0x000fe40000000a00 */
[----:B------:R-:W-:Y:S01]  /*124b0*/  UIMAD.WIDE UR8, UR43, 0x4, UR8 ;  /* 0x000000042b0878a5 */ /* 0x000fe2000f8e0208 */
[----:B------:R-:W-:-:S05]  /*124c0*/  PLOP3.LUT P1, PT, PT, PT, UP0, 0x80, 0x0 ;  /* 0x000000000000781c */ /* 0x000fca0003f2f008 */
[----:B------:R-:W-:Y:S02]  /*124d0*/  IMAD.U32 R2, RZ, RZ, UR8 ;  /* 0x00000008ff027e24 */ /* 0x000fe4000f8e00ff */
[----:B------:R-:W-:Y:S01]  /*124e0*/  IMAD.U32 R3, RZ, RZ, UR9 ;  /* 0x00000009ff037e24 */ /* 0x000fe2000f8e00ff */
[----:B------:R-:W-:Y:S02]  /*124f0*/  ULDC.64 UR8, c[0x0][0xc08] ;  /* 0x0003020000087ab9 */ /* 0x000fe40000000a00 */
[----:B------:R-:W-:Y:S01]  /*12500*/  UISETP.NE.U32.AND UP1, UPT, UR8, URZ, UPT ;  /* 0x0000003f0800728c */ /* 0x000fe2000bf25070 */
[----:B------:R-:W-:Y:S02]  /*12510*/  ULDC UR4, c[0x0][0xa88] ;  /* 0x0002a20000047ab9 */ /* 0x000fe40000000800 */
[----:B------:R-:W2:Y:S01]  /*12520*/  @P1 LDG.E R6, desc[UR52][R2.64] ;  /* 0x0000003402061981 */ /* 0x000ea2000c1e1900 */
[----:B------:R-:W-:Y:S01]  /*12530*/  UISETP.NE.AND.EX UP1, UPT, UR9, URZ, UPT, UP1 ;  /* 0x0000003f0900728c */ /* 0x000fe2000bf25310 */
[----:B------:R-:W-:-:S05]  /*12540*/  IMAD.U32 R0, RZ, RZ, UR4 ;  /* 0x00000004ff007e24 */ /* 0x000fca000f8e00ff */
[----:B------:R-:W-:-:S05]  /*12550*/  PLOP3.LUT P2, PT, PT, PT, UP1, 0x80, 0x0 ;  /* 0x000000000000781c */ /* 0x000fca0003f4f018 */
[----:B------:R-:W-:Y:S02]  /*12560*/  @UP1 ULDC.64 UR8, c[0x0][0xc08] ;  /* 0x0003020000081ab9 */ /* 0x000fe40000000a00 */
[----:B------:R-:W-:-:S06]  /*12570*/  @UP1 UIMAD.WIDE UR8, UR43, 0x4, UR8 ;  /* 0x000000042b0818a5 */ /* 0x000fcc000f8e0208 */
[----:B------:R-:W-:Y:S02]  /*12580*/  IMAD.U32 R4, RZ, RZ, UR8 ;  /* 0x00000008ff047e24 */ /* 0x000fe4000f8e00ff */
[----:B------:R-:W-:-:S05]  /*12590*/  IMAD.U32 R5, RZ, RZ, UR9 ;  /* 0x00000009ff057e24 */ /* 0x000fca000f8e00ff */
[----:B------:R0:W5:Y:S01]  /*125a0*/  @P2 LDG.E R0, desc[UR52][R4.64] ;  /* 0x0000003404002981 */ /* 0x000162000c1e1900 */
[----:B------:R-:W-:Y:S01]  /*125b0*/  UISETP.NE.AND UP1, UPT, UR45, URZ, UPT ;  /* 0x0000003f2d00728c */ /* 0x000fe2000bf25270 */
[----:B------:R-:W-:Y:S01]  /*125c0*/  ISETP.GT.AND P0, PT, R221, 0x7f, PT ;  /* 0x0000007fdd00780c */ /* 0x000fe20003f04270 */
[----:B------:R-:W-:-:S09]  /*125d0*/  UMOV UR4, URZ ;  /* 0x0000003f00047c82 */ /* 0x000fd20008000000 */
[----:B------:R-:W-:Y:S01]  /*125e0*/  @!UP1 ULDC UR45, c[0x0][0xad4] ;  /* 0x0002b500002d9ab9 */ /* 0x000fe20000000800 */
[----:B--2---:R-:W-:Y:S01]  /*125f0*/  @P1 R2UR UR4, R6 ;  /* 0x00000000060412ca */ /* 0x004fe200000e0000 */
[----:B0-----:R-:W-:-:S14]  /*12600*/  @P2 BRA `(.L_x_1266) ;  /* 0x0000000000102947 */ /* 0x001fdc0003800000 */
[----:B------:R-:W-:Y:S05]  /*12610*/  @!P1 BRA `(.L_x_1266) ;  /* 0x00000000000c9947 */ /* 0x000fea0003800000 */
[----:B------:R-:W2:Y:S04]  /*12620*/  LDG.E R5, desc[UR52][R2.64] ;  /* 0x0000003402057981 */ /* 0x000ea8000c1e1900 */
[----:B-----5:R-:W2:Y:S02]  /*12630*/  LDG.E R0, desc[UR52][R2.64+0x4] ;  /* 0x0000043402007981 */ /* 0x020ea4000c1e1900 */
[----:B--2---:R-:W-:-:S07]  /*12640*/  IMAD.IADD R0, R0, 0x1, -R5 ;  /* 0x0000000100007824 */ /* 0x004fce00078e0a05 */
.L_x_1266:
[----:B------:R-:W-:Y:S01]  /*12650*/  USHF.R.S32.HI UR13, URZ, 0x1f, UR43 ;  /* 0x0000001f3f0d7899 */ /* 0x000fe2000801142b */
[----:B------:R-:W-:Y:S01]  /*12660*/  BSSY B1, `(.L_x_1267) ;  /* 0x000003a000017945 */ /* 0x000fe20003800000 */
[----:B------:R-:W-:Y:S02]  /*12670*/  USHF.R.S32.HI UR21, URZ, 0x1f, UR4 ;  /* 0x0000001f3f157899 */ /* 0x000fe40008011404 */
[----:B------:R-:W-:Y:S02]  /*12680*/  USEL UR12, UR43, URZ, !UP0 ;  /* 0x0000003f2b0c7287 */ /* 0x000fe4000c000000 */
[----:B------:R-:W-:Y:S01]  /*12690*/  USEL UR13, UR13, URZ, !UP0 ;  /* 0x0000003f0d0d7287 */ /* 0x000fe2000c000000 */
[----:B------:R-:W-:Y:S11]  /*126a0*/  @P0 BRA `(.L_x_1268) ;  /* 0x0000000000d40947 */ /* 0x000ff60003800000 */
[----:B------:R-:W0:Y:S01]  /*126b0*/  S2R R4, SR_TID.X ;  /* 0x0000000000047919 */ /* 0x000e220000002100 */
[----:B------:R-:W1:Y:S01]  /*126c0*/  LDC R9, c[0x0][0xbe8] ;  /* 0x0002fa00ff097b82 */ /* 0x000e620000000800 */
[----:B------:R-:W-:Y:S02]  /*126d0*/  IMAD.U32 R3, RZ, RZ, UR37 ;  /* 0x00000025ff037e24 */ /* 0x000fe4000f8e00ff */
[----:B-1---5:R-:W-:-:S03]  /*126e0*/  IMAD R2, R0, R9, RZ ;  /* 0x0000000900027224 */ /* 0x022fc600078e02ff */
[----:B0-----:R-:W-:-:S04]  /*126f0*/  IADD3 R4, R3, -0x80, R4 ;  /* 0xffffff8003047810 */ /* 0x001fc80007ffe004 */
[----:B------:R-:W-:-:S13]  /*12700*/  ISETP.GE.AND P0, PT, R4, R2, PT ;  /* 0x000000020400720c */ /* 0x000fda0003f06270 */
[----:B------:R-:W-:Y:S05]  /*12710*/  @P0 BRA `(.L_x_1268) ;  /* 0x0000000000b80947 */ /* 0x000fea0003800000 */
[----:B------:R-:W-:Y:S01]  /*12720*/  ISETP.NE.AND P0, PT, R9, 0x1, PT ;  /* 0x000000010900780c */ /* 0x000fe20003f05270 */
[----:B------:R-:W-:Y:S01]  /*12730*/  UISETP.GT.AND UP0, UPT, UR45, 0x1, UPT ;  /* 0x000000012d00788c */ /* 0x000fe2000bf04270 */
[----:B------:R-:W-:Y:S01]  /*12740*/  IMAD.MOV.U32 R5, RZ, RZ, R4 ;  /* 0x000000ffff057224 */ /* 0x000fe200078e0004 */
[----:B------:R-:W-:Y:S02]  /*12750*/  UMOV UR19, 0x9b8 ;  /* 0x000009b800137882 */ /* 0x000fe40000000000 */
[----:B------:R-:W-:Y:S02]  /*12760*/  USEL UR19, UR19, 0x978, UP0 ;  /* 0x0000097813137887 */ /* 0x000fe40008000000 */
[----:B------:R-:W-:-:S06]  /*12770*/  USEL UR18, UR39, URZ, UP0 ;  /* 0x0000003f27127287 */ /* 0x000fcc0008000000 */
[----:B------:R-:W0:Y:S04]  /*12780*/  @P0 LDC R3, c[0x0][0xbec] ;  /* 0x0002fb00ff030b82 */ /* 0x000e280000000800 */
[----:B------:R-:W-:Y:S01]  /*12790*/  ULDC.64 UR8, c[0x0][UR19+0x218] ;  /* 0x0000860013087abb */ /* 0x000fe20008000a00 */
[----:B------:R-:W-:Y:S01]  /*127a0*/  ULDC.64 UR14, c[0x0][UR19+0x220] ;  /* 0x00008800130e7abb */ /* 0x000fe20008000a00 */
[----:B------:R-:W-:Y:S01]  /*127b0*/  ULDC.64 UR16, c[0x0][UR19+0x228] ;  /* 0x00008a0013107abb */ /* 0x000fe20008000a00 */
[----:B------:R-:W-:Y:S01]  /*127c0*/  UIMAD.WIDE.U32 UR10, UR8, UR42, URZ ;  /* 0x0000002a080a72a5 */ /* 0x000fe2000f8e003f */
[----:B------:R-:W1:Y:S01]  /*127d0*/  @P0 LDC R7, c[0x0][0xbf0] ;  /* 0x0002fc00ff070b82 */ /* 0x000e620000000800 */
[----:B------:R-:W-:Y:S02]  /*127e0*/  UIMAD UR20, UR9, UR42, URZ ;  /* 0x0000002a091472a4 */ /* 0x000fe4000f8e023f */
[----:B------:R-:W-:-:S02]  /*127f0*/  UIMAD UR15, UR15, UR12, URZ ;  /* 0x0000000c0f0f72a4 */ /* 0x000fc4000f8e023f */
[----:B------:R-:W-:Y:S02]  /*12800*/  UIMAD.WIDE.U32 UR22, UR16, UR18, URZ ;  /* 0x00000012101672a5 */ /* 0x000fe4000f8e003f */
[----:B------:R-:W-:Y:S02]  /*12810*/  UIMAD.WIDE.U32 UR8, UR14, UR12, URZ ;  /* 0x0000000c0e0872a5 */ /* 0x000fe4000f8e003f */
[----:B------:R-:W-:Y:S02]  /*12820*/  UIMAD UR16, UR17, UR18, URZ ;  /* 0x00000012111072a4 */ /* 0x000fe4000f8e023f */
[----:B------:R-:W-:Y:S02]  /*12830*/  UIMAD UR15, UR14, UR13, UR15 ;  /* 0x0000000d0e0f72a4 */ /* 0x000fe4000f8e020f */
[----:B------:R-:W-:Y:S02]  /*12840*/  UIADD3 UR10, UP1, UP2, UR8, UR10, UR4 ;  /* 0x0000000a080a7290 */ /* 0x000fe4000fa3e004 */
[----:B------:R-:W-:Y:S01]  /*12850*/  UIADD3 UR16, UR23, UR16, URZ ;  /* 0x0000001017107290 */ /* 0x000fe2000fffe03f */
[----:B0-----:R-:W-:Y:S01]  /*12860*/  @P0 IMAD.HI.U32 R2, R4, R3, RZ ;  /* 0x0000000304020227 */ /* 0x001fe200078e00ff */
[----:B------:R-:W-:-:S02]  /*12870*/  UIADD3 UR20, UR11, UR20, URZ ;  /* 0x000000140b147290 */ /* 0x000fc4000fffe03f */
[----:B------:R-:W-:Y:S01]  /*12880*/  UIADD3 UR15, UR9, UR15, URZ ;  /* 0x0000000f090f7290 */ /* 0x000fe2000fffe03f */
[----:B------:R-:W-:Y:S02]  /*12890*/  IMAD.U32 R3, RZ, RZ, UR23 ;  /* 0x00000017ff037e24 */ /* 0x000fe4000f8e00ff */
[----:B------:R-:W-:Y:S01]  /*128a0*/  IMAD.U32 R6, RZ, RZ, UR16 ;  /* 0x00000010ff067e24 */ /* 0x000fe2000f8e00ff */
[----:B------:R-:W-:Y:S01]  /*128b0*/  ULDC.64 UR8, c[0x0][UR19+0x210] ;  /* 0x0000840013087abb */ /* 0x000fe20008000a00 */
[----:B-1----:R-:W-:Y:S01]  /*128c0*/  @P0 SHF.R.U32.HI R5, RZ, R7, R2 ;  /* 0x00000007ff050219 */ /* 0x002fe20000011602 */
[----:B------:R-:W-:-:S04]  /*128d0*/  IMAD.U32 R2, RZ, RZ, UR22 ;  /* 0x00000016ff027e24 */ /* 0x000fc8000f8e00ff */
[--C-:B------:R-:W-:Y:S01]  /*128e0*/  IMAD.MOV R7, RZ, RZ, -R5.reuse ;  /* 0x000000ffff077224 */ /* 0x100fe200078e0a05 */
[----:B------:R-:W-:Y:S01]  /*128f0*/  IADD3 R2, P0, P1, R5, UR10, R2 ;  /* 0x0000000a05027c10 */ /* 0x000fe2000f91e002 */
[----:B------:R-:W-:Y:S01]  /*12900*/  UIADD3.X UR10, UR15, UR20, UR21, UP1, UP2 ;  /* 0x000000140f0a7290 */ /* 0x000fe20008fe4415 */
[----:B------:R-:W-:Y:S01]  /*12910*/  SHF.R.S32.HI R5, RZ, 0x1f, R5 ;  /* 0x0000001fff057819 */ /* 0x000fe20000011405 */
[----:B------:R-:W-:-:S04]  /*12920*/  IMAD R7, R9, R7, R4 ;  /* 0x0000000709077224 */ /* 0x000fc800078e0204 */
[----:B------:R-:W-:Y:S01]  /*12930*/  IADD3.X R3, R5, UR10, R6, P0, P1 ;  /* 0x0000000a05037c10 */ /* 0x000fe200087e2406 */
[C---:B------:R-:W-:Y:S01]  /*12940*/  IMAD R9, R7.reuse, UR9, RZ ;  /* 0x0000000907097c24 */ /* 0x040fe2000f8e02ff */
[----:B------:R-:W-:Y:S01]  /*12950*/  SHF.R.S32.HI R4, RZ, 0x1f, R7 ;  /* 0x0000001fff047819 */ /* 0x000fe20000011407 */
[----:B------:R-:W-:Y:S01]  /*12960*/  ULDC.64 UR10, c[0x0][0xba8] ;  /* 0x0002ea00000a7ab9 */ /* 0x000fe20000000a00 */
[----:B------:R-:W-:Y:S01]  /*12970*/  @!UP0 ULDC UR10, c[0x0][0xb50] ;  /* 0x0002d400000a8ab9 */ /* 0x000fe20000000800 */
[----:B------:R-:W-:Y:S01]  /*12980*/  IMAD.WIDE.U32 R2, R7, UR8, R2 ;  /* 0x0000000807027c25 */ /* 0x000fe2000f8e0002 */
[----:B------:R-:W-:-:S03]  /*12990*/  @!UP0 ULDC UR11, c[0x0][0xb54] ;  /* 0x0002d500000b8ab9 */ /* 0x000fc60000000800 */
[----:B------:R-:W-:Y:S01]  /*129a0*/  IMAD R9, R4, UR8, R9 ;  /* 0x0000000804097c24 */ /* 0x000fe2000f8e0209 */
[----:B------:R-:W-:-:S03]  /*129b0*/  LEA R4, P0, R2, UR10, 0x2 ;  /* 0x0000000a02047c11 */ /* 0x000fc6000f8010ff */
[----:B------:R-:W-:-:S05]  /*129c0*/  IMAD.IADD R3, R3, 0x1, R9 ;  /* 0x0000000103037824 */ /* 0x000fca00078e0209 */
[----:B------:R-:W-:Y:S01]  /*129d0*/  LEA.HI.X R5, R2, UR11, R3, 0x2, P0 ;  /* 0x0000000b02057c11 */ /* 0x000fe200080f1403 */
[----:B------:R-:W-:-:S05]  /*129e0*/  IMAD.MOV.U32 R3, RZ, RZ, -0x800000 ;  /* 0xff800000ff037424 */ /* 0x000fca00078e00ff */
[----:B------:R0:W-:Y:S02]  /*129f0*/  STG.E desc[UR52][R4.64], R3 ;  /* 0x0000000304007986 */ /* 0x0001e4000c101934 */
.L_x_1268:
[----:B------:R-:W-:Y:S05]  /*12a00*/  BSYNC B1 ;  /* 0x0000000000017941 */ /* 0x000fea0003800000 */
.L_x_1267:
[----:B------:R-:W-:-:S06]  /*12a10*/  UISETP.GT.AND UP0, UPT, UR45, 0x1, UPT ;  /* 0x000000012d00788c */ /* 0x000fcc000bf04270 */
[----:B------:R-:W-:-:S13]  /*12a20*/  PLOP3.LUT P0, PT, PT, PT, UP0, 0x80, 0x0 ;  /* 0x000000000000781c */ /* 0x000fda0003f0f008 */
[----:B------:R-:W-:Y:S05]  /*12a30*/  @P0 BRA `(.L_x_1263) ;  /* 0x0000000400a40947 */ /* 0x000fea0003800000 */
[----:B------:R-:W1:Y:S01]  /*12a40*/  LDC R11, c[0x0][0xbe8] ;  /* 0x0002fa00ff0b7b82 */ /* 0x000e620000000800 */
[----:B------:R-:W-:Y:S01]  /*12a50*/  ULDC.64 UR14, c[0x0][0xaa0] ;  /* 0x0002a800000e7ab9 */ /* 0x000fe20000000a00 */
[----:B------:R-:W-:Y:S01]  /*12a60*/  IMAD R2, R22, 0x20, R198 ;  /* 0x0000002016027824 */ /* 0x000fe200078e02c6 */
[----:B------:R-:W-:Y:S01]  /*12a70*/  UIMAD UR10, UR21, UR14, URZ ;  /* 0x0000000e150a72a4 */ /* 0x000fe2000f8e023f */
[----:B------:R-:W-:Y:S01]  /*12a80*/  BSSY B1, `(.L_x_1269) ;  /* 0x000003a000017945 */ /* 0x000fe20003800000 */
[----:B------:R-:W-:Y:S01]  /*12a90*/  UIMAD.WIDE.U32 UR8, UR4, UR14, URZ ;  /* 0x0000000e040872a5 */ /* 0x000fe2000f8e003f */
[----:B------:R-:W-:Y:S01]  /*12aa0*/  VIADD R6, R2, UR37 ;  /* 0x0000002502067c36 */ /* 0x000fe20008000000 */
[----:B------:R-:W-:-:S03]  /*12ab0*/  UIMAD UR10, UR4, UR15, UR10 ;  /* 0x0000000f040a72a4 */ /* 0x000fc6000f8e020a */
[----:B0-----:R-:W-:Y:S01]  /*12ac0*/  IMAD.MOV.U32 R5, RZ, RZ, R6 ;  /* 0x000000ffff057224 */ /* 0x001fe200078e0006 */
[----:B------:R-:W-:-:S03]  /*12ad0*/  UIADD3 UR9, UR9, UR10, URZ ;  /* 0x0000000a09097290 */ /* 0x000fc6000fffe03f */
[----:B------:R-:W-:Y:S02]  /*12ae0*/  ULDC.64 UR10, c[0x0][0xae8] ;  /* 0x0002ba00000a7ab9 */ /* 0x000fe40000000a00 */
[----:B------:R-:W-:-:S04]  /*12af0*/  UIMAD.WIDE.U32 UR8, UR42, UR10, UR8 ;  /* 0x0000000a2a0872a5 */ /* 0x000fc8000f8e0008 */
[----:B------:R-:W-:-:S03]  /*12b00*/  UIMAD UR9, UR42, UR11, UR9 ;  /* 0x0000000b2a0972a4 */ /* 0x000fc6000f8e0209 */
[----:B------:R-:W-:Y:S01]  /*12b10*/  ULDC.64 UR10, c[0x0][0xaf0] ;  /* 0x0002bc00000a7ab9 */ /* 0x000fe20000000a00 */
[----:B-1----:R-:W-:Y:S01]  /*12b20*/  ISETP.NE.AND P0, PT, R11, 0x1, PT ;  /* 0x000000010b00780c */ /* 0x002fe20003f05270 */
[----:B------:R-:W-:-:S04]  /*12b30*/  UIMAD UR13, UR13, UR10, URZ ;  /* 0x0000000a0d0d72a4 */ /* 0x000fc8000f8e023f */
[----:B------:R-:W-:Y:S02]  /*12b40*/  UIMAD UR4, UR12, UR11, UR13 ;  /* 0x0000000b0c0472a4 */ /* 0x000fe4000f8e020d */
[----:B------:R-:W-:-:S03]  /*12b50*/  UIMAD.WIDE.U32 UR12, UR12, UR10, UR8 ;  /* 0x0000000a0c0c72a5 */ /* 0x000fc6000f8e0008 */
[----:B------:R-:W-:Y:S01]  /*12b60*/  ULDC.64 UR8, c[0x0][0xae0] ;  /* 0x0002b80000087ab9 */ /* 0x000fe20000000a00 */
[----:B------:R-:W-:Y:S02]  /*12b70*/  UIADD3 UR4, UR13, UR4, URZ ;  /* 0x000000040d047290 */ /* 0x000fe4000fffe03f */
[----:B------:R-:W0:Y:S08]  /*12b80*/  @P0 LDC R3, c[0x0][0xbec] ;  /* 0x0002fb00ff030b82 */ /* 0x000e300000000800 */
[----:B------:R-:W1:Y:S01]  /*12b90*/  @P0 LDC R7, c[0x0][0xbf0] ;  /* 0x0002fc00ff070b82 */ /* 0x000e620000000800 */
[----:B0-----:R-:W-:-:S04]  /*12ba0*/  @P0 IMAD.HI.U32 R2, R6, R3, RZ ;  /* 0x0000000306020227 */ /* 0x001fc800078e00ff */
[----:B------:R-:W-:Y:S02]  /*12bb0*/  IMAD.U32 R3, RZ, RZ, UR13 ;  /* 0x0000000dff037e24 */ /* 0x000fe4000f8e00ff */
[----:B------:R-:W-:Y:S01]  /*12bc0*/  IMAD.U32 R3, RZ, RZ, UR4 ;  /* 0x00000004ff037e24 */ /* 0x000fe2000f8e00ff */
[----:B-1----:R-:W-:-:S04]  /*12bd0*/  @P0 SHF.R.U32.HI R5, RZ, R7, R2 ;  /* 0x00000007ff050219 */ /* 0x002fc80000011602 */
[--C-:B------:R-:W-:Y:S01]  /*12be0*/  SHF.R.S32.HI R2, RZ, 0x1f, R5.reuse ;  /* 0x0000001fff027819 */ /* 0x100fe20000011405 */
[----:B------:R-:W-:-:S04]  /*12bf0*/  IMAD.MOV R7, RZ, RZ, -R5 ;  /* 0x000000ffff077224 */ /* 0x000fc800078e0a05 */
[----:B------:R-:W-:Y:S02]  /*12c00*/  IMAD R4, R2, UR8, RZ ;  /* 0x0000000802047c24 */ /* 0x000fe4000f8e02ff */
[----:B------:R-:W-:Y:S02]  /*12c10*/  IMAD R7, R11, R7, R6 ;  /* 0x000000070b077224 */ /* 0x000fe400078e0206 */
[----:B------:R-:W-:Y:S02]  /*12c20*/  IMAD.U32 R2, RZ, RZ, UR12 ;  /* 0x0000000cff027e24 */ /* 0x000fe4000f8e00ff */
[C---:B------:R-:W-:Y:S01]  /*12c30*/  IMAD R9, R5.reuse, UR9, R4 ;  /* 0x0000000905097c24 */ /* 0x040fe2000f8e0204 */
[----:B------:R-:W-:Y:S01]  /*12c40*/  SHF.R.S32.HI R4, RZ, 0x1f, R7 ;  /* 0x0000001fff047819 */ /* 0x000fe20000011407 */
[----:B------:R-:W-:Y:S01]  /*12c50*/  IMAD.WIDE.U32 R2, R5, UR8, R2 ;  /* 0x0000000805027c25 */ /* 0x000fe2000f8e0002 */
[----:B------:R-:W-:-:S03]  /*12c60*/  ULDC.64 UR8, c[0x0][0xad8] ;  /* 0x0002b60000087ab9 */ /* 0x000fc60000000a00 */
[----:B------:R-:W-:Y:S02]  /*12c70*/  IMAD.IADD R3, R3, 0x1, R9 ;  /* 0x0000000103037824 */ /* 0x000fe400078e0209 */
[----:B------:R-:W-:Y:S02]  /*12c80*/  IMAD R4, R4, UR8, RZ ;  /* 0x0000000804047c24 */ /* 0x000fe4000f8e02ff */
[----:B------:R-:W-:Y:S02]  /*12c90*/  VIADD R6, R198, UR37 ;  /* 0x00000025c6067c36 */ /* 0x000fe40008000000 */
[----:B-----5:R-:W-:Y:S02]  /*12ca0*/  IMAD R11, R0, R11, RZ ;  /* 0x0000000b000b7224 */ /* 0x020fe400078e02ff */
[C---:B------:R-:W-:Y:S02]  /*12cb0*/  IMAD R5, R7.reuse, UR9, R4 ;  /* 0x0000000907057c24 */ /* 0x040fe4000f8e0204 */
[----:B------:R-:W-:Y:S01]  /*12cc0*/  IMAD.WIDE.U32 R2, R7, UR8, R2 ;  /* 0x0000000807027c25 */ /* 0x000fe2000f8e0002 */
[----:B------:R-:W-:Y:S01]  /*12cd0*/  ISETP.GE.AND P2, PT, R6, R11, PT ;  /* 0x0000000b0600720c */ /* 0x000fe20003f46270 */
[----:B------:R-:W-:-:S02]  /*12ce0*/  ULDC.64 UR8, c[0x0][0xa80] ;  /* 0x0002a00000087ab9 */ /* 0x000fc40000000a00 */
        /* <DEDUP_REMOVED lines=10> */
[----:B------:R-:W-:Y:S02]  /*12d90*/  ULDC UR4, c[0x0][0xac8] ;  /* 0x0002b20000047ab9 */ /* 0x000fe40000000800 */
        /* <DEDUP_REMOVED lines=8> */
.L_x_1270:
[----:B------:R-:W-:Y:S05]  /*12e20*/  BSYNC B1 ;  /* 0x0000000000017941 */ /* 0x000fea0003800000 */
.L_x_1269:
[----:B--2---:R2:W4:Y:S01]  /*12e30*/  SHFL.IDX PT, R0, R5, 0x1, 0x181f ;  /* 0x00381f0005007f89 */ /* 0x00452200000e0000 */
[----:B------:R-:W-:Y:S03]  /*12e40*/  BSSY B1, `(.L_x_1271) ;  /* 0x000000c000017945 */ /* 0x000fe60003800000 */
[----:B-1-3--:R2:W1:Y:S01]  /*12e50*/  SHFL.IDX PT, R2, R4, 0x1, 0x181f ;  /* 0x00381f0004027f89 */ /* 0x00a46200000e0000 */
[----:B------:R-:W-:Y:S05]  /*12e60*/  @P1 BRA `(.L_x_1272) ;  /* 0x0000000000241947 */ /* 0x000fea0003800000 */
[----:B------:R-:W-:Y:S02]  /*12e70*/  ULDC UR4, c[0x0][0xac8] ;  /* 0x0002b20000047ab9 */ /* 0x000fe40000000800 */
        /* <DEDUP_REMOVED lines=8> */
.L_x_1272:
[----:B------:R-:W-:Y:S05]  /*12f00*/  BSYNC B1 ;  /* 0x0000000000017941 */ /* 0x000fea0003800000 */
.L_x_1271:
[----:B----4-:R4:W0:Y:S01]  /*12f10*/  SHFL.IDX PT, R0, R5, 0x2, 0x181f ;  /* 0x00581f0005007f89 */ /* 0x01082200000e0000 */
        /* <DEDUP_REMOVED lines=12> */
.L_x_1274:
[----:B------:R-:W-:Y:S05]  /*12fe0*/  BSYNC B1 ;  /* 0x0000000000017941 */ /* 0x000fea0003800000 */
.L_x_1273:
[----:B0-----:R-:W-:Y:S01]  /*12ff0*/  VIADD R0, R6, 0x60 ;  /* 0x0000006006007836 */ /* 0x001fe20000000000 */
[----:B--2-4-:R-:W0:Y:S04]  /*13000*/  SHFL.IDX PT, R5, R5, 0x3, 0x181f ;  /* 0x00781f0005057f89 */ /* 0x014e2800000e0000 */
[----:B------:R-:W-:Y:S01]  /*13010*/  ISETP.GE.AND P0, PT, R0, R11, PT ;  /* 0x0000000b0000720c */ /* 0x000fe20003f06270 */
[----:B-1-3--:R1:W2:-:S12]  /*13020*/  SHFL.IDX PT, R2, R4, 0x3, 0x181f ;  /* 0x00781f0004027f89 */ /* 0x00a29800000e0000 */
[----:B-1----:R-:W-:Y:S05]  /*13030*/  @P0 BRA `(.L_x_1263) ;  /* 0x0000000000240947 */ /* 0x002fea0003800000 */
[----:B------:R-:W-:Y:S02]  /*13040*/  ULDC UR4, c[0x0][0xac8] ;  /* 0x0002b20000047ab9 */ /* 0x000fe40000000800 */
[----:B------:R-:W-:Y:S02]  /*13050*/  ISETP.GE.AND P2, PT, R18, UR4, PT ;  /* 0x0000000412007c0c */ /* 0x000fe4000bf46270 */
[----:B------:R-:W-:-:S11]  /*13060*/  ISETP.GE.AND P3, PT, R19, UR4, PT ;  /* 0x0000000413007c0c */ /* 0x000fd6000bf66270 */
[CC--:B--2---:R-:W-:Y:S02]  /*13070*/  @!P2 LEA R6, P0, R18.reuse, R2.reuse, 0x1 ;  /* 0x000000021206a211 */ /* 0x0c4fe400078008ff */
[C---:B------:R-:W-:Y:S02]  /*13080*/  @!P3 LEA R2, P1, R19.reuse, R2, 0x1 ;  /* 0x000000021302b211 */ /* 0x040fe400078208ff */
[-C--:B0-----:R-:W-:Y:S02]  /*13090*/  @!P2 LEA.HI.X R7, R18, R5.reuse, R220, 0x1, P0 ;  /* 0x000000051207a211 */ /* 0x081fe400000f0cdc */
[----:B------:R-:W-:-:S03]  /*130a0*/  @!P3 LEA.HI.X R3, R19, R5, R219, 0x1, P1 ;  /* 0x000000051303b211 */ /* 0x000fc600008f0cdb */
[----:B------:R0:W-:Y:S04]  /*130b0*/  @!P2 ST.E.128 desc[UR52][R6.64], RZ ;  /* 0x000000ff0600a985 */ /* 0x0001e8000c101d34 */
[----:B------:R0:W-:Y:S02]  /*130c0*/  @!P3 ST.E.128 desc[UR52][R2.64], RZ ;  /* 0x000000ff0200b985 */ /* 0x0001e4000c101d34 */
.L_x_1263:
[----:B------:R-:W-:Y:S05]  /*130d0*/  BSYNC B0 ;  /* 0x0000000000007941 */ /* 0x000fea0003800000 */
.L_x_1253:
[----:B------:R-:W-:Y:S02]  /*130e0*/  ULDC UR4, c[0x0][0xc3c] ;  /* 0x00030f0000047ab9 */ /* 0x000fe40000000800 */
[----:B------:R-:W-:-:S06]  /*130f0*/  UISETP.GE.AND UP0, UPT, UR6, UR4, UPT ;  /* 0x000000040600728c */ /* 0x000fcc000bf06270 */
[----:B------:R-:W-:-:S13]  /*13100*/  PLOP3.LUT P0, PT, PT, PT, UP0, 0x80, 0x0 ;  /* 0x000000000000781c */ /* 0x000fda0003f0f008 */
[----:B------:R-:W-:Y:S05]  /*13110*/  @!P0 BRA `(.L_x_1275) ;  /* 0xfffffedc00b88947 */ /* 0x000fea000383ffff */
[----:B------:R-:W-:Y:S05]  /*13120*/  EXIT ;  /* 0x000000000000794d */ /* 0x000fea0003800000 */
.L_x_1170:
[----:B------:R-:W-:-:S08]  /*13130*/  NOP ;  /* 0x0000000000007918 */ /* 0x000fd00000000000 */
[----:B------:R-:W0:-:S00]  /*13140*/  USETMAXREG.DEALLOC.CTAPOOL 0x18 ;  /* 0x00000018000079c8 */ /* 0x000e0000080e0500 */
[----:B0-----:R-:W2:Y:S01]  /*13150*/  LDL.LU R2, [R1+0x18] ;  /* 0x0000180001027983 */ /* 0x001ea20000300800 */
[----:B------:R-:W-:Y:S01]  /*13160*/  LOP3.LUT R0, R0, 0x3, RZ, 0xc0, !PT ;  /* 0x0000000300007812 */ /* 0x000fe200078ec0ff */
[----:B------:R-:W-:-:S05]  /*13170*/  IMAD.MOV.U32 R7, RZ, RZ, RZ ;  /* 0x000000ffff077224 */ /* 0x000fca00078e00ff */
[----:B------:R-:W0:Y:S02]  /*13180*/  SHFL.IDX PT, R0, R0, RZ, 0x1f ;  /* 0x00001fff00007589 */ /* 0x000e2400000e0000 */
[----:B0-----:R-:W-:Y:S02]  /*13190*/  ISETP.NE.AND P0, PT, R0, RZ, PT ;  /* 0x000000ff0000720c */ /* 0x001fe40003f05270 */
[----:B--2---:R-:W-:-:S11]  /*131a0*/  LOP3.LUT R2, R2, 0xfffffffd, RZ, 0xc0, !PT ;  /* 0xfffffffd02027812 */ /* 0x004fd600078ec0ff */
[----:B------:R-:W-:-:S05]  /*131b0*/  @P0 LOP3.LUT R2, R2, 0x2, RZ, 0xfc, !PT ;  /* 0x0000000202020812 */ /* 0x000fca00078efcff */
[----:B------:R0:W-:Y:S01]  /*131c0*/  STL [R1+0x18], R2 ;  /* 0x0000180201007387 */ /* 0x0001e20000100800 */
        /* <DEDUP_REMOVED lines=10> */
.L_x_1276:
[----:B------:R-:W-:Y:S01]  /*13270*/  LOP3.LUT R0, R6, 0x1f, RZ, 0xc0, !PT ;  /* 0x0000001f06007812 */ /* 0x000fe200078ec0ff */
[----:B------:R-:W-:Y:S01]  /*13280*/  ULDC UR4, c[0x0][0xc3c] ;  /* 0x00030f0000047ab9 */ /* 0x000fe20000000800 */
[----:B------:R-:W-:Y:S01]  /*13290*/  IMAD.MOV.U32 R8, RZ, RZ, RZ ;  /* 0x000000ffff087224 */ /* 0x000fe200078e00ff */
[----:B------:R-:W1:Y:S01]  /*132a0*/  S2UR UR6, SR_CTAID.X ;  /* 0x00000000000679c3 */ /* 0x000e620000002500 */
[----:B------:R-:W-:Y:S01]  /*132b0*/  ISETP.NE.AND P0, PT, R0, 0x1f, PT ;  /* 0x0000001f0000780c */ /* 0x000fe20003f05270 */
[----:B------:R-:W-:-:S03]  /*132c0*/  ULDC UR5, c[0x0][0xc38] ;  /* 0x00030e0000057ab9 */ /* 0x000fc60000000800 */
[----:B------:R-:W-:-:S13]  /*132d0*/  ISETP.GE.OR P1, PT, R0, UR4, !P0 ;  /* 0x0000000400007c0c */ /* 0x000fda000c726670 */
[----:B0-----:R-:W0:Y:S08]  /*132e0*/  @!P1 LDC.64 R2, c[0x0][0xc80] ;  /* 0x00032000ff029b82 */ /* 0x001e300000000a00 */
[----:B------:R-:W2:Y:S01]  /*132f0*/  @!P1 LDC.64 R4, c[0x0][0xc78] ;  /* 0x00031e00ff049b82 */ /* 0x000ea20000000a00 */
[----:B0-----:R-:W-:-:S05]  /*13300*/  @!P1 IMAD.WIDE.U32 R2, R0, 0x4, R2 ;  /* 0x0000000400029825 */ /* 0x001fca00078e0002 */
[----:B------:R2:W3:Y:S02]  /*13310*/  @!P1 LDG.E R7, desc[UR52][R2.64] ;  /* 0x0000003402079981 */ /* 0x0004e4000c1e1900 */
[----:B--2---:R-:W-:-:S05]  /*13320*/  @!P1 IMAD.WIDE.U32 R2, R0, 0x4, R4 ;  /* 0x0000000400029825 */ /* 0x004fca00078e0004 */
[----:B------:R-:W3:Y:S01]  /*13330*/  @!P1 LDG.E R8, desc[UR52][R2.64] ;  /* 0x0000003402089981 */ /* 0x000ee2000c1e1900 */
[C---:B------:R-:W-:Y:S01]  /*13340*/  ISETP.NE.AND P1, PT, R0.reuse, RZ, PT ;  /* 0x000000ff0000720c */ /* 0x040fe20003f25270 */
[----:B------:R-:W-:Y:S01]  /*13350*/  UMOV UR4, URZ ;  /* 0x0000003f00047c82 */ /* 0x000fe20008000000 */
[C---:B------:R-:W-:Y:S02]  /*13360*/  ISETP.GE.U32.AND P2, PT, R0.reuse, 0x2, PT ;  /* 0x000000020000780c */ /* 0x040fe40003f46070 */
[C---:B------:R-:W-:Y:S02]  /*13370*/  ISETP.GE.U32.AND P3, PT, R0.reuse, 0x4, PT ;  /* 0x000000040000780c */ /* 0x040fe40003f66070 */
[C---:B------:R-:W-:Y:S02]  /*13380*/  ISETP.GE.U32.AND P4, PT, R0.reuse, 0x8, PT ;  /* 0x000000080000780c */ /* 0x040fe40003f86070 */
[----:B------:R-:W-:Y:S01]  /*13390*/  ISETP.GE.U32.AND P5, PT, R0, 0x10, PT ;  /* 0x000000100000780c */ /* 0x000fe20003fa6070 */
[----:B---3--:R-:W-:-:S05]  /*133a0*/  IMAD R4, R7, R8, RZ ;  /* 0x0000000807047224 */ /* 0x008fca00078e02ff */
        /* <DEDUP_REMOVED lines=17> */
[----:B------:R-:W-:Y:S01]  /*134c0*/  IMAD.MOV.U32 R4, RZ, RZ, R9 ;  /* 0x000000ffff047224 */ /* 0x000fe200078e0009 */
[----:B-1----:R-:W-:-:S13]  /*134d0*/  ISETP.GT.AND P6, PT, R9, UR6, PT ;  /* 0x0000000609007c0c */ /* 0x002fda000bfc4270 */
[----:B------:R-:W-:Y:S05]  /*134e0*/  @P6 BRA `(.L_x_1278) ;  /* 0x0000000000a86947 */ /* 0x000fea0003800000 */
[----:B------:R-:W-:Y:S01]  /*134f0*/  IMAD.MOV.U32 R9, RZ, RZ, R4 ;  /* 0x000000ffff097224 */ /* 0x000fe200078e0004 */
[----:B------:R-:W-:Y:S01]  /*13500*/  UMOV UR4, URZ ;  /* 0x0000003f00047c82 */ /* 0x000fe20008000000 */
[----:B------:R-:W-:-:S05]  /*13510*/  ULDC UR5, c[0x0][0xc38] ;  /* 0x00030e0000057ab9 */ /* 0x000fca0000000800 */
.L_x_1280:
[----:B------:R-:W0:Y:S01]  /*13520*/  LDC R2, c[0x0][0xc3c] ;  /* 0x00030f00ff027b82 */ /* 0x000e220000000800 */
[----:B------:R-:W-:Y:S01]  /*13530*/  ULDC UR7, c[0x0][0xc3c] ;  /* 0x00030f0000077ab9 */ /* 0x000fe20000000800 */
[----:B------:R-:W-:Y:S01]  /*13540*/  UIADD3 UR4, UR4, 0x1f, URZ ;  /* 0x0000001f04047890 */ /* 0x000fe2000fffe03f */
[----:B------:R-:W-:-:S05]  /*13550*/  IMAD.U32 R3, RZ, RZ, UR7 ;  /* 0x00000007ff037e24 */ /* 0x000fca000f8e00ff */
[----:B------:R1:W-:Y:S01]  /*13560*/  STL [R1+0xc], R3 ;  /* 0x00000c0301007387 */ /* 0x0003e20000100800 */
[----:B0-----:R-:W-:-:S13]  /*13570*/  ISETP.LE.AND P6, PT, R2, UR4, PT ;  /* 0x0000000402007c0c */ /* 0x001fda000bfc3270 */
[----:B-1----:R-:W-:Y:S05]  /*13580*/  @P6 BRA `(.L_x_1279) ;  /* 0x0000000800b06947 */ /* 0x002fea0003800000 */
[----:B------:R-:W-:Y:S02]  /*13590*/  VIADD R11, R0, UR4 ;  /* 0x00000004000b7c36 */ /* 0x000fe40008000000 */
        /* <DEDUP_REMOVED lines=30> */
[----:B------:R-:W-:-:S07]  /*13780*/  IMAD.MOV.U32 R5, RZ, RZ, R2 ;  /* 0x000000ffff057224 */ /* 0x000fce00078e0002 */
.L_x_1278:
[----:B------:R-:W-:Y:S02]  /*13790*/  IMAD.IADD R10, R9, 0x1, -R4 ;  /* 0x00000001090a7824 */ /* 0x000fe400078e0a04 */
[----:B------:R-:W-:Y:S02]  /*137a0*/  IMAD.MOV.U32 R3, RZ, RZ, RZ ;  /* 0x000000ffff037224 */ /* 0x000fe400078e00ff */
[----:B------:R-:W-:-:S05]  /*137b0*/  IMAD R2, R5, UR5, R10 ;  /* 0x0000000505027c24 */ /* 0x000fca000f8e020a */
[----:B------:R-:W-:-:S13]  /*137c0*/  ISETP.GT.AND P0, PT, R2, UR6, PT ;  /* 0x0000000602007c0c */ /* 0x000fda000bf04270 */
[----:B------:R-:W-:-:S04]  /*137d0*/  VOTE.ANY R2, PT, !P0 ;  /* 0x0000000000027806 */ /* 0x000fc800040e0100 */
[----:B------:R-:W0:Y:S01]  /*137e0*/  POPC R9, R2 ;  /* 0x0000000200097309 */ /* 0x000e220000000000 */
[----:B------:R-:W-:Y:S01]  /*137f0*/  ISETP.NE.AND P0, PT, R2, RZ, PT ;  /* 0x000000ff0200720c */ /* 0x000fe20003f05270 */
[----:B0-----:R0:W1:Y:S04]  /*13800*/  SHFL.IDX PT, R8, R8, R9, 0x1f ;  /* 0x00001f0908087589 */ /* 0x00106800000e0000 */
[----:B------:R0:W2:Y:S08]  /*13810*/  SHFL.IDX PT, R4, R7, R9, 0x1f ;  /* 0x00001f0907047589 */ /* 0x0000b000000e0000 */
[----:B------:R-:W-:Y:S05]  /*13820*/  @!P0 BRA `(.L_x_1281) ;  /* 0x0000000000088947 */ /* 0x000fea0003800000 */
[----:B------:R-:W-:-:S05]  /*13830*/  VIADD R2, R9, 0xffffffff ;  /* 0xffffffff09027836 */ /* 0x000fca0000000000 */
[----:B------:R3:W4:Y:S02]  /*13840*/  SHFL.IDX PT, R3, R5, R2, 0x1f ;  /* 0x00001f0205037589 */ /* 0x00072400000e0000 */
.L_x_1281:
[----:B---34-:R-:W-:Y:S01]  /*13850*/  IMAD R2, R3, UR5, R10 ;  /* 0x0000000503027c24 */ /* 0x018fe2000f8e020a */
[----:B-1----:R-:W-:Y:S01]  /*13860*/  ISETP.NE.AND P0, PT, R8, 0x1, PT ;  /* 0x000000010800780c */ /* 0x002fe20003f05270 */
[----:B------:R-:W-:-:S03]  /*13870*/  VIADD R14, R9, UR4 ;  /* 0x00000004090e7c36 */ /* 0x000fc60008000000 */
[----:B------:R1:W-:Y:S01]  /*13880*/  STL [R1], R2 ;  /* 0x0000000201007387 */ /* 0x0003e20000100800 */
[----:B------:R-:W-:-:S03]  /*13890*/  IADD3 R5, -R2, UR6, RZ ;  /* 0x0000000602057c10 */ /* 0x000fc6000fffe1ff */
[----:B------:R1:W-:Y:S05]  /*138a0*/  STL [R1+0xc], R14 ;  /* 0x00000c0e01007387 */ /* 0x0003ea0000100800 */
[----:B------:R-:W-:Y:S05]  /*138b0*/  @!P0 BRA `(.L_x_1282) ;  /* 0x0000000000e08947 */ /* 0x000fea0003800000 */
[----:B0-2---:R-:W-:Y:S02]  /*138c0*/  IABS R7, R4 ;  /* 0x0000000400077213 */ /* 0x005fe40000000000 */
[----:B------:R-:W-:Y:S02]  /*138d0*/  IABS R9, R8 ;  /* 0x0000000800097213 */ /* 0x000fe40000000000 */
[----:B------:R-:W0:Y:S08]  /*138e0*/  I2F.RP R10, R7 ;  /* 0x00000007000a7306 */ /* 0x000e300000209400 */
[----:B------:R-:W2:Y:S08]  /*138f0*/  I2F.RP R11, R9 ;  /* 0x00000009000b7306 */ /* 0x000eb00000209400 */
[----:B0-----:R-:W1:Y:S08]  /*13900*/  MUFU.RCP R10, R10 ;  /* 0x0000000a000a7308 */ /* 0x001e700000001000 */
[----:B--2---:R-:W-:Y:S01]  /*13910*/  MUFU.RCP R11, R11 ;  /* 0x0000000b000b7308 */ /* 0x004fe20000001000 */
[----:B-1----:R-:W-:Y:S01]  /*13920*/  VIADD R2, R10, 0xffffffe ;  /* 0x0ffffffe0a027836 */ /* 0x002fe20000000000 */
[----:B------:R-:W-:-:S06]  /*13930*/  IABS R10, R4 ;  /* 0x00000004000a7213 */ /* 0x000fcc0000000000 */
[----:B------:R0:W1:Y:S02]  /*13940*/  F2I.FTZ.U32.TRUNC.NTZ R3, R2 ;  /* 0x0000000200037305 */ /* 0x000064000021f000 */
[----:B0-----:R-:W-:Y:S02]  /*13950*/  IMAD.MOV.U32 R2, RZ, RZ, RZ ;  /* 0x000000ffff027224 */ /* 0x001fe400078e00ff */
[----:B-1----:R-:W-:-:S04]  /*13960*/  IMAD.MOV R12, RZ, RZ, -R3 ;  /* 0x000000ffff0c7224 */ /* 0x002fc800078e0a03 */
[----:B------:R-:W-:-:S04]  /*13970*/  IMAD R13, R12, R7, RZ ;  /* 0x000000070c0d7224 */ /* 0x000fc800078e02ff */
[----:B------:R-:W-:Y:S01]  /*13980*/  IMAD.HI.U32 R3, R3, R13, R2 ;  /* 0x0000000d03037227 */ /* 0x000fe200078e0002 */
[----:B------:R-:W-:-:S03]  /*13990*/  IABS R2, R5 ;  /* 0x0000000500027213 */ /* 0x000fc60000000000 */
[----:B------:R-:W-:Y:S02]  /*139a0*/  IMAD.MOV R13, RZ, RZ, -R10 ;  /* 0x000000ffff0d7224 */ /* 0x000fe400078e0a0a */
[----:B------:R-:W-:-:S04]  /*139b0*/  IMAD.HI.U32 R10, R3, R2, RZ ;  /* 0x00000002030a7227 */ /* 0x000fc800078e00ff */
[----:B------:R-:W-:Y:S02]  /*139c0*/  IMAD R2, R10, R13, R2 ;  /* 0x0000000d0a027224 */ /* 0x000fe400078e0202 */
[----:B------:R-:W-:-:S03]  /*139d0*/  VIADD R3, R11, 0xffffffe ;  /* 0x0ffffffe0b037836 */ /* 0x000fc60000000000 */
[----:B------:R-:W-:-:S03]  /*139e0*/  ISETP.GT.U32.AND P1, PT, R7, R2, PT ;  /* 0x000000020700720c */ /* 0x000fc60003f24070 */
[----:B------:R-:W0:Y:S10]  /*139f0*/  F2I.FTZ.U32.TRUNC.NTZ R3, R3 ;  /* 0x0000000300037305 */ /* 0x000e34000021f000 */
[----:B------:R-:W-:-:S02]  /*13a00*/  @!P1 IMAD.IADD R2, R2, 0x1, -R7 ;  /* 0x0000000102029824 */ /* 0x000fc400078e0a07 */
[----:B------:R-:W-:Y:S01]  /*13a10*/  @!P1 VIADD R10, R10, 0x1 ;  /* 0x000000010a0a9836 */ /* 0x000fe20000000000 */
[----:B------:R-:W-:Y:S02]  /*13a20*/  ISETP.NE.AND P1, PT, R4, RZ, PT ;  /* 0x000000ff0400720c */ /* 0x000fe40003f25270 */
[----:B------:R-:W-:Y:S01]  /*13a30*/  ISETP.GE.U32.AND P0, PT, R2, R7, PT ;  /* 0x000000070200720c */ /* 0x000fe20003f06070 */
[----:B0-----:R-:W-:-:S04]  /*13a40*/  IMAD.MOV R2, RZ, RZ, -R3 ;  /* 0x000000ffff027224 */ /* 0x001fc800078e0a03 */
[----:B------:R-:W-:Y:S02]  /*13a50*/  IMAD R7, R2, R9, RZ ;  /* 0x0000000902077224 */ /* 0x000fe400078e02ff */
[----:B------:R-:W-:-:S04]  /*13a60*/  IMAD.MOV.U32 R2, RZ, RZ, RZ ;  /* 0x000000ffff027224 */ /* 0x000fc800078e00ff */
[----:B------:R-:W-:Y:S01]  /*13a70*/  IMAD.HI.U32 R7, R3, R7, R2 ;  /* 0x0000000703077227 */ /* 0x000fe200078e0002 */
[----:B------:R-:W-:Y:S02]  /*13a80*/  LOP3.LUT R2, R5, R4, RZ, 0x3c, !PT ;  /* 0x0000000405027212 */ /* 0x000fe400078e3cff */
[----:B------:R-:W-:Y:S01]  /*13a90*/  IABS R3, R8 ;  /* 0x0000000800037213 */ /* 0x000fe20000000000 */
[----:B------:R-:W-:Y:S01]  /*13aa0*/  @P0 VIADD R10, R10, 0x1 ;  /* 0x000000010a0a0836 */ /* 0x000fe20000000000 */
[----:B------:R-:W-:-:S03]  /*13ab0*/  ISETP.GE.AND P2, PT, R2, RZ, PT ;  /* 0x000000ff0200720c */ /* 0x000fc60003f46270 */
[----:B------:R-:W-:-:S10]  /*13ac0*/  IMAD.MOV R3, RZ, RZ, -R3 ;  /* 0x000000ffff037224 */ /* 0x000fd400078e0a03 */
[----:B------:R-:W-:Y:S01]  /*13ad0*/  @!P2 IMAD.MOV R10, RZ, RZ, -R10 ;  /* 0x000000ffff0aa224 */ /* 0x000fe200078e0a0a */
[----:B------:R-:W-:-:S04]  /*13ae0*/  @!P1 LOP3.LUT R10, RZ, R4, RZ, 0x33, !PT ;  /* 0x00000004ff0a9212 */ /* 0x000fc800078e33ff */
        /* <DEDUP_REMOVED lines=8> */
[----:B------:R-:W-:-:S04]  /*13b70*/  LOP3.LUT R2, R10, R8, RZ, 0x3c, !PT ;  /* 0x000000080a027212 */ /* 0x000fc800078e3cff */
[----:B------:R-:W-:Y:S01]  /*13b80*/  ISETP.GE.AND P2, PT, R2, RZ, PT ;  /* 0x000000ff0200720c */ /* 0x000fe20003f46270 */
[----:B------:R-:W-:-:S04]  /*13b90*/  IMAD.MOV R2, RZ, RZ, -R10 ;  /* 0x000000ffff027224 */ /* 0x000fc800078e0a0a */
[----:B------:R-:W-:Y:S02]  /*13ba0*/  IMAD R2, R4, R2, R5 ;  /* 0x0000000204027224 */ /* 0x000fe400078e0205 */
        /* <DEDUP_REMOVED lines=8> */
[----:B------:R-:W-:Y:S05]  /*13c30*/  BRA `(.L_x_1283) ;  /* 0x0000000000f47947 */ /* 0x000fea0003800000 */
.L_x_1282:
[----:B-1----:R-:W1:Y:S02]  /*13c40*/  LDC.64 R2, c[0x0][0xc90] ;  /* 0x00032400ff027b82 */ /* 0x002e640000000a00 */
[----:B-1----:R-:W-:-:S05]  /*13c50*/  IMAD.WIDE R2, R14, 0x4, R2 ;  /* 0x000000040e027825 */ /* 0x002fca00078e0202 */
[----:B0-----:R0:W2:Y:S02]  /*13c60*/  LDG.E R7, desc[UR52][R2.64] ;  /* 0x0000003402077981 */ /* 0x0010a4000c1e1900 */
[----:B0-----:R-:W-:Y:S02]  /*13c70*/  IMAD.MOV.U32 R2, RZ, RZ, RZ ;  /* 0x000000ffff027224 */ /* 0x001fe400078e00ff */
[----:B--2---:R-:W-:-:S05]  /*13c80*/  IMAD R8, R4, R7, RZ ;  /* 0x0000000704087224 */ /* 0x004fca00078e02ff */
[----:B------:R-:W-:-:S04]  /*13c90*/  IABS R9, R8 ;  /* 0x0000000800097213 */ /* 0x000fc80000000000 */
[----:B------:R-:W0:Y:S08]  /*13ca0*/  I2F.RP R10, R9 ;  /* 0x00000009000a7306 */ /* 0x000e300000209400 */
[----:B0-----:R-:W0:Y:S02]  /*13cb0*/  MUFU.RCP R10, R10 ;  /* 0x0000000a000a7308 */ /* 0x001e240000001000 */
[----:B0-----:R-:W-:-:S06]  /*13cc0*/  VIADD R11, R10, 0xffffffe ;  /* 0x0ffffffe0a0b7836 */ /* 0x001fcc0000000000 */
[----:B------:R-:W0:Y:S02]  /*13cd0*/  F2I.FTZ.U32.TRUNC.NTZ R3, R11 ;  /* 0x0000000b00037305 */ /* 0x000e24000021f000 */
[----:B0-----:R-:W-:-:S04]  /*13ce0*/  IMAD.MOV R12, RZ, RZ, -R3 ;  /* 0x000000ffff0c7224 */ /* 0x001fc800078e0a03 */
[----:B------:R-:W-:-:S04]  /*13cf0*/  IMAD R13, R12, R9, RZ ;  /* 0x000000090c0d7224 */ /* 0x000fc800078e02ff */
[----:B------:R-:W-:Y:S01]  /*13d00*/  IMAD.HI.U32 R2, R3, R13, R2 ;  /* 0x0000000d03027227 */ /* 0x000fe200078e0002 */
[----:B------:R-:W-:Y:S02]  /*13d10*/  IABS R13, R5 ;  /* 0x00000005000d7213 */ /* 0x000fe40000000000 */
[----:B------:R-:W-:-:S03]  /*13d20*/  IABS R3, R8 ;  /* 0x0000000800037213 */ /* 0x000fc60000000000 */
[----:B------:R-:W-:-:S04]  /*13d30*/  IMAD.HI.U32 R2, R2, R13, RZ ;  /* 0x0000000d02027227 */ /* 0x000fc800078e00ff */
[----:B------:R-:W-:-:S04]  /*13d40*/  IMAD.MOV R3, RZ, RZ, -R3 ;  /* 0x000000ffff037224 */ /* 0x000fc800078e0a03 */
        /* <DEDUP_REMOVED lines=8> */
[----:B------:R-:W-:-:S04]  /*13dd0*/  @P0 VIADD R2, R2, 0x1 ;  /* 0x0000000102020836 */ /* 0x000fc80000000000 */
[----:B------:R-:W-:Y:S01]  /*13de0*/  @!P2 IMAD.MOV R2, RZ, RZ, -R2 ;  /* 0x000000ffff02a224 */ /* 0x000fe200078e0a02 */
[----:B------:R-:W-:-:S05]  /*13df0*/  @!P1 LOP3.LUT R2, RZ, R8, RZ, 0x33, !PT ;  /* 0x00000008ff029212 */ /* 0x000fca00078e33ff */
[----:B------:R-:W-:Y:S02]  /*13e00*/  IMAD R9, R7, R2, RZ ;  /* 0x0000000207097224 */ /* 0x000fe400078e02ff */
[----:B------:R-:W-:Y:S02]  /*13e10*/  IMAD.MOV R2, RZ, RZ, -R2 ;  /* 0x000000ffff027224 */ /* 0x000fe400078e0a02 */
[----:B------:R-:W-:Y:S02]  /*13e20*/  IMAD.MOV R10, RZ, RZ, -R9 ;  /* 0x000000ffff0a7224 */ /* 0x000fe400078e0a09 */
[----:B------:R-:W-:Y:S02]  /*13e30*/  IMAD R8, R8, R2, R5 ;  /* 0x0000000208087224 */ /* 0x000fe400078e0205 */
[----:B------:R-:W-:Y:S01]  /*13e40*/  IMAD.MOV.U32 R2, RZ, RZ, RZ ;  /* 0x000000ffff027224 */ /* 0x000fe200078e00ff */
[----:B------:R-:W-:Y:S02]  /*13e50*/  VIADDMNMX R7, R10, UR5, R7, PT ;  /* 0x000000050a077c46 */ /* 0x000fe4000b800107 */
[----:B------:R-:W-:-:S02]  /*13e60*/  IADD3 R9, R9, 0x1000000, R8 ;  /* 0x0100000009097810 */ /* 0x000fc40007ffe008 */
[----:B------:R-:W-:-:S04]  /*13e70*/  IABS R10, R7 ;  /* 0x00000007000a7213 */ /* 0x000fc80000000000 */
[----:B------:R-:W0:Y:S08]  /*13e80*/  I2F.RP R11, R10 ;  /* 0x0000000a000b7306 */ /* 0x000e300000209400 */
[----:B0-----:R-:W0:Y:S02]  /*13e90*/  MUFU.RCP R11, R11 ;  /* 0x0000000b000b7308 */ /* 0x001e240000001000 */
[----:B0-----:R-:W-:Y:S01]  /*13ea0*/  VIADD R3, R11, 0xffffffe ;  /* 0x0ffffffe0b037836 */ /* 0x001fe20000000000 */
[----:B------:R-:W-:-:S05]  /*13eb0*/  IABS R11, R7 ;  /* 0x00000007000b7213 */ /* 0x000fca0000000000 */
[----:B------:R-:W0:Y:S02]  /*13ec0*/  F2I.FTZ.U32.TRUNC.NTZ R3, R3 ;  /* 0x0000000300037305 */ /* 0x000e24000021f000 */
[----:B0-----:R-:W-:-:S04]  /*13ed0*/  IMAD.MOV R5, RZ, RZ, -R3 ;  /* 0x000000ffff057224 */ /* 0x001fc800078e0a03 */
[----:B------:R-:W-:-:S04]  /*13ee0*/  IMAD R5, R5, R10, RZ ;  /* 0x0000000a05057224 */ /* 0x000fc800078e02ff */
[----:B------:R-:W-:Y:S01]  /*13ef0*/  IMAD.HI.U32 R2, R3, R5, R2 ;  /* 0x0000000503027227 */ /* 0x000fe200078e0002 */
[----:B------:R-:W-:-:S03]  /*13f00*/  IABS R5, R8 ;  /* 0x0000000800057213 */ /* 0x000fc60000000000 */
[----:B------:R-:W-:Y:S02]  /*13f10*/  IMAD.MOV R3, RZ, RZ, -R11 ;  /* 0x000000ffff037224 */ /* 0x000fe400078e0a0b */
        /* <DEDUP_REMOVED lines=8> */
[----:B------:R-:W-:-:S07]  /*13fa0*/  ISETP.GE.AND P2, PT, R3, RZ, PT ;  /* 0x000000ff0300720c */ /* 0x000fce0003f46270 */
[----:B------:R-:W-:-:S06]  /*13fb0*/  @P0 VIADD R2, R2, 0x1 ;  /* 0x0000000102020836 */ /* 0x000fcc0000000000 */
[----:B------:R-:W-:Y:S01]  /*13fc0*/  @!P2 IMAD.MOV R2, RZ, RZ, -R2 ;  /* 0x000000ffff02a224 */ /* 0x000fe200078e0a02 */
[----:B------:R-:W-:Y:S01]  /*13fd0*/  @!P1 LOP3.LUT R2, RZ, R7, RZ, 0x33, !PT ;  /* 0x00000007ff029212 */ /* 0x000fe200078e33ff */
[----:B------:R-:W-:-:S04]  /*13fe0*/  IMAD.MOV R7, RZ, RZ, -R7 ;  /* 0x000000ffff077224 */ /* 0x000fc800078e0a07 */
[----:B------:R-:W-:-:S05]  /*13ff0*/  IMAD R3, R2, R7, R9 ;  /* 0x0000000702037224 */ /* 0x000fca00078e0209 */
[----:B------:R1:W-:Y:S02]  /*14000*/  STL [R1+0x8], R3 ;  /* 0x0000080301007387 */ /* 0x0003e40000100800 */
.L_x_1283:
[----:B01----:R-:W-:-:S05]  /*14010*/  LOP3.LUT R3, RZ, R2, RZ, 0x33, !PT ;  /* 0x00000002ff037212 */ /* 0x003fca00078e33ff */
[----:B------:R-:W-:-:S05]  /*14020*/  IMAD.IADD R2, R4, 0x1, R3 ;  /* 0x0000000104027824 */ /* 0x000fca00078e0203 */
[----:B------:R1:W-:Y:S01]  /*14030*/  STL [R1+0x4], R2 ;  /* 0x0000040201007387 */ /* 0x0003e20000100800 */
[----:B------:R-:W-:Y:S05]  /*14040*/  BRA `(.L_x_1284) ;  /* 0x0000000000107947 */ /* 0x000fea0003800000 */
.L_x_1279:
[----:B------:R-:W-:Y:S01]  /*14050*/  IMAD.U32 R2, RZ, RZ, UR6 ;  /* 0x00000006ff027e24 */ /* 0x000fe2000f8e00ff */
[----:B------:R0:W-:Y:S04]  /*14060*/  STL [R1+0x4], RZ ;  /* 0x000004ff01007387 */ /* 0x0001e80000100800 */
[----:B------:R0:W-:Y:S04]  /*14070*/  STL [R1+0x8], RZ ;  /* 0x000008ff01007387 */ /* 0x0001e80000100800 */
[----:B------:R0:W-:Y:S02]  /*14080*/  STL [R1], R2 ;  /* 0x0000000201007387 */ /* 0x0001e40000100800 */
.L_x_1284:
[----:B------:R-:W2:Y:S04]  /*14090*/  LDL R8, [R1] ;  /* 0x0000000001087983 */ /* 0x000ea80000100800 */
[----:B------:R-:W2:Y:S04]  /*140a0*/  LDL R9, [R1+0x4] ;  /* 0x0000040001097983 */ /* 0x000ea80000100800 */
[----:B------:R-:W2:Y:S04]  /*140b0*/  LDL R10, [R1+0x8] ;  /* 0x00000800010a7983 */ /* 0x000ea80000100800 */
[----:B------:R-:W2:Y:S01]  /*140c0*/  LDL R11, [R1+0xc] ;  /* 0x00000c00010b7983 */ /* 0x000ea20000100800 */
[----:B------:R-:W-:-:S13]  /*140d0*/  ISETP.NE.AND P0, PT, R0, RZ, PT ;  /* 0x000000ff0000720c */ /* 0x000fda0003f05270 */
[----:B------:R-:W3:Y:S01]  /*140e0*/  @!P0 S2R R3, SR_CgaCtaId ;  /* 0x0000000000038919 */ /* 0x000ee20000008800 */
[----:B------:R-:W-:-:S04]  /*140f0*/  @!P0 MOV R0, 0x400 ;  /* 0x0000040000008802 */ /* 0x000fc80000000f00 */
[----:B---3--:R-:W-:-:S05]  /*14100*/  @!P0 LEA R0, R3, R0, 0x18 ;  /* 0x0000000003008211 */ /* 0x008fca00078ec0ff */
[----:B--2---:R2:W-:Y:S01]  /*14110*/  @!P0 STS.128 [R0+0x288d0], R8 ;  /* 0x0288d00800008388 */ /* 0x0045e20000000c00 */
[----:B------:R-:W-:Y:S06]  /*14120*/  BAR.ARV 0x5, 0x180 ;  /* 0x0146000000007b1d */ /* 0x000fec0000002000 */
.L_x_1277:
[----:B--2---:R-:W2:Y:S01]  /*14130*/  LDL R0, [R1+0xc] ;  /* 0x00000c0001007983 */ /* 0x004ea20000100800 */
[----:B------:R-:W-:Y:S01]  /*14140*/  ULDC UR4, c[0x0][0xc3c] ;  /* 0x00030f0000047ab9 */ /* 0x000fe20000000800 */
[----:B------:R-:W-:Y:S01]  /*14150*/  IMAD.MOV.U32 R19, RZ, RZ, RZ ;  /* 0x000000ffff137224 */ /* 0x000fe200078e00ff */
[----:B--2---:R-:W-:Y:S01]  /*14160*/  ISETP.GE.AND P0, PT, R0, UR4, PT ;  /* 0x0000000400007c0c */ /* 0x004fe2000bf06270 */
[----:B------:R-:W-:-:S05]  /*14170*/  IMAD.MOV.U32 R0, RZ, RZ, 0x1 ;  /* 0x00000001ff007424 */ /* 0x000fca00078e00ff */
[----:B------:R2:W-:Y:S04]  /*14180*/  STL [R1+0x10], R0 ;  /* 0x0000100001007387 */ /* 0x0005e80000100800 */
[----:B------:R2:W-:Y:S03]  /*14190*/  STL [R1+0x44], RZ ;  /* 0x000044ff01007387 */ /* 0x0005e60000100800 */
[----:B------:R-:W-:Y:S05]  /*141a0*/  @P0 BRA `(.L_x_1285) ;  /* 0x0000005c00000947 */ /* 0x000fea0003800000 */
[----:B------:R-:W4:Y:S01]  /*141b0*/  S2UR UR5, SR_CgaCtaId ;  /* 0x00000000000579c3 */ /* 0x000f220000008800 */
[C---:B--2---:R-:W-:Y:S01]  /*141c0*/  IMAD.SHL.U32 R0, R6.reuse, 0x8, RZ ;  /* 0x0000000806007824 */ /* 0x044fe200078e00ff */
[----:B------:R-:W-:Y:S01]  /*141d0*/  LOP3.LUT R4, R6, 0x7f, RZ, 0xc0, !PT ;  /* 0x0000007f06047812 */ /* 0x000fe200078ec0ff */
[----:B------:R-:W-:Y:S01]  /*141e0*/  UMOV UR4, 0x400 ;  /* 0x0000040000047882 */ /* 0x000fe20000000000 */
[----:B------:R-:W-:Y:S01]  /*141f0*/  BSSY B8, `(.L_x_1285) ;  /* 0x00005bb000087945 */ /* 0x000fe20003800000 */
[----:B------:R-:W-:Y:S01]  /*14200*/  IMAD.MOV.U32 R19, RZ, RZ, RZ ;  /* 0x000000ffff137224 */ /* 0x000fe200078e00ff */
[----:B------:R-:W-:Y:S01]  /*14210*/  LOP3.LUT R3, R0, 0x1f8, RZ, 0xc0, !PT ;  /* 0x000001f800037812 */ /* 0x000fe200078ec0ff */
[----:B01----:R-:W-:Y:S01]  /*14220*/  IMAD.SHL.U32 R2, R4, 0x8, RZ ;  /* 0x0000000804027824 */ /* 0x003fe200078e00ff */
[----:B------:R-:W-:Y:S01]  /*14230*/  LOP3.LUT R0, R0, 0x38, RZ, 0xc0, !PT ;  /* 0x0000003800007812 */ /* 0x000fe200078ec0ff */
[----:B------:R-:W-:Y:S01]  /*14240*/  ULDC UR37, c[0x0][0xc] ;  /* 0x0000030000257ab9 */ /* 0x000fe20000000800 */
[----:B------:R-:W-:Y:S01]  /*14250*/  LOP3.LUT R3, R3, 0x38, R6, 0x78, !PT ;  /* 0x0000003803037812 */ /* 0x000fe200078e7806 */
[----:B------:R-:W-:Y:S01]  /*14260*/  IMAD.SHL.U32 R6, R6, 0x10, RZ ;  /* 0x0000001006067824 */ /* 0x000fe200078e00ff */
[----:B------:R-:W-:Y:S01]  /*14270*/  LOP3.LUT R0, R0, 0x40, RZ, 0xfc, !PT ;  /* 0x0000004000007812 */ /* 0x000fe200078efcff */
[----:B------:R-:W-:Y:S01]  /*14280*/  ULDC.64 UR38, c[0x0][0x198] ;  /* 0x0000660000267ab9 */ /* 0x000fe20000000a00 */
[----:B------:R-:W-:-:S02]  /*14290*/  LOP3.LUT R3, R3, 0x200, R2, 0xf8, !PT ;  /* 0x0000020003037812 */ /* 0x000fc400078ef802 */
[----:B------:R-:W-:-:S04]  /*142a0*/  SHF.R.U32.HI R2, RZ, 0x3, R4 ;  /* 0x00000003ff027819 */ /* 0x000fc80000011604 */
[----:B------:R-:W-:Y:S01]  /*142b0*/  LOP3.LUT R4, R2, 0x70, R6, 0xf8, !PT ;  /* 0x0000007002047812 */ /* 0x000fe200078ef806 */
[----:B------:R-:W-:Y:S01]  /*142c0*/  IMAD.MOV.U32 R2, RZ, RZ, 0x1 ;  /* 0x00000001ff027424 */ /* 0x000fe200078e00ff */
[----:B----4-:R-:W-:-:S06]  /*142d0*/  ULEA UR4, UR5, UR4, 0x18 ;  /* 0x0000000405047291 */ /* 0x010fcc000f8ec03f */
[----:B------:R-:W-:-:S04]  /*142e0*/  IMAD.U32 R18, RZ, RZ, UR4 ;  /* 0x00000004ff127e24 */ /* 0x000fc8000f8e00ff */
[----:B------:R-:W-:-:S05]  /*142f0*/  IMAD R3, R3, 0x2, R18 ;  /* 0x0000000203037824 */ /* 0x000fca00078e0212 */
[----:B------:R0:W-:Y:S04]  /*14300*/  STL [R1+0x24], R3 ;  /* 0x0000240301007387 */ /* 0x0001e80000100800 */
[----:B------:R0:W-:Y:S04]  /*14310*/  STL [R1+0x44], RZ ;  /* 0x000044ff01007387 */ /* 0x0001e80000100800 */
[----:B------:R0:W-:Y:S02]  /*14320*/  STL [R1+0x10], R2 ;  /* 0x0000100201007387 */ /* 0x0001e40000100800 */
.L_x_1394:
[----:B--23--:R-:W2:Y:S01]  /*14330*/  LDL R9, [R1+0xc] ;  /* 0x00000c0001097983 */ /* 0x00cea20000100800 */
[----:B------:R-:W-:Y:S05]  /*14340*/  YIELD ;  /* 0x0000000000007946 */ /* 0x000fea0003800000 */
[----:B------:R-:W-:Y:S01]  /*14350*/  ULDC.64 UR4, c[0x0][0xa28] ;  /* 0x00028a0000047ab9 */ /* 0x000fe20000000a00 */
[----:B------:R-:W-:Y:S01]  /*14360*/  IMAD.MOV.U32 R0, RZ, RZ, RZ ;  /* 0x000000ffff007224 */ /* 0x000fe200078e00ff */
[----:B------:R-:W-:Y:S01]  /*14370*/  ISETP.NE.U32.AND P0, PT, RZ, UR4, PT ;  /* 0x00000004ff007c0c */ /* 0x000fe2000bf05070 */
[----:B01----:R-:W1:Y:S01]  /*14380*/  LDC.64 R4, c[0x0][0xa00] ;  /* 0x00028000ff047b82 */ /* 0x003e620000000a00 */
[----:B------:R-:W-:Y:S01]  /*14390*/  IMAD.MOV.U32 R10, RZ, RZ, RZ ;  /* 0x000000ffff0a7224 */ /* 0x000fe200078e00ff */
[----:B------:R-:W-:Y:S01]  /*143a0*/  ULDC.64 UR6, c[0x0][0xa08] ;  /* 0x0002820000067ab9 */ /* 0x000fe20000000a00 */
[----:B------:R-:W-:Y:S01]  /*143b0*/  ISETP.NE.AND.EX P0, PT, RZ, UR5, PT, P0 ;  /* 0x00000005ff007c0c */ /* 0x000fe2000bf05300 */
[----:B------:R-:W-:-:S12]  /*143c0*/  ULDC.64 UR4, c[0x0][0xa18] ;  /* 0x0002860000047ab9 */ /* 0x000fd80000000a00 */
[----:B0-----:R-:W2:Y:S02]  /*143d0*/  @P0 LDC.64 R2, c[0x0][0xa28] ;  /* 0x00028a00ff020b82 */ /* 0x001ea40000000a00 */
[----:B--2---:R-:W-:-:S05]  /*143e0*/  @P0 IMAD.WIDE R2, R9, 0x4, R2 ;  /* 0x0000000409020825 */ /* 0x004fca00078e0202 */
[----:B------:R0:W5:Y:S01]  /*143f0*/  @P0 LDG.E R0, desc[UR52][R2.64] ;  /* 0x0000003402000981 */ /* 0x000162000c1e1900 */
[----:B------:R-:W-:Y:S01]  /*14400*/  ISETP.NE.U32.AND P0, PT, RZ, UR4, PT ;  /* 0x00000004ff007c0c */ /* 0x000fe2000bf05070 */
[----:B-1----:R-:W-:Y:S01]  /*14410*/  IMAD.WIDE R4, R9, 0x4, R4 ;  /* 0x0000000409047825 */ /* 0x002fe200078e0204 */
[----:B------:R-:W-:Y:S02]  /*14420*/  ISETP.NE.U32.AND P1, PT, RZ, UR6, PT ;  /* 0x00000006ff007c0c */ /* 0x000fe4000bf25070 */
[----:B------:R-:W-:Y:S01]  /*14430*/  ISETP.NE.AND.EX P2, PT, RZ, UR5, PT, P0 ;  /* 0x00000005ff007c0c */ /* 0x000fe2000bf45300 */
[----:B------:R-:W-:Y:S01]  /*14440*/  ULDC.64 UR4, c[0x0][0xa00] ;  /* 0x0002800000047ab9 */ /* 0x000fe20000000a00 */
[----:B------:R-:W-:Y:S01]  /*14450*/  ISETP.NE.AND.EX P1, PT, RZ, UR7, PT, P1 ;  /* 0x00000007ff007c0c */ /* 0x000fe2000bf25310 */
[----:B------:R-:W-:Y:S01]  /*14460*/  IMAD.MOV.U32 R8, RZ, RZ, RZ ;  /* 0x000000ffff087224 */ /* 0x000fe200078e00ff */
[----:B------:R-:W-:Y:S01]  /*14470*/  ISETP.NE.U32.AND P0, PT, RZ, UR4, PT ;  /* 0x00000004ff007c0c */ /* 0x000fe2000bf05070 */
[----:B0-----:R-:W0:Y:S03]  /*14480*/  LDC.64 R2, c[0x0][0xa08] ;  /* 0x00028200ff027b82 */ /* 0x001e260000000a00 */
[----:B------:R-:W-:-:S05]  /*14490*/  ISETP.NE.AND.EX P0, PT, RZ, UR5, PT, P0 ;  /* 0x00000005ff007c0c */ /* 0x000fca000bf05300 */
[----:B------:R-:W1:Y:S08]  /*144a0*/  @P2 LDC.64 R6, c[0x0][0xa18] ;  /* 0x00028600ff062b82 */ /* 0x000e700000000a00 */
[----:B------:R-:W2:Y:S01]  /*144b0*/  @P0 LDG.E R10, desc[UR52][R4.64] ;  /* 0x00000034040a0981 */ /* 0x000ea2000c1e1900 */
[----:B------:R-:W-:Y:S01]  /*144c0*/  ULDC UR4, c[0x0][0x288] ;  /* 0x0000a20000047ab9 */ /* 0x000fe20000000800 */
[----:B0-----:R-:W-:-:S05]  /*144d0*/  IMAD.WIDE R2, R9, 0x4, R2 ;  /* 0x0000000409027825 */ /* 0x001fca00078e0202 */
[----:B------:R-:W5:Y:S01]  /*144e0*/  @P1 LDG.E R8, desc[UR52][R2.64] ;  /* 0x0000003402081981 */ /* 0x000f62000c1e1900 */
[----:B-1----:R-:W-:-:S03]  /*144f0*/  @P2 IMAD.WIDE R6, R9, 0x4, R6 ;  /* 0x0000000409062825 */ /* 0x002fc600078e0206 */
[----:B--2---:R0:W-:Y:S02]  /*14500*/  STL [R1+0x3c], R10 ;  /* 0x00003c0a01007387 */ /* 0x0041e40000100800 */
[----:B0-----:R-:W-:Y:S01]  /*14510*/  IMAD.U32 R10, RZ, RZ, UR4 ;  /* 0x00000004ff0a7e24 */ /* 0x001fe2000f8e00ff */
[----:B------:R-:W-:-:S05]  /*14520*/  ULDC.64 UR4, c[0x0][0x418] ;  /* 0x0001060000047ab9 */ /* 0x000fca0000000a00 */
        /* <DEDUP_REMOVED lines=11> */
[----:B------:R-:W0:Y:S04]  /*145e0*/  LDG.E R7, desc[UR52][R4.64] ;  /* 0x0000003404077981 */ /* 0x000e28000c1e1900 */
[----:B------:R-:W0:Y:S02]  /*145f0*/  LDG.E R4, desc[UR52][R4.64+0x4] ;  /* 0x0000043404047981 */ /* 0x000e24000c1e1900 */
[----:B0-----:R-:W-:-:S05]  /*14600*/  IMAD.IADD R10, R4, 0x1, -R7 ;  /* 0x00000001040a7824 */ /* 0x001fca00078e0a07 */
[----:B------:R1:W-:Y:S02]  /*14610*/  STL [R1+0x2c], R10 ;  /* 0x00002c0a01007387 */ /* 0x0003e40000100800 */
.L_x_1286:
[----:B------:R-:W2:Y:S01]  /*14620*/  LDL.LU R5, [R1+0x8] ;  /* 0x0000080001057983 */ /* 0x000ea20000300800 */
[----:B------:R-:W-:Y:S02]  /*14630*/  ULDC.64 UR4, c[0x0][0xa20] ;  /* 0x0002880000047ab9 */ /* 0x000fe40000000a00 */
[----:B------:R-:W-:-:S04]  /*14640*/  ISETP.NE.U32.AND P0, PT, RZ, UR4, PT ;  /* 0x00000004ff007c0c */ /* 0x000fc8000bf05070 */
[----:B------:R-:W-:Y:S02]  /*14650*/  ISETP.NE.AND.EX P0, PT, RZ, UR5, PT, P0 ;  /* 0x00000005ff007c0c */ /* 0x000fe4000bf05300 */
[C---:B--2---:R-:W-:Y:S02]  /*14660*/  LOP3.LUT R7, R5.reuse, 0xff000000, RZ, 0xc0, !PT ;  /* 0xff00000005077812 */ /* 0x044fe400078ec0ff */
[C---:B------:R-:W-:Y:S02]  /*14670*/  LOP3.LUT R4, R5.reuse, 0xff0000, RZ, 0xc0, !PT ;  /* 0x00ff000005047812 */ /* 0x040fe400078ec0ff */
[----:B------:R-:W-:Y:S02]  /*14680*/  SHF.R.U32.HI R7, RZ, 0x8, R7 ;  /* 0x00000008ff077819 */ /* 0x000fe40000011607 */
[----:B------:R-:W-:Y:S02]  /*14690*/  LOP3.LUT R16, R5, 0xffff, RZ, 0xc0, !PT ;  /* 0x0000ffff05107812 */ /* 0x000fe400078ec0ff */
[----:B------:R-:W-:Y:S01]  /*146a0*/  LEA.HI R7, R4, R7, RZ, 0x10 ;  /* 0x0000000704077211 */ /* 0x000fe200078f80ff */
[----:B-----5:R-:W-:-:S05]  /*146b0*/  IMAD.IADD R4, R8, 0x1, R0 ;  /* 0x0000000108047824 */ /* 0x020fca00078e0200 */
[----:B------:R2:W-:Y:S01]  /*146c0*/  STL [R1+0x14], R4 ;  /* 0x0000140401007387 */ /* 0x0005e20000100800 */
[----:B------:R-:W-:Y:S05]  /*146d0*/  @!P0 BRA `(.L_x_1287) ;  /* 0x0000000000108947 */ /* 0x000fea0003800000 */
[----:B------:R-:W3:Y:S02]  /*146e0*/  LDC.64 R2, c[0x0][0xa20] ;  /* 0x00028800ff027b82 */ /* 0x000ee40000000a00 */
[----:B---3--:R-:W-:-:S05]  /*146f0*/  IMAD.WIDE R2, R9, 0x4, R2 ;  /* 0x0000000409027825 */ /* 0x008fca00078e0202 */
[----:B------:R3:W5:Y:S01]  /*14700*/  LDG.E R6, desc[UR52][R2.64] ;  /* 0x0000003402067981 */ /* 0x000762000c1e1900 */
[----:B------:R-:W-:Y:S05]  /*14710*/  BRA `(.L_x_1288) ;  /* 0x0000000000107947 */ /* 0x000fea0003800000 */
.L_x_1287:
[----:B------:R-:W-:Y:S05]  /*14720*/  @!P1 BRA `(.L_x_1288) ;  /* 0x00000000000c9947 */ /* 0x000fea0003800000 */
[----:B------:R-:W3:Y:S04]  /*14730*/  LDG.E R6, desc[UR52][R2.64] ;  /* 0x0000003402067981 */ /* 0x000ee8000c1e1900 */
[----:B------:R-:W3:Y:S02]  /*14740*/  LDG.E R2, desc[UR52][R2.64+0x4] ;  /* 0x0000043402027981 */ /* 0x000ee4000c1e1900 */
[----:B---3--:R-:W-:-:S07]  /*14750*/  IMAD.IADD R6, R2, 0x1, -R6 ;  /* 0x0000000102067824 */ /* 0x008fce00078e0a06 */
.L_x_1288:
[----:B--2---:R-:W2:Y:S01]  /*14760*/  LDL.LU R4, [R1+0x4] ;  /* 0x0000040001047983 */ /* 0x004ea20000300800 */
[----:B---3--:R-:W3:Y:S01]  /*14770*/  LDC R2, c[0x0][0x448] ;  /* 0x00011200ff027b82 */ /* 0x008ee20000000800 */
[----:B-----5:R-:W-:Y:S01]  /*14780*/  IMAD.IADD R0, R6, 0x1, -R0 ;  /* 0x0000000106007824 */ /* 0x020fe200078e0a00 */
[----:B---3--:R-:W-:-:S13]  /*14790*/  ISETP.NE.AND P1, PT, R2, 0x1, PT ;  /* 0x000000010200780c */ /* 0x008fda0003f25270 */
[----:B------:R-:W3:Y:S08]  /*147a0*/  @P1 LDC R3, c[0x0][0x44c] ;  /* 0x00011300ff031b82 */ /* 0x000ef00000000800 */
[----:B------:R-:W4:Y:S01]  /*147b0*/  @P1 LDC R2, c[0x0][0x450] ;  /* 0x00011400ff021b82 */ /* 0x000f220000000800 */
[----:B--2---:R-:W-:-:S04]  /*147c0*/  IMAD.SHL.U32 R11, R4, 0x80, RZ ;  /* 0x00000080040b7824 */ /* 0x004fc800078e00ff */
[----:B------:R-:W-:Y:S01]  /*147d0*/  VIADD R4, R11, 0x7f ;  /* 0x0000007f0b047836 */ /* 0x000fe20000000000 */
[----:B------:R2:W-:Y:S03]  /*147e0*/  STL [R1+0x28], R11 ;  /* 0x0000280b01007387 */ /* 0x0005e60000100800 */
[----:B---3--:R-:W-:-:S04]  /*147f0*/  @P1 IMAD.HI.U32 R3, R4, R3, RZ ;  /* 0x0000000304031227 */ /* 0x008fc800078e00ff */
[----:B------:R-:W-:Y:S01]  /*14800*/  IMAD.MOV.U32 R6, RZ, RZ, R4 ;  /* 0x000000ffff067224 */ /* 0x000fe200078e0004 */
[----:B----4-:R-:W-:Y:S01]  /*14810*/  @P1 SHF.R.U32.HI R6, RZ, R2, R3 ;  /* 0x00000002ff061219 */ /* 0x010fe20000011603 */
[----:B------:R-:W-:-:S05]  /*14820*/  VIADD R4, R0, 0x7f ;  /* 0x0000007f00047836 */ /* 0x000fca0000000000 */
[----:B------:R-:W-:-:S04]  /*14830*/  SHF.R.S32.HI R2, RZ, 0x1f, R4 ;  /* 0x0000001fff027819 */ /* 0x000fc80000011404 */
[----:B------:R-:W-:Y:S02]  /*14840*/  LEA.HI R4, R2, R4, RZ, 0x7 ;  /* 0x0000000402047211 */ /* 0x000fe400078f38ff */
[----:B------:R-:W-:Y:S02]  /*14850*/  IADD3 R2, R0, 0x1, -R10 ;  /* 0x0000000100027810 */ /* 0x000fe40007ffe80a */
[----:B------:R-:W-:-:S03]  /*14860*/  SHF.R.S32.HI R9, RZ, 0x7, R4 ;  /* 0x00000007ff097819 */ /* 0x000fc60000011404 */
[----:B------:R-:W-:Y:S02]  /*14870*/  IMAD.IADD R6, R2, 0x1, R6 ;  /* 0x0000000102067824 */ /* 0x000fe400078e0206 */
[----:B------:R-:W3:Y:S01]  /*14880*/  LDC.64 R2, c[0x0][0x9e0] ;  /* 0x00027800ff027b82 */ /* 0x000ee20000000a00 */
[----:B------:R2:W-:Y:S01]  /*14890*/  STL [R1+0x58], R9 ;  /* 0x0000580901007387 */ /* 0x0005e20000100800 */
[----:B---3--:R-:W-:Y:S01]  /*148a0*/  ISETP.GE.AND P2, PT, R3, 0x1, PT ;  /* 0x000000010300780c */ /* 0x008fe20003f46270 */
[----:B------:R-:W-:-:S12]  /*148b0*/  IMAD.IADD R2, R6, 0x1, R2 ;  /* 0x0000000106027824 */ /* 0x000fd800078e0202 */
[----:B--2---:R-:W-:Y:S05]  /*148c0*/  @!P2 BRA `(.L_x_1289) ;  /* 0x000000000048a947 */ /* 0x004fea0003800000 */
[C---:B------:R-:W-:Y:S01]  /*148d0*/  ISETP.GT.AND P0, PT, R6.reuse, RZ, PT ;  /* 0x000000ff0600720c */ /* 0x040fe20003f04270 */
[----:B------:R-:W-:Y:S01]  /*148e0*/  BSSY B0, `(.L_x_1290) ;  /* 0x000000e000007945 */ /* 0x000fe20003800000 */
[----:B------:R-:W-:-:S11]  /*148f0*/  VIADD R8, R6, 0xffffffff ;  /* 0xffffffff06087836 */ /* 0x000fd60000000000 */
[----:B------:R-:W-:Y:S05]  /*14900*/  @P0 BRA `(.L_x_1291) ;  /* 0x00000000001c0947 */ /* 0x000fea0003800000 */
[----:B------:R-:W-:Y:S01]  /*14910*/  ISETP.NE.AND P0, PT, R3, 0x1, PT ;  /* 0x000000010300780c */ /* 0x000fe20003f05270 */
[----:B------:R-:W-:-:S12]  /*14920*/  IMAD.MOV R6, RZ, RZ, -R6 ;  /* 0x000000ffff067224 */ /* 0x000fd800078e0a06 */
[----:B------:R-:W2:Y:S02]  /*14930*/  @P0 LDC.64 R4, c[0x0][0x9e8] ;  /* 0x00027a00ff040b82 */ /* 0x000ea40000000a00 */
[----:B--2---:R-:W-:-:S05]  /*14940*/  @P0 IMAD.HI.U32 R4, R6, R4, RZ ;  /* 0x0000000406040227 */ /* 0x004fca00078e00ff */
[----:B------:R-:W-:-:S04]  /*14950*/  @P0 SHF.R.U32.HI R6, RZ, R5, R4 ;  /* 0x00000005ff060219 */ /* 0x000fc80000011604 */
[----:B------:R-:W-:Y:S01]  /*14960*/  LOP3.LUT R8, RZ, R6, RZ, 0x33, !PT ;  /* 0x00000006ff087212 */ /* 0x000fe200078e33ff */
[----:B------:R-:W-:Y:S06]  /*14970*/  BRA `(.L_x_1292) ;  /* 0x0000000000107947 */ /* 0x000fec0003800000 */
.L_x_1291:
[----:B------:R-:W-:-:S13]  /*14980*/  ISETP.NE.AND P0, PT, R3, 0x1, PT ;  /* 0x000000010300780c */ /* 0x000fda0003f05270 */
[----:B------:R-:W2:Y:S02]  /*14990*/  @P0 LDC.64 R4, c[0x0][0x9e8] ;  /* 0x00027a00ff040b82 */ /* 0x000ea40000000a00 */
[----:B--2---:R-:W-:-:S05]  /*149a0*/  @P0 IMAD.HI.U32 R4, R8, R4, RZ ;  /* 0x0000000408040227 */ /* 0x004fca00078e00ff */
[----:B------:R-:W-:-:S07]  /*149b0*/  @P0 SHF.R.U32.HI R8, RZ, R5, R4 ;  /* 0x00000005ff080219 */ /* 0x000fce0000011604 */
.L_x_1292:
[----:B------:R-:W-:Y:S05]  /*149c0*/  BSYNC B0 ;  /* 0x0000000000007941 */ /* 0x000fea0003800000 */
.L_x_1290:
[----:B------:R-:W-:-:S05]  /*149d0*/  IMAD R8, R8, R3, R3 ;  /* 0x0000000308087224 */ /* 0x000fca00078e0203 */
[----:B------:R-:W-:-:S07]  /*149e0*/  VIMNMX R2, R2, R8, PT ;  /* 0x0000000802027248 */ /* 0x000fce0003fe0100 */
.L_x_1289:
[----:B------:R-:W2:Y:S01]  /*149f0*/  @P1 LDC R4, c[0x0][0x44c] ;  /* 0x00011300ff041b82 */ /* 0x000ea20000000800 */
[----:B------:R-:W-:Y:S01]  /*14a00*/  IMAD.MOV.U32 R5, RZ, RZ, R11 ;  /* 0x000000ffff057224 */ /* 0x000fe200078e000b */
[----:B------:R-:W-:Y:S01]  /*14a10*/  ULDC UR4, c[0x0][0x9dc] ;  /* 0x0002770000047ab9 */ /* 0x000fe20000000800 */
[----:B------:R-:W-:-:S05]  /*14a20*/  VIADD R2, R2, 0x7f ;  /* 0x0000007f02027836 */ /* 0x000fca0000000000 */
[----:B------:R-:W3:Y:S01]  /*14a30*/  @P1 LDC R6, c[0x0][0x450] ;  /* 0x00011400ff061b82 */ /* 0x000ee20000000800 */
[----:B--2---:R-:W-:-:S05]  /*14a40*/  @P1 IMAD.HI.U32 R4, R11, R4, RZ ;  /* 0x000000040b041227 */ /* 0x004fca00078e00ff */
[----:B---3--:R-:W-:-:S04]  /*14a50*/  @P1 SHF.R.U32.HI R5, RZ, R6, R4 ;  /* 0x00000006ff051219 */ /* 0x008fc80000011604 */
[----:B------:R-:W-:Y:S02]  /*14a60*/  IADD3 R6, R5, R0, -R10 ;  /* 0x0000000005067210 */ /* 0x000fe40007ffe80a */
[----:B------:R-:W-:-:S04]  /*14a70*/  SHF.R.S32.HI R0, RZ, 0x1f, R2 ;  /* 0x0000001fff007819 */ /* 0x000fc80000011402 */
[----:B------:R-:W-:Y:S01]  /*14a80*/  LEA.HI R0, R0, R2, RZ, 0x7 ;  /* 0x0000000200007211 */ /* 0x000fe200078f38ff */
[----:B------:R-:W-:-:S03]  /*14a90*/  VIADD R2, R6, -UR4 ;  /* 0x8000000406027c36 */ /* 0x000fc60008000000 */
[----:B------:R-:W-:-:S04]  /*14aa0*/  SHF.R.S32.HI R4, RZ, 0x7, R0 ;  /* 0x00000007ff047819 */ /* 0x000fc80000011400 */
[----:B------:R-:W-:Y:S01]  /*14ab0*/  VIMNMX R0, R9, R4, PT ;  /* 0x0000000409007248 */ /* 0x000fe20003fe0100 */
[----:B------:R2:W-:Y:S01]  /*14ac0*/  STL [R1+0x54], R4 ;  /* 0x0000540401007387 */ /* 0x0005e20000100800 */
[----:B------:R-:W-:Y:S05]  /*14ad0*/  @!P2 BRA `(.L_x_1293) ;  /* 0x000000000044a947 */ /* 0x000fea0003800000 */
[----:B------:R-:W-:Y:S01]  /*14ae0*/  ISETP.GT.AND P0, PT, R6, -0x1, PT ;  /* 0xffffffff0600780c */ /* 0x000fe20003f04270 */
[----:B------:R-:W-:-:S12]  /*14af0*/  BSSY B0, `(.L_x_1294) ;  /* 0x000000d000007945 */ /* 0x000fd80003800000 */
[----:B------:R-:W-:Y:S05]  /*14b00*/  @P0 BRA `(.L_x_1295) ;  /* 0x00000000001c0947 */ /* 0x000fea0003800000 */
[----:B------:R-:W-:Y:S02]  /*14b10*/  ISETP.NE.AND P0, PT, R3, 0x1, PT ;  /* 0x000000010300780c */ /* 0x000fe40003f05270 */
[----:B------:R-:W-:-:S11]  /*14b20*/  LOP3.LUT R6, RZ, R6, RZ, 0x33, !PT ;  /* 0x00000006ff067212 */ /* 0x000fd600078e33ff */
[----:B--2---:R-:W2:Y:S02]  /*14b30*/  @P0 LDC.64 R4, c[0x0][0x9e8] ;  /* 0x00027a00ff040b82 */ /* 0x004ea40000000a00 */
[----:B--2---:R-:W-:-:S05]  /*14b40*/  @P0 IMAD.HI.U32 R4, R6, R4, RZ ;  /* 0x0000000406040227 */ /* 0x004fca00078e00ff */
[----:B------:R-:W-:-:S04]  /*14b50*/  @P0 SHF.R.U32.HI R6, RZ, R5, R4 ;  /* 0x00000005ff060219 */ /* 0x000fc80000011604 */
[----:B------:R-:W-:Y:S01]  /*14b60*/  LOP3.LUT R6, RZ, R6, RZ, 0x33, !PT ;  /* 0x00000006ff067212 */ /* 0x000fe200078e33ff */
[----:B------:R-:W-:Y:S06]  /*14b70*/  BRA `(.L_x_1296) ;  /* 0x0000000000107947 */ /* 0x000fec0003800000 */
.L_x_1295:
[----:B------:R-:W-:-:S13]  /*14b80*/  ISETP.NE.AND P0, PT, R3, 0x1, PT ;  /* 0x000000010300780c */ /* 0x000fda0003f05270 */
[----:B--2---:R-:W2:Y:S02]  /*14b90*/  @P0 LDC.64 R4, c[0x0][0x9e8] ;  /* 0x00027a00ff040b82 */ /* 0x004ea40000000a00 */
[----:B--2---:R-:W-:-:S05]  /*14ba0*/  @P0 IMAD.HI.U32 R4, R6, R4, RZ ;  /* 0x0000000406040227 */ /* 0x004fca00078e00ff */
[----:B------:R-:W-:-:S07]  /*14bb0*/  @P0 SHF.R.U32.HI R6, RZ, R5, R4 ;  /* 0x00000005ff060219 */ /* 0x000fce0000011604 */
.L_x_1296:
[----:B------:R-:W-:Y:S05]  /*14bc0*/  BSYNC B0 ;  /* 0x0000000000007941 */ /* 0x000fea0003800000 */
.L_x_1294:
[----:B------:R-:W-:-:S05]  /*14bd0*/  IMAD R3, R6, R3, RZ ;  /* 0x0000000306037224 */ /* 0x000fca00078e02ff */
[----:B------:R-:W-:-:S07]  /*14be0*/  VIMNMX R2, R2, R3, !PT ;  /* 0x0000000302027248 */ /* 0x000fce0007fe0100 */
.L_x_1293:
[----:B------:R-:W-:Y:S01]  /*14bf0*/  SHF.R.S32.HI R3, RZ, 0x1f, R2 ;  /* 0x0000001fff037819 */ /* 0x000fe20000011402 */
[----:B------:R-:W-:Y:S01]  /*14c00*/  IMAD.MOV.U32 R5, RZ, RZ, RZ ;  /* 0x000000ffff057224 */ /* 0x000fe200078e00ff */
[----:B--2---:R-:W-:Y:S01]  /*14c10*/  SHF.R.U32.HI R4, RZ, 0x10, R7 ;  /* 0x00000010ff047819 */ /* 0x004fe20000011607 */
[----:B------:R-:W-:Y:S01]  /*14c20*/  BSSY B0, `(.L_x_1297) ;  /* 0x0000029000007945 */ /* 0x000fe20003800000 */
[----:B------:R-:W-:Y:S01]  /*14c30*/  LEA.HI R3, R3, R2, RZ, 0x7 ;  /* 0x0000000203037211 */ /* 0x000fe200078f38ff */
[----:B01----:R-:W-:Y:S01]  /*14c40*/  IMAD.MOV.U32 R10, RZ, RZ, R5 ;  /* 0x000000ffff0a7224 */ /* 0x003fe200078e0005 */
[----:B------:R-:W-:Y:S02]  /*14c50*/  ISETP.NE.AND P0, PT, R4, RZ, PT ;  /* 0x000000ff0400720c */ /* 0x000fe40003f05270 */
[----:B------:R-:W-:Y:S02]  /*14c60*/  SHF.R.S32.HI R3, RZ, 0x7, R3 ;  /* 0x00000007ff037819 */ /* 0x000fe40000011403 */
[----:B------:R-:W-:-:S02]  /*14c70*/  LOP3.LUT R8, R7, 0xff, RZ, 0xc0, !PT ;  /* 0x000000ff07087812 */ /* 0x000fc400078ec0ff */
[----:B------:R-:W-:-:S04]  /*14c80*/  VIMNMX R9, RZ, R3, !PT ;  /* 0x00000003ff097248 */ /* 0x000fc80007fe0100 */
[----:B------:R-:W-:Y:S01]  /*14c90*/  ISETP.GT.AND P1, PT, R0, R9, PT ;  /* 0x000000090000720c */ /* 0x000fe20003f24270 */
[----:B------:R0:W-:Y:S02]  /*14ca0*/  STL [R1+0x34], R9 ;  /* 0x0000340901007387 */ /* 0x0001e40000100800 */
[----:B------:R-:W1:Y:S02]  /*14cb0*/  @!P0 LDC R4, c[0x0][0x9f0] ;  /* 0x00027c00ff048b82 */ /* 0x000e640000000800 */
[----:B------:R0:W-:Y:S04]  /*14cc0*/  STL [R1+0x38], R5 ;  /* 0x0000380501007387 */ /* 0x0001e80000100800 */
[----:B------:R0:W-:Y:S04]  /*14cd0*/  STL [R1+0x50], R8 ;  /* 0x0000500801007387 */ /* 0x0001e80000100800 */
[----:B------:R-:W-:Y:S05]  /*14ce0*/  @!P1 BRA `(.L_x_1298) ;  /* 0x0000000000709947 */ /* 0x000fea0003800000 */
[-C--:B01----:R-:W-:Y:S02]  /*14cf0*/  IABS R5, R4.reuse ;  /* 0x0000000400057213 */ /* 0x083fe40000000000 */
[----:B------:R-:W-:Y:S02]  /*14d00*/  IABS R7, R4 ;  /* 0x0000000400077213 */ /* 0x000fe40000000000 */
[----:B------:R-:W0:Y:S03]  /*14d10*/  I2F.RP R2, R5 ;  /* 0x0000000500027306 */ /* 0x000e260000209400 */
[----:B------:R-:W-:-:S05]  /*14d20*/  IMAD.MOV R7, RZ, RZ, -R7 ;  /* 0x000000ffff077224 */ /* 0x000fca00078e0a07 */
[----:B0-----:R-:W0:Y:S02]  /*14d30*/  MUFU.RCP R2, R2 ;  /* 0x0000000200027308 */ /* 0x001e240000001000 */
[----:B0-----:R-:W-:-:S06]  /*14d40*/  VIADD R2, R2, 0xffffffe ;  /* 0x0ffffffe02027836 */ /* 0x001fcc0000000000 */
[----:B------:R-:W0:Y:S02]  /*14d50*/  F2I.FTZ.U32.TRUNC.NTZ R3, R2 ;  /* 0x0000000200037305 */ /* 0x000e24000021f000 */
[----:B0-----:R-:W-:-:S04]  /*14d60*/  IMAD.MOV R2, RZ, RZ, -R3 ;  /* 0x000000ffff027224 */ /* 0x001fc800078e0a03 */
[----:B------:R-:W-:Y:S02]  /*14d70*/  IMAD R6, R2, R5, RZ ;  /* 0x0000000502067224 */ /* 0x000fe400078e02ff */
[----:B------:R-:W-:-:S04]  /*14d80*/  IMAD.MOV.U32 R2, RZ, RZ, RZ ;  /* 0x000000ffff027224 */ /* 0x000fc800078e00ff */
[----:B------:R-:W-:Y:S01]  /*14d90*/  IMAD.HI.U32 R6, R3, R6, R2 ;  /* 0x0000000603067227 */ /* 0x000fe200078e0002 */
[----:B------:R-:W-:-:S05]  /*14da0*/  IADD3 R3, R4, -0x1, R0 ;  /* 0xffffffff04037810 */ /* 0x000fca0007ffe000 */
[----:B------:R-:W-:-:S05]  /*14db0*/  IMAD.IADD R3, R3, 0x1, -R9 ;  /* 0x0000000103037824 */ /* 0x000fca00078e0a09 */
[----:B------:R-:W-:Y:S02]  /*14dc0*/  IABS R2, R3 ;  /* 0x0000000300027213 */ /* 0x000fe40000000000 */
[----:B------:R-:W-:-:S03]  /*14dd0*/  LOP3.LUT R3, R3, R4, RZ, 0x3c, !PT ;  /* 0x0000000403037212 */ /* 0x000fc600078e3cff */
        /* <DEDUP_REMOVED lines=13> */
.L_x_1298:
[----:B------:R-:W-:Y:S05]  /*14eb0*/  BSYNC B0 ;  /* 0x0000000000007941 */ /* 0x000fea0003800000 */
.L_x_1297:
[----:B------:R-:W-:Y:S01]  /*14ec0*/  IMAD.MOV.U32 R3, RZ, RZ, R10 ;  /* 0x000000ffff037224 */ /* 0x000fe200078e000a */
[----:B------:R-:W-:Y:S03]  /*14ed0*/  BSSY B7, `(.L_x_1299) ;  /* 0x00003cf000077945 */ /* 0x000fe60003800000 */
[----:B------:R-:W-:-:S05]  /*14ee0*/  IMAD R2, R8, R3, R9 ;  /* 0x0000000308027224 */ /* 0x000fca00078e0209 */
[----:B------:R-:W-:Y:S01]  /*14ef0*/  VIADDMNMX R0, R2, R3, R0, PT ;  /* 0x0000000302007246 */ /* 0x000fe20003800100 */
        /* <DEDUP_REMOVED lines=8> */
[----:B0-----:R-:W0:Y:S01]  /*14f80*/  S2R R5, SR_LANEID ;  /* 0x0000000000057919 */ /* 0x001e220000000000 */
[----:B------:R-:W-:Y:S01]  /*14f90*/  VOTEU.ANY UR4, UPT, PT ;  /* 0x0000000000047886 */ /* 0x000fe200038e0100 */
[----:B------:R-:W3:Y:S01]  /*14fa0*/  LDC.64 R2, c[0x0][0xc60] ;  /* 0x00031800ff027b82 */ /* 0x000ee20000000a00 */
[----:B------:R-:W0:Y:S02]  /*14fb0*/  FLO.U32 R0, UR4 ;  /* 0x0000000400007d00 */ /* 0x000e2400080e0000 */
[----:B0-----:R-:W-:-:S06]  /*14fc0*/  ISETP.EQ.U32.AND P0, PT, R0, R5, PT ;  /* 0x000000050000720c */ /* 0x001fcc0003f02070 */
[----:B------:R-:W3:Y:S07]  /*14fd0*/  POPC R5, UR4 ;  /* 0x0000000400057d09 */ /* 0x000eee0008000000 */
[----:B---3--:R-:W3:Y:S01]  /*14fe0*/  @P0 ATOMG.E.ADD.STRONG.GPU PT, R3, desc[UR52][R2.64], R5 ;  /* 0x00000005020309a8 */ /* 0x008ee200081ee1f4 */
[----:B-1----:R-:W0:Y:S02]  /*14ff0*/  S2R R4, SR_LTMASK ;  /* 0x0000000000047919 */ /* 0x002e240000003900 */
[----:B0-----:R-:W-:-:S04]  /*15000*/  LOP3.LUT R4, R4, UR4, RZ, 0xc0, !PT ;  /* 0x0000000404047c12 */ /* 0x001fc8000f8ec0ff */
[----:B------:R-:W0:Y:S01]  /*15010*/  POPC R7, R4 ;  /* 0x0000000400077309 */ /* 0x000e220000000000 */
[----:B---3--:R-:W0:Y:S02]  /*15020*/  SHFL.IDX PT, R0, R3, R0, 0x1f ;  /* 0x00001f0003007589 */ /* 0x008e2400000e0000 */
[----:B0-----:R-:W-:-:S05]  /*15030*/  IADD3 R0, R0, UR37, R7 ;  /* 0x0000002500007c10 */ /* 0x001fca000fffe007 */
[----:B------:R4:W-:Y:S01]  /*15040*/  STL [R1], R0 ;  /* 0x0000000001007387 */ /* 0x0009e20000100800 */
[----:B------:R-:W-:Y:S05]  /*15050*/  BRA `(.L_x_1301) ;  /* 0x0000003800d87947 */ /* 0x000fea0003800000 */
.L_x_1300:
        /* <DEDUP_REMOVED lines=8> */
[----:B-1----:R-:W-:Y:S02]  /*150e0*/  IMAD.U32 R4, RZ, RZ, UR6 ;  /* 0x00000006ff047e24 */ /* 0x002fe4000f8e00ff */
[----:B------:R-:W1:Y:S01]  /*150f0*/  LDC.64 R2, c[0x4][R2] ;  /* 0x0100000002027b82 */ /* 0x000e620000000a00 */
[----:B0-----:R-:W-:Y:S02]  /*15100*/  IMAD.U32 R5, RZ, RZ, UR7 ;  /* 0x00000007ff057e24 */ /* 0x001fe4000f8e00ff */
[----:B------:R-:W-:Y:S02]  /*15110*/  IMAD.U32 R6, RZ, RZ, UR8 ;  /* 0x00000008ff067e24 */ /* 0x000fe4000f8e00ff */
[----:B------:R-:W-:-:S02]  /*15120*/  IMAD.U32 R7, RZ, RZ, UR9 ;  /* 0x00000009ff077e24 */ /* 0x000fc4000f8e00ff */
[----:B--2---:R-:W-:Y:S02]  /*15130*/  IMAD.U32 R10, RZ, RZ, UR4 ;  /* 0x00000004ff0a7e24 */ /* 0x004fe4000f8e00ff */
[----:B------:R-:W-:Y:S02]  /*15140*/  IMAD.U32 R11, RZ, RZ, UR5 ;  /* 0x00000005ff0b7e24 */ /* 0x000fe4000f8e00ff */
[----:B------:R-:W-:Y:S02]  /*15150*/  IMAD.MOV.U32 R8, RZ, RZ, 0x70 ;  /* 0x00000070ff087424 */ /* 0x000fe400078e00ff */
[----:B------:R-:W-:Y:S02]  /*15160*/  IMAD.MOV.U32 R12, RZ, RZ, 0x1 ;  /* 0x00000001ff0c7424 */ /* 0x000fe400078e00ff */
[----:B------:R-:W-:-:S07]  /*15170*/  IMAD.MOV.U32 R13, RZ, RZ, RZ ;  /* 0x000000ffff0d7224 */ /* 0x000fce00078e00ff */
[----:B------:R-:W-:-:S07]  /*15180*/  LEPC R20, `(.L_x_1303) ;  /* 0x000000001014794e */ /* 0x000fce0000000000 */
[----:B-1----:R-:W-:Y:S05]  /*15190*/  CALL.ABS.NOINC R2 ;  /* 0x0000000002007343 */ /* 0x002fea0003c00000 */
.L_x_1303:
[----:B------:R-:W-:Y:S05]  /*151a0*/  BSYNC B6 ;  /* 0x0000000000067941 */ /* 0x000fea0003800000 */
.L_x_1302:
        /* <DEDUP_REMOVED lines=9> */
[----:B-1----:R-:W-:Y:S02]  /*15240*/  IMAD.U32 R4, RZ, RZ, UR6 ;  /* 0x00000006ff047e24 */ /* 0x002fe4000f8e00ff */
[----:B0-----:R-:W-:Y:S02]  /*15250*/  IMAD.U32 R5, RZ, RZ, UR7 ;  /* 0x00000007ff057e24 */ /* 0x001fe4000f8e00ff */
[----:B------:R-:W-:Y:S02]  /*15260*/  IMAD.U32 R6, RZ, RZ, UR8 ;  /* 0x00000008ff067e24 */ /* 0x000fe4000f8e00ff */
[----:B------:R-:W-:-:S02]  /*15270*/  IMAD.U32 R7, RZ, RZ, UR9 ;  /* 0x00000009ff077e24 */ /* 0x000fc4000f8e00ff */
[----:B--2---:R-:W-:Y:S02]  /*15280*/  IMAD.U32 R10, RZ, RZ, UR4 ;  /* 0x00000004ff0a7e24 */ /* 0x004fe4000f8e00ff */
[----:B------:R-:W-:Y:S02]  /*15290*/  IMAD.U32 R11, RZ, RZ, UR5 ;  /* 0x00000005ff0b7e24 */ /* 0x000fe4000f8e00ff */
[----:B------:R-:W-:Y:S02]  /*152a0*/  IMAD.MOV.U32 R8, RZ, RZ, 0x70 ;  /* 0x00000070ff087424 */ /* 0x000fe400078e00ff */
[----:B------:R-:W-:Y:S02]  /*152b0*/  IMAD.MOV.U32 R12, RZ, RZ, 0x1 ;  /* 0x00000001ff0c7424 */ /* 0x000fe400078e00ff */
[----:B---3--:R-:W-:-:S07]  /*152c0*/  IMAD.MOV.U32 R13, RZ, RZ, RZ ;  /* 0x000000ffff0d7224 */ /* 0x008fce00078e00ff */
[----:B------:R-:W-:-:S07]  /*152d0*/  LEPC R20, `(.L_x_1306) ;  /* 0x000000001014794e */ /* 0x000fce0000000000 */
[----:B----4-:R-:W-:Y:S05]  /*152e0*/  CALL.ABS.NOINC R2 ;  /* 0x0000000002007343 */ /* 0x010fea0003c00000 */
.L_x_1306:
        /* <DEDUP_REMOVED lines=15> */
.L_x_1305:
[----:B------:R-:W-:Y:S05]  /*153e0*/  BSYNC B6 ;  /* 0x0000000000067941 */ /* 0x000fea0003800000 */
.L_x_1304:
[----:B------:R-:W3:Y:S01]  /*153f0*/  LDL R0, [R1+0xc] ;  /* 0x00000c0001007983 */ /* 0x000ee20000100800 */
[----:B------:R-:W-:Y:S02]  /*15400*/  ULDC.64 UR4, c[0x0][0x9f8] ;  /* 0x00027e0000047ab9 */ /* 0x000fe40000000a00 */
[----:B------:R-:W-:Y:S01]  /*15410*/  ISETP.NE.U32.AND P0, PT, RZ, UR4, PT ;  /* 0x00000004ff007c0c */ /* 0x000fe2000bf05070 */
[----:B------:R-:W4:Y:S03]  /*15420*/  LDL R17, [R1+0x30] ;  /* 0x0000300001117983 */ /* 0x000f260000100800 */
[----:B------:R-:W-:Y:S01]  /*15430*/  ISETP.NE.AND.EX P0, PT, RZ, UR5, PT, P0 ;  /* 0x00000005ff007c0c */ /* 0x000fe2000bf05300 */
[----:B------:R-:W-:-:S12]  /*15440*/  ULDC.64 UR4, c[0x0][0xa08] ;  /* 0x0002820000047ab9 */ /* 0x000fd80000000a00 */
[----:B------:R-:W5:Y:S01]  /*15450*/  @P0 LDC.64 R2, c[0x0][0x9f8] ;  /* 0x00027e00ff020b82 */ /* 0x000f620000000a00 */
[----:B---3--:R-:W-:Y:S02]  /*15460*/  IMAD.MOV.U32 R7, RZ, RZ, R0 ;  /* 0x000000ffff077224 */ /* 0x008fe400078e0000 */
[----:B-----5:R-:W-:-:S05]  /*15470*/  @P0 IMAD.WIDE R2, R0, 0x4, R2 ;  /* 0x0000000400020825 */ /* 0x020fca00078e0202 */
[----:B------:R3:W0:Y:S01]  /*15480*/  @P0 LDG.E R7, desc[UR52][R2.64] ;  /* 0x0000003402070981 */ /* 0x000622000c1e1900 */
[----:B----4-:R-:W-:Y:S01]  /*15490*/  VIADD R0, R17, 0xffffffff ;  /* 0xffffffff11007836 */ /* 0x010fe20000000000 */
[----:B---3--:R-:W3:Y:S02]  /*154a0*/  LDC.64 R2, c[0x0][0x418] ;  /* 0x00010600ff027b82 */ /* 0x008ee40000000a00 */
[----:B---3--:R-:W-:Y:S01]  /*154b0*/  LOP3.LUT P0, RZ, R2, UR4, RZ, 0xfc, !PT ;  /* 0x0000000402ff7c12 */ /* 0x008fe2000f80fcff */
[----:B------:R-:W-:-:S03]  /*154c0*/  UMOV UR4, 0xffffffff ;  /* 0xffffffff00047882 */ /* 0x000fc60000000000 */
[----:B------:R-:W-:Y:S02]  /*154d0*/  LOP3.LUT P0, RZ, R3, UR5, RZ, 0xfc, P0 ;  /* 0x0000000503ff7c12 */ /* 0x000fe4000800fcff */
[----:B0-----:R-:W-:Y:S01]  /*154e0*/  SHF.R.S32.HI R8, RZ, 0x1f, R7 ;  /* 0x0000001fff087819 */ /* 0x001fe20000011407 */
[----:B------:R0:W-:Y:S01]  /*154f0*/  STL [R1+0x8], R7 ;  /* 0x0000080701007387 */ /* 0x0001e20000100800 */
[----:B------:R-:W-:-:S03]  /*15500*/  SEL R17, R7, RZ, !P0 ;  /* 0x000000ff07117207 */ /* 0x000fc60004000000 */
[----:B------:R0:W-:Y:S01]  /*15510*/  STL [R1+0x1c], R8 ;  /* 0x00001c0801007387 */ /* 0x0001e20000100800 */
[----:B------:R-:W-:Y:S05]  /*15520*/  BRA.DIV UR4, `(.L_x_1307) ;  /* 0x0000004e04e07947 */ /* 0x000fea000b800000 */
[----:B-1----:R-:W1:Y:S02]  /*15530*/  S2R R4, SR_TID.X ;  /* 0x0000000000047919 */ /* 0x002e640000002100 */
[----:B-1----:R-:W-:-:S04]  /*15540*/  SHF.R.U32.HI R4, RZ, 0x5, R4 ;  /* 0x00000005ff047819 */ /* 0x002fc80000011604 */
[----:B------:R-:W-:-:S05]  /*15550*/  LOP3.LUT R4, R4, 0x3, RZ, 0xc0, !PT ;  /* 0x0000000304047812 */ /* 0x000fca00078ec0ff */
[----:B------:R1:W3:Y:S02]  /*15560*/  SHFL.IDX PT, R14, R4, RZ, 0x1f ;  /* 0x00001fff040e7589 */ /* 0x0002e400000e0000 */
.L_x_1410:
[----:B-1----:R-:W4:Y:S01]  /*15570*/  LDL.LU R4, [R1+0x18] ;  /* 0x0000180001047983 */ /* 0x002f220000300800 */
[----:B------:R-:W-:Y:S02]  /*15580*/  PLOP3.LUT P1, PT, PT, PT, PT, 0x8, 0x0 ;  /* 0x000000000000781c */ /* 0x000fe40003f2e170 */
[----:B---3--:R-:W-:Y:S01]  /*15590*/  ISETP.NE.AND P0, PT, R14, RZ, PT ;  /* 0x000000ff0e00720c */ /* 0x008fe20003f05270 */
[----:B------:R1:W-:Y:S01]  /*155a0*/  STL [R1+0x4], R0 ;  /* 0x0000040001007387 */ /* 0x0003e20000100800 */
[----:B----4-:R-:W-:-:S09]  /*155b0*/  LOP3.LUT R4, R4, 0xfffffffe, RZ, 0xc0, !PT ;  /* 0xfffffffe04047812 */ /* 0x010fd200078ec0ff */
[----:B------:R-:W-:-:S05]  /*155c0*/  @P1 LOP3.LUT R4, R4, 0x1, RZ, 0xfc, !PT ;  /* 0x0000000104041812 */ /* 0x000fca00078efcff */
[----:B------:R1:W-:Y:S01]  /*155d0*/  STL [R1+0x18], R4 ;  /* 0x0000180401007387 */ /* 0x0003e20000100800 */
[----:B------:R-:W-:Y:S05]  /*155e0*/  @P0 BRA `(.L_x_1308) ;  /* 0x0000000400200947 */ /* 0x000fea0003800000 */
[----:B------:R-:W-:-:S03]  /*155f0*/  UMOV UR4, 0xffffffff ;  /* 0xffffffff00047882 */ /* 0x000fc60000000000 */
[----:B------:R-:W-:Y:S05]  /*15600*/  BRA.DIV UR4, `(.L_x_1309) ;  /* 0x0000004e04dc7947 */ /* 0x000fea000b800000 */
[----:B------:R-:W-:-:S13]  /*15610*/  ELECT P6, URZ, PT ;  /* 0x00000000003f782f */ /* 0x000fda00038c0000 */
.L_x_1413:
[----:B------:R-:W-:Y:S05]  /*15620*/  @!P6 BRA `(.L_x_1308) ;  /* 0x000000040010e947 */ /* 0x000fea0003800000 */
[----:B------:R-:W-:-:S04]  /*15630*/  ISETP.NE.U32.AND P0, PT, R2, RZ, PT ;  /* 0x000000ff0200720c */ /* 0x000fc80003f05070 */
[----:B------:R-:W-:-:S13]  /*15640*/  ISETP.NE.AND.EX P0, PT, R3, RZ, PT, P0 ;  /* 0x000000ff0300720c */ /* 0x000fda0003f05300 */
[----:B------:R-:W-:Y:S05]  /*15650*/  @!P0 BRA `(.L_x_1310) ;  /* 0x0000000000508947 */ /* 0x000fea0003800000 */
[----:B------:R-:W3:Y:S01]  /*15660*/  LDC R6, c[0x0][0x43c] ;  /* 0x00010f00ff067b82 */ /* 0x000ee20000000800 */
[----:B------:R-:W-:Y:S01]  /*15670*/  IMAD.MOV.U32 R9, RZ, RZ, R0 ;  /* 0x000000ffff097224 */ /* 0x000fe200078e0000 */
[----:B------:R-:W-:-:S03]  /*15680*/  ULDC.64 UR4, c[0x0][0x428] ;  /* 0x00010a0000047ab9 */ /* 0x000fc60000000a00 */
[----:B-1----:R-:W-:Y:S01]  /*15690*/  IMAD.MOV.U32 R0, RZ, RZ, R9 ;  /* 0x000000ffff007224 */ /* 0x002fe200078e0009 */
[----:B---3--:R-:W-:-:S13]  /*156a0*/  ISETP.NE.AND P0, PT, R6, 0x1, PT ;  /* 0x000000010600780c */ /* 0x008fda0003f05270 */
[----:B------:R-:W1:Y:S02]  /*156b0*/  @P0 LDC.64 R4, c[0x0][0x440] ;  /* 0x00011000ff040b82 */ /* 0x000e640000000a00 */
[----:B-1----:R-:W-:-:S05]  /*156c0*/  @P0 IMAD.HI.U32 R4, R9, R4, RZ ;  /* 0x0000000409040227 */ /* 0x002fca00078e00ff */
        /* <DEDUP_REMOVED lines=13> */
.L_x_1310:
[----:B---3--:R-:W3:Y:S01]  /*157a0*/  LDL R2, [R1+0x10] ;  /* 0x0000100001027983 */ /* 0x008ee20000100800 */
[----:B-1----:R-:W-:Y:S01]  /*157b0*/  IMAD R0, R19, 0x8, R18 ;  /* 0x0000000813007824 */ /* 0x002fe200078e0212 */
[----:B---3--:R-:W-:-:S04]  /*157c0*/  SHF.L.U32 R2, R2, 0x1f, RZ ;  /* 0x0000001f02027819 */ /* 0x008fc800000006ff */
[----:B------:R-:W1:Y:S02]  /*157d0*/  SYNCS.PHASECHK.TRANS64.TRYWAIT P0, [R0+URZ+0x28840], R2 ;  /* 0x02884002000075a7 */ /* 0x000e64000800017f */
[----:B-1----:R-:W-:Y:S05]  /*157e0*/  @!P0 BRA `(.L_x_1311) ;  /* 0x0000004c00848947 */ /* 0x002fea0003800000 */
.L_x_1414:
[----:B------:R-:W3:Y:S02]  /*157f0*/  S2R R3, SR_TID.X ;  /* 0x0000000000037919 */ /* 0x000ee40000002100 */
[----:B---3--:R-:W-:-:S04]  /*15800*/  LOP3.LUT R3, R3, 0x7f, RZ, 0xc0, !PT ;  /* 0x0000007f03037812 */ /* 0x008fc800078ec0ff */
[----:B------:R-:W-:-:S13]  /*15810*/  ISETP.NE.AND P0, PT, R3, RZ, PT ;  /* 0x000000ff0300720c */ /* 0x000fda0003f05270 */
        /* <DEDUP_REMOVED lines=8> */
.L_x_1312:
[----:B------:R-:W3:Y:S04]  /*158a0*/  LDL R4, [R1+0x4] ;  /* 0x0000040001047983 */ /* 0x000ee80000100800 */
[----:B------:R-:W4:Y:S04]  /*158b0*/  LDL R3, [R1+0x14] ;  /* 0x0000140001037983 */ /* 0x000f280000100800 */
[----:B-1----:R-:W2:Y:S01]  /*158c0*/  LDL.LU R2, [R1+0x18] ;  /* 0x0000180001027983 */ /* 0x002ea20000300800 */
        /* <DEDUP_REMOVED lines=14> */
[----:B---3--:R-:W-:Y:S02]  /*159b0*/  R2UR UR11, R4 ;  /* 0x00000000040b72ca */ /* 0x008fe400000e0000 */
[----:B----4-:R-:W-:Y:S02]  /*159c0*/  R2UR UR5, R3 ;  /* 0x00000000030572ca */ /* 0x010fe400000e0000 */
[----:B--2---:R-:W-:-:S04]  /*159d0*/  LOP3.LUT R2, R2, 0xfffffffe, RZ, 0xc0, !PT ;  /* 0xfffffffe02027812 */ /* 0x004fc800078ec0ff */
[----:B------:R-:W-:-:S07]  /*159e0*/  @P0 LOP3.LUT R2, R2, 0x1, RZ, 0xfc, !PT ;  /* 0x0000000102020812 */ /* 0x000fce00078efcff */
[----:B------:R-:W-:Y:S01]  /*159f0*/  ULEA UR11, UR11, UR5, 0x7 ;  /* 0x000000050b0b7291 */ /* 0x000fe2000f8e383f */
[----:B------:R3:W-:Y:S01]  /*15a00*/  STL [R1+0x18], R2 ;  /* 0x0000180201007387 */ /* 0x0007e20000100800 */
[----:B------:R-:W-:-:S09]  /*15a10*/  UIADD3.X UR5, URZ, UR39, URZ, UP0, !UPT ;  /* 0x000000273f057290 */ /* 0x000fd200087fe43f */
[----:B------:R1:W-:Y:S02]  /*15a20*/  UTMALDG.4D [UR8], [UR4], desc[UR6] ;  /* 0x00000608040075b4 */ /* 0x0003e40008019000 */
[----:B-1----:R-:W-:Y:S01]  /*15a30*/  UMOV UR8, UR14 ;  /* 0x0000000e00087c82 */ /* 0x002fe20008000000 */
[----:B------:R-:W-:Y:S02]  /*15a40*/  UMOV UR10, UR15 ;  /* 0x0000000f000a7c82 */ /* 0x000fe40008000000 */
[----:B------:R3:W-:Y:S02]  /*15a50*/  UTMALDG.4D [UR8], [UR4], desc[UR6] ;  /* 0x00000608040075b4 */ /* 0x0007e40008019000 */
[----:B---3--:R-:W-:Y:S01]  /*15a60*/  NOP ;  /* 0x0000000000007918 */ /* 0x008fe20000000000 */
.L_x_1308:
[----:B------:R-:W1:Y:S01]  /*15a70*/  LDL.LU R3, [R1+0x3c] ;  /* 0x00003c0001037983 */ /* 0x000e620000300800 */
[----:B------:R-:W-:Y:S05]  /*15a80*/  WARPSYNC.ALL ;  /* 0x0000000000007948 */ /* 0x000fea0003800000 */
[----:B------:R-:W-:Y:S01]  /*15a90*/  ULDC.64 UR4, c[0x0][0x298] ;  /* 0x0000a60000047ab9 */ /* 0x000fe20000000a00 */
[----:B------:R-:W-:Y:S01]  /*15aa0*/  BSSY B6, `(.L_x_1313) ;  /* 0x000001c000067945 */ /* 0x000fe20003800000 */
[----:B------:R-:W-:Y:S01]  /*15ab0*/  BAR.SYNC.DEFER_BLOCKING 0x8, 0x180 ;  /* 0x0206000000007b1d */ /* 0x000fe20000010000 */
[----:B-1----:R-:W-:Y:S01]  /*15ac0*/  SHF.R.S32.HI R0, RZ, 0x1f, R3 ;  /* 0x0000001fff007819 */ /* 0x002fe20000011403 */
[----:B------:R-:W-:-:S04]  /*15ad0*/  IMAD.WIDE.U32 R4, R3, UR4, RZ ;  /* 0x0000000403047c25 */ /* 0x000fc8000f8e00ff */
[----:B------:R-:W-:Y:S01]  /*15ae0*/  IMAD R2, R0, UR4, RZ ;  /* 0x0000000400027c24 */ /* 0x000fe2000f8e02ff */
[----:B------:R1:W-:Y:S01]  /*15af0*/  STL.64 [R1+0x48], R4 ;  /* 0x0000480401007387 */ /* 0x0003e20000100a00 */
[----:B------:R-:W-:Y:S02]  /*15b00*/  VIADD R0, R18, 0x10400 ;  /* 0x0001040012007836 */ /* 0x000fe40000000000 */
[----:B------:R-:W-:-:S03]  /*15b10*/  IMAD R2, R3, UR5, R2 ;  /* 0x0000000503027c24 */ /* 0x000fc6000f8e0202 */
[----:B------:R-:W-:Y:S01]  /*15b20*/  LOP3.LUT P0, RZ, R0, 0x3ff, RZ, 0xc0, !PT ;  /* 0x000003ff00ff7812 */ /* 0x000fe2000780c0ff */
[----:B------:R-:W-:-:S05]  /*15b30*/  IMAD.IADD R0, R5, 0x1, R2 ;  /* 0x0000000105007824 */ /* 0x000fca00078e0202 */
[----:B------:R1:W-:Y:S07]  /*15b40*/  STL [R1+0x3c], R0 ;  /* 0x00003c0001007387 */ /* 0x0003ee0000100800 */
[----:B------:R-:W-:Y:S05]  /*15b50*/  @!P0 BRA `(.L_x_1314) ;  /* 0x0000000000408947 */ /* 0x000fea0003800000 */
[----:B------:R-:W-:Y:S01]  /*15b60*/  MOV R2, 0x0 ;  /* 0x0000000000027802 */ /* 0x000fe20000000f00 */
[----:B------:R-:W-:Y:S01]  /*15b70*/  ULDC.64 UR4, c[0x4][0xa0] ;  /* 0x0100280000047ab9 */ /* 0x000fe20000000a00 */
[----:B------:R-:W-:Y:S01]  /*15b80*/  ULDC.64 UR6, c[0x4][0xa8] ;  /* 0x01002a0000067ab9 */ /* 0x000fe20000000a00 */
[----:B------:R-:W-:Y:S01]  /*15b90*/  ULDC.64 UR8, c[0x4][0x20] ;  /* 0x0100080000087ab9 */ /* 0x000fe20000000a00 */
[----:B-1----:R-:W-:Y:S02]  /*15ba0*/  IMAD.U32 R4, RZ, RZ, UR4 ;  /* 0x00000004ff047e24 */ /* 0x002fe4000f8e00ff */
[----:B------:R-:W1:Y:S01]  /*15bb0*/  LDC.64 R2, c[0x4][R2] ;  /* 0x0100000002027b82 */ /* 0x000e620000000a00 */
[----:B------:R-:W-:Y:S02]  /*15bc0*/  IMAD.U32 R5, RZ, RZ, UR5 ;  /* 0x00000005ff057e24 */ /* 0x000fe4000f8e00ff */
[----:B------:R-:W-:Y:S02]  /*15bd0*/  IMAD.U32 R6, RZ, RZ, UR6 ;  /* 0x00000006ff067e24 */ /* 0x000fe4000f8e00ff */
[----:B0-----:R-:W-:-:S02]  /*15be0*/  IMAD.U32 R7, RZ, RZ, UR7 ;  /* 0x00000007ff077e24 */ /* 0x001fc4000f8e00ff */
[----:B--2---:R-:W-:Y:S02]  /*15bf0*/  IMAD.U32 R10, RZ, RZ, UR8 ;  /* 0x00000008ff0a7e24 */ /* 0x004fe4000f8e00ff */
[----:B------:R-:W-:Y:S02]  /*15c00*/  IMAD.U32 R11, RZ, RZ, UR9 ;  /* 0x00000009ff0b7e24 */ /* 0x000fe4000f8e00ff */
[----:B------:R-:W-:Y:S02]  /*15c10*/  IMAD.MOV.U32 R8, RZ, RZ, 0x70 ;  /* 0x00000070ff087424 */ /* 0x000fe400078e00ff */
[----:B------:R-:W-:Y:S02]  /*15c20*/  IMAD.MOV.U32 R12, RZ, RZ, 0x1 ;  /* 0x00000001ff0c7424 */ /* 0x000fe400078e00ff */
[----:B------:R-:W-:-:S07]  /*15c30*/  IMAD.MOV.U32 R13, RZ, RZ, RZ ;  /* 0x000000ffff0d7224 */ /* 0x000fce00078e00ff */
[----:B------:R-:W-:-:S07]  /*15c40*/  LEPC R20, `(.L_x_1314) ;  /* 0x000000001014794e */ /* 0x000fce0000000000 */
[----:B-1----:R-:W-:Y:S05]  /*15c50*/  CALL.ABS.NOINC R2 ;  /* 0x0000000002007343 */ /* 0x002fea0003c00000 */
.L_x_1314:
[----:B------:R-:W-:Y:S05]  /*15c60*/  BSYNC B6 ;  /* 0x0000000000067941 */ /* 0x000fea0003800000 */
.L_x_1313:
[----:B-1----:R-:W3:Y:S01]  /*15c70*/  LDL.LU R0, [R1+0x3c] ;  /* 0x00003c0001007983 */ /* 0x002ee20000300800 */
[----:B------:R-:W-:Y:S01]  /*15c80*/  ULDC.64 UR6, c[0x0][0xa00] ;  /* 0x0002800000067ab9 */ /* 0x000fe20000000a00 */
[----:B0-----:R-:W0:Y:S01]  /*15c90*/  LDC R7, c[0x0][0x448] ;  /* 0x00011200ff077b82 */ /* 0x001e220000000800 */
[----:B------:R-:W-:Y:S01]  /*15ca0*/  ULDC.64 UR4, c[0x0][0x2d8] ;  /* 0x0000b60000047ab9 */ /* 0x000fe20000000a00 */
[----:B------:R-:W3:Y:S04]  /*15cb0*/  LDL.LU.64 R2, [R1+0x48] ;  /* 0x0000480001027983 */ /* 0x000ee80000300a00 */
[----:B------:R-:W4:Y:S04]  /*15cc0*/  LDL R5, [R1+0xc] ;  /* 0x00000c0001057983 */ /* 0x000f280000100800 */
[----:B------:R-:W2:Y:S01]  /*15cd0*/  LDL R8, [R1+0x28] ;  /* 0x0000280001087983 */ /* 0x000ea20000100800 */
[----:B------:R-:W-:-:S04]  /*15ce0*/  ISETP.NE.U32.AND P0, PT, RZ, UR6, PT ;  /* 0x00000006ff007c0c */ /* 0x000fc8000bf05070 */
[----:B------:R-:W-:Y:S01]  /*15cf0*/  ISETP.NE.AND.EX P0, PT, RZ, UR7, PT, P0 ;  /* 0x00000007ff007c0c */ /* 0x000fe2000bf05300 */
[----:B------:R-:W1:Y:S01]  /*15d00*/  S2R R9, SR_TID.X ;  /* 0x0000000000097919 */ /* 0x000e620000002100 */
[----:B------:R-:W-:Y:S01]  /*15d10*/  ULDC.64 UR6, c[0x0][0x280] ;  /* 0x0000a00000067ab9 */ /* 0x000fe20000000a00 */
[----:B-1----:R-:W-:Y:S02]  /*15d20*/  IMAD.SHL.U32 R9, R9, 0x10, RZ ;  /* 0x0000001009097824 */ /* 0x002fe400078e00ff */
[----:B---3--:R-:W-:Y:S01]  /*15d30*/  IMAD.MOV.U32 R3, RZ, RZ, R0 ;  /* 0x000000ffff037224 */ /* 0x008fe200078e0000 */
[----:B----4-:R-:W-:-:S04]  /*15d40*/  SHF.R.S32.HI R0, RZ, 0x1f, R5 ;  /* 0x0000001fff007819 */ /* 0x010fc80000011405 */
[----:B------:R-:W-:Y:S02]  /*15d50*/  SEL R4, R0, RZ, !P0 ;  /* 0x000000ff00047207 */ /* 0x000fe40004000000 */
[----:B------:R-:W-:Y:S02]  /*15d60*/  SEL R0, R5, RZ, !P0 ;  /* 0x000000ff05007207 */ /* 0x000fe40004000000 */
[----:B------:R-:W1:Y:S01]  /*15d70*/  S2R R5, SR_TID.X ;  /* 0x0000000000057919 */ /* 0x000e620000002100 */
[----:B0-----:R-:W-:Y:S01]  /*15d80*/  ISETP.NE.AND P0, PT, R7, 0x1, PT ;  /* 0x000000010700780c */ /* 0x001fe20003f05270 */
[----:B------:R-:W-:-:S04]  /*15d90*/  IMAD.WIDE.U32 R2, R16, UR4, R2 ;  /* 0x0000000410027c25 */ /* 0x000fc8000f8e0002 */
[----:B------:R-:W-:Y:S01]  /*15da0*/  IMAD R3, R16, UR5, R3 ;  /* 0x0000000510037c24 */ /* 0x000fe2000f8e0203 */
[----:B------:R-:W-:Y:S02]  /*15db0*/  ULDC.64 UR4, c[0x0][0x2e0] ;  /* 0x0000b80000047ab9 */ /* 0x000fe40000000a00 */
[----:B------:R-:W-:-:S05]  /*15dc0*/  IMAD R4, R4, UR4, RZ ;  /* 0x0000000404047c24 */ /* 0x000fca000f8e02ff */
[----:B------:R-:W0:Y:S01]  /*15dd0*/  @P0 LDC R6, c[0x0][0x450] ;  /* 0x00011400ff060b82 */ /* 0x000e220000000800 */
[----:B-1----:R-:W-:-:S04]  /*15de0*/  LOP3.LUT R5, R5, 0x7f, RZ, 0xc0, !PT ;  /* 0x0000007f05057812 */ /* 0x002fc800078ec0ff */
[----:B------:R-:W-:-:S04]  /*15df0*/  SHF.R.U32.HI R5, RZ, 0x3, R5 ;  /* 0x00000003ff057819 */ /* 0x000fc80000011605 */
[----:B------:R-:W-:Y:S02]  /*15e00*/  LOP3.LUT R9, R5, 0x70, R9, 0xf8, !PT ;  /* 0x0000007005097812 */ /* 0x000fe400078ef809 */
[----:B------:R-:W1:Y:S01]  /*15e10*/  @P0 LDC R5, c[0x0][0x44c] ;  /* 0x00011300ff050b82 */ /* 0x000e620000000800 */
[----:B------:R-:W-:-:S04]  /*15e20*/  IMAD.WIDE.U32 R2, R0, UR4, R2 ;  /* 0x0000000400027c25 */ /* 0x000fc8000f8e0002 */
[----:B------:R-:W-:Y:S01]  /*15e30*/  IMAD R0, R0, UR5, R4 ;  /* 0x0000000500007c24 */ /* 0x000fe2000f8e0204 */
[----:B------:R-:W-:Y:S01]  /*15e40*/  ULDC.64 UR4, c[0x0][0x2d0] ;  /* 0x0000b40000047ab9 */ /* 0x000fe20000000a00 */
[----:B--2---:R-:W-:Y:S02]  /*15e50*/  IMAD.IADD R4, R9, 0x1, R8 ;  /* 0x0000000109047824 */ /* 0x004fe400078e0208 */
[----:B------:R-:W2:Y:S01]  /*15e60*/  S2R R9, SR_TID.X ;  /* 0x0000000000097919 */ /* 0x000ea20000002100 */
[----:B------:R-:W-:Y:S02]  /*15e70*/  IMAD.IADD R3, R3, 0x1, R0 ;  /* 0x0000000103037824 */ /* 0x000fe400078e0200 */
[----:B------:R-:W-:Y:S02]  /*15e80*/  IMAD.MOV.U32 R0, RZ, RZ, R4 ;  /* 0x000000ffff007224 */ /* 0x000fe400078e0004 */
[----:B-1----:R-:W-:-:S05]  /*15e90*/  @P0 IMAD.HI.U32 R5, R4, R5, RZ ;  /* 0x0000000504050227 */ /* 0x002fca00078e00ff */
[----:B0-----:R-:W-:-:S05]  /*15ea0*/  @P0 SHF.R.U32.HI R0, RZ, R6, R5 ;  /* 0x00000006ff000219 */ /* 0x001fca0000011605 */
[----:B------:R-:W-:-:S04]  /*15eb0*/  IMAD.MOV R5, RZ, RZ, -R0 ;  /* 0x000000ffff057224 */ /* 0x000fc800078e0a00 */
[----:B------:R-:W-:Y:S01]  /*15ec0*/  IMAD R4, R7, R5, R4 ;  /* 0x0000000507047224 */ /* 0x000fe200078e0204 */
[----:B------:R-:W-:Y:S01]  /*15ed0*/  SHF.R.S32.HI R5, RZ, 0x1f, R0 ;  /* 0x0000001fff057819 */ /* 0x000fe20000011400 */
[----:B------:R-:W-:-:S04]  /*15ee0*/  IMAD.WIDE.U32 R2, R0, UR4, R2 ;  /* 0x0000000400027c25 */ /* 0x000fc8000f8e0002 */
[----:B------:R-:W-:Y:S02]  /*15ef0*/  IMAD R5, R5, UR4, RZ ;  /* 0x0000000405057c24 */ /* 0x000fe4000f8e02ff */
[----:B--2---:R-:W-:Y:S02]  /*15f00*/  IMAD.SHL.U32 R9, R9, 0x8, RZ ;  /* 0x0000000809097824 */ /* 0x004fe400078e00ff */
[----:B------:R-:W-:Y:S01]  /*15f10*/  IMAD R0, R0, UR5, R5 ;  /* 0x0000000500007c24 */ /* 0x000fe2000f8e0205 */
[----:B------:R-:W-:Y:S02]  /*15f20*/  ULDC.64 UR4, c[0x0][0x2c8] ;  /* 0x0000b20000047ab9 */ /* 0x000fe40000000a00 */
[----:B------:R-:W-:Y:S01]  /*15f30*/  LOP3.LUT R9, R9, 0x38, RZ, 0xc0, !PT ;  /* 0x0000003809097812 */ /* 0x000fe200078ec0ff */
[----:B------:R-:W-:Y:S01]  /*15f40*/  IMAD.IADD R3, R3, 0x1, R0 ;  /* 0x0000000103037824 */ /* 0x000fe200078e0200 */
[----:B------:R-:W-:Y:S02]  /*15f50*/  SHF.R.S32.HI R0, RZ, 0x1f, R4 ;  /* 0x0000001fff007819 */ /* 0x000fe40000011404 */
[----:B------:R-:W-:Y:S01]  /*15f60*/  LOP3.LUT R9, R9, 0x40, RZ, 0xfc, !PT ;  /* 0x0000004009097812 */ /* 0x000fe200078efcff */
        /* <DEDUP_REMOVED lines=15> */
[----:B------:R-:W0:Y:S01]  /*16060*/  S2R R6, SR_TID.X ;  /* 0x0000000000067919 */ /* 0x000e220000002100 */
[----:B------:R-:W2:Y:S01]  /*16070*/  LDL.LU R11, [R1+0x28] ;  /* 0x00002800010b7983 */ /* 0x000ea20000300800 */
[----:B0-----:R-:W-:-:S04]  /*16080*/  LOP3.LUT R6, R6, 0x7f, RZ, 0xc0, !PT ;  /* 0x0000007f06067812 */ /* 0x001fc800078ec0ff */
[----:B------:R-:W-:Y:S02]  /*16090*/  SHF.R.U32.HI R8, RZ, 0x3, R6 ;  /* 0x00000003ff087819 */ /* 0x000fe40000011606 */
[----:B------:R-:W3:Y:S03]  /*160a0*/  LDL.LU R6, [R1+0x2c] ;  /* 0x00002c0001067983 */ /* 0x000ee60000300800 */
[----:B--2---:R-:W-:-:S04]  /*160b0*/  IMAD.IADD R0, R8, 0x1, R11 ;  /* 0x0000000108007824 */ /* 0x004fc800078e020b */
[----:B------:R-:W-:Y:S02]  /*160c0*/  VIADD R5, R0, 0x10 ;  /* 0x0000001000057836 */ /* 0x000fe40000000000 */
[----:B---3--:R-:W-:Y:S02]  /*160d0*/  IMAD R2, R6, R7, RZ ;  /* 0x0000000706027224 */ /* 0x008fe400078e02ff */
[----:B------:R-:W0:Y:S04]  /*160e0*/  SHFL.IDX PT, R7, R4, RZ, 0x181f ;  /* 0x00181fff04077589 */ /* 0x000e2800000e0000 */
[----:B------:R-:W1:Y:S01]  /*160f0*/  SHFL.IDX PT, R6, R3, RZ, 0x181f ;  /* 0x00181fff03067589 */ /* 0x000e6200000e0000 */
[-C--:B------:R-:W-:Y:S02]  /*16100*/  ISETP.GE.AND P4, PT, R0, R2.reuse, PT ;  /* 0x000000020000720c */ /* 0x080fe40003f86270 */
[----:B------:R-:W-:-:S02]  /*16110*/  ISETP.GE.AND P2, PT, R5, R2, PT ;  /* 0x000000020500720c */ /* 0x000fc40003f46270 */
[----:B------:R-:W2:Y:S04]  /*16120*/  SHFL.IDX PT, R5, R4, 0x1, 0x181f ;  /* 0x00381f0004057f89 */ /* 0x000ea800000e0000 */
[----:B------:R-:W3:Y:S05]  /*16130*/  SHFL.IDX PT, R8, R3, 0x1, 0x181f ;  /* 0x00381f0003087f89 */ /* 0x000eea00000e0000 */
[----:B0-----:R-:W-:-:S05]  /*16140*/  @!P4 LEA R7, P3, R10, R7, 0x1 ;  /* 0x000000070a07c211 */ /* 0x001fca00078608ff */
[----:B-1----:R-:W-:-:S05]  /*16150*/  @!P4 IMAD.X R6, RZ, RZ, R6, P3 ;  /* 0x000000ffff06c224 */ /* 0x002fca00018e0606 */
[----:B------:R-:W-:-:S04]  /*16160*/  @!P4 LOP3.LUT R7, R7, R6, RZ, 0x3c, !PT ;  /* 0x000000060707c212 */ /* 0x000fc800078e3cff */
[----:B------:R-:W-:-:S04]  /*16170*/  @!P4 LOP3.LUT R6, R7, R6, RZ, 0x3c, !PT ;  /* 0x000000060706c212 */ /* 0x000fc800078e3cff */
[----:B------:R-:W-:-:S05]  /*16180*/  @!P4 LOP3.LUT R7, R7, R6, RZ, 0x3c, !PT ;  /* 0x000000060707c212 */ /* 0x000fca00078e3cff */
[----:B-----5:R-:W-:Y:S04]  /*16190*/  @!P4 LDGSTS.E.BYPASS.LTC128B.128 [R9+0x10400], desc[UR52][R6.64], !P0 ;  /* 0x104000000609cfae */ /* 0x020fe8000c101d74 */
[----:B------:R2:W-:Y:S02]  /*161a0*/  @!P4 LDGSTS.E.BYPASS.LTC128B.128 [R9+0x14400], desc[UR52][R6.64+0x80], !P1 ;  /* 0x144000800609cfae */ /* 0x0005e4000c901d74 */
[----:B--2---:R-:W-:-:S05]  /*161b0*/  @!P2 LEA R7, P3, R10, R5, 0x1 ;  /* 0x000000050a07a211 */ /* 0x004fca00078608ff */
[----:B---3--:R-:W-:-:S05]  /*161c0*/  @!P2 IMAD.X R6, RZ, RZ, R8, P3 ;  /* 0x000000ffff06a224 */ /* 0x008fca00018e0608 */
[----:B------:R-:W-:-:S04]  /*161d0*/  @!P2 LOP3.LUT R7, R7, R6, RZ, 0x3c, !PT ;  /* 0x000000060707a212 */ /* 0x000fc800078e3cff */
[----:B------:R-:W-:Y:S01]  /*161e0*/  @!P2 LOP3.LUT R6, R7, R6, RZ, 0x3c, !PT ;  /* 0x000000060706a212 */ /* 0x000fe200078e3cff */
[----:B------:R-:W-:-:S03]  /*161f0*/  VIADD R5, R0, 0x20 ;  /* 0x0000002000057836 */ /* 0x000fc60000000000 */
        /* <DEDUP_REMOVED lines=54> */
.L_x_1431:
[----:B------:R-:W-:Y:S01]  /*16560*/  VIADD R0, R0, 0x70 ;  /* 0x0000007000007836 */ /* 0x000fe20000000000 */
[----:B------:R-:W-:Y:S04]  /*16570*/  BSSY B0, `(.L_x_1316) ;  /* 0x000000a000007945 */ /* 0x000fe80003800000 */
[----:B------:R-:W-:-:S13]  /*16580*/  ISETP.GE.AND P2, PT, R0, R2, PT ;  /* 0x000000020000720c */ /* 0x000fda0003f46270 */
[----:B------:R-:W-:Y:S05]  /*16590*/  @P2 BRA `(.L_x_1317) ;  /* 0x00000000001c2947 */ /* 0x000fea0003800000 */
[----:B--2---:R-:W-:-:S05]  /*165a0*/  LEA R2, P2, R10, R3, 0x1 ;  /* 0x000000030a027211 */ /* 0x004fca00078408ff */
[----:B01----:R-:W-:-:S05]  /*165b0*/  IMAD.X R3, RZ, RZ, R5, P2 ;  /* 0x000000ffff037224 */ /* 0x003fca00010e0605 */
[----:B------:R-:W-:Y:S01]  /*165c0*/  @!PT LDS RZ, [RZ] ;  /* 0x00000000fffff984 */ /* 0x000fe20000000800 */
[----:B------:R-:W-:Y:S01]  /*165d0*/  @!PT LDS RZ, [RZ] ;  /* 0x00000000fffff984 */ /* 0x000fe20000000800 */
[----:B------:R-:W-:Y:S01]  /*165e0*/  @!PT LDS RZ, [RZ] ;  /* 0x00000000fffff984 */ /* 0x000fe20000000800 */
[----:B------:R3:W-:Y:S04]  /*165f0*/  LDGSTS.E.BYPASS.LTC128B.128 [R9+0x13c00], desc[UR52][R2.64], !P0 ;  /* 0x13c0000002097fae */ /* 0x0007e8000c101d74 */
[----:B------:R3:W-:Y:S02]  /*16600*/  LDGSTS.E.BYPASS.LTC128B.128 [R9+0x17c00], desc[UR52][R2.64+0x80], !P1 ;  /* 0x17c0008002097fae */ /* 0x0007e4000c901d74 */
.L_x_1317:
[----:B------:R-:W-:Y:S05]  /*16610*/  BSYNC B0 ;  /* 0x0000000000007941 */ /* 0x000fea0003800000 */
.L_x_1316:
[----:B------:R-:W-:Y:S01]  /*16620*/  NOP ;  /* 0x0000000000007918 */ /* 0x000fe20000000000 */
[----:B------:R-:W-:Y:S01]  /*16630*/  PLOP3.LUT P0, PT, PT, PT, PT, 0x80, 0x0 ;  /* 0x000000000000781c */ /* 0x000fe20003f0f070 */
[----:B0-----:R-:W-:-:S12]  /*16640*/  VIADD R6, R18, 0x28800 ;  /* 0x0002880012067836 */ /* 0x001fd80000000000 */
.L_x_1318:
        /* <DEDUP_REMOVED lines=18> */
.L_x_1432:
[----:B------:R-:W-:Y:S05]  /*16770*/  BSYNC B0 ;  /* 0x0000000000007941 */ /* 0x000fea0003800000 */
.L_x_1319:
[----:B------:R-:W0:Y:S04]  /*16780*/  LDL R2, [R1+0x30] ;  /* 0x0000300001027983 */ /* 0x000e280000100800 */
[----:B------:R-:W3:Y:S01]  /*16790*/  LDL R4, [R1+0x20] ;  /* 0x0000200001047983 */ /* 0x000ee20000100800 */
[----:B------:R-:W-:Y:S01]  /*167a0*/  BSSY B0, `(.L_x_1321) ;  /* 0x00001eb000007945 */ /* 0x000fe20003800000 */
[----:B0-----:R-:W-:-:S05]  /*167b0*/  VIADD R0, R2, 0xfffffffe ;  /* 0xfffffffe02007836 */ /* 0x001fca0000000000 */
[----:B---3--:R-:W-:-:S13]  /*167c0*/  ISETP.GE.AND P0, PT, R0, R4, PT ;  /* 0x000000040000720c */ /* 0x008fda0003f06270 */
[----:B------:R-:W-:Y:S05]  /*167d0*/  @!P0 BRA `(.L_x_1322) ;  /* 0x0000001c009c8947 */ /* 0x000fea0003800000 */
[----:B------:R-:W3:Y:S04]  /*167e0*/  LDL.LU R2, [R1+0x50] ;  /* 0x0000500001027983 */ /* 0x000ee80000300800 */
[----:B------:R-:W4:Y:S04]  /*167f0*/  LDL.LU R8, [R1+0x38] ;  /* 0x0000380001087983 */ /* 0x000f280000300800 */
[----:B--2---:R-:W2:Y:S04]  /*16800*/  LDL.LU R3, [R1+0x54] ;  /* 0x0000540001037983 */ /* 0x004ea80000300800 */
[----:B------:R-:W5:Y:S04]  /*16810*/  LDL.LU R7, [R1+0x34] ;  /* 0x0000340001077983 */ /* 0x000f680000300800 */
[----:B-1----:R-:W5:Y:S01]  /*16820*/  LDL.LU R5, [R1+0x58] ;  /* 0x0000580001057983 */ /* 0x002f620000300800 */
[----:B------:R-:W-:Y:S01]  /*16830*/  LOP3.LUT R11, RZ, R4, RZ, 0x33, !PT ;  /* 0x00000004ff0b7212 */ /* 0x000fe200078e33ff */
[----:B------:R-:W-:Y:S01]  /*16840*/  BSSY B2, `(.L_x_1323) ;  /* 0x00000aa000027945 */ /* 0x000fe20003800000 */
[----:B---3--:R-:W-:-:S04]  /*16850*/  VIADD R2, R2, 0x1 ;  /* 0x0000000102027836 */ /* 0x008fc80000000000 */
[----:B----4-:R-:W-:Y:S01]  /*16860*/  IMAD R2, R2, R8, RZ ;  /* 0x0000000802027224 */ /* 0x010fe200078e02ff */
[----:B--2---:R-:W-:-:S04]  /*16870*/  LOP3.LUT R3, RZ, R3, RZ, 0x33, !PT ;  /* 0x00000003ff037212 */ /* 0x004fc800078e33ff */
[----:B------:R-:W-:-:S04]  /*16880*/  LOP3.LUT R2, RZ, R2, RZ, 0x33, !PT ;  /* 0x00000002ff027212 */ /* 0x000fc800078e33ff */
[----:B-----5:R-:W-:Y:S02]  /*16890*/  VIADDMNMX R2, R2, -R7, R3, !PT ;  /* 0x8000000702027246 */ /* 0x020fe40007800103 */
[----:B------:R-:W-:-:S04]  /*168a0*/  LOP3.LUT R7, RZ, R5, RZ, 0x33, !PT ;  /* 0x00000005ff077212 */ /* 0x000fc800078e33ff */
[----:B------:R-:W-:-:S04]  /*168b0*/  VIMNMX R7, R2, R7, !PT ;  /* 0x0000000702077248 */ /* 0x000fc80007fe0100 */
[----:B------:R-:W-:Y:S02]  /*168c0*/  VIADDMNMX R11, R7, 0x2, R11, !PT ;  /* 0x00000002070b7846 */ /* 0x000fe4000780010b */
[----:B------:R-:W-:-:S05]  /*168d0*/  LOP3.LUT R2, RZ, R7, RZ, 0x33, !PT ;  /* 0x00000007ff027212 */ /* 0x000fca00078e33ff */
        /* <DEDUP_REMOVED lines=38> */
.L_x_1327:
[----:B------:R-:W-:Y:S01]  /*16b40*/  IMAD R3, R8, 0x8, R18 ;  /* 0x0000000808037824 */ /* 0x000fe200078e0212 */
[----:B------:R-:W-:Y:S01]  /*16b50*/  SHF.L.U32 R2, R10, 0x1f, RZ ;  /* 0x0000001f0a027819 */ /* 0x000fe200000006ff */
[----:B------:R-:W-:Y:S03]  /*16b60*/  BSSY B3, `(.L_x_1328) ;  /* 0x0000003000037945 */ /* 0x000fe60003800000 */
[----:B------:R-:W1:Y:S02]  /*16b70*/  SYNCS.PHASECHK.TRANS64.TRYWAIT P0, [R3+URZ+0x28840], R2 ;  /* 0x02884002030075a7 */ /* 0x000e64000800017f */
[----:B-1----:R-:W-:Y:S05]  /*16b80*/  @!P0 BRA `(.L_x_1329) ;  /* 0x0000004400808947 */ /* 0x002fea0003800000 */
.L_x_1433:
[----:B------:R-:W-:Y:S05]  /*16b90*/  BSYNC B3 ;  /* 0x0000000000037941 */ /* 0x000fea0003800000 */
.L_x_1328:
        /* <DEDUP_REMOVED lines=12> */
.L_x_1331:
[----:B------:R-:W-:Y:S05]  /*16c60*/  BSYNC B3 ;  /* 0x0000000000037941 */ /* 0x000fea0003800000 */
.L_x_1330:
        /* <DEDUP_REMOVED lines=12> */
.L_x_1332:
        /* <DEDUP_REMOVED lines=16> */
.L_x_1333:
        /* <DEDUP_REMOVED lines=16> */
.L_x_1434:
[----:B------:R-:W-:Y:S05]  /*16f30*/  BSYNC B3 ;  /* 0x0000000000037941 */ /* 0x000fea0003800000 */
.L_x_1334:
        /* <DEDUP_REMOVED lines=12> */
.L_x_1337:
[----:B------:R-:W-:Y:S05]  /*17000*/  BSYNC B3 ;  /* 0x0000000000037941 */ /* 0x000fea0003800000 */
.L_x_1336:
        /* <DEDUP_REMOVED lines=13> */
.L_x_1338:
        /* <DEDUP_REMOVED lines=15> */
.L_x_1339:
        /* <DEDUP_REMOVED lines=12> */
.L_x_1326:
[----:B------:R-:W-:Y:S05]  /*17290*/  BSYNC B1 ;  /* 0x0000000000017941 */ /* 0x000fea0003800000 */
.L_x_1325:
[----:B0-----:R-:W2:Y:S01]  /*172a0*/  LDL.LU R0, [R1+0x30] ;  /* 0x0000300001007983 */ /* 0x001ea20000300800 */
[----:B------:R-:W-:-:S03]  /*172b0*/  IMAD.MOV.U32 R19, RZ, RZ, R8 ;  /* 0x000000ffff137224 */ /* 0x000fc600078e0008 */
[----:B------:R0:W-:Y:S02]  /*172c0*/  STL [R1+0x10], R10 ;  /* 0x0000100a01007387 */ /* 0x0001e40000100800 */
[----:B0-2---:R-:W-:-:S07]  /*172d0*/  VIADD R0, R0, 0xfffffffd ;  /* 0xfffffffd00007836 */ /* 0x005fce0000000000 */
.L_x_1324:
[----:B------:R-:W-:Y:S05]  /*172e0*/  BSYNC B2 ;  /* 0x0000000000027941 */ /* 0x000fea0003800000 */
.L_x_1323:
[----:B------:R-:W-:-:S05]  /*172f0*/  VIADD R11, R11, 0xfffffffe ;  /* 0xfffffffe0b0b7836 */ /* 0x000fca0000000000 */
[----:B------:R-:W-:-:S13]  /*17300*/  ISETP.NE.AND P0, PT, R11, R7, PT ;  /* 0x000000070b00720c */ /* 0x000fda0003f05270 */
[----:B------:R-:W-:Y:S05]  /*17310*/  @!P0 BRA `(.L_x_1322) ;  /* 0x0000001000cc8947 */ /* 0x000fea0003800000 */
[----:B------:R-:W-:-:S07]  /*17320*/  IMAD.MOV.U32 R9, RZ, RZ, R17 ;  /* 0x000000ffff097224 */ /* 0x000fce00078e0011 */
.L_x_1370:
        /* <DEDUP_REMOVED lines=35> */
.L_x_1342:
[----:B------:R-:W-:Y:S01]  /*17560*/  IMAD R3, R4, 0x8, R18 ;  /* 0x0000000804037824 */ /* 0x000fe200078e0212 */
[----:B------:R-:W-:Y:S01]  /*17570*/  SHF.L.U32 R2, R5, 0x1f, RZ ;  /* 0x0000001f05027819 */ /* 0x000fe200000006ff */
[----:B------:R-:W-:Y:S03]  /*17580*/  BSSY B2, `(.L_x_1343) ;  /* 0x0000003000027945 */ /* 0x000fe60003800000 */
[----:B------:R-:W1:Y:S02]  /*17590*/  SYNCS.PHASECHK.TRANS64.TRYWAIT P0, [R3+URZ+0x28840], R2 ;  /* 0x02884002030075a7 */ /* 0x000e64000800017f */
[----:B-1----:R-:W-:Y:S05]  /*175a0*/  @!P0 BRA `(.L_x_1344) ;  /* 0x0000003c00208947 */ /* 0x002fea0003800000 */
.L_x_1435:
[----:B------:R-:W-:Y:S05]  /*175b0*/  BSYNC B2 ;  /* 0x0000000000027941 */ /* 0x000fea0003800000 */
.L_x_1343:
        /* <DEDUP_REMOVED lines=12> */
.L_x_1346:
[----:B------:R-:W-:Y:S05]  /*17680*/  BSYNC B2 ;  /* 0x0000000000027941 */ /* 0x000fea0003800000 */
.L_x_1345:
        /* <DEDUP_REMOVED lines=12> */
.L_x_1347:
        /* <DEDUP_REMOVED lines=16> */
.L_x_1348:
        /* <DEDUP_REMOVED lines=16> */
.L_x_1436:
[----:B------:R-:W-:Y:S05]  /*17950*/  BSYNC B2 ;  /* 0x0000000000027941 */ /* 0x000fea0003800000 */
.L_x_1349:
        /* <DEDUP_REMOVED lines=11> */
.L_x_1352:
[----:B------:R-:W-:Y:S05]  /*17a10*/  BSYNC B2 ;  /* 0x0000000000027941 */ /* 0x000fea0003800000 */
.L_x_1351:
        /* <DEDUP_REMOVED lines=12> */
.L_x_1353:
        /* <DEDUP_REMOVED lines=15> */
.L_x_1354:
        /* <DEDUP_REMOVED lines=12> */
.L_x_1341:
[----:B------:R-:W-:Y:S05]  /*17c90*/  BSYNC B1 ;  /* 0x0000000000017941 */ /* 0x000fea0003800000 */
.L_x_1340:
[----:B------:R-:W2:Y:S01]  /*17ca0*/  LDL R2, [R1+0x18] ;  /* 0x0000180001027983 */ /* 0x000ea20000100800 */
        /* <DEDUP_REMOVED lines=34> */
.L_x_1357:
[----:B------:R-:W-:Y:S01]  /*17ed0*/  IMAD R2, R19, 0x8, R18 ;  /* 0x0000000813027824 */ /* 0x000fe200078e0212 */
[----:B------:R-:W-:Y:S01]  /*17ee0*/  SHF.L.U32 R3, R12, 0x1f, RZ ;  /* 0x0000001f0c037819 */ /* 0x000fe200000006ff */
[----:B------:R-:W-:Y:S03]  /*17ef0*/  BSSY B2, `(.L_x_1358) ;  /* 0x0000003000027945 */ /* 0x000fe60003800000 */
[----:B------:R-:W2:Y:S02]  /*17f00*/  SYNCS.PHASECHK.TRANS64.TRYWAIT P0, [R2+URZ+0x28840], R3 ;  /* 0x02884003020075a7 */ /* 0x000ea4000800017f */
[----:B--2---:R-:W-:Y:S05]  /*17f10*/  @!P0 BRA `(.L_x_1359) ;  /* 0x0000003000ec8947 */ /* 0x004fea0003800000 */
.L_x_1437:
[----:B------:R-:W-:Y:S05]  /*17f20*/  BSYNC B2 ;  /* 0x0000000000027941 */ /* 0x000fea0003800000 */
.L_x_1358:
        /* <DEDUP_REMOVED lines=12> */
.L_x_1361:
[----:B------:R-:W-:Y:S05]  /*17ff0*/  BSYNC B2 ;  /* 0x0000000000027941 */ /* 0x000fea0003800000 */
.L_x_1360:
        /* <DEDUP_REMOVED lines=13> */
.L_x_1362:
        /* <DEDUP_REMOVED lines=16> */
.L_x_1363:
        /* <DEDUP_REMOVED lines=15> */
.L_x_1438:
[----:B------:R-:W-:Y:S05]  /*182c0*/  BSYNC B2 ;  /* 0x0000000000027941 */ /* 0x000fea0003800000 */
.L_x_1364:
[----:B------:R-:W-:Y:S01]  /*182d0*/  BSSY B2, `(.L_x_1366) ;  /* 0x000000b000027945 */ /* 0x000fe20003800000 */
[----:B------:R-:W-:Y:S02]  /*182e0*/  IMAD.MOV.U32 R10, RZ, RZ, 0x0 ;  /* 0x00000000ff0a7424 */ /* 0x000fe400078e00ff */
[----:B------:R-:W-:Y:S01]  /*182f0*/  IMAD.MOV.U32 R11, RZ, RZ, 0x14f00000 ;  /* 0x14f00000ff0b7424 */ /* 0x000fe200078e00ff */
[----:B------:R-:W-:Y:S06]  /*18300*/  @P1 BRA `(.L_x_1367) ;  /* 0x00000000001c1947 */ /* 0x000fec0003800000 */
[----:B------:R-:W1:Y:S01]  /*18310*/  S2R R14, SR_TID.X ;  /* 0x00000000000e7919 */ /* 0x000e620000002100 */
[----:B------:R-:W-:-:S04]  /*18320*/  IMAD.MOV.U32 R3, RZ, RZ, 0x8000 ;  /* 0x00008000ff037424 */ /* 0x000fc800078e00ff */
[----:B------:R2:W-:Y:S01]  /*18330*/  SYNCS.ARRIVE.TRANS64 RZ, [R2+URZ+0x50], R3 ;  /* 0x0000500302ff79a7 */ /* 0x0005e2000800003f */
[----:B-1----:R-:W-:-:S04]  /*18340*/  LOP3.LUT R14, R14, 0x1f, RZ, 0xc0, !PT ;  /* 0x0000001f0e0e7812 */ /* 0x002fc800078ec0ff */
[----:B------:R-:W-:-:S13]  /*18350*/  ISETP.NE.AND P0, PT, R14, RZ, PT ;  /* 0x000000ff0e00720c */ /* 0x000fda0003f05270 */
[----:B--2---:R-:W-:Y:S05]  /*18360*/  @!P0 BRA `(.L_x_1367) ;  /* 0x0000000000048947 */ /* 0x004fea0003800000 */
[----:B------:R-:W-:Y:S01]  /*18370*/  BPT.TRAP 0x1 ;  /* 0x000000040000795c */ /* 0x000fe20000300000 */
.L_x_1367:
[----:B------:R-:W-:Y:S05]  /*18380*/  BSYNC B2 ;  /* 0x0000000000027941 */ /* 0x000fea0003800000 */
.L_x_1366:
        /* <DEDUP_REMOVED lines=12> */
.L_x_1368:
        /* <DEDUP_REMOVED lines=15> */
.L_x_1369:
        /* <DEDUP_REMOVED lines=12> */
.L_x_1356:
[----:B------:R-:W-:Y:S05]  /*18600*/  BSYNC B1 ;  /* 0x0000000000017941 */ /* 0x000fea0003800000 */
.L_x_1355:
[----:B------:R-:W2:Y:S01]  /*18610*/  LDL R2, [R1+0x20] ;  /* 0x0000200001027983 */ /* 0x000ea20000100800 */
[----:B------:R-:W-:Y:S01]  /*18620*/  VIADD R0, R0, 0xfffffffe ;  /* 0xfffffffe00007836 */ /* 0x000fe20000000000 */
[----:B--2---:R-:W-:-:S13]  /*18630*/  ISETP.GT.AND P0, PT, R7, R2, PT ;  /* 0x000000020700720c */ /* 0x004fda0003f04270 */
[----:B------:R-:W-:Y:S05]  /*18640*/  @P0 BRA `(.L_x_1370) ;  /* 0xffffffec00380947 */ /* 0x000fea000383ffff */
.L_x_1322:
[----:B------:R-:W-:Y:S05]  /*18650*/  BSYNC B0 ;  /* 0x0000000000007941 */ /* 0x000fea0003800000 */
.L_x_1321:
[----:B------:R-:W3:Y:S01]  /*18660*/  S2R R7, SR_TID.X ;  /* 0x0000000000077919 */ /* 0x000ee20000002100 */
[----:B------:R-:W-:Y:S01]  /*18670*/  BSSY B0, `(.L_x_1371) ;  /* 0x0000011000007945 */ /* 0x000fe20003800000 */
[----:B---3--:R-:W-:-:S04]  /*18680*/  LOP3.LUT R7, R7, 0x7f, RZ, 0xc0, !PT ;  /* 0x0000007f07077812 */ /* 0x008fc800078ec0ff */
[----:B------:R-:W-:-:S13]  /*18690*/  ISETP.NE.AND P0, PT, R7, RZ, PT ;  /* 0x000000ff0700720c */ /* 0x000fda0003f05270 */
[----:B------:R-:W-:Y:S05]  /*186a0*/  @P0 BRA `(.L_x_1372) ;  /* 0x0000000000340947 */ /* 0x000fea0003800000 */
[----:B--2---:R-:W2:Y:S01]  /*186b0*/  S2R R3, SR_LANEID ;  /* 0x0000000000037919 */ /* 0x004ea20000000000 */
[----:B------:R-:W-:Y:S02]  /*186c0*/  VOTEU.ANY UR4, UPT, PT ;  /* 0x0000000000047886 */ /* 0x000fe400038e0100 */
[----:B------:R-:W2:Y:S08]  /*186d0*/  FLO.U32 R0, UR4 ;  /* 0x0000000400007d00 */ /* 0x000eb000080e0000 */
[----:B------:R-:W3:Y:S01]  /*186e0*/  POPC R4, UR4 ;  /* 0x0000000400047d09 */ /* 0x000ee20008000000 */
[----:B--2---:R-:W-:-:S02]  /*186f0*/  ISETP.EQ.U32.AND P0, PT, R0, R3, PT ;  /* 0x000000030000720c */ /* 0x004fc40003f02070 */
[----:B------:R-:W3:Y:S11]  /*18700*/  LDC.64 R2, c[0x0][0xc60] ;  /* 0x00031800ff027b82 */ /* 0x000ef60000000a00 */
[----:B---3--:R-:W2:Y:S01]  /*18710*/  @P0 ATOMG.E.ADD.STRONG.GPU PT, R3, desc[UR52][R2.64], R4 ;  /* 0x00000004020309a8 */ /* 0x008ea200081ee1f4 */
[----:B-1----:R-:W1:Y:S02]  /*18720*/  S2R R5, SR_LTMASK ;  /* 0x0000000000057919 */ /* 0x002e640000003900 */
[----:B-1----:R-:W-:-:S06]  /*18730*/  LOP3.LUT R5, R5, UR4, RZ, 0xc0, !PT ;  /* 0x0000000405057c12 */ /* 0x002fcc000f8ec0ff */
[----:B------:R-:W1:Y:S01]  /*18740*/  POPC R5, R5 ;  /* 0x0000000500057309 */ /* 0x000e620000000000 */
[----:B--2---:R-:W1:Y:S02]  /*18750*/  SHFL.IDX PT, R0, R3, R0, 0x1f ;  /* 0x00001f0003007589 */ /* 0x004e6400000e0000 */
[----:B-1----:R-:W-:-:S05]  /*18760*/  IADD3 R0, R0, UR37, R5 ;  /* 0x0000002500007c10 */ /* 0x002fca000fffe005 */
[----:B------:R3:W-:Y:S02]  /*18770*/  STL [R1], R0 ;  /* 0x0000000001007387 */ /* 0x0007e40000100800 */
.L_x_1372:
[----:B------:R-:W-:Y:S05]  /*18780*/  BSYNC B0 ;  /* 0x0000000000007941 */ /* 0x000fea0003800000 */
.L_x_1371:
[----:B---3--:R-:W3:Y:S01]  /*18790*/  LDL R0, [R1+0x18] ;  /* 0x0000180001007983 */ /* 0x008ee20000100800 */
[----:B------:R-:W-:Y:S01]  /*187a0*/  BSSY B0, `(.L_x_1373) ;  /* 0x000003a000007945 */ /* 0x000fe20003800000 */
[----:B---3--:R-:W-:-:S13]  /*187b0*/  LOP3.LUT P0, RZ, R0, 0x1, RZ, 0xc0, !PT ;  /* 0x0000000100ff7812 */ /* 0x008fda000780c0ff */
        /* <DEDUP_REMOVED lines=8> */
.L_x_1439:
[----:B------:R-:W-:Y:S05]  /*18840*/  BSYNC B1 ;  /* 0x0000000000017941 */ /* 0x000fea0003800000 */
.L_x_1375:
        /* <DEDUP_REMOVED lines=9> */
.L_x_1378:
[----:B------:R-:W-:Y:S05]  /*188e0*/  BSYNC B1 ;  /* 0x0000000000017941 */ /* 0x000fea0003800000 */
.L_x_1377:
[----:B--2---:R-:W2:Y:S04]  /*188f0*/  LDL.LU R3, [R1+0x14] ;  /* 0x0000140001037983 */ /* 0x004ea80000300800 */
[----:B------:R-:W2:Y:S01]  /*18900*/  LDL.LU R2, [R1+0x4] ;  /* 0x0000040001027983 */ /* 0x000ea20000300800 */
[----:B------:R-:W-:Y:S01]  /*18910*/  UIADD3 UR4, UP0, UR38, 0x470, URZ ;  /* 0x0000047026047890 */ /* 0x000fe2000ff1e03f */
[----:B------:R-:W-:Y:S01]  /*18920*/  PLOP3.LUT P0, PT, PT, PT, PT, 0x80, 0x0 ;  /* 0x000000000000781c */ /* 0x000fe20003f0f070 */
[----:B------:R-:W-:Y:S01]  /*18930*/  VIADD R0, R0, 0x28850 ;  /* 0x0002885000007836 */ /* 0x000fe20000000000 */
[----:B------:R-:W-:Y:S01]  /*18940*/  UMOV UR6, 0x0 ;  /* 0x0000000000067882 */ /* 0x000fe20000000000 */
[----:B------:R-:W-:Y:S01]  /*18950*/  UIADD3.X UR5, URZ, UR39, URZ, UP0, !UPT ;  /* 0x000000273f057290 */ /* 0x000fe200087fe43f */
[----:B------:R-:W-:Y:S01]  /*18960*/  UMOV UR7, 0x14f00000 ;  /* 0x14f0000000077882 */ /* 0x000fe20000000000 */
[----:B------:R-:W-:Y:S01]  /*18970*/  UMOV UR10, URZ ;  /* 0x0000003f000a7c82 */ /* 0x000fe20008000000 */
[----:B--2---:R-:W-:-:S02]  /*18980*/  IMAD R2, R2, 0x80, R3 ;  /* 0x0000008002027824 */ /* 0x004fc400078e0203 */
[----:B------:R-:W-:-:S04]  /*18990*/  IMAD R3, R19, 0x8000, R18 ;  /* 0x0000800013037824 */ /* 0x000fc800078e0212 */
[----:B------:R-:W-:-:S07]  /*189a0*/  VIADD R4, R3, 0x400 ;  /* 0x0000040003047836 */ /* 0x000fce0000000000 */
.L_x_1379:
        /* <DEDUP_REMOVED lines=15> */
.L_x_1380:
        /* <DEDUP_REMOVED lines=9> */
[----:B---3--:R-:W-:Y:S05]  /*18b30*/  @P0 BRA.U.ANY `(.L_x_1380) ;  /* 0xfffffffd00d80947 */ /* 0x008fea000393ffff */
.L_x_1374:
[----:B------:R-:W-:Y:S05]  /*18b40*/  BSYNC B0 ;  /* 0x0000000000007941 */ /* 0x000fea0003800000 */
.L_x_1373:
[----:B------:R-:W3:Y:S01]  /*18b50*/  LDL.LU R4, [R1+0x10] ;  /* 0x0000100001047983 */ /* 0x000ee20000300800 */
[----:B------:R-:W-:-:S05]  /*18b60*/  VIADD R19, R19, 0x1 ;  /* 0x0000000113137836 */ /* 0x000fca0000000000 */
[----:B------:R-:W-:-:S04]  /*18b70*/  ISETP.NE.AND P0, PT, R19, 0x2, PT ;  /* 0x000000021300780c */ /* 0x000fc80003f05270 */
[----:B------:R-:W-:Y:S02]  /*18b80*/  SEL R0, RZ, 0x1, P0 ;  /* 0x00000001ff007807 */ /* 0x000fe40000000000 */
[----:B------:R-:W-:Y:S02]  /*18b90*/  SEL R19, R19, RZ, P0 ;  /* 0x000000ff13137207 */ /* 0x000fe40000000000 */
[----:B---3--:R-:W-:-:S05]  /*18ba0*/  LOP3.LUT R4, R4, R0, RZ, 0x3c, !PT ;  /* 0x0000000004047212 */ /* 0x008fca00078e3cff */
[----:B------:R3:W-:Y:S02]  /*18bb0*/  STL [R1+0x10], R4 ;  /* 0x0000100401007387 */ /* 0x0007e40000100800 */
.L_x_1301:
[----:B------:R-:W-:Y:S05]  /*18bc0*/  BSYNC B7 ;  /* 0x0000000000077941 */ /* 0x000fea0003800000 */
.L_x_1299:
[----:B----4-:R-:W4:Y:S02]  /*18bd0*/  LDL R0, [R1+0x18] ;  /* 0x0000180001007983 */ /* 0x010f240000100800 */
[----:B----4-:R-:W-:-:S13]  /*18be0*/  LOP3.LUT P0, RZ, R0, 0x2, RZ, 0xc0, !PT ;  /* 0x0000000200ff7812 */ /* 0x010fda000780c0ff */
[----:B------:R-:W-:Y:S05]  /*18bf0*/  @!P0 BRA `(.L_x_1381) ;  /* 0x00000000002c8947 */ /* 0x000fea0003800000 */
[----:B------:R-:W-:Y:S05]  /*18c00*/  WARPSYNC.ALL ;  /* 0x0000000000007948 */ /* 0x000fea0003800000 */
[----:B------:R-:W4:Y:S08]  /*18c10*/  S2UR UR5, SR_CgaCtaId ;  /* 0x00000000000579c3 */ /* 0x000f300000008800 */
[----:B------:R-:W-:Y:S06]  /*18c20*/  BAR.SYNC.DEFER_BLOCKING 0x5, 0x180 ;  /* 0x0146000000007b1d */ /* 0x000fec0000010000 */
[----:B------:R-:W-:-:S02]  /*18c30*/  UMOV UR4, 0x400 ;  /* 0x0000040000047882 */ /* 0x000fc40000000000 */
[----:B----4-:R-:W-:-:S06]  /*18c40*/  ULEA UR4, UR5, UR4, 0x18 ;  /* 0x0000000405047291 */ /* 0x010fcc000f8ec03f */
[----:B------:R-:W-:-:S05]  /*18c50*/  IMAD.U32 R18, RZ, RZ, UR4 ;  /* 0x00000004ff127e24 */ /* 0x000fca000f8e00ff */
[----:B01-3--:R-:W0:Y:S04]  /*18c60*/  LDS.128 R4, [R18+0x288d0] ;  /* 0x0288d00012047984 */ /* 0x00be280000000c00 */
[----:B0-----:R0:W-:Y:S04]  /*18c70*/  STL.64 [R1], R4 ;  /* 0x0000000401007387 */ /* 0x0011e80000100a00 */
[----:B------:R0:W-:Y:S01]  /*18c80*/  STL.64 [R1+0x8], R6 ;  /* 0x0000080601007387 */ /* 0x0001e20000100a00 */
[----:B------:R-:W-:Y:S06]  /*18c90*/  BAR.ARV 0x4, 0x180 ;  /* 0x0106000000007b1d */ /* 0x000fec0000002000 */
[----:B------:R-:W-:Y:S05]  /*18ca0*/  BRA `(.L_x_1382) ;  /* 0x00000010002c7947 */ /* 0x000fea0003800000 */
.L_x_1381:
[----:B------:R-:W4:Y:S01]  /*18cb0*/  S2R R16, SR_TID.X ;  /* 0x0000000000107919 */ /* 0x000f220000002100 */
[----:B------:R-:W-:Y:S01]  /*18cc0*/  UMOV UR4, 0xffffffff ;  /* 0xffffffff00047882 */ /* 0x000fe20000000000 */
[----:B----4-:R-:W-:-:S04]  /*18cd0*/  LOP3.LUT R16, R16, 0x1f, RZ, 0xc0, !PT ;  /* 0x0000001f10107812 */ /* 0x010fc800078ec0ff */
[----:B------:R-:W-:Y:S01]  /*18ce0*/  ISETP.NE.AND P0, PT, R16, 0x1f, PT ;  /* 0x0000001f1000780c */ /* 0x000fe20003f05270 */
[----:B------:R-:W-:-:S12]  /*18cf0*/  BRA.DIV UR4, `(.L_x_1383) ;  /* 0x0000002604b07947 */ /* 0x000fd8000b800000 */
[----:B--2---:R-:W0:Y:S01]  /*18d00*/  LDL.LU R3, [R1] ;  /* 0x0000000001037983 */ /* 0x004e220000300800 */
[----:B------:R-:W-:-:S03]  /*18d10*/  ULDC UR4, c[0x0][0xc3c] ;  /* 0x00030f0000047ab9 */ /* 0x000fc60000000800 */
[----:B-1-3--:R-:W2:Y:S01]  /*18d20*/  LDL R4, [R1+0xc] ;  /* 0x00000c0001047983 */ /* 0x00aea20000100800 */
[----:B0-----:R-:W-:Y:S02]  /*18d30*/  IMAD.MOV.U32 R8, RZ, RZ, R3 ;  /* 0x000000ffff087224 */ /* 0x001fe400078e0003 */
[----:B--2---:R-:W-:-:S05]  /*18d40*/  IMAD.IADD R0, R4, 0x1, R16 ;  /* 0x0000000104007824 */ /* 0x004fca00078e0210 */
[----:B------:R-:W-:-:S13]  /*18d50*/  ISETP.GE.OR P1, PT, R0, UR4, !P0 ;  /* 0x0000000400007c0c */ /* 0x000fda000c726670 */
[----:B------:R-:W0:Y:S08]  /*18d60*/  @!P1 LDC.64 R2, c[0x0][0xc80] ;  /* 0x00032000ff029b82 */ /* 0x000e300000000a00 */
[----:B------:R-:W1:Y:S01]  /*18d70*/  @!P1 LDC.64 R4, c[0x0][0xc78] ;  /* 0x00031e00ff049b82 */ /* 0x000e620000000a00 */
[----:B0-----:R-:W-:-:S05]  /*18d80*/  @!P1 IMAD.WIDE R2, R0, 0x4, R2 ;  /* 0x0000000400029825 */ /* 0x001fca00078e0202 */
[----:B------:R1:W2:Y:S02]  /*18d90*/  @!P1 LDG.E R6, desc[UR52][R2.64] ;  /* 0x0000003402069981 */ /* 0x0002a4000c1e1900 */
[----:B-1----:R-:W-:-:S05]  /*18da0*/  @!P1 IMAD.WIDE R2, R0, 0x4, R4 ;  /* 0x0000000400029825 */ /* 0x002fca00078e0204 */
[----:B------:R-:W3:Y:S01]  /*18db0*/  @!P1 LDG.E R4, desc[UR52][R2.64] ;  /* 0x0000003402049981 */ /* 0x000ee2000c1e1900 */
[----:B------:R-:W-:Y:S01]  /*18dc0*/  IMAD.MOV.U32 R5, RZ, RZ, RZ ;  /* 0x000000ffff057224 */ /* 0x000fe200078e00ff */
[C---:B------:R-:W-:Y:S02]  /*18dd0*/  ISETP.GE.U32.AND P2, PT, R16.reuse, 0x2, PT ;  /* 0x000000021000780c */ /* 0x040fe40003f46070 */
[C---:B------:R-:W-:Y:S01]  /*18de0*/  ISETP.GE.U32.AND P3, PT, R16.reuse, 0x4, PT ;  /* 0x000000041000780c */ /* 0x040fe20003f66070 */
[----:B------:R-:W-:Y:S01]  /*18df0*/  SHFL.IDX PT, R0, R8, RZ, 0x1f ;  /* 0x00001fff08007589 */ /* 0x000fe200000e0000 */
[C---:B------:R-:W-:Y:S02]  /*18e00*/  ISETP.GE.U32.AND P4, PT, R16.reuse, 0x8, PT ;  /* 0x000000081000780c */ /* 0x040fe40003f86070 */
[----:B------:R-:W-:Y:S01]  /*18e10*/  ISETP.GE.U32.AND P5, PT, R16, 0x10, PT ;  /* 0x000000101000780c */ /* 0x000fe20003fa6070 */
[----:B--2---:R-:W-:Y:S01]  /*18e20*/  @!P1 IMAD.MOV.U32 R5, RZ, RZ, R6 ;  /* 0x000000ffff059224 */ /* 0x004fe200078e0006 */
[----:B------:R-:W-:-:S02]  /*18e30*/  CS2R R6, SRZ ;  /* 0x0000000000067805 */ /* 0x000fc4000001ff00 */
[----:B---3--:R-:W-:Y:S01]  /*18e40*/  @!P1 IMAD.MOV.U32 R7, RZ, RZ, R4 ;  /* 0x000000ffff079224 */ /* 0x008fe200078e0004 */
[----:B------:R-:W-:-:S03]  /*18e50*/  ISETP.NE.AND P1, PT, R16, RZ, PT ;  /* 0x000000ff1000720c */ /* 0x000fc60003f25270 */
[----:B------:R-:W-:-:S05]  /*18e60*/  IMAD R2, R7, R5, RZ ;  /* 0x0000000507027224 */ /* 0x000fca00078e02ff */
[----:B------:R-:W0:Y:S02]  /*18e70*/  SHFL.UP PT, R14, R2, 0x1, RZ ;  /* 0x04200000020e7989 */ /* 0x000e2400000e00ff */
[----:B0-----:R-:W-:-:S05]  /*18e80*/  SEL R9, R14, RZ, P1 ;  /* 0x000000ff0e097207 */ /* 0x001fca0000800000 */
[----:B------:R-:W-:Y:S02]  /*18e90*/  IMAD.IADD R2, R2, 0x1, R9 ;  /* 0x0000000102027824 */ /* 0x000fe400078e0209 */
[----:B------:R-:W-:Y:S04]  /*18ea0*/  SHFL.IDX PT, R9, R8, 0x1, 0x1f ;  /* 0x00201f0008097f89 */ /* 0x000fe800000e0000 */
        /* <DEDUP_REMOVED lines=12> */
[----:B------:R0:W1:Y:S02]  /*18f70*/  SHFL.IDX PT, R10, R2, 0x1f, 0x1f ;  /* 0x03e01f00020a7f89 */ /* 0x00006400000e0000 */
.L_x_1449:
[----:B------:R-:W-:Y:S02]  /*18f80*/  ULDC UR4, c[0x0][0xc38] ;  /* 0x00030e0000047ab9 */ /* 0x000fe40000000800 */
[----:B------:R-:W-:-:S04]  /*18f90*/  IMAD.U32 R8, RZ, RZ, UR4 ;  /* 0x00000004ff087e24 */ /* 0x000fc8000f8e00ff */
[----:B-1----:R-:W-:-:S04]  /*18fa0*/  IMAD R10, R10, R8, RZ ;  /* 0x000000080a0a7224 */ /* 0x002fc800078e02ff */
[----:B------:R-:W-:-:S05]  /*18fb0*/  IMAD.IADD R4, R9, 0x1, R10 ;  /* 0x0000000109047824 */ /* 0x000fca00078e020a */
[----:B------:R-:W-:-:S13]  /*18fc0*/  ISETP.GT.AND P6, PT, R4, R0, PT ;  /* 0x000000000400720c */ /* 0x000fda0003fc4270 */
[----:B------:R-:W-:Y:S05]  /*18fd0*/  @P6 BRA `(.L_x_1384) ;  /* 0x0000000000ac6947 */ /* 0x000fea0003800000 */
.L_x_1387:
[----:B0-----:R-:W2:Y:S01]  /*18fe0*/  LDL.LU R2, [R1+0xc] ;  /* 0x00000c0001027983 */ /* 0x001ea20000300800 */
[----:B------:R-:W0:Y:S01]  /*18ff0*/  LDC R3, c[0x0][0xc3c] ;  /* 0x00030f00ff037b82 */ /* 0x000e220000000800 */
[----:B--2---:R-:W-:-:S05]  /*19000*/  VIADD R2, R2, 0x1f ;  /* 0x0000001f02027836 */ /* 0x004fca0000000000 */
[----:B0-----:R-:W-:-:S13]  /*19010*/  ISETP.GE.AND P6, PT, R2, R3, PT ;  /* 0x000000030200720c */ /* 0x001fda0003fc6270 */
[----:B------:R-:W-:Y:S05]  /*19020*/  @P6 BRA `(.L_x_1385) ;  /* 0x0000000800e46947 */ /* 0x000fea0003800000 */
[----:B------:R-:W0:Y:S01]  /*19030*/  S2R R5, SR_TID.X ;  /* 0x0000000000057919 */ /* 0x000e220000002100 */
[----:B------:R1:W-:Y:S01]  /*19040*/  STL [R1+0xc], R2 ;  /* 0x00000c0201007387 */ /* 0x0003e20000100800 */
[----:B0-----:R-:W-:-:S05]  /*19050*/  LOP3.LUT R5, R5, 0x1f, RZ, 0xc0, !PT ;  /* 0x0000001f05057812 */ /* 0x001fca00078ec0ff */
[----:B------:R-:W-:Y:S02]  /*19060*/  IMAD.IADD R7, R2, 0x1, R5 ;  /* 0x0000000102077824 */ /* 0x000fe400078e0205 */
[----:B------:R-:W-:-:S03]  /*19070*/  IMAD.MOV.U32 R5, RZ, RZ, RZ ;  /* 0x000000ffff057224 */ /* 0x000fc600078e00ff */
[----:B------:R-:W-:-:S13]  /*19080*/  ISETP.GE.OR P6, PT, R7, R3, !P0 ;  /* 0x000000030700720c */ /* 0x000fda00047c6670 */
[----:B-1----:R-:W0:Y:S02]  /*19090*/  @!P6 LDC.64 R2, c[0x0][0xc80] ;  /* 0x00032000ff02eb82 */ /* 0x002e240000000a00 */
[----:B0-----:R-:W-:-:S05]  /*190a0*/  @!P6 IMAD.WIDE R2, R7, 0x4, R2 ;  /* 0x000000040702e825 */ /* 0x001fca00078e0202 */
[----:B------:R0:W2:Y:S02]  /*190b0*/  @!P6 LDG.E R5, desc[UR52][R2.64] ;  /* 0x000000340205e981 */ /* 0x0000a4000c1e1900 */
[----:B0-----:R-:W0:Y:S02]  /*190c0*/  @!P6 LDC.64 R2, c[0x0][0xc78] ;  /* 0x00031e00ff02eb82 */ /* 0x001e240000000a00 */
[----:B0-----:R-:W-:-:S04]  /*190d0*/  @!P6 IMAD.WIDE R2, R7, 0x4, R2 ;  /* 0x000000040702e825 */ /* 0x001fc800078e0202 */
[----:B------:R-:W-:-:S06]  /*190e0*/  IMAD.MOV.U32 R7, RZ, RZ, RZ ;  /* 0x000000ffff077224 */ /* 0x000fcc00078e00ff */
[----:B------:R-:W2:Y:S01]  /*190f0*/  @!P6 LDG.E R7, desc[UR52][R2.64] ;  /* 0x000000340207e981 */ /* 0x000ea2000c1e1900 */
[----:B------:R-:W-:Y:S01]  /*19100*/  UMOV UR4, 0xffffffff ;  /* 0xffffffff00047882 */ /* 0x000fe20000000000 */
[----:B--2---:R-:W-:Y:S02]  /*19110*/  IMAD R2, R7, R5, RZ ;  /* 0x0000000507027224 */ /* 0x004fe400078e02ff */
[----:B------:R-:W-:Y:S05]  /*19120*/  BRA.DIV UR4, `(.L_x_1386) ;  /* 0x0000002604ec7947 */ /* 0x000fea000b800000 */
        /* <DEDUP_REMOVED lines=16> */
.L_x_1457:
[----:B------:R-:W-:Y:S02]  /*19230*/  ULDC UR4, c[0x0][0xc38] ;  /* 0x00030e0000047ab9 */ /* 0x000fe40000000800 */
[----:B------:R-:W-:-:S04]  /*19240*/  IMAD.U32 R8, RZ, RZ, UR4 ;  /* 0x00000004ff087e24 */ /* 0x000fc8000f8e00ff */
[----:B-1----:R-:W-:-:S04]  /*19250*/  IMAD R10, R10, R8, RZ ;  /* 0x000000080a0a7224 */ /* 0x002fc800078e02ff */
[----:B------:R-:W-:-:S05]  /*19260*/  IMAD.IADD R4, R10, 0x1, R4 ;  /* 0x000000010a047824 */ /* 0x000fca00078e0204 */
[----:B------:R-:W-:-:S13]  /*19270*/  ISETP.GT.AND P6, PT, R4, R0, PT ;  /* 0x000000000400720c */ /* 0x000fda0003fc4270 */
[----:B------:R-:W-:Y:S05]  /*19280*/  @!P6 BRA `(.L_x_1387) ;  /* 0xfffffffc0054e947 */ /* 0x000fea000383ffff */
.L_x_1384:
[----:B------:R-:W-:Y:S01]  /*19290*/  IMAD.IADD R10, R4, 0x1, -R10 ;  /* 0x00000001040a7824 */ /* 0x000fe200078e0a0a */
[----:B------:R-:W-:-:S03]  /*192a0*/  UMOV UR4, 0xffffffff ;  /* 0xffffffff00047882 */ /* 0x000fc60000000000 */
[----:B------:R-:W-:-:S05]  /*192b0*/  IMAD R3, R2, R8, R10 ;  /* 0x0000000802037224 */ /* 0x000fca00078e020a */
[----:B------:R-:W-:Y:S01]  /*192c0*/  ISETP.GT.AND P6, PT, R3, R0, PT ;  /* 0x000000000300720c */ /* 0x000fe20003fc4270 */
[----:B------:R-:W-:-:S12]  /*192d0*/  BRA.DIV UR4, `(.L_x_1388) ;  /* 0x0000002a04447947 */ /* 0x000fd8000b800000 */
[----:B------:R-:W2:Y:S01]  /*192e0*/  LDL.LU R11, [R1+0xc] ;  /* 0x00000c00010b7983 */ /* 0x000ea20000300800 */
[----:B------:R-:W-:-:S04]  /*192f0*/  VOTE.ANY R3, PT, !P6 ;  /* 0x0000000000037806 */ /* 0x000fc800070e0100 */
[----:B------:R-:W1:Y:S02]  /*19300*/  POPC R9, R3 ;  /* 0x0000000300097309 */ /* 0x000e640000000000 */
[----:B-1----:R2:W1:Y:S04]  /*19310*/  SHFL.IDX PT, R4, R5, R9, 0x1f ;  /* 0x00001f0905047589 */ /* 0x00246800000e0000 */
[----:B------:R3:W4:Y:S01]  /*19320*/  SHFL.IDX PT, R7, R7, R9, 0x1f ;  /* 0x00001f0907077589 */ /* 0x00072200000e0000 */
[----:B--2---:R-:W-:-:S05]  /*19330*/  IMAD.IADD R5, R9, 0x1, R11 ;  /* 0x0000000109057824 */ /* 0x004fca00078e020b */
[----:B-1--4-:R3:W-:Y:S02]  /*19340*/  STL [R1+0xc], R5 ;  /* 0x00000c0501007387 */ /* 0x0127e40000100800 */
.L_x_1462:
[----:B------:R-:W-:-:S13]  /*19350*/  ISETP.NE.AND P0, PT, R3, RZ, PT ;  /* 0x000000ff0300720c */ /* 0x000fda0003f05270 */
[----:B------:R-:W-:Y:S05]  /*19360*/  @!P0 BRA `(.L_x_1389) ;  /* 0x0000000000108947 */ /* 0x000fea0003800000 */
[----:B------:R-:W-:Y:S01]  /*19370*/  UMOV UR4, 0xffffffff ;  /* 0xffffffff00047882 */ /* 0x000fe20000000000 */
[----:B---3--:R-:W-:Y:S02]  /*19380*/  VIADD R9, R9, 0xffffffff ;  /* 0xffffffff09097836 */ /* 0x008fe40000000000 */
[----:B------:R-:W-:Y:S05]  /*19390*/  BRA.DIV UR4, `(.L_x_1390) ;  /* 0x0000002a047c7947 */ /* 0x000fea000b800000 */
[----:B------:R1:W2:Y:S02]  /*193a0*/  SHFL.IDX PT, R6, R2, R9, 0x1f ;  /* 0x00001f0902067589 */ /* 0x0002a400000e0000 */
.L_x_1389:
[----:B--2---:R-:W-:Y:S01]  /*193b0*/  IMAD R3, R6, R8, R10 ;  /* 0x0000000806037224 */ /* 0x004fe200078e020a */
[----:B------:R-:W-:-:S03]  /*193c0*/  ISETP.NE.AND P0, PT, R7, 0x1, PT ;  /* 0x000000010700780c */ /* 0x000fc60003f05270 */
[----:B------:R-:W-:Y:S01]  /*193d0*/  IMAD.IADD R0, R0, 0x1, -R3 ;  /* 0x0000000100007824 */ /* 0x000fe200078e0a03 */
[----:B------:R2:W-:Y:S09]  /*193e0*/  STL [R1], R3 ;  /* 0x0000000301007387 */ /* 0x0005f20000100800 */
[----:B------:R-:W-:Y:S05]  /*193f0*/  @!P0 BRA `(.L_x_1391) ;  /* 0x0000000000e48947 */ /* 0x000fea0003800000 */
[----:B0--3--:R-:W-:-:S04]  /*19400*/  IABS R5, R4 ;  /* 0x0000000400057213 */ /* 0x009fc80000000000 */
[----:B------:R-:W0:Y:S08]  /*19410*/  I2F.RP R6, R5 ;  /* 0x0000000500067306 */ /* 0x000e300000209400 */
[----:B0-----:R-:W1:Y:S02]  /*19420*/  MUFU.RCP R6, R6 ;  /* 0x0000000600067308 */ /* 0x001e640000001000 */
[----:B-1----:R-:W-:-:S06]  /*19430*/  VIADD R9, R6, 0xffffffe ;  /* 0x0ffffffe06097836 */ /* 0x002fcc0000000000 */
[----:B--2---:R-:W0:Y:S02]  /*19440*/  F2I.FTZ.U32.TRUNC.NTZ R3, R9 ;  /* 0x0000000900037305 */ /* 0x004e24000021f000 */
[----:B0-----:R-:W-:-:S04]  /*19450*/  IMAD.MOV R2, RZ, RZ, -R3 ;  /* 0x000000ffff027224 */ /* 0x001fc800078e0a03 */
[----:B------:R-:W-:Y:S02]  /*19460*/  IMAD R8, R2, R5, RZ ;  /* 0x0000000502087224 */ /* 0x000fe400078e02ff */
[----:B------:R-:W-:-:S04]  /*19470*/  IMAD.MOV.U32 R2, RZ, RZ, RZ ;  /* 0x000000ffff027224 */ /* 0x000fc800078e00ff */
[----:B------:R-:W-:Y:S01]  /*19480*/  IMAD.HI.U32 R8, R3, R8, R2 ;  /* 0x0000000803087227 */ /* 0x000fe200078e0002 */
[----:B------:R-:W-:Y:S02]  /*19490*/  IABS R2, R0 ;  /* 0x0000000000027213 */ /* 0x000fe40000000000 */
[----:B------:R-:W-:-:S03]  /*194a0*/  IABS R3, R4 ;  /* 0x0000000400037213 */ /* 0x000fc60000000000 */
[----:B------:R-:W-:-:S04]  /*194b0*/  IMAD.HI.U32 R8, R8, R2, RZ ;  /* 0x0000000208087227 */ /* 0x000fc800078e00ff */
[----:B------:R-:W-:-:S04]  /*194c0*/  IMAD.MOV R3, RZ, RZ, -R3 ;  /* 0x000000ffff037224 */ /* 0x000fc800078e0a03 */
[----:B------:R-:W-:-:S05]  /*194d0*/  IMAD R2, R8, R3, R2 ;  /* 0x0000000308027224 */ /* 0x000fca00078e0202 */
[----:B------:R-:W-:-:S13]  /*194e0*/  ISETP.GT.U32.AND P1, PT, R5, R2, PT ;  /* 0x000000020500720c */ /* 0x000fda0003f24070 */
[----:B------:R-:W-:Y:S02]  /*194f0*/  @!P1 IMAD.IADD R2, R2, 0x1, -R5 ;  /* 0x0000000102029824 */ /* 0x000fe400078e0a05 */
[----:B------:R-:W-:Y:S01]  /*19500*/  @!P1 VIADD R8, R8, 0x1 ;  /* 0x0000000108089836 */ /* 0x000fe20000000000 */
[----:B------:R-:W-:Y:S02]  /*19510*/  ISETP.NE.AND P1, PT, R4, RZ, PT ;  /* 0x000000ff0400720c */ /* 0x000fe40003f25270 */
[----:B------:R-:W-:Y:S02]  /*19520*/  ISETP.GE.U32.AND P0, PT, R2, R5, PT ;  /* 0x000000050200720c */ /* 0x000fe40003f06070 */
[----:B------:R-:W-:-:S04]  /*19530*/  IABS R5, R7 ;  /* 0x0000000700057213 */ /* 0x000fc80000000000 */
        /* <DEDUP_REMOVED lines=9> */
[----:B------:R-:W-:-:S03]  /*195d0*/  LOP3.LUT R2, R0, R4, RZ, 0x3c, !PT ;  /* 0x0000000400027212 */ /* 0x000fc600078e3cff */
[----:B------:R-:W-:Y:S01]  /*195e0*/  IMAD.MOV.U32 R3, RZ, RZ, R8 ;  /* 0x000000ffff037224 */ /* 0x000fe200078e0008 */
[----:B------:R-:W-:Y:S02]  /*195f0*/  ISETP.GE.AND P2, PT, R2, RZ, PT ;  /* 0x000000ff0200720c */ /* 0x000fe40003f46270 */
[----:B------:R-:W-:-:S05]  /*19600*/  IABS R8, R7 ;  /* 0x0000000700087213 */ /* 0x000fca0000000000 */
[----:B------:R-:W-:-:S06]  /*19610*/  IMAD.MOV R8, RZ, RZ, -R8 ;  /* 0x000000ffff087224 */ /* 0x000fcc00078e0a08 */
        /* <DEDUP_REMOVED lines=9> */
[----:B------:R-:W-:Y:S01]  /*196b0*/  ISETP.GE.U32.AND P0, PT, R2, R5, PT ;  /* 0x000000050200720c */ /* 0x000fe20003f06070 */
[----:B------:R-:W-:Y:S01]  /*196c0*/  IMAD.MOV R5, RZ, RZ, -R3 ;  /* 0x000000ffff057224 */ /* 0x000fe200078e0a03 */
[----:B------:R-:W-:-:S03]  /*196d0*/  LOP3.LUT R2, R3, R7, RZ, 0x3c, !PT ;  /* 0x0000000703027212 */ /* 0x000fc600078e3cff */
[----:B------:R-:W-:Y:S01]  /*196e0*/  IMAD R0, R4, R5, R0 ;  /* 0x0000000504007224 */ /* 0x000fe200078e0200 */
        /* <DEDUP_REMOVED lines=10> */
.L_x_1391:
[----:B0--3--:R-:W3:Y:S01]  /*19790*/  LDL R5, [R1+0xc] ;  /* 0x00000c0001057983 */ /* 0x009ee20000100800 */
[----:B-12---:R-:W3:Y:S02]  /*197a0*/  LDC.64 R2, c[0x0][0xc90] ;  /* 0x00032400ff027b82 */ /* 0x006ee40000000a00 */
[----:B---3--:R-:W-:-:S05]  /*197b0*/  IMAD.WIDE R2, R5, 0x4, R2 ;  /* 0x0000000405027825 */ /* 0x008fca00078e0202 */
[----:B------:R-:W2:Y:S02]  /*197c0*/  LDG.E R6, desc[UR52][R2.64] ;  /* 0x0000003402067981 */ /* 0x000ea4000c1e1900 */
[----:B--2---:R-:W-:-:S05]  /*197d0*/  IMAD R5, R4, R6, RZ ;  /* 0x0000000604057224 */ /* 0x004fca00078e02ff */
[----:B------:R-:W-:-:S04]  /*197e0*/  IABS R7, R5 ;  /* 0x0000000500077213 */ /* 0x000fc80000000000 */
[----:B------:R-:W0:Y:S08]  /*197f0*/  I2F.RP R2, R7 ;  /* 0x0000000700027306 */ /* 0x000e300000209400 */
[----:B0-----:R-:W0:Y:S02]  /*19800*/  MUFU.RCP R2, R2 ;  /* 0x0000000200027308 */ /* 0x001e240000001000 */
[----:B0-----:R-:W-:-:S06]  /*19810*/  VIADD R2, R2, 0xffffffe ;  /* 0x0ffffffe02027836 */ /* 0x001fcc0000000000 */
[----:B------:R-:W0:Y:S02]  /*19820*/  F2I.FTZ.U32.TRUNC.NTZ R3, R2 ;  /* 0x0000000200037305 */ /* 0x000e24000021f000 */
        /* <DEDUP_REMOVED lines=19> */
[----:B------:R-:W-:Y:S02]  /*19960*/  IMAD R7, R6, R2, RZ ;  /* 0x0000000206077224 */ /* 0x000fe400078e02ff */
[----:B------:R-:W-:Y:S02]  /*19970*/  IMAD.MOV R2, RZ, RZ, -R2 ;  /* 0x000000ffff027224 */ /* 0x000fe400078e0a02 */
[----:B------:R-:W-:Y:S02]  /*19980*/  IMAD.MOV R3, RZ, RZ, -R7 ;  /* 0x000000ffff037224 */ /* 0x000fe400078e0a07 */
[----:B------:R-:W-:-:S03]  /*19990*/  IMAD R0, R5, R2, R0 ;  /* 0x0000000205007224 */ /* 0x000fc600078e0200 */
[----:B------:R-:W-:Y:S02]  /*199a0*/  VIADDMNMX R6, R3, R8, R6, PT ;  /* 0x0000000803067246 */ /* 0x000fe40003800106 */
[----:B------:R-:W-:Y:S02]  /*199b0*/  IADD3 R7, R7, 0x1000000, R0 ;  /* 0x0100000007077810 */ /* 0x000fe40007ffe000 */
        /* <DEDUP_REMOVED lines=25> */
[----:B------:R-:W-:Y:S02]  /*19b50*/  IMAD R3, R2, R6, R7 ;  /* 0x0000000602037224 */ /* 0x000fe400078e0207 */
[----:B------:R-:W-:-:S03]  /*19b60*/  IMAD.MOV.U32 R0, RZ, RZ, R2 ;  /* 0x000000ffff007224 */ /* 0x000fc600078e0002 */
[----:B------:R0:W-:Y:S04]  /*19b70*/  STL [R1+0x8], R3 ;  /* 0x0000080301007387 */ /* 0x0001e80000100800 */
.L_x_1392:
[----:B0-----:R-:W-:-:S05]  /*19b80*/  LOP3.LUT R3, RZ, R0, RZ, 0x33, !PT ;  /* 0x00000000ff037212 */ /* 0x001fca00078e33ff */
[----:B------:R-:W-:-:S05]  /*19b90*/  IMAD.IADD R0, R4, 0x1, R3 ;  /* 0x0000000104007824 */ /* 0x000fca00078e0203 */
[----:B------:R0:W-:Y:S01]  /*19ba0*/  STL [R1+0x4], R0 ;  /* 0x0000040001007387 */ /* 0x0001e20000100800 */
[----:B------:R-:W-:Y:S05]  /*19bb0*/  BRA `(.L_x_1393) ;  /* 0x0000000000287947 */ /* 0x000fea0003800000 */
.L_x_1385:
[----:B------:R-:W-:Y:S01]  /*19bc0*/  UMOV UR4, URZ ;  /* 0x0000003f00047c82 */ /* 0x000fe20008000000 */
[----:B------:R-:W-:Y:S01]  /*19bd0*/  ULDC UR6, c[0x0][0xc3c] ;  /* 0x00030f0000067ab9 */ /* 0x000fe20000000800 */
[----:B------:R-:W-:Y:S01]  /*19be0*/  UMOV UR5, URZ ;  /* 0x0000003f00057c82 */ /* 0x000fe20008000000 */
[----:B------:R0:W-:Y:S01]  /*19bf0*/  STL [R1], R0 ;  /* 0x0000000001007387 */ /* 0x0001e20000100800 */
[----:B------:R-:W-:Y:S02]  /*19c00*/  IMAD.U32 R3, RZ, RZ, UR4 ;  /* 0x00000004ff037e24 */ /* 0x000fe4000f8e00ff */
[----:B------:R-:W-:-:S03]  /*19c10*/  IMAD.U32 R2, RZ, RZ, UR5 ;  /* 0x00000005ff027e24 */ /* 0x000fc6000f8e00ff */
[----:B------:R1:W-:Y:S01]  /*19c20*/  STL [R1+0x4], R3 ;  /* 0x0000040301007387 */ /* 0x0003e20000100800 */
[----:B0-----:R-:W-:-:S05]  /*19c30*/  IMAD.U32 R0, RZ, RZ, UR6 ;  /* 0x00000006ff007e24 */ /* 0x001fca000f8e00ff */
[----:B------:R1:W-:Y:S04]  /*19c40*/  STL [R1+0xc], R0 ;  /* 0x00000c0001007387 */ /* 0x0003e80000100800 */
[----:B------:R1:W-:Y:S02]  /*19c50*/  STL [R1+0x8], R2 ;  /* 0x0000080201007387 */ /* 0x0003e40000100800 */
.L_x_1393:
[----:B-1----:R-:W2:Y:S04]  /*19c60*/  LDL R3, [R1+0x8] ;  /* 0x0000080001037983 */ /* 0x002ea80000100800 */
[----:B------:R-:W3:Y:S04]  /*19c70*/  LDL R2, [R1+0xc] ;  /* 0x00000c0001027983 */ /* 0x000ee80000100800 */
[----:B------:R-:W4:Y:S04]  /*19c80*/  LDL R5, [R1+0x4] ;  /* 0x0000040001057983 */ /* 0x000f280000100800 */
[----:B------:R-:W4:Y:S01]  /*19c90*/  LDL R4, [R1] ;  /* 0x0000000001047983 */ /* 0x000f220000100800 */
[----:B0-----:R-:W0:Y:S01]  /*19ca0*/  S2R R0, SR_TID.X ;  /* 0x0000000000007919 */ /* 0x001e220000002100 */
[----:B------:R-:W-:Y:S05]  /*19cb0*/  WARPSYNC.ALL ;  /* 0x0000000000007948 */ /* 0x000fea0003800000 */
[----:B0-----:R-:W-:Y:S01]  /*19cc0*/  LOP3.LUT R0, R0, 0x1f, RZ, 0xc0, !PT ;  /* 0x0000001f00007812 */ /* 0x001fe200078ec0ff */
[----:B------:R-:W-:Y:S03]  /*19cd0*/  BAR.SYNC.DEFER_BLOCKING 0x4, 0x180 ;  /* 0x0106000000007b1d */ /* 0x000fe60000010000 */
[----:B------:R-:W-:-:S13]  /*19ce0*/  ISETP.NE.AND P0, PT, R0, RZ, PT ;  /* 0x000000ff0000720c */ /* 0x000fda0003f05270 */
[----:B------:R-:W-:Y:S01]  /*19cf0*/  @!P0 MOV R0, 0x400 ;  /* 0x0000040000008802 */ /* 0x000fe20000000f00 */
[----:B--2---:R-:W-:Y:S02]  /*19d00*/  IMAD.MOV.U32 R6, RZ, RZ, R3 ;  /* 0x000000ffff067224 */ /* 0x004fe400078e0003 */
[----:B------:R-:W0:Y:S01]  /*19d10*/  @!P0 S2R R3, SR_CgaCtaId ;  /* 0x0000000000038919 */ /* 0x000e220000008800 */
[----:B---3--:R-:W-:Y:S01]  /*19d20*/  IMAD.MOV.U32 R7, RZ, RZ, R2 ;  /* 0x000000ffff077224 */ /* 0x008fe200078e0002 */
[----:B0-----:R-:W-:-:S05]  /*19d30*/  @!P0 LEA R18, R3, R0, 0x18 ;  /* 0x0000000003128211 */ /* 0x001fca00078ec0ff */
[----:B----4-:R1:W-:Y:S01]  /*19d40*/  @!P0 STS.128 [R18+0x288d0], R4 ;  /* 0x0288d00412008388 */ /* 0x0103e20000000c00 */
[----:B------:R-:W-:Y:S06]  /*19d50*/  BAR.ARV 0x5, 0x180 ;  /* 0x0146000000007b1d */ /* 0x000fec0000002000 */
.L_x_1382:
[----:B------:R-:W3:Y:S01]  /*19d60*/  LDL R0, [R1+0xc] ;  /* 0x00000c0001007983 */ /* 0x000ee20000100800 */
[----:B------:R-:W-:Y:S02]  /*19d70*/  ULDC UR4, c[0x0][0xc3c] ;  /* 0x00030f0000047ab9 */ /* 0x000fe40000000800 */
[----:B---3--:R-:W-:-:S13]  /*19d80*/  ISETP.GE.AND P0, PT, R0, UR4, PT ;  /* 0x0000000400007c0c */ /* 0x008fda000bf06270 */
[----:B------:R-:W-:Y:S05]  /*19d90*/  @!P0 BRA `(.L_x_1394) ;  /* 0xffffffa400648947 */ /* 0x000fea000383ffff */
[----:B------:R-:W-:Y:S05]  /*19da0*/  BSYNC B8 ;  /* 0x0000000000087941 */ /* 0x000fea0003800000 */
.L_x_1285:
        /* <DEDUP_REMOVED lines=12> */
.L_x_1465:
[----:B------:R-:W-:Y:S05]  /*19e70*/  BSYNC B0 ;  /* 0x0000000000007941 */ /* 0x000fea0003800000 */
.L_x_1395:
[----:B------:R-:W-:-:S03]  /*19e80*/  UMOV UR4, 0xffffffff ;  /* 0xffffffff00047882 */ /* 0x000fc60000000000 */
[----:B------:R-:W-:Y:S05]  /*19e90*/  BRA.DIV UR4, `(.L_x_1397) ;  /* 0x0000001e04fc7947 */ /* 0x000fea000b800000 */
[----:B------:R-:W1:Y:S02]  /*19ea0*/  S2R R2, SR_TID.X ;  /* 0x0000000000027919 */ /* 0x000e640000002100 */
[----:B-1----:R-:W-:-:S04]  /*19eb0*/  SHF.R.U32.HI R2, RZ, 0x5, R2 ;  /* 0x00000005ff027819 */ /* 0x002fc80000011602 */
[----:B------:R-:W-:-:S05]  /*19ec0*/  LOP3.LUT R2, R2, 0x3, RZ, 0xc0, !PT ;  /* 0x0000000302027812 */ /* 0x000fca00078ec0ff */
[----:B------:R1:W2:Y:S02]  /*19ed0*/  SHFL.IDX PT, R14, R2, RZ, 0x1f ;  /* 0x00001fff020e7589 */ /* 0x0002a400000e0000 */
.L_x_1468:
[----:B--2---:R-:W-:Y:S01]  /*19ee0*/  ISETP.NE.AND P0, PT, R14, RZ, PT ;  /* 0x000000ff0e00720c */ /* 0x004fe20003f05270 */
[----:B------:R-:W-:-:S12]  /*19ef0*/  BSSY B0, `(.L_x_1398) ;  /* 0x0000025000007945 */ /* 0x000fd80003800000 */
[----:B------:R-:W-:Y:S05]  /*19f00*/  @P0 BRA `(.L_x_1399) ;  /* 0x00000000008c0947 */ /* 0x000fea0003800000 */
[----:B------:R-:W-:-:S03]  /*19f10*/  UMOV UR4, 0xffffffff ;  /* 0xffffffff00047882 */ /* 0x000fc60000000000 */
[----:B------:R-:W-:Y:S05]  /*19f20*/  BRA.DIV UR4, `(.L_x_1400) ;  /* 0x00000022040c7947 */ /* 0x000fea000b800000 */
[----:B------:R-:W-:-:S13]  /*19f30*/  ELECT P6, URZ, PT ;  /* 0x00000000003f782f */ /* 0x000fda00038c0000 */
.L_x_1471:
[----:B------:R-:W-:Y:S05]  /*19f40*/  @!P6 BRA `(.L_x_1399) ;  /* 0x00000000007ce947 */ /* 0x000fea0003800000 */
[----:B------:R-:W-:-:S06]  /*19f50*/  ULOP3.LUT UR4, UR36, 0x2, URZ, 0xfc, !UPT ;  /* 0x0000000224047892 */ /* 0x000fcc000f8efc3f */
[----:B-1----:R-:W-:-:S05]  /*19f60*/  IMAD.U32 R2, RZ, RZ, UR4 ;  /* 0x00000004ff027e24 */ /* 0x002fca000f8e00ff */
[----:B------:R-:W-:-:S13]  /*19f70*/  ISETP.NE.AND P2, PT, R2, 0x3, PT ;  /* 0x000000030200780c */ /* 0x000fda0003f45270 */
[----:B------:R-:W-:Y:S05]  /*19f80*/  @!P2 BRA `(.L_x_1401) ;  /* 0x000000000004a947 */ /* 0x000fea0003800000 */
[----:B------:R-:W-:Y:S01]  /*19f90*/  BPT.TRAP 0x1 ;  /* 0x000000040000795c */ /* 0x000fe20000300000 */
.L_x_1401:
        /* <DEDUP_REMOVED lines=13> */
.L_x_1472:
[----:B------:R-:W1:Y:S02]  /*1a070*/  SYNCS.PHASECHK.TRANS64.TRYWAIT P0, [R7+URZ], R2 ;  /* 0x00000002070075a7 */ /* 0x000e64000800017f */
[----:B-1----:R-:W-:Y:S05]  /*1a080*/  @!P0 BRA `(.L_x_1403) ;  /* 0x0000001c00e88947 */ /* 0x002fea0003800000 */
.L_x_1473:
[----:B------:R-:W-:Y:S05]  /*1a090*/  @!P2 BRA `(.L_x_1404) ;  /* 0x000000000004a947 */ /* 0x000fea0003800000 */
[----:B------:R-:W-:Y:S01]  /*1a0a0*/  BPT.TRAP 0x1 ;  /* 0x000000040000795c */ /* 0x000fe20000300000 */
.L_x_1404:
[----:B------:R-:W-:-:S04]  /*1a0b0*/  VIADD R0, R0, 0x28860 ;  /* 0x0002886000007836 */ /* 0x000fc80000000000 */
[----:B------:R-:W-:-:S04]  /*1a0c0*/  IMAD R4, R19, 0x8, R0 ;  /* 0x0000000813047824 */ /* 0x000fc800078e0200 */
[----:B------:R-:W2:Y:S02]  /*1a0d0*/  SYNCS.PHASECHK.TRANS64.TRYWAIT P0, [R4+URZ], R5 ;  /* 0x00000005040075a7 */ /* 0x000ea4000800017f */
[----:B--2---:R-:W-:Y:S05]  /*1a0e0*/  @!P0 BRA `(.L_x_1405) ;  /* 0x0000001c00e48947 */ /* 0x004fea0003800000 */
.L_x_1474:
[----:B------:R-:W-:-:S07]  /*1a0f0*/  IMAD R3, R3, 0x8, R0 ;  /* 0x0000000803037824 */ /* 0x000fce00078e0200 */
.L_x_1406:
[----:B----4-:R4:W0:Y:S02]  /*1a100*/  SYNCS.PHASECHK.TRANS64.TRYWAIT P0, [R3+URZ], R2 ;  /* 0x00000002030075a7 */ /* 0x010824000800017f */
[----:B0-----:R-:W-:Y:S05]  /*1a110*/  @!P0 NANOSLEEP.SYNCS 0x989680 ;  /* 0x009896800000895d */ /* 0x001fea0003900000 */
[----:B------:R-:W0:Y:S02]  /*1a120*/  @!P0 SYNCS.PHASECHK.TRANS64 P0, [R3+URZ], R2 ;  /* 0x00000002030085a7 */ /* 0x000e24000800007f */
[----:B0-----:R-:W-:Y:S05]  /*1a130*/  @!P0 BRA `(.L_x_1406) ;  /* 0xfffffffc00f08947 */ /* 0x001fea000383ffff */
.L_x_1399:
[----:B------:R-:W-:Y:S05]  /*1a140*/  BSYNC B0 ;  /* 0x0000000000007941 */ /* 0x000fea0003800000 */
.L_x_1398:
[----:B------:R-:W-:Y:S05]  /*1a150*/  EXIT ;  /* 0x000000000000794d */ /* 0x000fea0003800000 */
.L_x_1184:
[----:B0-----:R-:W-:-:S04]  /*1a160*/  IMAD.U32 R3, RZ, RZ, UR41 ;  /* 0x00000029ff037e24 */ /* 0x001fc8000f8e00ff */
[----:B------:R0:W1:Y:S03]  /*1a170*/  SYNCS.PHASECHK.TRANS64.TRYWAIT P1, [R3+URZ+0x28800], R0 ;  /* 0x02880000030075a7 */ /* 0x000066000802017f */
[----:B-1----:R-:W-:Y:S05]  /*1a180*/  @!P1 NANOSLEEP.SYNCS 0x989680 ;  /* 0x009896800000995d */ /* 0x002fea0003900000 */
[----:B------:R-:W1:Y:S02]  /*1a190*/  @!P1 SYNCS.PHASECHK.TRANS64 P1, [R3+URZ+0x28800], R0 ;  /* 0x02880000030095a7 */ /* 0x000e64000802007f */
[----:B-1----:R-:W-:Y:S05]  /*1a1a0*/  @!P1 BRA `(.L_x_1184) ;  /* 0xfffffffc00ec9947 */ /* 0x002fea000383ffff */
[----:B------:R-:W-:Y:S05]  /*1a1b0*/  BRA `(.L_x_1407) ;  /* 0xfffffe7c00d07947 */ /* 0x000fea000383ffff */
.L_x_1188:
[----:B-1----:R1:W2:Y:S02]  /*1a1c0*/  SYNCS.PHASECHK.TRANS64.TRYWAIT P2, [R15+URZ+0x28830], R0 ;  /* 0x028830000f0075a7 */ /* 0x0022a4000804017f */
[----:B--2---:R-:W-:Y:S05]  /*1a1d0*/  @!P2 NANOSLEEP.SYNCS 0x989680 ;  /* 0x009896800000a95d */ /* 0x004fea0003900000 */
[----:B------:R-:W2:Y:S02]  /*1a1e0*/  @!P2 SYNCS.PHASECHK.TRANS64 P2, [R15+URZ+0x28830], R0 ;  /* 0x028830000f00a5a7 */ /* 0x000ea4000804007f */
[----:B--2---:R-:W-:Y:S05]  /*1a1f0*/  @!P2 BRA `(.L_x_1188) ;  /* 0xfffffffc00f0a947 */ /* 0x004fea000383ffff */
[----:B------:R-:W-:Y:S05]  /*1a200*/  BRA `(.L_x_1187) ;  /* 0xfffffe7c00f87947 */ /* 0x000fea000383ffff */
.L_x_1204:
[----:B-1----:R-:W-:-:S04]  /*1a210*/  IMAD.U32 R8, RZ, RZ, UR6 ;  /* 0x00000006ff087e24 */ /* 0x002fc8000f8e00ff */
[----:B------:R1:W2:Y:S03]  /*1a220*/  SYNCS.PHASECHK.TRANS64.TRYWAIT P2, [R8+URZ+0x28830], R5 ;  /* 0x02883005080075a7 */ /* 0x0002a6000804017f */
[----:B--2---:R-:W-:Y:S05]  /*1a230*/  @!P2 NANOSLEEP.SYNCS 0x989680 ;  /* 0x009896800000a95d */ /* 0x004fea0003900000 */
[----:B------:R-:W2:Y:S02]  /*1a240*/  @!P2 SYNCS.PHASECHK.TRANS64 P2, [R8+URZ+0x28830], R5 ;  /* 0x028830050800a5a7 */ /* 0x000ea4000804007f */
[----:B--2---:R-:W-:Y:S05]  /*1a250*/  @!P2 BRA `(.L_x_1204) ;  /* 0xfffffffc00eca947 */ /* 0x004fea000383ffff */
[----:B------:R-:W-:Y:S05]  /*1a260*/  BRA `(.L_x_1201) ;  /* 0xfffffeb800987947 */ /* 0x000fea000383ffff */
.L_x_1208:
[----:B-1----:R-:W-:-:S04]  /*1a270*/  IMAD.U32 R8, RZ, RZ, UR6 ;  /* 0x00000006ff087e24 */ /* 0x002fc8000f8e00ff */
[----:B------:R1:W2:Y:S03]  /*1a280*/  SYNCS.PHASECHK.TRANS64.TRYWAIT P2, [R8+URZ+0x28850], R5 ;  /* 0x02885005080075a7 */ /* 0x0002a6000804017f */
[----:B--2---:R-:W-:Y:S05]  /*1a290*/  @!P2 NANOSLEEP.SYNCS 0x989680 ;  /* 0x009896800000a95d */ /* 0x004fea0003900000 */
[----:B------:R-:W2:Y:S02]  /*1a2a0*/  @!P2 SYNCS.PHASECHK.TRANS64 P2, [R8+URZ+0x28850], R5 ;  /* 0x028850050800a5a7 */ /* 0x000ea4000804007f */
[----:B--2---:R-:W-:Y:S05]  /*1a2b0*/  @!P2 BRA `(.L_x_1208) ;  /* 0xfffffffc00eca947 */ /* 0x004fea000383ffff */
[----:B------:R-:W-:Y:S05]  /*1a2c0*/  BRA `(.L_x_1205) ;  /* 0xfffffebc00607947 */ /* 0x000fea000383ffff */
.L_x_1225:
[----:B-1----:R-:W-:-:S04]  /*1a2d0*/  IMAD.U32 R9, RZ, RZ, UR6 ;  /* 0x00000006ff097e24 */ /* 0x002fc8000f8e00ff */
[----:B------:R1:W2:Y:S03]  /*1a2e0*/  SYNCS.PHASECHK.TRANS64.TRYWAIT P2, [R9+URZ+0x28830], R4 ;  /* 0x02883004090075a7 */ /* 0x0002a6000804017f */
[----:B--2---:R-:W-:Y:S05]  /*1a2f0*/  @!P2 NANOSLEEP.SYNCS 0x989680 ;  /* 0x009896800000a95d */ /* 0x004fea0003900000 */
[----:B------:R-:W2:Y:S02]  /*1a300*/  @!P2 SYNCS.PHASECHK.TRANS64 P2, [R9+URZ+0x28830], R4 ;  /* 0x028830040900a5a7 */ /* 0x000ea4000804007f */
[----:B--2---:R-:W-:Y:S05]  /*1a310*/  @!P2 BRA `(.L_x_1225) ;  /* 0xfffffffc00eca947 */ /* 0x004fea000383ffff */
[----:B------:R-:W-:Y:S05]  /*1a320*/  BRA `(.L_x_1222) ;  /* 0xfffffef400587947 */ /* 0x000fea000383ffff */
.L_x_1229:
[----:B-1----:R-:W-:-:S04]  /*1a330*/  IMAD.U32 R9, RZ, RZ, UR6 ;  /* 0x00000006ff097e24 */ /* 0x002fc8000f8e00ff */
[----:B------:R1:W2:Y:S03]  /*1a340*/  SYNCS.PHASECHK.TRANS64.TRYWAIT P2, [R9+URZ+0x28850], R4 ;  /* 0x02885004090075a7 */ /* 0x0002a6000804017f */
[----:B--2---:R-:W-:Y:S05]  /*1a350*/  @!P2 NANOSLEEP.SYNCS 0x989680 ;  /* 0x009896800000a95d */ /* 0x004fea0003900000 */
[----:B------:R-:W2:Y:S02]  /*1a360*/  @!P2 SYNCS.PHASECHK.TRANS64 P2, [R9+URZ+0x28850], R4 ;  /* 0x028850040900a5a7 */ /* 0x000ea4000804007f */
[----:B--2---:R-:W-:Y:S05]  /*1a370*/  @!P2 BRA `(.L_x_1229) ;  /* 0xfffffffc00eca947 */ /* 0x004fea000383ffff */
[----:B------:R-:W-:Y:S05]  /*1a380*/  BRA `(.L_x_1226) ;  /* 0xfffffef800207947 */ /* 0x000fea000383ffff */
.L_x_1235:
[----:B-1----:R-:W-:-:S04]  /*1a390*/  IMAD.U32 R9, RZ, RZ, UR6 ;  /* 0x00000006ff097e24 */ /* 0x002fc8000f8e00ff */
[----:B------:R1:W2:Y:S03]  /*1a3a0*/  SYNCS.PHASECHK.TRANS64.TRYWAIT P2, [R9+URZ+0x28830], R4 ;  /* 0x02883004090075a7 */ /* 0x0002a6000804017f */
[----:B--2---:R-:W-:Y:S05]  /*1a3b0*/  @!P2 NANOSLEEP.SYNCS 0x989680 ;  /* 0x009896800000a95d */ /* 0x004fea0003900000 */
[----:B------:R-:W2:Y:S02]  /*1a3c0*/  @!P2 SYNCS.PHASECHK.TRANS64 P2, [R9+URZ+0x28830], R4 ;  /* 0x028830040900a5a7 */ /* 0x000ea4000804007f */
[----:B--2---:R-:W-:Y:S05]  /*1a3d0*/  @!P2 BRA `(.L_x_1235) ;  /* 0xfffffffc00eca947 */ /* 0x004fea000383ffff */
[----:B------:R-:W-:Y:S05]  /*1a3e0*/  BRA `(.L_x_1232) ;  /* 0xffffff1c00447947 */ /* 0x000fea000383ffff */
.L_x_1239:
[----:B-1----:R-:W-:-:S04]  /*1a3f0*/  IMAD.U32 R9, RZ, RZ, UR6 ;  /* 0x00000006ff097e24 */ /* 0x002fc8000f8e00ff */
[----:B------:R1:W2:Y:S03]  /*1a400*/  SYNCS.PHASECHK.TRANS64.TRYWAIT P2, [R9+URZ+0x28850], R4 ;  /* 0x02885004090075a7 */ /* 0x0002a6000804017f */
[----:B--2---:R-:W-:Y:S05]  /*1a410*/  @!P2 NANOSLEEP.SYNCS 0x989680 ;  /* 0x009896800000a95d */ /* 0x004fea0003900000 */
[----:B------:R-:W2:Y:S02]  /*1a420*/  @!P2 SYNCS.PHASECHK.TRANS64 P2, [R9+URZ+0x28850], R4 ;  /* 0x028850040900a5a7 */ /* 0x000ea4000804007f */
[----:B--2---:R-:W-:Y:S05]  /*1a430*/  @!P2 BRA `(.L_x_1239) ;  /* 0xfffffffc00eca947 */ /* 0x004fea000383ffff */
[----:B------:R-:W-:Y:S05]  /*1a440*/  BRA `(.L_x_1236) ;  /* 0xffffff20000c7947 */ /* 0x000fea000383ffff */
.L_x_1252:
[----:B-1----:R-:W-:-:S04]  /*1a450*/  IMAD.U32 R8, RZ, RZ, UR5 ;  /* 0x00000005ff087e24 */ /* 0x002fc8000f8e00ff */
[----:B------:R1:W2:Y:S03]  /*1a460*/  SYNCS.PHASECHK.TRANS64.TRYWAIT P0, [R8+URZ+0x28850], R3 ;  /* 0x02885003080075a7 */ /* 0x0002a6000800017f */
[----:B--2---:R-:W-:Y:S05]  /*1a470*/  @!P0 NANOSLEEP.SYNCS 0x989680 ;  /* 0x009896800000895d */ /* 0x004fea0003900000 */
[----:B------:R-:W2:Y:S02]  /*1a480*/  @!P0 SYNCS.PHASECHK.TRANS64 P0, [R8+URZ+0x28850], R3 ;  /* 0x02885003080085a7 */ /* 0x000ea4000800007f */
[----:B--2---:R-:W-:Y:S05]  /*1a490*/  @!P0 BRA `(.L_x_1252) ;  /* 0xfffffffc00ec8947 */ /* 0x004fea000383ffff */
[----:B------:R-:W-:Y:S05]  /*1a4a0*/  BRA `(.L_x_1251) ;  /* 0xffffff5400147947 */ /* 0x000fea000383ffff */
.L_x_1307:
[----:B-1----:R-:W1:Y:S01]  /*1a4b0*/  S2R R4, SR_TID.X ;  /* 0x0000000000047919 */ /* 0x002e620000002100 */
[----:B------:R-:W-:Y:S01]  /*1a4c0*/  BSSY B0, `(.L_x_1408) ;  /* 0x000000a000007945 */ /* 0x000fe20003800000 */
[----:B------:R-:W-:Y:S02]  /*1a4d0*/  IMAD.MOV.U32 R12, RZ, RZ, RZ ;  /* 0x000000ffff0c7224 */ /* 0x000fe400078e00ff */
[----:B------:R-:W-:Y:S02]  /*1a4e0*/  IMAD.MOV.U32 R11, RZ, RZ, 0x1f ;  /* 0x0000001fff0b7424 */ /* 0x000fe400078e00ff */
[----:B------:R-:W-:Y:S01]  /*1a4f0*/  IMAD.MOV.U32 R15, RZ, RZ, -0x1 ;  /* 0xffffffffff0f7424 */ /* 0x000fe200078e00ff */
[----:B-1----:R-:W-:-:S04]  /*1a500*/  SHF.R.U32.HI R4, RZ, 0x5, R4 ;  /* 0x00000005ff047819 */ /* 0x002fc80000011604 */
[----:B------:R-:W-:-:S05]  /*1a510*/  LOP3.LUT R4, R4, 0x3, RZ, 0xc0, !PT ;  /* 0x0000000304047812 */ /* 0x000fca00078ec0ff */
[----:B------:R-:W-:-:S07]  /*1a520*/  IMAD.MOV.U32 R13, RZ, RZ, R4 ;  /* 0x000000ffff0d7224 */ /* 0x000fce00078e0004 */
[----:B0-2---:R-:W-:Y:S05]  /*1a530*/  WARPSYNC.COLLECTIVE R15, `(.L_x_1409) ;  /* 0x000000000f087348 */ /* 0x005fea0003c00000 */
[----:B------:R1:W3:Y:S02]  /*1a540*/  SHFL.IDX P6, R14, R13, R12, R11 ;  /* 0x0000000c0d0e7389 */ /* 0x0002e400000c000b */
[----:B0123--:R-:W-:Y:S01]  /*1a550*/  ENDCOLLECTIVE ;  /* 0x000000000000791b */ /* 0x00ffe20003800000 */
.L_x_1409:
[----:B------:R-:W-:Y:S05]  /*1a560*/  BSYNC B0 ;  /* 0x0000000000007941 */ /* 0x000fea0003800000 */
.L_x_1408:
[----:B------:R-:W-:Y:S05]  /*1a570*/  BRA `(.L_x_1410) ;  /* 0xffffffac00fc7947 */ /* 0x000fea000383ffff */
.L_x_1309:
[----:B------:R-:W-:Y:S01]  /*1a580*/  BSSY B0, `(.L_x_1411) ;  /* 0x0000006000007945 */ /* 0x000fe20003800000 */
[----:B------:R-:W-:-:S07]  /*1a590*/  IMAD.MOV.U32 R15, RZ, RZ, -0x1 ;  /* 0xffffffffff0f7424 */ /* 0x000fce00078e00ff */
[----:B012---:R-:W-:Y:S05]  /*1a5a0*/  WARPSYNC.COLLECTIVE R15, `(.L_x_1412) ;  /* 0x000000000f0c7348 */ /* 0x007fea0003c00000 */
[----:B------:R-:W-:Y:S02]  /*1a5b0*/  ELECT P6, UR62, PT ;  /* 0x00000000003e782f */ /* 0x000fe400038c0000 */
[----:B------:R-:W-:Y:S01]  /*1a5c0*/  MOV R14, UR62 ;  /* 0x0000003e000e7c02 */ /* 0x000fe20008000f00 */
[----:B012---:R-:W-:Y:S10]  /*1a5d0*/  ENDCOLLECTIVE ;  /* 0x000000000000791b */ /* 0x007ff40003800000 */
.L_x_1412:
[----:B------:R-:W-:Y:S05]  /*1a5e0*/  BSYNC B0 ;  /* 0x0000000000007941 */ /* 0x000fea0003800000 */
.L_x_1411:
[----:B------:R-:W-:Y:S05]  /*1a5f0*/  BRA `(.L_x_1413) ;  /* 0xffffffb000087947 */ /* 0x000fea000383ffff */
.L_x_1311:
[----:B-1----:R1:W3:Y:S02]  /*1a600*/  SYNCS.PHASECHK.TRANS64.TRYWAIT P0, [R0+URZ+0x28840], R2 ;  /* 0x02884002000075a7 */ /* 0x0022e4000800017f */
[----:B---3--:R-:W-:Y:S05]  /*1a610*/  @!P0 NANOSLEEP.SYNCS 0x989680 ;  /* 0x009896800000895d */ /* 0x008fea0003900000 */
[----:B------:R-:W3:Y:S02]  /*1a620*/  @!P0 SYNCS.PHASECHK.TRANS64 P0, [R0+URZ+0x28840], R2 ;  /* 0x02884002000085a7 */ /* 0x000ee4000800007f */
[----:B---3--:R-:W-:Y:S05]  /*1a630*/  @!P0 BRA `(.L_x_1311) ;  /* 0xfffffffc00f08947 */ /* 0x008fea000383ffff */
[----:B------:R-:W-:Y:S05]  /*1a640*/  BRA `(.L_x_1414) ;  /* 0xffffffb000687947 */ /* 0x000fea000383ffff */
.L_x_1315:
[----:B------:R-:W2:Y:S01]  /*1a650*/  LDL.LU R11, [R1+0x2c] ;  /* 0x00002c00010b7983 */ /* 0x000ea20000300800 */
[----:B------:R-:W-:Y:S02]  /*1a660*/  IMAD.MOV.U32 R13, RZ, RZ, R3 ;  /* 0x000000ffff0d7224 */ /* 0x000fe400078e0003 */
[----:B------:R-:W-:Y:S01]  /*1a670*/  IMAD.MOV.U32 R12, RZ, RZ, RZ ;  /* 0x000000ffff0c7224 */ /* 0x000fe200078e00ff */
[----:B------:R-:W0:Y:S01]  /*1a680*/  S2R R5, SR_TID.X ;  /* 0x0000000000057919 */ /* 0x000e220000002100 */
[----:B------:R-:W-:Y:S01]  /*1a690*/  IMAD.MOV.U32 R15, RZ, RZ, -0x1 ;  /* 0xffffffffff0f7424 */ /* 0x000fe200078e00ff */
[----:B0-----:R-:W-:-:S04]  /*1a6a0*/  LOP3.LUT R5, R5, 0x7f, RZ, 0xc0, !PT ;  /* 0x0000007f05057812 */ /* 0x001fc800078ec0ff */
        /* <DEDUP_REMOVED lines=9> */
.L_x_1415:
[----:B------:R-:W-:Y:S02]  /*1a740*/  IMAD.MOV.U32 R13, RZ, RZ, R4 ;  /* 0x000000ffff0d7224 */ /* 0x000fe400078e0004 */
[----:B------:R-:W-:-:S07]  /*1a750*/  IMAD.MOV.U32 R6, RZ, RZ, R14 ;  /* 0x000000ffff067224 */ /* 0x000fce00078e000e */
[----:B------:R-:W-:Y:S05]  /*1a760*/  WARPSYNC.COLLECTIVE R15, `(.L_x_1416) ;  /* 0x000000000f087348 */ /* 0x000fea0003c00000 */
[----:B------:R0:W1:Y:S02]  /*1a770*/  SHFL.IDX P6, R14, R13, R12, R11 ;  /* 0x0000000c0d0e7389 */ /* 0x00006400000c000b */
[----:B01----:R-:W-:Y:S01]  /*1a780*/  ENDCOLLECTIVE ;  /* 0x000000000000791b */ /* 0x003fe20003800000 */
.L_x_1416:
[----:B------:R-:W-:Y:S02]  /*1a790*/  IMAD.MOV.U32 R13, RZ, RZ, R3 ;  /* 0x000000ffff0d7224 */ /* 0x000fe400078e0003 */
[----:B------:R-:W-:Y:S02]  /*1a7a0*/  IMAD.MOV.U32 R12, RZ, RZ, 0x1 ;  /* 0x00000001ff0c7424 */ /* 0x000fe400078e00ff */
[----:B------:R-:W-:-:S07]  /*1a7b0*/  IMAD.MOV.U32 R7, RZ, RZ, R14 ;  /* 0x000000ffff077224 */ /* 0x000fce00078e000e */
[----:B------:R-:W-:Y:S05]  /*1a7c0*/  WARPSYNC.COLLECTIVE R15, `(.L_x_1417) ;  /* 0x000000000f087348 */ /* 0x000fea0003c00000 */
[----:B------:R0:W1:Y:S02]  /*1a7d0*/  SHFL.IDX P6, R14, R13, R12, R11 ;  /* 0x0000000c0d0e7389 */ /* 0x00006400000c000b */
[----:B01----:R-:W-:Y:S01]  /*1a7e0*/  ENDCOLLECTIVE ;  /* 0x000000000000791b */ /* 0x003fe20003800000 */
.L_x_1417:
[----:B------:R-:W-:-:S05]  /*1a7f0*/  @!P2 LEA R7, P3, R10, R7, 0x1 ;  /* 0x000000070a07a211 */ /* 0x000fca00078608ff */
[----:B------:R-:W-:-:S05]  /*1a800*/  @!P2 IMAD.X R6, RZ, RZ, R6, P3 ;  /* 0x000000ffff06a224 */ /* 0x000fca00018e0606 */
[----:B------:R-:W-:Y:S01]  /*1a810*/  @!P2 LOP3.LUT R7, R7, R6, RZ, 0x3c, !PT ;  /* 0x000000060707a212 */ /* 0x000fe200078e3cff */
[----:B------:R-:W-:-:S03]  /*1a820*/  IMAD.MOV.U32 R13, RZ, RZ, R4 ;  /* 0x000000ffff0d7224 */ /* 0x000fc600078e0004 */
[----:B------:R-:W-:-:S04]  /*1a830*/  @!P2 LOP3.LUT R6, R7, R6, RZ, 0x3c, !PT ;  /* 0x000000060706a212 */ /* 0x000fc800078e3cff */
[----:B------:R-:W-:Y:S01]  /*1a840*/  @!P2 LOP3.LUT R7, R7, R6, RZ, 0x3c, !PT ;  /* 0x000000060707a212 */ /* 0x000fe200078e3cff */
[----:B------:R-:W-:-:S07]  /*1a850*/  IMAD.MOV.U32 R8, RZ, RZ, R14 ;  /* 0x000000ffff087224 */ /* 0x000fce00078e000e */
[----:B------:R-:W-:Y:S05]  /*1a860*/  WARPSYNC.COLLECTIVE R15, `(.L_x_1418) ;  /* 0x000000000f087348 */ /* 0x000fea0003c00000 */
[----:B------:R0:W1:Y:S02]  /*1a870*/  SHFL.IDX P6, R14, R13, R12, R11 ;  /* 0x0000000c0d0e7389 */ /* 0x00006400000c000b */
[----:B01----:R-:W-:Y:S01]  /*1a880*/  ENDCOLLECTIVE ;  /* 0x000000000000791b */ /* 0x003fe20003800000 */
.L_x_1418:
[----:B------:R-:W-:Y:S01]  /*1a890*/  @!PT LDS RZ, [RZ] ;  /* 0x00000000fffff984 */ /* 0x000fe20000000800 */
[----:B------:R-:W-:Y:S01]  /*1a8a0*/  @!PT LDS RZ, [RZ] ;  /* 0x00000000fffff984 */ /* 0x000fe20000000800 */
[----:B------:R-:W-:Y:S01]  /*1a8b0*/  @!PT LDS RZ, [RZ] ;  /* 0x00000000fffff984 */ /* 0x000fe20000000800 */
[----:B------:R0:W-:Y:S04]  /*1a8c0*/  @!P2 LDGSTS.E.BYPASS.LTC128B.128 [R9+0x10400], desc[UR52][R6.64], !P0 ;  /* 0x104000000609afae */ /* 0x0001e8000c101d74 */
[----:B------:R0:W-:Y:S01]  /*1a8d0*/  @!P2 LDGSTS.E.BYPASS.LTC128B.128 [R9+0x14400], desc[UR52][R6.64+0x80], !P1 ;  /* 0x144000800609afae */ /* 0x0001e2000c901d74 */
[----:B------:R-:W-:Y:S01]  /*1a8e0*/  ISETP.GE.AND P2, PT, R5, R2, PT ;  /* 0x000000020500720c */ /* 0x000fe20003f46270 */
[----:B------:R-:W-:Y:S02]  /*1a8f0*/  IMAD.MOV.U32 R13, RZ, RZ, R3 ;  /* 0x000000ffff0d7224 */ /* 0x000fe400078e0003 */
[----:B------:R-:W-:Y:S02]  /*1a900*/  IMAD.MOV.U32 R12, RZ, RZ, 0x2 ;  /* 0x00000002ff0c7424 */ /* 0x000fe400078e00ff */
[----:B------:R-:W-:-:S08]  /*1a910*/  IMAD.MOV.U32 R5, RZ, RZ, R14 ;  /* 0x000000ffff057224 */ /* 0x000fd000078e000e */
[----:B0-----:R-:W-:Y:S05]  /*1a920*/  WARPSYNC.COLLECTIVE R15, `(.L_x_1419) ;  /* 0x000000000f087348 */ /* 0x001fea0003c00000 */
[----:B------:R1:W2:Y:S02]  /*1a930*/  SHFL.IDX P6, R14, R13, R12, R11 ;  /* 0x0000000c0d0e7389 */ /* 0x0002a400000c000b */
[----:B012---:R-:W-:Y:S01]  /*1a940*/  ENDCOLLECTIVE ;  /* 0x000000000000791b */ /* 0x007fe20003800000 */
.L_x_1419:
[----:B------:R-:W-:Y:S01]  /*1a950*/  @!P2 LEA R7, P3, R10, R5, 0x1 ;  /* 0x000000050a07a211 */ /* 0x000fe200078608ff */
[----:B------:R-:W-:-:S04]  /*1a960*/  VIADD R5, R0, 0x20 ;  /* 0x0000002000057836 */ /* 0x000fc80000000000 */
[----:B------:R-:W-:-:S05]  /*1a970*/  @!P2 IMAD.X R6, RZ, RZ, R8, P3 ;  /* 0x000000ffff06a224 */ /* 0x000fca00018e0608 */
[----:B------:R-:W-:Y:S01]  /*1a980*/  @!P2 LOP3.LUT R7, R7, R6, RZ, 0x3c, !PT ;  /* 0x000000060707a212 */ /* 0x000fe200078e3cff */
[----:B------:R-:W-:-:S03]  /*1a990*/  IMAD.MOV.U32 R13, RZ, RZ, R4 ;  /* 0x000000ffff0d7224 */ /* 0x000fc600078e0004 */
[----:B------:R-:W-:-:S04]  /*1a9a0*/  @!P2 LOP3.LUT R6, R7, R6, RZ, 0x3c, !PT ;  /* 0x000000060706a212 */ /* 0x000fc800078e3cff */
[----:B------:R-:W-:-:S05]  /*1a9b0*/  @!P2 LOP3.LUT R7, R7, R6, RZ, 0x3c, !PT ;  /* 0x000000060707a212 */ /* 0x000fca00078e3cff */
[----:B------:R-:W-:Y:S01]  /*1a9c0*/  @!PT LDS RZ, [RZ] ;  /* 0x00000000fffff984 */ /* 0x000fe20000000800 */
[----:B------:R-:W-:Y:S01]  /*1a9d0*/  @!PT LDS RZ, [RZ] ;  /* 0x00000000fffff984 */ /* 0x000fe20000000800 */
[----:B------:R-:W-:Y:S01]  /*1a9e0*/  @!PT LDS RZ, [RZ] ;  /* 0x00000000fffff984 */ /* 0x000fe20000000800 */
[----:B------:R-:W-:Y:S04]  /*1a9f0*/  @!P2 LDGSTS.E.BYPASS.LTC128B.128 [R9+0x10c00], desc[UR52][R6.64], !P0 ;  /* 0x10c000000609afae */ /* 0x000fe8000c101d74 */
[----:B------:R0:W-:Y:S01]  /*1aa00*/  @!P2 LDGSTS.E.BYPASS.LTC128B.128 [R9+0x14c00], desc[UR52][R6.64+0x80], !P1 ;  /* 0x14c000800609afae */ /* 0x0001e2000c901d74 */
[----:B------:R-:W-:Y:S01]  /*1aa10*/  ISETP.GE.AND P2, PT, R5, R2, PT ;  /* 0x000000020500720c */ /* 0x000fe20003f46270 */
[----:B0-----:R-:W-:-:S12]  /*1aa20*/  IMAD.MOV.U32 R6, RZ, RZ, R14 ;  /* 0x000000ffff067224 */ /* 0x001fd800078e000e */
[----:B------:R-:W-:Y:S05]  /*1aa30*/  WARPSYNC.COLLECTIVE R15, `(.L_x_1420) ;  /* 0x000000000f087348 */ /* 0x000fea0003c00000 */
[----:B------:R0:W1:Y:S02]  /*1aa40*/  SHFL.IDX P6, R14, R13, R12, R11 ;  /* 0x0000000c0d0e7389 */ /* 0x00006400000c000b */
[----:B01----:R-:W-:Y:S01]  /*1aa50*/  ENDCOLLECTIVE ;  /* 0x000000000000791b */ /* 0x003fe20003800000 */
.L_x_1420:
[----:B------:R-:W-:Y:S02]  /*1aa60*/  IMAD.MOV.U32 R13, RZ, RZ, R3 ;  /* 0x000000ffff0d7224 */ /* 0x000fe400078e0003 */
[----:B------:R-:W-:Y:S02]  /*1aa70*/  IMAD.MOV.U32 R12, RZ, RZ, 0x3 ;  /* 0x00000003ff0c7424 */ /* 0x000fe400078e00ff */
[----:B------:R-:W-:-:S07]  /*1aa80*/  IMAD.MOV.U32 R5, RZ, RZ, R14 ;  /* 0x000000ffff057224 */ /* 0x000fce00078e000e */
[----:B------:R-:W-:Y:S05]  /*1aa90*/  WARPSYNC.COLLECTIVE R15, `(.L_x_1421) ;  /* 0x000000000f087348 */ /* 0x000fea0003c00000 */
[----:B------:R0:W1:Y:S02]  /*1aaa0*/  SHFL.IDX P6, R14, R13, R12, R11 ;  /* 0x0000000c0d0e7389 */ /* 0x00006400000c000b */
[----:B01----:R-:W-:Y:S01]  /*1aab0*/  ENDCOLLECTIVE ;  /* 0x000000000000791b */ /* 0x003fe20003800000 */
.L_x_1421:
[----:B------:R-:W-:-:S05]  /*1aac0*/  @!P2 LEA R5, P3, R10, R5, 0x1 ;  /* 0x000000050a05a211 */ /* 0x000fca00078608ff */
[----:B------:R-:W-:-:S04]  /*1aad0*/  @!P2 IMAD.X R6, RZ, RZ, R6, P3 ;  /* 0x000000ffff06a224 */ /* 0x000fc800018e0606 */
[----:B------:R-:W-:Y:S02]  /*1aae0*/  @!P2 IMAD.MOV.U32 R7, RZ, RZ, R6 ;  /* 0x000000ffff07a224 */ /* 0x000fe400078e0006 */
[----:B------:R-:W-:Y:S02]  /*1aaf0*/  @!P2 IMAD.MOV.U32 R6, RZ, RZ, R5 ;  /* 0x000000ffff06a224 */ /* 0x000fe400078e0005 */
[----:B------:R-:W-:Y:S02]  /*1ab00*/  IMAD.MOV.U32 R13, RZ, RZ, R4 ;  /* 0x000000ffff0d7224 */ /* 0x000fe400078e0004 */
[----:B------:R-:W-:Y:S01]  /*1ab10*/  VIADD R5, R0, 0x30 ;  /* 0x0000003000057836 */ /* 0x000fe20000000000 */
        /* <DEDUP_REMOVED lines=10> */
.L_x_1422:
[----:B------:R-:W-:Y:S02]  /*1abc0*/  IMAD.MOV.U32 R13, RZ, RZ, R3 ;  /* 0x000000ffff0d7224 */ /* 0x000fe400078e0003 */
[----:B------:R-:W-:Y:S02]  /*1abd0*/  IMAD.MOV.U32 R12, RZ, RZ, 0x4 ;  /* 0x00000004ff0c7424 */ /* 0x000fe400078e00ff */
[----:B------:R-:W-:-:S07]  /*1abe0*/  IMAD.MOV.U32 R5, RZ, RZ, R14 ;  /* 0x000000ffff057224 */ /* 0x000fce00078e000e */
[----:B------:R-:W-:Y:S05]  /*1abf0*/  WARPSYNC.COLLECTIVE R15, `(.L_x_1423) ;  /* 0x000000000f087348 */ /* 0x000fea0003c00000 */
[----:B------:R0:W1:Y:S02]  /*1ac00*/  SHFL.IDX P6, R14, R13, R12, R11 ;  /* 0x0000000c0d0e7389 */ /* 0x00006400000c000b */
[----:B01----:R-:W-:Y:S01]  /*1ac10*/  ENDCOLLECTIVE ;  /* 0x000000000000791b */ /* 0x003fe20003800000 */
.L_x_1423:
        /* <DEDUP_REMOVED lines=16> */
.L_x_1424:
[----:B------:R-:W-:Y:S02]  /*1ad20*/  IMAD.MOV.U32 R13, RZ, RZ, R3 ;  /* 0x000000ffff0d7224 */ /* 0x000fe400078e0003 */
[----:B------:R-:W-:Y:S02]  /*1ad30*/  IMAD.MOV.U32 R12, RZ, RZ, 0x5 ;  /* 0x00000005ff0c7424 */ /* 0x000fe400078e00ff */
[----:B------:R-:W-:-:S07]  /*1ad40*/  IMAD.MOV.U32 R5, RZ, RZ, R14 ;  /* 0x000000ffff057224 */ /* 0x000fce00078e000e */
[----:B------:R-:W-:Y:S05]  /*1ad50*/  WARPSYNC.COLLECTIVE R15, `(.L_x_1425) ;  /* 0x000000000f087348 */ /* 0x000fea0003c00000 */
[----:B------:R0:W1:Y:S02]  /*1ad60*/  SHFL.IDX P6, R14, R13, R12, R11 ;  /* 0x0000000c0d0e7389 */ /* 0x00006400000c000b */
[----:B01----:R-:W-:Y:S01]  /*1ad70*/  ENDCOLLECTIVE ;  /* 0x000000000000791b */ /* 0x003fe20003800000 */
.L_x_1425:
        /* <DEDUP_REMOVED lines=16> */
.L_x_1426:
[----:B------:R-:W-:Y:S02]  /*1ae80*/  IMAD.MOV.U32 R13, RZ, RZ, R3 ;  /* 0x000000ffff0d7224 */ /* 0x000fe400078e0003 */
[----:B------:R-:W-:Y:S02]  /*1ae90*/  IMAD.MOV.U32 R12, RZ, RZ, 0x6 ;  /* 0x00000006ff0c7424 */ /* 0x000fe400078e00ff */
[----:B------:R-:W-:-:S07]  /*1aea0*/  IMAD.MOV.U32 R5, RZ, RZ, R14 ;  /* 0x000000ffff057224 */ /* 0x000fce00078e000e */
[----:B------:R-:W-:Y:S05]  /*1aeb0*/  WARPSYNC.COLLECTIVE R15, `(.L_x_1427) ;  /* 0x000000000f087348 */ /* 0x000fea0003c00000 */
[----:B------:R0:W1:Y:S02]  /*1aec0*/  SHFL.IDX P6, R14, R13, R12, R11 ;  /* 0x0000000c0d0e7389 */ /* 0x00006400000c000b */
[----:B01----:R-:W-:Y:S01]  /*1aed0*/  ENDCOLLECTIVE ;  /* 0x000000000000791b */ /* 0x003fe20003800000 */
.L_x_1427:
[----:B------:R-:W-:-:S05]  /*1aee0*/  @!P2 LEA R5, P3, R10, R5, 0x1 ;  /* 0x000000050a05a211 */ /* 0x000fca00078608ff */
[----:B------:R-:W-:-:S04]  /*1aef0*/  @!P2 IMAD.X R6, RZ, RZ, R6, P3 ;  /* 0x000000ffff06a224 */ /* 0x000fc800018e0606 */
[----:B------:R-:W-:Y:S02]  /*1af00*/  @!P2 IMAD.MOV.U32 R7, RZ, RZ, R6 ;  /* 0x000000ffff07a224 */ /* 0x000fe400078e0006 */
[----:B------:R-:W-:Y:S02]  /*1af10*/  @!P2 IMAD.MOV.U32 R6, RZ, RZ, R5 ;  /* 0x000000ffff06a224 */ /* 0x000fe400078e0005 */
[----:B------:R-:W-:-:S03]  /*1af20*/  IMAD.MOV.U32 R13, RZ, RZ, R4 ;  /* 0x000000ffff0d7224 */ /* 0x000fc600078e0004 */
[----:B------:R-:W-:Y:S01]  /*1af30*/  @!PT LDS RZ, [RZ] ;  /* 0x00000000fffff984 */ /* 0x000fe20000000800 */
[----:B------:R-:W-:Y:S01]  /*1af40*/  @!PT LDS RZ, [RZ] ;  /* 0x00000000fffff984 */ /* 0x000fe20000000800 */
[----:B------:R-:W-:Y:S01]  /*1af50*/  @!PT LDS RZ, [RZ] ;  /* 0x00000000fffff984 */ /* 0x000fe20000000800 */
[----:B------:R-:W-:Y:S04]  /*1af60*/  @!P2 LDGSTS.E.BYPASS.LTC128B.128 [R9+0x12c00], desc[UR52][R6.64], !P0 ;  /* 0x12c000000609afae */ /* 0x000fe8000c101d74 */
[----:B------:R0:W-:Y:S02]  /*1af70*/  @!P2 LDGSTS.E.BYPASS.LTC128B.128 [R9+0x16c00], desc[UR52][R6.64+0x80], !P1 ;  /* 0x16c000800609afae */ /* 0x0001e4000c901d74 */
[----:B0-----:R-:W-:-:S07]  /*1af80*/  IMAD.MOV.U32 R6, RZ, RZ, R14 ;  /* 0x000000ffff067224 */ /* 0x001fce00078e000e */
[----:B------:R-:W-:Y:S05]  /*1af90*/  WARPSYNC.COLLECTIVE R15, `(.L_x_1428) ;  /* 0x000000000f087348 */ /* 0x000fea0003c00000 */
[----:B------:R0:W1:Y:S02]  /*1afa0*/  SHFL.IDX P6, R14, R13, R12, R11 ;  /* 0x0000000c0d0e7389 */ /* 0x00006400000c000b */
[----:B01----:R-:W-:Y:S01]  /*1afb0*/  ENDCOLLECTIVE ;  /* 0x000000000000791b */ /* 0x003fe20003800000 */
.L_x_1428:
[----:B------:R-:W-:-:S05]  /*1afc0*/  VIADD R7, R0, 0x60 ;  /* 0x0000006000077836 */ /* 0x000fca0000000000 */
[----:B------:R-:W-:Y:S01]  /*1afd0*/  ISETP.GE.AND P2, PT, R7, R2, PT ;  /* 0x000000020700720c */ /* 0x000fe20003f46270 */
[----:B------:R-:W-:Y:S02]  /*1afe0*/  IMAD.MOV.U32 R13, RZ, RZ, R3 ;  /* 0x000000ffff0d7224 */ /* 0x000fe400078e0003 */
[----:B------:R-:W-:Y:S02]  /*1aff0*/  IMAD.MOV.U32 R12, RZ, RZ, 0x7 ;  /* 0x00000007ff0c7424 */ /* 0x000fe400078e00ff */
[----:B------:R-:W-:-:S08]  /*1b000*/  IMAD.MOV.U32 R5, RZ, RZ, R14 ;  /* 0x000000ffff057224 */ /* 0x000fd000078e000e */
[----:B------:R-:W-:Y:S05]  /*1b010*/  WARPSYNC.COLLECTIVE R15, `(.L_x_1429) ;  /* 0x000000000f087348 */ /* 0x000fea0003c00000 */
[----:B------:R0:W1:Y:S02]  /*1b020*/  SHFL.IDX P6, R14, R13, R12, R11 ;  /* 0x0000000c0d0e7389 */ /* 0x00006400000c000b */
[----:B01----:R-:W-:Y:S01]  /*1b030*/  ENDCOLLECTIVE ;  /* 0x000000000000791b */ /* 0x003fe20003800000 */
.L_x_1429:
[----:B------:R-:W-:-:S05]  /*1b040*/  @!P2 LEA R5, P3, R10, R5, 0x1 ;  /* 0x000000050a05a211 */ /* 0x000fca00078608ff */
[----:B------:R-:W-:-:S04]  /*1b050*/  @!P2 IMAD.X R6, RZ, RZ, R6, P3 ;  /* 0x000000ffff06a224 */ /* 0x000fc800018e0606 */
[----:B------:R-:W-:Y:S02]  /*1b060*/  @!P2 IMAD.MOV.U32 R7, RZ, RZ, R6 ;  /* 0x000000ffff07a224 */ /* 0x000fe400078e0006 */
[----:B------:R-:W-:Y:S02]  /*1b070*/  IMAD.MOV.U32 R13, RZ, RZ, R4 ;  /* 0x000000ffff0d7224 */ /* 0x000fe400078e0004 */
[----:B------:R-:W-:-:S05]  /*1b080*/  @!P2 IMAD.MOV.U32 R6, RZ, RZ, R5 ;  /* 0x000000ffff06a224 */ /* 0x000fca00078e0005 */
[----:B------:R-:W-:Y:S01]  /*1b090*/  @!PT LDS RZ, [RZ] ;  /* 0x00000000fffff984 */ /* 0x000fe20000000800 */
[----:B------:R-:W-:Y:S01]  /*1b0a0*/  @!PT LDS RZ, [RZ] ;  /* 0x00000000fffff984 */ /* 0x000fe20000000800 */
[----:B------:R-:W-:Y:S01]  /*1b0b0*/  @!PT LDS RZ, [RZ] ;  /* 0x00000000fffff984 */ /* 0x000fe20000000800 */
[----:B------:R0:W-:Y:S01]  /*1b0c0*/  @!P2 LDGSTS.E.BYPASS.LTC128B.128 [R9+0x13400], desc[UR52][R6.64], !P0 ;  /* 0x134000000609afae */ /* 0x0001e2000c101d74 */
[----:B------:R-:W-:-:S03]  /*1b0d0*/  IMAD.MOV.U32 R5, RZ, RZ, R14 ;  /* 0x000000ffff057224 */ /* 0x000fc600078e000e */
[----:B------:R0:W-:Y:S04]  /*1b0e0*/  @!P2 LDGSTS.E.BYPASS.LTC128B.128 [R9+0x17400], desc[UR52][R6.64+0x80], !P1 ;  /* 0x174000800609afae */ /* 0x0001e8000c901d74 */
[----:B0-----:R-:W-:Y:S05]  /*1b0f0*/  WARPSYNC.COLLECTIVE R15, `(.L_x_1430) ;  /* 0x000000000f087348 */ /* 0x001fea0003c00000 */
[----:B------:R1:W2:Y:S02]  /*1b100*/  SHFL.IDX P6, R14, R13, R12, R11 ;  /* 0x0000000c0d0e7389 */ /* 0x0002a400000c000b */
[----:B012---:R-:W-:Y:S01]  /*1b110*/  ENDCOLLECTIVE ;  /* 0x000000000000791b */ /* 0x007fe20003800000 */
.L_x_1430:
[----:B------:R-:W-:Y:S01]  /*1b120*/  IMAD.MOV.U32 R3, RZ, RZ, R14 ;  /* 0x000000ffff037224 */ /* 0x000fe200078e000e */
[----:B------:R-:W-:Y:S06]  /*1b130*/  BRA `(.L_x_1431) ;  /* 0xffffffb400087947 */ /* 0x000fec000383ffff */
.L_x_1320:
[----:B0-----:R0:W3:Y:S02]  /*1b140*/  SYNCS.PHASECHK.TRANS64.TRYWAIT P0, [R18+URZ+0x28820], R0 ;  /* 0x02882000120075a7 */ /* 0x0010e4000800017f */
[----:B---3--:R-:W-:Y:S05]  /*1b150*/  @!P0 NANOSLEEP.SYNCS 0x989680 ;  /* 0x009896800000895d */ /* 0x008fea0003900000 */
[----:B------:R-:W3:Y:S02]  /*1b160*/  @!P0 SYNCS.PHASECHK.TRANS64 P0, [R18+URZ+0x28820], R0 ;  /* 0x02882000120085a7 */ /* 0x000ee4000800007f */
[----:B---3--:R-:W-:Y:S05]  /*1b170*/  @!P0 BRA `(.L_x_1320) ;  /* 0xfffffffc00f08947 */ /* 0x008fea000383ffff */
[----:B------:R-:W-:Y:S05]  /*1b180*/  BRA `(.L_x_1432) ;  /* 0xffffffb400787947 */ /* 0x000fea000383ffff */
.L_x_1329:
[----:B-1----:R1:W2:Y:S02]  /*1b190*/  SYNCS.PHASECHK.TRANS64.TRYWAIT P0, [R3+URZ+0x28840], R2 ;  /* 0x02884002030075a7 */ /* 0x0022a4000800017f */
[----:B--2---:R-:W-:Y:S05]  /*1b1a0*/  @!P0 NANOSLEEP.SYNCS 0x989680 ;  /* 0x009896800000895d */ /* 0x004fea0003900000 */
[----:B------:R-:W2:Y:S02]  /*1b1b0*/  @!P0 SYNCS.PHASECHK.TRANS64 P0, [R3+URZ+0x28840], R2 ;  /* 0x02884002030085a7 */ /* 0x000ea4000800007f */
[----:B--2---:R-:W-:Y:S05]  /*1b1c0*/  @!P0 BRA `(.L_x_1329) ;  /* 0xfffffffc00f08947 */ /* 0x004fea000383ffff */
[----:B------:R-:W-:Y:S05]  /*1b1d0*/  BRA `(.L_x_1433) ;  /* 0xffffffb8006c7947 */ /* 0x000fea000383ffff */
.L_x_1335:
[----:B0-----:R0:W1:Y:S02]  /*1b1e0*/  SYNCS.PHASECHK.TRANS64.TRYWAIT P0, [R3+URZ+0x60], R2 ;  /* 0x00006002030075a7 */ /* 0x001064000800017f */
[----:B-1----:R-:W-:Y:S05]  /*1b1f0*/  @!P0 NANOSLEEP.SYNCS 0x989680 ;  /* 0x009896800000895d */ /* 0x002fea0003900000 */
[----:B------:R-:W1:Y:S02]  /*1b200*/  @!P0 SYNCS.PHASECHK.TRANS64 P0, [R3+URZ+0x60], R2 ;  /* 0x00006002030085a7 */ /* 0x000e64000800007f */
[----:B-1----:R-:W-:Y:S05]  /*1b210*/  @!P0 BRA `(.L_x_1335) ;  /* 0xfffffffc00f08947 */ /* 0x002fea000383ffff */
[----:B------:R-:W-:Y:S05]  /*1b220*/  BRA `(.L_x_1434) ;  /* 0xffffffbc00407947 */ /* 0x000fea000383ffff */
.L_x_1344:
[----:B-1----:R1:W2:Y:S02]  /*1b230*/  SYNCS.PHASECHK.TRANS64.TRYWAIT P0, [R3+URZ+0x28840], R2 ;  /* 0x02884002030075a7 */ /* 0x0022a4000800017f */
[----:B--2---:R-:W-:Y:S05]  /*1b240*/  @!P0 NANOSLEEP.SYNCS 0x989680 ;  /* 0x009896800000895d */ /* 0x004fea0003900000 */
[----:B------:R-:W2:Y:S02]  /*1b250*/  @!P0 SYNCS.PHASECHK.TRANS64 P0, [R3+URZ+0x28840], R2 ;  /* 0x02884002030085a7 */ /* 0x000ea4000800007f */
[----:B--2---:R-:W-:Y:S05]  /*1b260*/  @!P0 BRA `(.L_x_1344) ;  /* 0xfffffffc00f08947 */ /* 0x004fea000383ffff */
[----:B------:R-:W-:Y:S05]  /*1b270*/  BRA `(.L_x_1435) ;  /* 0xffffffc000cc7947 */ /* 0x000fea000383ffff */
.L_x_1350:
[----:B0-----:R0:W1:Y:S02]  /*1b280*/  SYNCS.PHASECHK.TRANS64.TRYWAIT P0, [R2+URZ+0x60], R3 ;  /* 0x00006003020075a7 */ /* 0x001064000800017f */
[----:B-1----:R-:W-:Y:S05]  /*1b290*/  @!P0 NANOSLEEP.SYNCS 0x989680 ;  /* 0x009896800000895d */ /* 0x002fea0003900000 */
[----:B------:R-:W1:Y:S02]  /*1b2a0*/  @!P0 SYNCS.PHASECHK.TRANS64 P0, [R2+URZ+0x60], R3 ;  /* 0x00006003020085a7 */ /* 0x000e64000800007f */
[----:B-1----:R-:W-:Y:S05]  /*1b2b0*/  @!P0 BRA `(.L_x_1350) ;  /* 0xfffffffc00f08947 */ /* 0x002fea000383ffff */
[----:B------:R-:W-:Y:S05]  /*1b2c0*/  BRA `(.L_x_1436) ;  /* 0xffffffc400a07947 */ /* 0x000fea000383ffff */
.L_x_1359:
[----:B--2---:R2:W3:Y:S02]  /*1b2d0*/  SYNCS.PHASECHK.TRANS64.TRYWAIT P0, [R2+URZ+0x28840], R3 ;  /* 0x02884003020075a7 */ /* 0x0044e4000800017f */
[----:B---3--:R-:W-:Y:S05]  /*1b2e0*/  @!P0 NANOSLEEP.SYNCS 0x989680 ;  /* 0x009896800000895d */ /* 0x008fea0003900000 */
[----:B------:R-:W3:Y:S02]  /*1b2f0*/  @!P0 SYNCS.PHASECHK.TRANS64 P0, [R2+URZ+0x28840], R3 ;  /* 0x02884003020085a7 */ /* 0x000ee4000800007f */
[----:B---3--:R-:W-:Y:S05]  /*1b300*/  @!P0 BRA `(.L_x_1359) ;  /* 0xfffffffc00f08947 */ /* 0x008fea000383ffff */
[----:B------:R-:W-:Y:S05]  /*1b310*/  BRA `(.L_x_1437) ;  /* 0xffffffcc00007947 */ /* 0x000fea000383ffff */
.L_x_1365:
[----:B0-----:R0:W1:Y:S02]  /*1b320*/  SYNCS.PHASECHK.TRANS64.TRYWAIT P0, [R2+URZ+0x60], R5 ;  /* 0x00006005020075a7 */ /* 0x001064000800017f */
[----:B-1----:R-:W-:Y:S05]  /*1b330*/  @!P0 NANOSLEEP.SYNCS 0x989680 ;  /* 0x009896800000895d */ /* 0x002fea0003900000 */
[----:B------:R-:W1:Y:S02]  /*1b340*/  @!P0 SYNCS.PHASECHK.TRANS64 P0, [R2+URZ+0x60], R5 ;  /* 0x00006005020085a7 */ /* 0x000e64000800007f */
[----:B-1----:R-:W-:Y:S05]  /*1b350*/  @!P0 BRA `(.L_x_1365) ;  /* 0xfffffffc00f08947 */ /* 0x002fea000383ffff */
[----:B------:R-:W-:Y:S05]  /*1b360*/  BRA `(.L_x_1438) ;  /* 0xffffffcc00d47947 */ /* 0x000fea000383ffff */
.L_x_1376:
[----:B--2---:R2:W3:Y:S02]  /*1b370*/  SYNCS.PHASECHK.TRANS64.TRYWAIT P0, [R0+URZ+0x28860], R3 ;  /* 0x02886003000075a7 */ /* 0x0044e4000800017f */
[----:B---3--:R-:W-:Y:S05]  /*1b380*/  @!P0 NANOSLEEP.SYNCS 0x989680 ;  /* 0x009896800000895d */ /* 0x008fea0003900000 */
[----:B------:R-:W3:Y:S02]  /*1b390*/  @!P0 SYNCS.PHASECHK.TRANS64 P0, [R0+URZ+0x28860], R3 ;  /* 0x02886003000085a7 */ /* 0x000ee4000800007f */
[----:B---3--:R-:W-:Y:S05]  /*1b3a0*/  @!P0 BRA `(.L_x_1376) ;  /* 0xfffffffc00f08947 */ /* 0x008fea000383ffff */
[----:B------:R-:W-:Y:S05]  /*1b3b0*/  BRA `(.L_x_1439) ;  /* 0xffffffd400207947 */ /* 0x000fea000383ffff */
.L_x_1383:
[----:B--2---:R-:W2:Y:S01]  /*1b3c0*/  LDL R3, [R1] ;  /* 0x0000000001037983 */ /* 0x004ea20000100800 */
[----:B------:R-:W-:Y:S01]  /*1b3d0*/  BSSY B0, `(.L_x_1440) ;  /* 0x0000008000007945 */ /* 0x000fe20003800000 */
[----:B0-----:R-:W-:Y:S02]  /*1b3e0*/  IMAD.MOV.U32 R12, RZ, RZ, RZ ;  /* 0x000000ffff0c7224 */ /* 0x001fe400078e00ff */
[----:B------:R-:W-:Y:S02]  /*1b3f0*/  IMAD.MOV.U32 R11, RZ, RZ, 0x1f ;  /* 0x0000001fff0b7424 */ /* 0x000fe400078e00ff */
[----:B------:R-:W-:Y:S02]  /*1b400*/  IMAD.MOV.U32 R15, RZ, RZ, -0x1 ;  /* 0xffffffffff0f7424 */ /* 0x000fe400078e00ff */
[----:B--2---:R-:W-:-:S07]  /*1b410*/  IMAD.MOV.U32 R13, RZ, RZ, R3 ;  /* 0x000000ffff0d7224 */ /* 0x004fce00078e0003 */
[----:B-1-3--:R-:W-:Y:S05]  /*1b420*/  WARPSYNC.COLLECTIVE R15, `(.L_x_1441) ;  /* 0x000000000f087348 */ /* 0x00afea0003c00000 */
[----:B------:R0:W2:Y:S02]  /*1b430*/  SHFL.IDX P6, R14, R13, R12, R11 ;  /* 0x0000000c0d0e7389 */ /* 0x0000a400000c000b */
[----:B0123--:R-:W-:Y:S01]  /*1b440*/  ENDCOLLECTIVE ;  /* 0x000000000000791b */ /* 0x00ffe20003800000 */
.L_x_1441:
[----:B------:R-:W-:Y:S05]  /*1b450*/  BSYNC B0 ;  /* 0x0000000000007941 */ /* 0x000fea0003800000 */
.L_x_1440:
        /* <DEDUP_REMOVED lines=9> */
.L_x_1442:
[----:B------:R-:W-:Y:S01]  /*1b4f0*/  ULDC UR4, c[0x0][0xc3c] ;  /* 0x00030f0000047ab9 */ /* 0x000fe20000000800 */
        /* <DEDUP_REMOVED lines=12> */
[C---:B------:R-:W-:Y:S02]  /*1b5c0*/  ISETP.GE.U32.AND P3, PT, R16.reuse, 0x4, PT ;  /* 0x000000041000780c */ /* 0x040fe40003f66070 */
[C---:B------:R-:W-:Y:S02]  /*1b5d0*/  ISETP.GE.U32.AND P4, PT, R16.reuse, 0x8, PT ;  /* 0x000000081000780c */ /* 0x040fe40003f86070 */
[----:B------:R-:W-:Y:S01]  /*1b5e0*/  ISETP.GE.U32.AND P5, PT, R16, 0x10, PT ;  /* 0x000000101000780c */ /* 0x000fe20003fa6070 */
[----:B--2---:R-:W-:Y:S01]  /*1b5f0*/  @!P1 IMAD.MOV.U32 R5, RZ, RZ, R6 ;  /* 0x000000ffff059224 */ /* 0x004fe200078e0006 */
[----:B------:R-:W-:-:S02]  /*1b600*/  CS2R R6, SRZ ;  /* 0x0000000000067805 */ /* 0x000fc4000001ff00 */
[----:B---3--:R-:W-:Y:S01]  /*1b610*/  @!P1 IMAD.MOV.U32 R7, RZ, RZ, R4 ;  /* 0x000000ffff079224 */ /* 0x008fe200078e0004 */
[----:B------:R-:W-:-:S03]  /*1b620*/  ISETP.NE.AND P1, PT, R16, RZ, PT ;  /* 0x000000ff1000720c */ /* 0x000fc60003f25270 */
[----:B------:R-:W-:-:S04]  /*1b630*/  IMAD R2, R7, R5, RZ ;  /* 0x0000000507027224 */ /* 0x000fc800078e02ff */
[----:B------:R-:W-:-:S07]  /*1b640*/  IMAD.MOV.U32 R13, RZ, RZ, R2 ;  /* 0x000000ffff0d7224 */ /* 0x000fce00078e0002 */
[----:B------:R-:W-:Y:S05]  /*1b650*/  WARPSYNC.COLLECTIVE R15, `(.L_x_1443) ;  /* 0x000000000f087348 */ /* 0x000fea0003c00000 */
[----:B------:R0:W1:Y:S02]  /*1b660*/  SHFL.UP P6, R14, R13, R12, R11 ;  /* 0x0400000c0d0e7389 */ /* 0x00006400000c000b */
[----:B01----:R-:W-:Y:S01]  /*1b670*/  ENDCOLLECTIVE ;  /* 0x000000000000791b */ /* 0x003fe20003800000 */
.L_x_1443:
[----:B------:R-:W-:Y:S01]  /*1b680*/  IMAD.MOV.U32 R12, RZ, RZ, 0x2 ;  /* 0x00000002ff0c7424 */ /* 0x000fe200078e00ff */
[----:B------:R-:W-:-:S05]  /*1b690*/  SEL R3, R14, RZ, P1 ;  /* 0x000000ff0e037207 */ /* 0x000fca0000800000 */
[----:B------:R-:W-:-:S04]  /*1b6a0*/  IMAD.IADD R2, R2, 0x1, R3 ;  /* 0x0000000102027824 */ /* 0x000fc800078e0203 */
[----:B------:R-:W-:-:S07]  /*1b6b0*/  IMAD.MOV.U32 R13, RZ, RZ, R2 ;  /* 0x000000ffff0d7224 */ /* 0x000fce00078e0002 */
[----:B------:R-:W-:Y:S05]  /*1b6c0*/  WARPSYNC.COLLECTIVE R15, `(.L_x_1444) ;  /* 0x000000000f087348 */ /* 0x000fea0003c00000 */
[----:B------:R0:W1:Y:S02]  /*1b6d0*/  SHFL.UP P6, R14, R13, R12, R11 ;  /* 0x0400000c0d0e7389 */ /* 0x00006400000c000b */
[----:B01----:R-:W-:Y:S01]  /*1b6e0*/  ENDCOLLECTIVE ;  /* 0x000000000000791b */ /* 0x003fe20003800000 */
.L_x_1444:
[----:B------:R-:W-:Y:S01]  /*1b6f0*/  IMAD.MOV.U32 R12, RZ, RZ, 0x4 ;  /* 0x00000004ff0c7424 */ /* 0x000fe200078e00ff */
[----:B------:R-:W-:-:S05]  /*1b700*/  SEL R3, R14, RZ, P2 ;  /* 0x000000ff0e037207 */ /* 0x000fca0001000000 */
[----:B------:R-:W-:-:S04]  /*1b710*/  IMAD.IADD R2, R2, 0x1, R3 ;  /* 0x0000000102027824 */ /* 0x000fc800078e0203 */
[----:B------:R-:W-:-:S07]  /*1b720*/  IMAD.MOV.U32 R13, RZ, RZ, R2 ;  /* 0x000000ffff0d7224 */ /* 0x000fce00078e0002 */
[----:B------:R-:W-:Y:S05]  /*1b730*/  WARPSYNC.COLLECTIVE R15, `(.L_x_1445) ;  /* 0x000000000f087348 */ /* 0x000fea0003c00000 */
[----:B------:R0:W1:Y:S02]  /*1b740*/  SHFL.UP P6, R14, R13, R12, R11 ;  /* 0x0400000c0d0e7389 */ /* 0x00006400000c000b */
[----:B01----:R-:W-:Y:S01]  /*1b750*/  ENDCOLLECTIVE ;  /* 0x000000000000791b */ /* 0x003fe20003800000 */
.L_x_1445:
[----:B------:R-:W-:Y:S01]  /*1b760*/  IMAD.MOV.U32 R12, RZ, RZ, 0x8 ;  /* 0x00000008ff0c7424 */ /* 0x000fe200078e00ff */
[----:B------:R-:W-:-:S05]  /*1b770*/  SEL R3, R14, RZ, P3 ;  /* 0x000000ff0e037207 */ /* 0x000fca0001800000 */
[----:B------:R-:W-:-:S04]  /*1b780*/  IMAD.IADD R2, R2, 0x1, R3 ;  /* 0x0000000102027824 */ /* 0x000fc800078e0203 */
[----:B------:R-:W-:-:S07]  /*1b790*/  IMAD.MOV.U32 R13, RZ, RZ, R2 ;  /* 0x000000ffff0d7224 */ /* 0x000fce00078e0002 */
[----:B------:R-:W-:Y:S05]  /*1b7a0*/  WARPSYNC.COLLECTIVE R15, `(.L_x_1446) ;  /* 0x000000000f087348 */ /* 0x000fea0003c00000 */
[----:B------:R0:W1:Y:S02]  /*1b7b0*/  SHFL.UP P6, R14, R13, R12, R11 ;  /* 0x0400000c0d0e7389 */ /* 0x00006400000c000b */
[----:B01----:R-:W-:Y:S01]  /*1b7c0*/  ENDCOLLECTIVE ;  /* 0x000000000000791b */ /* 0x003fe20003800000 */
.L_x_1446:
[----:B------:R-:W-:Y:S01]  /*1b7d0*/  IMAD.MOV.U32 R12, RZ, RZ, 0x10 ;  /* 0x00000010ff0c7424 */ /* 0x000fe200078e00ff */
[----:B------:R-:W-:-:S05]  /*1b7e0*/  SEL R3, R14, RZ, P4 ;  /* 0x000000ff0e037207 */ /* 0x000fca0002000000 */
[----:B------:R-:W-:-:S04]  /*1b7f0*/  IMAD.IADD R2, R2, 0x1, R3 ;  /* 0x0000000102027824 */ /* 0x000fc800078e0203 */
[----:B------:R-:W-:-:S07]  /*1b800*/  IMAD.MOV.U32 R13, RZ, RZ, R2 ;  /* 0x000000ffff0d7224 */ /* 0x000fce00078e0002 */
[----:B------:R-:W-:Y:S05]  /*1b810*/  WARPSYNC.COLLECTIVE R15, `(.L_x_1447) ;  /* 0x000000000f087348 */ /* 0x000fea0003c00000 */
[----:B------:R0:W1:Y:S02]  /*1b820*/  SHFL.UP P6, R14, R13, R12, R11 ;  /* 0x0400000c0d0e7389 */ /* 0x00006400000c000b */
[----:B01----:R-:W-:Y:S01]  /*1b830*/  ENDCOLLECTIVE ;  /* 0x000000000000791b */ /* 0x003fe20003800000 */
.L_x_1447:
[----:B------:R-:W-:Y:S02]  /*1b840*/  IMAD.MOV.U32 R12, RZ, RZ, 0x1f ;  /* 0x0000001fff0c7424 */ /* 0x000fe400078e00ff */
[----:B------:R-:W-:Y:S01]  /*1b850*/  IMAD.MOV.U32 R11, RZ, RZ, 0x1f ;  /* 0x0000001fff0b7424 */ /* 0x000fe200078e00ff */
[----:B------:R-:W-:-:S05]  /*1b860*/  SEL R3, R14, RZ, P5 ;  /* 0x000000ff0e037207 */ /* 0x000fca0002800000 */
[----:B------:R-:W-:-:S04]  /*1b870*/  IMAD.IADD R2, R2, 0x1, R3 ;  /* 0x0000000102027824 */ /* 0x000fc800078e0203 */
[----:B------:R-:W-:-:S07]  /*1b880*/  IMAD.MOV.U32 R13, RZ, RZ, R2 ;  /* 0x000000ffff0d7224 */ /* 0x000fce00078e0002 */
[----:B------:R-:W-:Y:S05]  /*1b890*/  WARPSYNC.COLLECTIVE R15, `(.L_x_1448) ;  /* 0x000000000f087348 */ /* 0x000fea0003c00000 */
[----:B------:R0:W1:Y:S02]  /*1b8a0*/  SHFL.IDX P6, R14, R13, R12, R11 ;  /* 0x0000000c0d0e7389 */ /* 0x00006400000c000b */
[----:B01----:R-:W-:Y:S01]  /*1b8b0*/  ENDCOLLECTIVE ;  /* 0x000000000000791b */ /* 0x003fe20003800000 */
.L_x_1448:
[----:B------:R-:W-:Y:S01]  /*1b8c0*/  IMAD.MOV.U32 R10, RZ, RZ, R14 ;  /* 0x000000ffff0a7224 */ /* 0x000fe200078e000e */
[----:B------:R-:W-:Y:S06]  /*1b8d0*/  BRA `(.L_x_1449) ;  /* 0xffffffd400a87947 */ /* 0x000fec000383ffff */
.L_x_1386:
[----:B------:R-:W-:Y:S01]  /*1b8e0*/  BSSY B0, `(.L_x_1450) ;  /* 0x0000008000007945 */ /* 0x000fe20003800000 */
[----:B------:R-:W-:Y:S02]  /*1b8f0*/  IMAD.MOV.U32 R13, RZ, RZ, R2 ;  /* 0x000000ffff0d7224 */ /* 0x000fe400078e0002 */
[----:B------:R-:W-:Y:S02]  /*1b900*/  IMAD.MOV.U32 R12, RZ, RZ, 0x1 ;  /* 0x00000001ff0c7424 */ /* 0x000fe400078e00ff */
[----:B------:R-:W-:Y:S02]  /*1b910*/  IMAD.MOV.U32 R11, RZ, RZ, RZ ;  /* 0x000000ffff0b7224 */ /* 0x000fe400078e00ff */
[----:B------:R-:W-:-:S07]  /*1b920*/  IMAD.MOV.U32 R15, RZ, RZ, -0x1 ;  /* 0xffffffffff0f7424 */ /* 0x000fce00078e00ff */
[----:B------:R-:W-:Y:S05]  /*1b930*/  WARPSYNC.COLLECTIVE R15, `(.L_x_1451) ;  /* 0x000000000f087348 */ /* 0x000fea0003c00000 */
[----:B------:R0:W1:Y:S02]  /*1b940*/  SHFL.UP P6, R14, R13, R12, R11 ;  /* 0x0400000c0d0e7389 */ /* 0x00006400000c000b */
[----:B01----:R-:W-:Y:S01]  /*1b950*/  ENDCOLLECTIVE ;  /* 0x000000000000791b */ /* 0x003fe20003800000 */
.L_x_1451:
[----:B------:R-:W-:Y:S05]  /*1b960*/  BSYNC B0 ;  /* 0x0000000000007941 */ /* 0x000fea0003800000 */
.L_x_1450:
[----:B------:R-:W-:Y:S01]  /*1b970*/  SEL R3, R14, RZ, P1 ;  /* 0x000000ff0e037207 */ /* 0x000fe20000800000 */
[----:B------:R-:W-:Y:S02]  /*1b980*/  IMAD.MOV.U32 R12, RZ, RZ, 0x2 ;  /* 0x00000002ff0c7424 */ /* 0x000fe400078e00ff */
[----:B------:R-:W-:Y:S02]  /*1b990*/  IMAD.MOV.U32 R11, RZ, RZ, RZ ;  /* 0x000000ffff0b7224 */ /* 0x000fe400078e00ff */
[----:B------:R-:W-:Y:S02]  /*1b9a0*/  IMAD.IADD R2, R2, 0x1, R3 ;  /* 0x0000000102027824 */ /* 0x000fe400078e0203 */
[----:B------:R-:W-:Y:S02]  /*1b9b0*/  IMAD.MOV.U32 R15, RZ, RZ, -0x1 ;  /* 0xffffffffff0f7424 */ /* 0x000fe400078e00ff */
[----:B------:R-:W-:-:S07]  /*1b9c0*/  IMAD.MOV.U32 R13, RZ, RZ, R2 ;  /* 0x000000ffff0d7224 */ /* 0x000fce00078e0002 */
[----:B------:R-:W-:Y:S05]  /*1b9d0*/  WARPSYNC.COLLECTIVE R15, `(.L_x_1452) ;  /* 0x000000000f087348 */ /* 0x000fea0003c00000 */
[----:B------:R0:W1:Y:S02]  /*1b9e0*/  SHFL.UP P6, R14, R13, R12, R11 ;  /* 0x0400000c0d0e7389 */ /* 0x00006400000c000b */
[----:B01----:R-:W-:Y:S01]  /*1b9f0*/  ENDCOLLECTIVE ;  /* 0x000000000000791b */ /* 0x003fe20003800000 */
.L_x_1452:
[----:B------:R-:W-:Y:S01]  /*1ba00*/  IMAD.MOV.U32 R12, RZ, RZ, 0x4 ;  /* 0x00000004ff0c7424 */ /* 0x000fe200078e00ff */
[----:B------:R-:W-:-:S05]  /*1ba10*/  SEL R3, R14, RZ, P2 ;  /* 0x000000ff0e037207 */ /* 0x000fca0001000000 */
[----:B------:R-:W-:-:S04]  /*1ba20*/  IMAD.IADD R2, R2, 0x1, R3 ;  /* 0x0000000102027824 */ /* 0x000fc800078e0203 */
[----:B------:R-:W-:-:S07]  /*1ba30*/  IMAD.MOV.U32 R13, RZ, RZ, R2 ;  /* 0x000000ffff0d7224 */ /* 0x000fce00078e0002 */
[----:B------:R-:W-:Y:S05]  /*1ba40*/  WARPSYNC.COLLECTIVE R15, `(.L_x_1453) ;  /* 0x000000000f087348 */ /* 0x000fea0003c00000 */
[----:B------:R0:W1:Y:S02]  /*1ba50*/  SHFL.UP P6, R14, R13, R12, R11 ;  /* 0x0400000c0d0e7389 */ /* 0x00006400000c000b */
[----:B01----:R-:W-:Y:S01]  /*1ba60*/  ENDCOLLECTIVE ;  /* 0x000000000000791b */ /* 0x003fe20003800000 */
.L_x_1453:
[----:B------:R-:W-:Y:S01]  /*1ba70*/  IMAD.MOV.U32 R12, RZ, RZ, 0x8 ;  /* 0x00000008ff0c7424 */ /* 0x000fe200078e00ff */
[----:B------:R-:W-:-:S05]  /*1ba80*/  SEL R3, R14, RZ, P3 ;  /* 0x000000ff0e037207 */ /* 0x000fca0001800000 */
[----:B------:R-:W-:-:S04]  /*1ba90*/  IMAD.IADD R2, R2, 0x1, R3 ;  /* 0x0000000102027824 */ /* 0x000fc800078e0203 */
[----:B------:R-:W-:-:S07]  /*1baa0*/  IMAD.MOV.U32 R13, RZ, RZ, R2 ;  /* 0x000000ffff0d7224 */ /* 0x000fce00078e0002 */
[----:B------:R-:W-:Y:S05]  /*1bab0*/  WARPSYNC.COLLECTIVE R15, `(.L_x_1454) ;  /* 0x000000000f087348 */ /* 0x000fea0003c00000 */
[----:B------:R0:W1:Y:S02]  /*1bac0*/  SHFL.UP P6, R14, R13, R12, R11 ;  /* 0x0400000c0d0e7389 */ /* 0x00006400000c000b */
[----:B01----:R-:W-:Y:S01]  /*1bad0*/  ENDCOLLECTIVE ;  /* 0x000000000000791b */ /* 0x003fe20003800000 */
.L_x_1454:
[----:B------:R-:W-:Y:S01]  /*1bae0*/  IMAD.MOV.U32 R12, RZ, RZ, 0x10 ;  /* 0x00000010ff0c7424 */ /* 0x000fe200078e00ff */
[----:B------:R-:W-:-:S05]  /*1baf0*/  SEL R3, R14, RZ, P4 ;  /* 0x000000ff0e037207 */ /* 0x000fca0002000000 */
[----:B------:R-:W-:-:S04]  /*1bb00*/  IMAD.IADD R2, R2, 0x1, R3 ;  /* 0x0000000102027824 */ /* 0x000fc800078e0203 */
[----:B------:R-:W-:-:S07]  /*1bb10*/  IMAD.MOV.U32 R13, RZ, RZ, R2 ;  /* 0x000000ffff0d7224 */ /* 0x000fce00078e0002 */
[----:B------:R-:W-:Y:S05]  /*1bb20*/  WARPSYNC.COLLECTIVE R15, `(.L_x_1455) ;  /* 0x000000000f087348 */ /* 0x000fea0003c00000 */
[----:B------:R0:W1:Y:S02]  /*1bb30*/  SHFL.UP P6, R14, R13, R12, R11 ;  /* 0x0400000c0d0e7389 */ /* 0x00006400000c000b */
[----:B01----:R-:W-:Y:S01]  /*1bb40*/  ENDCOLLECTIVE ;  /* 0x000000000000791b */ /* 0x003fe20003800000 */
.L_x_1455:
        /* <DEDUP_REMOVED lines=8> */
.L_x_1456:
[----:B------:R-:W-:Y:S01]  /*1bbd0*/  IMAD.MOV.U32 R10, RZ, RZ, R14 ;  /* 0x000000ffff0a7224 */ /* 0x000fe200078e000e */
[----:B------:R-:W-:Y:S06]  /*1bbe0*/  BRA `(.L_x_1457) ;  /* 0xffffffd400907947 */ /* 0x000fec000383ffff */
.L_x_1388:
[----:B------:R-:W-:Y:S01]  /*1bbf0*/  BSSY B0, `(.L_x_1458) ;  /* 0x0000006000007945 */ /* 0x000fe20003800000 */
[----:B------:R-:W-:Y:S01]  /*1bc00*/  PLOP3.LUT P6, PT, P6, PT, PT, 0x8, 0x0 ;  /* 0x000000000000781c */ /* 0x000fe200037ce170 */
[----:B------:R-:W-:-:S12]  /*1bc10*/  IMAD.MOV.U32 R15, RZ, RZ, -0x1 ;  /* 0xffffffffff0f7424 */ /* 0x000fd800078e00ff */
[----:B0-----:R-:W-:Y:S05]  /*1bc20*/  WARPSYNC.COLLECTIVE R15, `(.L_x_1459) ;  /* 0x000000000f087348 */ /* 0x001fea0003c00000 */
[----:B------:R-:W-:Y:S01]  /*1bc30*/  VOTE.ANY R14, PT, P6 ;  /* 0x00000000000e7806 */ /* 0x000fe200030e0100 */
[----:B0-----:R-:W-:Y:S06]  /*1bc40*/  ENDCOLLECTIVE ;  /* 0x000000000000791b */ /* 0x001fec0003800000 */
.L_x_1459:
[----:B------:R-:W-:Y:S05]  /*1bc50*/  BSYNC B0 ;  /* 0x0000000000007941 */ /* 0x000fea0003800000 */
.L_x_1458:
[----:B------:R0:W5:Y:S01]  /*1bc60*/  LDL.LU R16, [R1+0xc] ;  /* 0x00000c0001107983 */ /* 0x0001620000300800 */
[----:B------:R-:W-:Y:S02]  /*1bc70*/  IMAD.MOV.U32 R3, RZ, RZ, R14 ;  /* 0x000000ffff037224 */ /* 0x000fe400078e000e */
[----:B------:R-:W-:Y:S02]  /*1bc80*/  IMAD.MOV.U32 R13, RZ, RZ, R5 ;  /* 0x000000ffff0d7224 */ /* 0x000fe400078e0005 */
[----:B------:R-:W1:Y:S01]  /*1bc90*/  POPC R9, R3 ;  /* 0x0000000300097309 */ /* 0x000e620000000000 */
[----:B------:R-:W-:Y:S02]  /*1bca0*/  IMAD.MOV.U32 R11, RZ, RZ, 0x1f ;  /* 0x0000001fff0b7424 */ /* 0x000fe400078e00ff */
[----:B------:R-:W-:Y:S02]  /*1bcb0*/  IMAD.MOV.U32 R15, RZ, RZ, -0x1 ;  /* 0xffffffffff0f7424 */ /* 0x000fe400078e00ff */
[----:B01----:R-:W-:-:S07]  /*1bcc0*/  IMAD.MOV.U32 R12, RZ, RZ, R9 ;  /* 0x000000ffff0c7224 */ /* 0x003fce00078e0009 */
[----:B-----5:R-:W-:Y:S05]  /*1bcd0*/  WARPSYNC.COLLECTIVE R15, `(.L_x_1460) ;  /* 0x000000000f087348 */ /* 0x020fea0003c00000 */
[----:B------:R0:W1:Y:S02]  /*1bce0*/  SHFL.IDX P6, R14, R13, R12, R11 ;  /* 0x0000000c0d0e7389 */ /* 0x00006400000c000b */
[----:B01---5:R-:W-:Y:S01]  /*1bcf0*/  ENDCOLLECTIVE ;  /* 0x000000000000791b */ /* 0x023fe20003800000 */
.L_x_1460:
[----:B------:R-:W-:Y:S02]  /*1bd00*/  IMAD.MOV.U32 R13, RZ, RZ, R7 ;  /* 0x000000ffff0d7224 */ /* 0x000fe400078e0007 */
[----:B------:R-:W-:-:S07]  /*1bd10*/  IMAD.MOV.U32 R4, RZ, RZ, R14 ;  /* 0x000000ffff047224 */ /* 0x000fce00078e000e */
[----:B------:R-:W-:Y:S05]  /*1bd20*/  WARPSYNC.COLLECTIVE R15, `(.L_x_1461) ;  /* 0x000000000f087348 */ /* 0x000fea0003c00000 */
[----:B------:R0:W1:Y:S02]  /*1bd30*/  SHFL.IDX P6, R14, R13, R12, R11 ;  /* 0x0000000c0d0e7389 */ /* 0x00006400000c000b */
[----:B01----:R-:W-:Y:S01]  /*1bd40*/  ENDCOLLECTIVE ;  /* 0x000000000000791b */ /* 0x003fe20003800000 */
.L_x_1461:
[----:B------:R-:W-:Y:S02]  /*1bd50*/  IMAD.MOV.U32 R7, RZ, RZ, R14 ;  /* 0x000000ffff077224 */ /* 0x000fe400078e000e */
[----:B------:R-:W-:-:S05]  /*1bd60*/  IMAD.IADD R5, R9, 0x1, R16 ;  /* 0x0000000109057824 */ /* 0x000fca00078e0210 */
[----:B------:R0:W-:Y:S01]  /*1bd70*/  STL [R1+0xc], R5 ;  /* 0x00000c0501007387 */ /* 0x0001e20000100800 */
[----:B------:R-:W-:Y:S05]  /*1bd80*/  BRA `(.L_x_1462) ;  /* 0xffffffd400707947 */ /* 0x000fea000383ffff */
.L_x_1390:
[----:B------:R-:W-:Y:S01]  /*1bd90*/  BSSY B0, `(.L_x_1463) ;  /* 0x0000008000007945 */ /* 0x000fe20003800000 */
[----:B------:R-:W-:Y:S02]  /*1bda0*/  IMAD.MOV.U32 R13, RZ, RZ, R2 ;  /* 0x000000ffff0d7224 */ /* 0x000fe400078e0002 */
[----:B------:R-:W-:Y:S02]  /*1bdb0*/  IMAD.MOV.U32 R12, RZ, RZ, R9 ;  /* 0x000000ffff0c7224 */ /* 0x000fe400078e0009 */
[----:B------:R-:W-:Y:S02]  /*1bdc0*/  IMAD.MOV.U32 R11, RZ, RZ, 0x1f ;  /* 0x0000001fff0b7424 */ /* 0x000fe400078e00ff */
[----:B------:R-:W-:-:S07]  /*1bdd0*/  IMAD.MOV.U32 R15, RZ, RZ, -0x1 ;  /* 0xffffffffff0f7424 */ /* 0x000fce00078e00ff */
[----:B0-----:R-:W-:Y:S05]  /*1bde0*/  WARPSYNC.COLLECTIVE R15, `(.L_x_1464) ;  /* 0x000000000f087348 */ /* 0x001fea0003c00000 */
[----:B------:R1:W2:Y:S02]  /*1bdf0*/  SHFL.IDX P6, R14, R13, R12, R11 ;  /* 0x0000000c0d0e7389 */ /* 0x0002a400000c000b */
[----:B012---:R-:W-:Y:S01]  /*1be00*/  ENDCOLLECTIVE ;  /* 0x000000000000791b */ /* 0x007fe20003800000 */
.L_x_1464:
[----:B------:R-:W-:Y:S05]  /*1be10*/  BSYNC B0 ;  /* 0x0000000000007941 */ /* 0x000fea0003800000 */
.L_x_1463:
[----:B------:R-:W-:Y:S01]  /*1be20*/  IMAD.MOV.U32 R6, RZ, RZ, R14 ;  /* 0x000000ffff067224 */ /* 0x000fe200078e000e */
[----:B------:R-:W-:Y:S06]  /*1be30*/  BRA `(.L_x_1389) ;  /* 0xffffffd4005c7947 */ /* 0x000fec000383ffff */
.L_x_1396:
[----:B0-----:R0:W1:Y:S02]  /*1be40*/  SYNCS.PHASECHK.TRANS64.TRYWAIT P0, [R0+URZ+0x28820], R3 ;  /* 0x02882003000075a7 */ /* 0x001064000800017f */
[----:B-1----:R-:W-:Y:S05]  /*1be50*/  @!P0 NANOSLEEP.SYNCS 0x989680 ;  /* 0x009896800000895d */ /* 0x002fea0003900000 */
[----:B------:R-:W1:Y:S02]  /*1be60*/  @!P0 SYNCS.PHASECHK.TRANS64 P0, [R0+URZ+0x28820], R3 ;  /* 0x02882003000085a7 */ /* 0x000e64000800007f */
[----:B-1----:R-:W-:Y:S05]  /*1be70*/  @!P0 BRA `(.L_x_1396) ;  /* 0xfffffffc00f08947 */ /* 0x002fea000383ffff */
[----:B------:R-:W-:Y:S05]  /*1be80*/  BRA `(.L_x_1465) ;  /* 0xffffffdc00f87947 */ /* 0x000fea000383ffff */
.L_x_1397:
[----:B------:R-:W1:Y:S01]  /*1be90*/  S2R R2, SR_TID.X ;  /* 0x0000000000027919 */ /* 0x000e620000002100 */
[----:B------:R-:W-:Y:S01]  /*1bea0*/  BSSY B0, `(.L_x_1466) ;  /* 0x000000a000007945 */ /* 0x000fe20003800000 */
[----:B------:R-:W-:Y:S02]  /*1beb0*/  IMAD.MOV.U32 R12, RZ, RZ, RZ ;  /* 0x000000ffff0c7224 */ /* 0x000fe400078e00ff */
[----:B---3--:R-:W-:Y:S02]  /*1bec0*/  IMAD.MOV.U32 R11, RZ, RZ, 0x1f ;  /* 0x0000001fff0b7424 */ /* 0x008fe400078e00ff */
[----:B------:R-:W-:Y:S01]  /*1bed0*/  IMAD.MOV.U32 R15, RZ, RZ, -0x1 ;  /* 0xffffffffff0f7424 */ /* 0x000fe200078e00ff */
[----:B-1----:R-:W-:-:S04]  /*1bee0*/  SHF.R.U32.HI R2, RZ, 0x5, R2 ;  /* 0x00000005ff027819 */ /* 0x002fc80000011602 */
[----:B------:R-:W-:-:S05]  /*1bef0*/  LOP3.LUT R2, R2, 0x3, RZ, 0xc0, !PT ;  /* 0x0000000302027812 */ /* 0x000fca00078ec0ff */
[----:B------:R-:W-:-:S07]  /*1bf00*/  IMAD.MOV.U32 R13, RZ, RZ, R2 ;  /* 0x000000ffff0d7224 */ /* 0x000fce00078e0002 */
[----:B0-----:R-:W-:Y:S05]  /*1bf10*/  WARPSYNC.COLLECTIVE R15, `(.L_x_1467) ;  /* 0x000000000f087348 */ /* 0x001fea0003c00000 */
[----:B------:R1:W2:Y:S02]  /*1bf20*/  SHFL.IDX P6, R14, R13, R12, R11 ;  /* 0x0000000c0d0e7389 */ /* 0x0002a400000c000b */
[----:B012---:R-:W-:Y:S01]  /*1bf30*/  ENDCOLLECTIVE ;  /* 0x000000000000791b */ /* 0x007fe20003800000 */
.L_x_1467:
[----:B------:R-:W-:Y:S05]  /*1bf40*/  BSYNC B0 ;  /* 0x0000000000007941 */ /* 0x000fea0003800000 */
.L_x_1466:
[----:B------:R-:W-:Y:S05]  /*1bf50*/  BRA `(.L_x_1468) ;  /* 0xffffffdc00e07947 */ /* 0x000fea000383ffff */
.L_x_1400:
[----:B------:R-:W-:Y:S01]  /*1bf60*/  BSSY B1, `(.L_x_1469) ;  /* 0x0000006000017945 */ /* 0x000fe20003800000 */
[----:B------:R-:W-:-:S07]  /*1bf70*/  IMAD.MOV.U32 R15, RZ, RZ, -0x1 ;  /* 0xffffffffff0f7424 */ /* 0x000fce00078e00ff */
[----:B01-3--:R-:W-:Y:S05]  /*1bf80*/  WARPSYNC.COLLECTIVE R15, `(.L_x_1470) ;  /* 0x000000000f0c7348 */ /* 0x00bfea0003c00000 */
[----:B------:R-:W-:Y:S02]  /*1bf90*/  ELECT P6, UR62, PT ;  /* 0x00000000003e782f */ /* 0x000fe400038c0000 */
[----:B------:R-:W-:Y:S01]  /*1bfa0*/  MOV R14, UR62 ;  /* 0x0000003e000e7c02 */ /* 0x000fe20008000f00 */
[----:B01-3--:R-:W-:Y:S10]  /*1bfb0*/  ENDCOLLECTIVE ;  /* 0x000000000000791b */ /* 0x00bff40003800000 */
.L_x_1470:
[----:B------:R-:W-:Y:S05]  /*1bfc0*/  BSYNC B1 ;  /* 0x0000000000017941 */ /* 0x000fea0003800000 */
.L_x_1469:
[----:B------:R-:W-:Y:S05]  /*1bfd0*/  BRA `(.L_x_1471) ;  /* 0xffffffdc00d87947 */ /* 0x000fea000383ffff */
.L_x_1402:
[----:B0-----:R0:W1:Y:S02]  /*1bfe0*/  SYNCS.PHASECHK.TRANS64.TRYWAIT P0, [R6+URZ], R5 ;  /* 0x00000005060075a7 */ /* 0x001064000800017f */
[----:B-1----:R-:W-:Y:S05]  /*1bff0*/  @!P0 NANOSLEEP.SYNCS 0x989680 ;  /* 0x009896800000895d */ /* 0x002fea0003900000 */
[----:B------:R-:W1:Y:S02]  /*1c000*/  @!P0 SYNCS.PHASECHK.TRANS64 P0, [R6+URZ], R5 ;  /* 0x00000005060085a7 */ /* 0x000e64000800007f */
[----:B-1----:R-:W-:Y:S05]  /*1c010*/  @!P0 BRA `(.L_x_1402) ;  /* 0xfffffffc00f08947 */ /* 0x002fea000383ffff */
[----:B------:R-:W-:Y:S05]  /*1c020*/  BRA `(.L_x_1472) ;  /* 0xffffffe000107947 */ /* 0x000fea000383ffff */
.L_x_1403:
[----:B-1----:R1:W2:Y:S02]  /*1c030*/  SYNCS.PHASECHK.TRANS64.TRYWAIT P0, [R7+URZ], R2 ;  /* 0x00000002070075a7 */ /* 0x0022a4000800017f */
[----:B--2---:R-:W-:Y:S05]  /*1c040*/  @!P0 NANOSLEEP.SYNCS 0x989680 ;  /* 0x009896800000895d */ /* 0x004fea0003900000 */
[----:B------:R-:W2:Y:S02]  /*1c050*/  @!P0 SYNCS.PHASECHK.TRANS64 P0, [R7+URZ], R2 ;  /* 0x00000002070085a7 */ /* 0x000ea4000800007f */
[----:B--2---:R-:W-:Y:S05]  /*1c060*/  @!P0 BRA `(.L_x_1403) ;  /* 0xfffffffc00f08947 */ /* 0x004fea000383ffff */
[----:B------:R-:W-:Y:S05]  /*1c070*/  BRA `(.L_x_1473) ;  /* 0xffffffe000047947 */ /* 0x000fea000383ffff */
.L_x_1405:
[----:B--2---:R2:W4:Y:S02]  /*1c080*/  SYNCS.PHASECHK.TRANS64.TRYWAIT P0, [R4+URZ], R5 ;  /* 0x00000005040075a7 */ /* 0x004524000800017f */
[----:B----4-:R-:W-:Y:S05]  /*1c090*/  @!P0 NANOSLEEP.SYNCS 0x989680 ;  /* 0x009896800000895d */ /* 0x010fea0003900000 */
[----:B------:R-:W4:Y:S02]  /*1c0a0*/  @!P0 SYNCS.PHASECHK.TRANS64 P0, [R4+URZ], R5 ;  /* 0x00000005040085a7 */ /* 0x000f24000800007f */
[----:B----4-:R-:W-:Y:S05]  /*1c0b0*/  @!P0 BRA `(.L_x_1405) ;  /* 0xfffffffc00f08947 */ /* 0x010fea000383ffff */
[----:B------:R-:W-:Y:S05]  /*1c0c0*/  BRA `(.L_x_1474) ;  /* 0xffffffe000087947 */ /* 0x000fea000383ffff */
.L_x_1475:
        /* <DEDUP_REMOVED lines=11> */
.L_x_3095:


//--------------------- .text._ZN7cutlass13device_kernelIN5flash11enable_sm90INS1_16FlashAttnFwdSm90INS1_25CollectiveMainloopFwdSm90ILi2EN4cute5tupleIJNS5_1CILi1EEES8_S8_EEENS6_IJNS7_ILi128EEESA_SA_EEELi128ENS_6half_tEfNS_4arch4Sm90ELb0ELb1ELb1ELb1ELb0ELb1ELb0ELb1ELb1ELb1ELb1ELb0EEENS1_21CollectiveEpilogueFwdISB_S9_SC_SE_Li256ELb1ELb1ELb1ELb0EEENS1_36VarlenDynamicPersistentTileSchedulerILi128ELi128ELi256ELi128ELb1ELb1ELb1ELb1ELb0ELb1EEEEEEEEEvNT_6ParamsE --------------------------
	.section	.text._ZN7cutlass13device_kernelIN5flash11enable_sm90INS1_16FlashAttnFwdSm90INS1_25CollectiveMainloopFwdSm90ILi2EN4cute5tupleIJNS5_1CILi1EEES8_S8_EEENS6_IJNS7_ILi128EEESA_SA_EEELi128ENS_6half_tEfNS_4arch4Sm90ELb0ELb1ELb1ELb1ELb0ELb1ELb0ELb1ELb1ELb1ELb1ELb0EEENS1_21CollectiveEpilogueFwdISB_S9_SC_SE_Li256ELb1ELb1ELb1ELb0EEENS1_36VarlenDynamicPersistentTileSchedulerILi128ELi128ELi256ELi128ELb1ELb1ELb1ELb1ELb0ELb1EEEEEEEEEvNT_6ParamsE,"ax",@progbits
	.align	128
.text._ZN7cutlass13device_kernelIN5flash11enable_sm90INS1_16FlashAttnFwdSm90INS1_25CollectiveMainloopFwdSm90ILi2EN4cute5tupleIJNS5_1CILi1EEES8_S8_EEENS6_IJNS7_ILi128EEESA_SA_EEELi128ENS_6half_tEfNS_4arch4Sm90ELb0ELb1ELb1ELb1ELb0ELb1ELb0ELb1ELb1ELb1ELb1ELb0EEENS1_21CollectiveEpilogueFwdISB_S9_SC_SE_Li256ELb1ELb1ELb1ELb0EEENS1_36VarlenDynamicPersistentTileSchedulerILi128ELi128ELi256ELi128ELb1ELb1ELb1ELb1ELb0ELb1EEEEEEEEEvNT_6ParamsE:
        .type           _ZN7cutlass13device_kernelIN5flash11enable_sm90INS1_16FlashAttnFwdSm90INS1_25CollectiveMainloopFwdSm90ILi2EN4cute5tupleIJNS5_1CILi1EEES8_S8_EEENS6_IJNS7_ILi128EEESA_SA_EEELi128ENS_6half_tEfNS_4arch4Sm90ELb0ELb1ELb1ELb1ELb0ELb1ELb0ELb1ELb1ELb1ELb1ELb0EEENS1_21CollectiveEpilogueFwdISB_S9_SC_SE_Li256ELb1ELb1ELb1ELb0EEENS1_36VarlenDynamicPersistentTileSchedulerILi128ELi128ELi256ELi128ELb1ELb1ELb1ELb1ELb0ELb1EEEEEEEEEvNT_6ParamsE,@function
        .size           _ZN7cutlass13device_kernelIN5flash11enable_sm90INS1_16FlashAttnFwdSm90INS1_25CollectiveMainloopFwdSm90ILi2EN4cute5tupleIJNS5_1CILi1EEES8_S8_EEENS6_IJNS7_ILi128EEESA_SA_EEELi128ENS_6half_tEfNS_4arch4Sm90ELb0ELb1ELb1ELb1ELb0ELb1ELb0ELb1ELb1ELb1ELb1ELb0EEENS1_21CollectiveEpilogueFwdISB_S9_SC_SE_Li256ELb1ELb1ELb1ELb0EEENS1_36VarlenDynamicPersistentTileSchedulerILi128ELi128ELi256ELi128ELb1ELb1ELb1ELb1ELb0ELb1EEEEEEEEEvNT_6ParamsE,(.L_x_3096 - _ZN7cutlass13device_kernelIN5flash11enable_sm90INS1_16FlashAttnFwdSm90INS1_25CollectiveMainloopFwdSm90ILi2EN4cute5tupleIJNS5_1CILi1EEES8_S8_EEENS6_IJNS7_ILi128EEESA_SA_EEELi128ENS_6half_tEfNS_4arch4Sm90ELb0ELb1ELb1ELb1ELb0ELb1ELb0ELb1ELb1ELb1ELb1ELb0EEENS1_21CollectiveEpilogueFwdISB_S9_SC_SE_Li256ELb1ELb1ELb1ELb0EEENS1_36VarlenDynamicPersistentTileSchedulerILi128ELi128ELi256ELi128ELb1ELb1ELb1ELb1ELb0ELb1EEEEEEEEEvNT_6ParamsE)
        .other          _ZN7cutlass13device_kernelIN5flash11enable_sm90INS1_16FlashAttnFwdSm90INS1_25CollectiveMainloopFwdSm90ILi2EN4cute5tupleIJNS5_1CILi1EEES8_S8_EEENS6_IJNS7_ILi128EEESA_SA_EEELi128ENS_6half_tEfNS_4arch4Sm90ELb0ELb1ELb1ELb1ELb0ELb1ELb0ELb1ELb1ELb1ELb1ELb0EEENS1_21CollectiveEpilogueFwdISB_S9_SC_SE_Li256ELb1ELb1ELb1ELb0EEENS1_36VarlenDynamicPersistentTileSchedulerILi128ELi128ELi256ELi128ELb1ELb1ELb1ELb1ELb0ELb1EEEEEEEEEvNT_6ParamsE,@"STO_CUDA_ENTRY STV_DEFAULT"
_ZN7cutlass13device_kernelIN5flash11enable_sm90INS1_16FlashAttnFwdSm90INS1_25CollectiveMainloopFwdSm90ILi2EN4cute5tupleIJNS5_1CILi1EEES8_S8_EEENS6_IJNS7_ILi128EEESA_SA_EEELi128ENS_6half_tEfNS_4arch4Sm90ELb0ELb1ELb1ELb1ELb0ELb1ELb0ELb1ELb1ELb1ELb1ELb0EEENS1_21CollectiveEpilogueFwdISB_S9_SC_SE_Li256ELb1ELb1ELb1ELb0EEENS1_36VarlenDynamicPersistentTileSchedulerILi128ELi128ELi256ELi128ELb1ELb1ELb1ELb1ELb0ELb1EEEEEEEEEvNT_6ParamsE:
        /* <DEDUP_REMOVED lines=23> */
.L_x_1477:
[----:B------:R-:W-:Y:S05]  /*0170*/  BSYNC B0 ;  /* 0x0000000000007941 */ /* 0x000fea0003800000 */
.L_x_1476:
        /* <DEDUP_REMOVED lines=40> */
.L_x_1478:
        /* <DEDUP_REMOVED lines=22> */
.L_x_1479:
        /* <DEDUP_REMOVED lines=18> */
.L_x_1480:
        /* <DEDUP_REMOVED lines=22> */
.L_x_1481:
        /* <DEDUP_REMOVED lines=22> */
.L_x_1482:
        /* <DEDUP_REMOVED lines=9> */
.L_x_1485:
[----:B------:R-:W-:-:S08]  /*09d0*/  NOP ;  /* 0x0000000000007918 */ /* 0x000fd00000000000 */
[----:B------:R-:W0:Y:S02]  /*09e0*/  USETMAXREG.TRY_ALLOC.CTAPOOL UP0, 0xf0 ;  /* 0x000000f0000079c8 */ /* 0x000e240008000600 */
[----:B0-----:R-:W-:-:S13]  /*09f0*/  PLOP3.LUT P0, PT, PT, PT, UP0, 0x80, 0x0 ;  /* 0x000000000000781c */ /* 0x001fda0003f0f008 */
[----:B------:R-:W-:Y:S05]  /*0a00*/  @!P0 BRA `(.L_x_1485) ;  /* 0xfffffffc00f08947 */ /* 0x000fea000383ffff */
[----:B------:R-:W3:Y:S01]  /*0a10*/  LDL.LU R0, [R1+0x10] ;  /* 0x0000100001007983 */ /* 0x000ee20000300800 */
        /* <DEDUP_REMOVED lines=15> */
[----:B------:R0:W-:Y:S10]  /*0b10*/  STL [R1+0x10], R0 ;  /* 0x0000100001007387 */ /* 0x0001f40000100800 */
[----:B0-----:R-:W-:Y:S05]  /*0b20*/  @P0 BRA `(.L_x_1486) ;  /* 0x0000027c00880947 */ /* 0x001fea0003800000 */
[----:B------:R-:W2:Y:S01]  /*0b30*/  LDL.LU R14, [R1+0x64] ;  /* 0x00006400010e7983 */ /* 0x000ea20000300800 */
[----:B------:R-:W-:Y:S01]  /*0b40*/  VIADD R13, R6, 0xffffff80 ;  /* 0xffffff80060d7836 */ /* 0x000fe20000000000 */
[----:B------:R-:W-:Y:S01]  /*0b50*/  MOV R192, RZ ;  /* 0x000000ff00c07202 */ /* 0x000fe20000000f00 */
[----:B------:R-:W-:Y:S02]  /*0b60*/  VIADD R233, R2, 0x10400 ;  /* 0x0001040002e97836 */ /* 0x000fe40000000000 */
[----:B------:R-:W-:Y:S01]  /*0b70*/  IMAD.MOV.U32 R214, RZ, RZ, RZ ;  /* 0x000000ffffd67224 */ /* 0x000fe200078e00ff */
[----:B------:R-:W-:Y:S01]  /*0b80*/  SHF.R.S32.HI R0, RZ, 0x1f, R13 ;  /* 0x0000001fff007819 */ /* 0x000fe2000001140d */
[----:B------:R-:W-:Y:S02]  /*0b90*/  IMAD.MOV.U32 R184, RZ, RZ, RZ ;  /* 0x000000ffffb87224 */ /* 0x000fe400078e00ff */
[----:B------:R-:W-:Y:S01]  /*0ba0*/  IMAD.MOV.U32 R186, RZ, RZ, RZ ;  /* 0x000000ffffba7224 */ /* 0x000fe200078e00ff */
[CC--:B------:R-:W-:Y:S01]  /*0bb0*/  LEA.HI R3, R0.reuse, R13.reuse, RZ, 0x7 ;  /* 0x0000000d00037211 */ /* 0x0c0fe200078f38ff */
[----:B------:R-:W-:Y:S01]  /*0bc0*/  IMAD.MOV.U32 R22, RZ, RZ, RZ ;  /* 0x000000ffff167224 */ /* 0x000fe200078e00ff */
[----:B------:R-:W-:-:S02]  /*0bd0*/  LEA.HI R5, R0, R13, RZ, 0x5 ;  /* 0x0000000d00057211 */ /* 0x000fc400078f28ff */
[----:B------:R-:W-:Y:S02]  /*0be0*/  LOP3.LUT R234, R3, 0xffffff80, RZ, 0xc0, !PT ;  /* 0xffffff8003ea7812 */ /* 0x000fe400078ec0ff */
[-C--:B------:R-:W-:Y:S01]  /*0bf0*/  LEA.HI R4, R0, R13.reuse, RZ, 0x4 ;  /* 0x0000000d00047211 */ /* 0x080fe200078f20ff */
[----:B------:R-:W-:Y:S01]  /*0c00*/  IMAD.SHL.U32 R6, R5, 0x20, RZ ;  /* 0x0000002005067824 */ /* 0x000fe200078e00ff */
[----:B------:R-:W-:Y:S01]  /*0c10*/  SHF.R.S32.HI R15, RZ, 0x7, R3 ;  /* 0x00000007ff0f7819 */ /* 0x000fe20000011403 */
[C---:B------:R-:W-:Y:S01]  /*0c20*/  IMAD.IADD R234, R13.reuse, 0x1, -R234 ;  /* 0x000000010dea7824 */ /* 0x040fe200078e0aea */
[----:B------:R-:W-:Y:S02]  /*0c30*/  LOP3.LUT R5, R4, 0x3fffff0, RZ, 0xc0, !PT ;  /* 0x03fffff004057812 */ /* 0x000fe400078ec0ff */
[----:B------:R-:W-:Y:S02]  /*0c40*/  LOP3.LUT R6, R6, 0xfffffc00, RZ, 0xc0, !PT ;  /* 0xfffffc0006067812 */ /* 0x000fe400078ec0ff */
[----:B------:R-:W-:Y:S01]  /*0c50*/  SHF.R.S32.HI R9, RZ, 0x1f, R234 ;  /* 0x0000001fff097819 */ /* 0x000fe200000114ea */
[----:B------:R-:W-:Y:S01]  /*0c60*/  IMAD.IADD R5, R13, 0x1, -R5 ;  /* 0x000000010d057824 */ /* 0x000fe200078e0a05 */
[----:B------:R-:W-:-:S02]  /*0c70*/  LEA.HI R23, R0, R13, RZ, 0x3 ;  /* 0x0000000d00177211 */ /* 0x000fc400078f18ff */
[CC--:B------:R-:W-:Y:S02]  /*0c80*/  LEA.HI R8, R9.reuse, R234.reuse, RZ, 0x2 ;  /* 0x000000ea09087211 */ /* 0x0c0fe400078f10ff */
[----:B------:R-:W-:Y:S02]  /*0c90*/  LEA.HI R12, R0, R13, RZ, 0x2 ;  /* 0x0000000d000c7211 */ /* 0x000fe400078f10ff */
[--C-:B------:R-:W-:Y:S02]  /*0ca0*/  SHF.R.S32.HI R10, RZ, 0x2, R8.reuse ;  /* 0x00000002ff0a7819 */ /* 0x100fe40000011408 */
[----:B------:R-:W-:Y:S02]  /*0cb0*/  SHF.R.S32.HI R7, RZ, 0x1f, R8 ;  /* 0x0000001fff077819 */ /* 0x000fe40000011408 */
[----:B------:R-:W-:Y:S02]  /*0cc0*/  LEA.HI R9, R9, R234, RZ, 0x5 ;  /* 0x000000ea09097211 */ /* 0x000fe400078f28ff */
[----:B------:R-:W-:-:S02]  /*0cd0*/  LEA.HI R7, R7, R10, RZ, 0x3 ;  /* 0x0000000a07077211 */ /* 0x000fc400078f18ff */
[----:B------:R-:W-:Y:S02]  /*0ce0*/  LEA.HI R3, R3, R15, RZ, 0x1 ;  /* 0x0000000f03037211 */ /* 0x000fe400078f08ff */
[----:B------:R-:W-:Y:S01]  /*0cf0*/  LOP3.LUT R11, R7, 0xfffffff8, RZ, 0xc0, !PT ;  /* 0xfffffff8070b7812 */ /* 0x000fe200078ec0ff */
[----:B------:R-:W-:Y:S01]  /*0d00*/  IMAD R7, R5, 0x40, R6 ;  /* 0x0000004005077824 */ /* 0x000fe200078e0206 */
[----:B------:R-:W-:Y:S02]  /*0d10*/  SHF.R.S32.HI R5, RZ, 0x4, R4 ;  /* 0x00000004ff057819 */ /* 0x000fe40000011404 */
[----:B------:R-:W-:Y:S01]  /*0d20*/  LEA.HI R0, R0, R13, RZ, 0x6 ;  /* 0x0000000d00007211 */ /* 0x000fe200078f30ff */
[----:B------:R-:W-:Y:S01]  /*0d30*/  IMAD.IADD R10, R10, 0x1, -R11 ;  /* 0x000000010a0a7824 */ /* 0x000fe200078e0a0b */
[----:B------:R-:W-:Y:S02]  /*0d40*/  LEA.HI R4, R4, R5, RZ, 0x1 ;  /* 0x0000000504047211 */ /* 0x000fe400078f08ff */
[----:B------:R-:W-:Y:S01]  /*0d50*/  LOP3.LUT R208, R23, 0xfffffff8, RZ, 0xc0, !PT ;  /* 0xfffffff817d07812 */ /* 0x000fe200078ec0ff */
[----:B------:R-:W-:Y:S01]  /*0d60*/  IMAD.SHL.U32 R0, R0, 0x8, RZ ;  /* 0x0000000800007824 */ /* 0x000fe200078e00ff */
[----:B------:R-:W-:-:S02]  /*0d70*/  SHF.R.S32.HI R23, RZ, 0x3, R23 ;  /* 0x00000003ff177819 */ /* 0x000fc40000011417 */
[----:B------:R-:W-:Y:S01]  /*0d80*/  LOP3.LUT R4, R4, 0x1ffffffe, RZ, 0xc0, !PT ;  /* 0x1ffffffe04047812 */ /* 0x000fe200078ec0ff */
[----:B------:R-:W-:Y:S01]  /*0d90*/  IMAD.IADD R208, R13, 0x1, -R208 ;  /* 0x000000010dd07824 */ /* 0x000fe200078e0ad0 */
[----:B------:R-:W-:Y:S01]  /*0da0*/  SHF.R.S32.HI R9, RZ, 0x5, R9 ;  /* 0x00000005ff097819 */ /* 0x000fe20000011409 */
[----:B------:R-:W-:Y:S01]  /*0db0*/  VIADD R213, R23, 0x20 ;  /* 0x0000002017d57836 */ /* 0x000fe20000000000 */
[----:B------:R-:W-:Y:S01]  /*0dc0*/  LOP3.LUT R3, R3, 0x3fffffe, RZ, 0xc0, !PT ;  /* 0x03fffffe03037812 */ /* 0x000fe200078ec0ff */
[----:B------:R-:W-:Y:S01]  /*0dd0*/  IMAD.IADD R4, R5, 0x1, -R4 ;  /* 0x0000000105047824 */ /* 0x000fe200078e0a04 */
[----:B------:R-:W-:Y:S01]  /*0de0*/  LOP3.LUT R204, R0, 0xfffffe00, RZ, 0xc0, !PT ;  /* 0xfffffe0000cc7812 */ /* 0x000fe200078ec0ff */
[----:B------:R-:W-:Y:S01]  /*0df0*/  VIADD R212, R23, 0x40 ;  /* 0x0000004017d47836 */ /* 0x000fe20000000000 */
[----:B------:R-:W-:Y:S01]  /*0e00*/  SHF.R.S32.HI R0, RZ, 0x1f, R213 ;  /* 0x0000001fff007819 */ /* 0x000fe200000114d5 */
[----:B------:R-:W-:Y:S01]  /*0e10*/  IMAD R10, R9, 0x10, R10 ;  /* 0x00000010090a7824 */ /* 0x000fe200078e020a */
[----:B------:R-:W-:Y:S01]  /*0e20*/  LOP3.LUT R12, R12, 0xfffffffc, RZ, 0xc0, !PT ;  /* 0xfffffffc0c0c7812 */ /* 0x000fe200078ec0ff */
[----:B------:R-:W-:Y:S01]  /*0e30*/  IMAD.IADD R3, R15, 0x1, -R3 ;  /* 0x000000010f037824 */ /* 0x000fe200078e0a03 */
[----:B------:R-:W-:Y:S01]  /*0e40*/  LEA.HI R0, R0, R213, RZ, 0x3 ;  /* 0x000000d500007211 */ /* 0x000fe200078f18ff */
[----:B------:R-:W-:Y:S01]  /*0e50*/  IMAD R4, R4, 0x8, R7 ;  /* 0x0000000804047824 */ /* 0x000fe200078e0207 */
[----:B------:R-:W-:Y:S01]  /*0e60*/  SHF.R.S32.HI R7, RZ, 0x1f, R212 ;  /* 0x0000001fff077819 */ /* 0x000fe200000114d4 */
[----:B------:R-:W-:Y:S01]  /*0e70*/  IMAD R10, R3, 0x40, R10 ;  /* 0x00000040030a7824 */ /* 0x000fe200078e020a */
[----:B------:R-:W-:Y:S01]  /*0e80*/  IADD3 R12, R13, -R12, RZ ;  /* 0x8000000c0d0c7210 */ /* 0x000fe20007ffe0ff */
[----:B------:R-:W-:Y:S01]  /*0e90*/  IMAD.SHL.U32 R3, R23, 0x40, RZ ;  /* 0x0000004017037824 */ /* 0x000fe200078e00ff */
[----:B------:R-:W-:Y:S01]  /*0ea0*/  LEA.HI R7, R7, R212, RZ, 0x3 ;  /* 0x000000d407077211 */ /* 0x000fe200078f18ff */
[----:B------:R-:W-:Y:S01]  /*0eb0*/  VIADD R211, R23, 0x60 ;  /* 0x0000006017d37836 */ /* 0x000fe20000000000 */
[----:B------:R-:W-:Y:S01]  /*0ec0*/  SHF.L.U32 R199, R213, 0x6, RZ ;  /* 0x00000006d5c77819 */ /* 0x000fe200000006ff */
[----:B------:R-:W-:Y:S01]  /*0ed0*/  IMAD.SHL.U32 R198, R212, 0x40, RZ ;  /* 0x00000040d4c67824 */ /* 0x000fe200078e00ff */
[----:B------:R0:W-:Y:S01]  /*0ee0*/  STL [R1+0x50], R4 ;  /* 0x0000500401007387 */ /* 0x0001e20000100800 */
[----:B------:R-:W-:Y:S01]  /*0ef0*/  IMAD.SHL.U32 R16, R208, 0x8, RZ ;  /* 0x00000008d0107824 */ /* 0x000fe200078e00ff */
[----:B------:R-:W-:Y:S01]  /*0f00*/  LOP3.LUT R3, R3, 0x1c0, RZ, 0xc0, !PT ;  /* 0x000001c003037812 */ /* 0x000fe200078ec0ff */
[----:B------:R-:W-:Y:S01]  /*0f10*/  IMAD.SHL.U32 R0, R0, 0x40, RZ ;  /* 0x0000004000007824 */ /* 0x000fe200078e00ff */
[----:B------:R-:W-:Y:S01]  /*0f20*/  LEA.HI R6, R12, R12, RZ, 0x1 ;  /* 0x0000000c0c067211 */ /* 0x000fe200078f08ff */
[----:B------:R-:W-:Y:S01]  /*0f30*/  IMAD.SHL.U32 R7, R7, 0x40, RZ ;  /* 0x0000004007077824 */ /* 0x000fe200078e00ff */
[----:B------:R-:W-:Y:S01]  /*0f40*/  LOP3.LUT R199, R199, 0x1c0, RZ, 0xc0, !PT ;  /* 0x000001c0c7c77812 */ /* 0x000fe200078ec0ff */
[----:B------:R-:W-:Y:S01]  /*0f50*/  IMAD.SHL.U32 R197, R211, 0x40, RZ ;  /* 0x00000040d3c57824 */ /* 0x000fe200078e00ff */
[----:B------:R-:W-:Y:S01]  /*0f60*/  LOP3.LUT R198, R198, 0x1c0, RZ, 0xc0, !PT ;  /* 0x000001c0c6c67812 */ /* 0x000fe200078ec0ff */
[----:B------:R-:W-:Y:S01]  /*0f70*/  STL [R1+0x4c], R10 ;  /* 0x00004c0a01007387 */ /* 0x000fe20000100800 */
[----:B0-----:R-:W-:Y:S01]  /*0f80*/  SHF.R.S32.HI R4, RZ, 0x1f, R211 ;  /* 0x0000001fff047819 */ /* 0x001fe200000114d3 */
[----:B------:R-:W-:Y:S01]  /*0f90*/  IMAD.SHL.U32 R18, R208, 0x4, RZ ;  /* 0x00000004d0127824 */ /* 0x000fe200078e00ff */
[----:B------:R-:W-:Y:S01]  /*0fa0*/  SHF.R.U32.HI R203, RZ, 0x3, R3 ;  /* 0x00000003ffcb7819 */ /* 0x000fe20000011603 */
[----:B------:R-:W-:Y:S01]  /*0fb0*/  VIADD R190, R16, 0x40 ;  /* 0x0000004010be7836 */ /* 0x000fe20000000000 */
[----:B------:R-:W-:Y:S01]  /*0fc0*/  LOP3.LUT R206, R3, 0x38, R16, 0xf8, !PT ;  /* 0x0000003803ce7812 */ /* 0x000fe200078ef810 */
[----:B------:R-:W-:Y:S01]  /*0fd0*/  VIADD R185, R18, 0x20 ;  /* 0x0000002012b97836 */ /* 0x000fe20000000000 */
[----:B------:R-:W-:-:S02]  /*0fe0*/  LEA.HI R4, R4, R211, RZ, 0x3 ;  /* 0x000000d304047211 */ /* 0x000fc400078f18ff */
[----:B------:R-:W-:Y:S02]  /*0ff0*/  LOP3.LUT R3, R8, 0x7ffffffc, RZ, 0xc0, !PT ;  /* 0x7ffffffc08037812 */ /* 0x000fe400078ec0ff */
[----:B------:R-:W-:Y:S01]  /*1000*/  LOP3.LUT R5, R6, 0x1ffffffe, RZ, 0xc0, !PT ;  /* 0x1ffffffe06057812 */ /* 0x000fe200078ec0ff */
[----:B------:R-:W-:Y:S01]  /*1010*/  IMAD.SHL.U32 R4, R4, 0x40, RZ ;  /* 0x0000004004047824 */ /* 0x000fe200078e00ff */
[----:B------:R-:W-:Y:S01]  /*1020*/  LOP3.LUT R9, R199, 0x38, R16, 0xf8, !PT ;  /* 0x00000038c7097812 */ /* 0x000fe200078ef810 */
[----:B------:R-:W-:Y:S01]  /*1030*/  IMAD.IADD R3, R234, 0x1, -R3 ;  /* 0x00000001ea037824 */ /* 0x000fe200078e0a03 */
[----:B------:R-:W-:Y:S01]  /*1040*/  LOP3.LUT R202, R0, 0xfffffe00, RZ, 0xc0, !PT ;  /* 0xfffffe0000ca7812 */ /* 0x000fe200078ec0ff */
[----:B------:R-:W-:Y:S01]  /*1050*/  IMAD.IADD R5, R12, 0x1, -R5 ;  /* 0x000000010c057824 */ /* 0x000fe200078e0a05 */
[----:B------:R-:W-:Y:S01]  /*1060*/  SHF.R.U32.HI R13, RZ, 0x3, R198 ;  /* 0x00000003ff0d7819 */ /* 0x000fe200000116c6 */
[----:B------:R-:W-:Y:S01]  /*1070*/  IMAD.SHL.U32 R188, R3, 0x2, RZ ;  /* 0x0000000203bc7824 */ /* 0x000fe200078e00ff */
[----:B------:R-:W-:-:S02]  /*1080*/  LOP3.LUT R6, R198, 0x38, R16, 0xf8, !PT ;  /* 0x00000038c6067812 */ /* 0x000fc400078ef810 */
[----:B------:R-:W-:Y:S01]  /*1090*/  LOP3.LUT R201, R7, 0xfffffe00, RZ, 0xc0, !PT ;  /* 0xfffffe0007c97812 */ /* 0x000fe200078ec0ff */
[C---:B------:R-:W-:Y:S01]  /*10a0*/  VIADD R232, R188.reuse, 0x8 ;  /* 0x00000008bce87836 */ /* 0x040fe20000000000 */
[----:B------:R-:W-:Y:S01]  /*10b0*/  LOP3.LUT R197, R197, 0x1c0, RZ, 0xc0, !PT ;  /* 0x000001c0c5c57812 */ /* 0x000fe200078ec0ff */
[C---:B------:R-:W-:Y:S01]  /*10c0*/  VIADD R231, R188.reuse, 0x10 ;  /* 0x00000010bce77836 */ /* 0x040fe20000000000 */
[----:B------:R-:W-:Y:S01]  /*10d0*/  LOP3.LUT R6, R201, R6, R13, 0xf6, !PT ;  /* 0x00000006c9067212 */ /* 0x000fe200078ef60d */
[C---:B------:R-:W-:Y:S01]  /*10e0*/  VIADD R230, R188.reuse, 0x18 ;  /* 0x00000018bce67836 */ /* 0x040fe20000000000 */
[----:B------:R-:W-:Y:S01]  /*10f0*/  SHF.R.U32.HI R12, RZ, 0x3, R197 ;  /* 0x00000003ff0c7819 */ /* 0x000fe200000116c5 */
[C---:B------:R-:W-:Y:S01]  /*1100*/  VIADD R229, R188.reuse, 0x20 ;  /* 0x00000020bce57836 */ /* 0x040fe20000000000 */
[----:B------:R-:W-:Y:S01]  /*1110*/  LOP3.LUT R11, R197, 0x38, R16, 0xf8, !PT ;  /* 0x00000038c50b7812 */ /* 0x000fe200078ef810 */
[----:B------:R-:W-:Y:S01]  /*1120*/  VIADD R228, R188, 0x28 ;  /* 0x00000028bce47836 */ /* 0x000fe20000000000 */
[----:B------:R-:W-:Y:S01]  /*1130*/  LOP3.LUT R200, R4, 0xfffffe00, RZ, 0xc0, !PT ;  /* 0xfffffe0004c87812 */ /* 0x000fe200078ec0ff */
[C---:B------:R-:W-:Y:S01]  /*1140*/  VIADD R226, R188.reuse, 0x38 ;  /* 0x00000038bce27836 */ /* 0x040fe20000000000 */
[C---:B------:R-:W-:Y:S01]  /*1150*/  IADD3 R227, R188.reuse, 0x30, RZ ;  /* 0x00000030bce37810 */ /* 0x040fe20007ffe0ff */
[----:B------:R-:W-:Y:S01]  /*1160*/  VIADD R225, R188, 0x40 ;  /* 0x00000040bce17836 */ /* 0x000fe20000000000 */
[----:B------:R-:W-:Y:S01]  /*1170*/  LOP3.LUT R4, R200, R11, R12, 0xf6, !PT ;  /* 0x0000000bc8047212 */ /* 0x000fe200078ef60c */
[----:B------:R-:W-:Y:S01]  /*1180*/  VIADD R224, R188, 0x48 ;  /* 0x00000048bce07836 */ /* 0x000fe20000000000 */
[----:B------:R-:W-:Y:S01]  /*1190*/  LOP3.LUT R206, R204, R206, R203, 0xf6, !PT ;  /* 0x000000ceccce7212 */ /* 0x000fe200078ef6cb */
        /* <DEDUP_REMOVED lines=9> */
[----:B------:R-:W-:Y:S01]  /*1230*/  LEA R205, R206, R233, 0x1 ;  /* 0x000000e9cecd7211 */ /* 0x000fe200078e08ff */
[----:B------:R-:W-:Y:S01]  /*1240*/  VIADD R218, R188, 0x78 ;  /* 0x00000078bcda7836 */ /* 0x000fe20000000000 */
[----:B------:R-:W-:-:S02]  /*1250*/  SHF.R.S32.HI R237, RZ, 0x1f, R220 ;  /* 0x0000001fffed7819 */ /* 0x000fc400000114dc */
[----:B------:R-:W-:Y:S02]  /*1260*/  SHF.R.S32.HI R236, RZ, 0x1f, R219 ;  /* 0x0000001fffec7819 */ /* 0x000fe400000114db */
[----:B------:R-:W-:Y:S02]  /*1270*/  SHF.R.S32.HI R235, RZ, 0x1f, R218 ;  /* 0x0000001fffeb7819 */ /* 0x000fe400000114da */
[----:B------:R-:W-:Y:S02]  /*1280*/  LEA R196, R5, R10, 0x3 ;  /* 0x0000000a05c47211 */ /* 0x000fe400078e18ff */
[----:B--2---:R-:W-:Y:S02]  /*1290*/  LOP3.LUT R191, R14, 0x1, RZ, 0xfc, !PT ;  /* 0x000000010ebf7812 */ /* 0x004fe400078efcff */
[----:B------:R-:W-:-:S04]  /*12a0*/  SHF.R.U32.HI R14, RZ, 0x3, R199 ;  /* 0x00000003ff0e7819 */ /* 0x000fc800000116c7 */
[----:B------:R-:W-:-:S05]  /*12b0*/  LOP3.LUT R0, R202, R9, R14, 0xf6, !PT ;  /* 0x00000009ca007212 */ /* 0x000fca00078ef60e */
[--C-:B------:R-:W-:Y:S02]  /*12c0*/  IMAD R3, R0, 0x2, R233.reuse ;  /* 0x0000000200037824 */ /* 0x100fe400078e02e9 */
[----:B------:R-:W-:-:S05]  /*12d0*/  IMAD R0, R6, 0x2, R233 ;  /* 0x0000000206007824 */ /* 0x000fca00078e02e9 */
[----:B------:R0:W-:Y:S04]  /*12e0*/  STL [R1+0x3c], R0 ;  /* 0x00003c0001007387 */ /* 0x0001e80000100800 */
[----:B------:R1:W-:Y:S01]  /*12f0*/  STL [R1+0x40], R3 ;  /* 0x0000400301007387 */ /* 0x0003e20000100800 */
[----:B0-----:R-:W-:Y:S02]  /*1300*/  SHF.R.S32.HI R0, RZ, 0x1f, R188 ;  /* 0x0000001fff007819 */ /* 0x001fe400000114bc */
[----:B------:R-:W-:Y:S01]  /*1310*/  SHF.R.S32.HI R0, RZ, 0x1f, R230 ;  /* 0x0000001fff007819 */ /* 0x000fe200000114e6 */
[----:B-1----:R-:W-:Y:S01]  /*1320*/  IMAD R3, R4, 0x2, R233 ;  /* 0x0000000204037824 */ /* 0x002fe200078e02e9 */
[----:B------:R-:W-:Y:S02]  /*1330*/  SHF.R.S32.HI R4, RZ, 0x1f, R232 ;  /* 0x0000001fff047819 */ /* 0x000fe400000114e8 */
[----:B------:R-:W-:-:S02]  /*1340*/  SHF.R.S32.HI R4, RZ, 0x1f, R229 ;  /* 0x0000001fff047819 */ /* 0x000fc400000114e5 */
[----:B------:R0:W-:Y:S01]  /*1350*/  STL [R1+0x38], R3 ;  /* 0x0000380301007387 */ /* 0x0001e20000100800 */
[----:B------:R-:W-:Y:S02]  /*1360*/  SHF.R.S32.HI R0, RZ, 0x1f, R227 ;  /* 0x0000001fff007819 */ /* 0x000fe400000114e3 */
[----:B------:R-:W-:Y:S02]  /*1370*/  SHF.R.S32.HI R4, RZ, 0x1f, R226 ;  /* 0x0000001fff047819 */ /* 0x000fe400000114e2 */
[----:B------:R-:W-:Y:S02]  /*1380*/  SHF.R.S32.HI R0, RZ, 0x1f, R224 ;  /* 0x0000001fff007819 */ /* 0x000fe400000114e0 */
[----:B------:R-:W-:Y:S02]  /*1390*/  SHF.R.S32.HI R4, RZ, 0x1f, R223 ;  /* 0x0000001fff047819 */ /* 0x000fe400000114df */
[----:B------:R-:W-:Y:S02]  /*13a0*/  SHF.R.S32.HI R0, RZ, 0x1f, R221 ;  /* 0x0000001fff007819 */ /* 0x000fe400000114dd */
[----:B0-----:R-:W-:-:S02]  /*13b0*/  SHF.R.S32.HI R3, RZ, 0x1f, R231 ;  /* 0x0000001fff037819 */ /* 0x001fc400000114e7 */
[----:B------:R-:W-:Y:S02]  /*13c0*/  SHF.R.S32.HI R3, RZ, 0x1f, R228 ;  /* 0x0000001fff037819 */ /* 0x000fe400000114e4 */
[----:B------:R-:W-:Y:S02]  /*13d0*/  SHF.R.S32.HI R3, RZ, 0x1f, R225 ;  /* 0x0000001fff037819 */ /* 0x000fe400000114e1 */
[----:B------:R-:W-:-:S07]  /*13e0*/  SHF.R.S32.HI R3, RZ, 0x1f, R222 ;  /* 0x0000001fff037819 */ /* 0x000fce00000114de */
.L_x_1761:
[----:B------:R-:W-:Y:S05]  /*13f0*/  YIELD ;  /* 0x0000000000007946 */ /* 0x000fea0003800000 */
[----:B------:R-:W-:Y:S01]  /*1400*/  ULDC.64 UR4, c[0x0][0xa28] ;  /* 0x00028a0000047ab9 */ /* 0x000fe20000000a00 */
[----:B0-2---:R-:W0:Y:S01]  /*1410*/  LDC.64 R6, c[0x0][0xa08] ;  /* 0x00028200ff067b82 */ /* 0x005e220000000a00 */
[----:B------:R-:W-:Y:S01]  /*1420*/  ISETP.NE.U32.AND P1, PT, RZ, UR4, PT ;  /* 0x00000004ff007c0c */ /* 0x000fe2000bf25070 */
[----:B------:R-:W-:Y:S02]  /*1430*/  IMAD.MOV.U32 R12, RZ, RZ, RZ ;  /* 0x000000ffff0c7224 */ /* 0x000fe400078e00ff */
[----:B------:R-:W-:Y:S01]  /*1440*/  IMAD.MOV.U32 R28, RZ, RZ, RZ ;  /* 0x000000ffff1c7224 */ /* 0x000fe200078e00ff */
[----:B------:R-:W-:Y:S01]  /*1450*/  ISETP.NE.AND.EX P1, PT, RZ, UR5, PT, P1 ;  /* 0x00000005ff007c0c */ /* 0x000fe2000bf25310 */
[----:B------:R-:W-:-:S02]  /*1460*/  ULDC.64 UR4, c[0x0][0xa18] ;  /* 0x0002860000047ab9 */ /* 0x000fc40000000a00 */
[----:B------:R-:W-:-:S04]  /*1470*/  ISETP.NE.U32.AND P2, PT, RZ, UR4, PT ;  /* 0x00000004ff007c0c */ /* 0x000fc8000bf45070 */
[----:B------:R-:W-:Y:S01]  /*1480*/  ISETP.NE.AND.EX P2, PT, RZ, UR5, PT, P2 ;  /* 0x00000005ff007c0c */ /* 0x000fe2000bf45320 */
[----:B------:R-:W-:Y:S02]  /*1490*/  ULDC.64 UR4, c[0x0][0xa08] ;  /* 0x0002820000047ab9 */ /* 0x000fe40000000a00 */
[----:B------:R-:W-:-:S03]  /*14a0*/  ISETP.NE.U32.AND P0, PT, RZ, UR4, PT ;  /* 0x00000004ff007c0c */ /* 0x000fc6000bf05070 */
[----:B---3--:R-:W1:Y:S01]  /*14b0*/  @P1 LDC.64 R4, c[0x0][0xa28] ;  /* 0x00028a00ff041b82 */ /* 0x008e620000000a00 */
[----:B------:R-:W-:Y:S01]  /*14c0*/  ISETP.NE.AND.EX P0, PT, RZ, UR5, PT, P0 ;  /* 0x00000005ff007c0c */ /* 0x000fe2000bf05300 */
[----:B0-----:R-:W-:-:S06]  /*14d0*/  IMAD.WIDE R10, R27, 0x4, R6 ;  /* 0x000000041b0a7825 */ /* 0x001fcc00078e0206 */
[----:B----4-:R-:W0:Y:S01]  /*14e0*/  @P2 LDC.64 R8, c[0x0][0xa18] ;  /* 0x00028600ff082b82 */ /* 0x010e220000000a00 */
[----:B------:R-:W-:Y:S02]  /*14f0*/  ULDC UR4, c[0x0][0x288] ;  /* 0x0000a20000047ab9 */ /* 0x000fe40000000800 */
[----:B------:R-:W-:Y:S01]  /*1500*/  IMAD.U32 R187, RZ, RZ, UR4 ;  /* 0x00000004ffbb7e24 */ /* 0x000fe2000f8e00ff */
[----:B------:R-:W-:Y:S02]  /*1510*/  ULDC.64 UR4, c[0x0][0x418] ;  /* 0x0001060000047ab9 */ /* 0x000fe40000000a00 */
[----:B------:R2:W5:Y:S01]  /*1520*/  @P0 LDG.E R28, desc[UR40][R10.64] ;  /* 0x000000280a1c0981 */ /* 0x000562000c1e1900 */
[----:B-1----:R-:W-:-:S05]  /*1530*/  @P1 IMAD.WIDE R4, R27, 0x4, R4 ;  /* 0x000000041b041825 */ /* 0x002fca00078e0204 */
[----:B------:R2:W5:Y:S01]  /*1540*/  @P1 LDG.E R12, desc[UR40][R4.64] ;  /* 0x00000028040c1981 */ /* 0x000562000c1e1900 */
[----:B0-----:R-:W-:-:S05]  /*1550*/  @P2 IMAD.WIDE R6, R27, 0x4, R8 ;  /* 0x000000041b062825 */ /* 0x001fca00078e0208 */
[----:B------:R2:W5:Y:S01]  /*1560*/  @P2 LDG.E R187, desc[UR40][R6.64] ;  /* 0x0000002806bb2981 */ /* 0x000562000c1e1900 */
[----:B------:R-:W-:-:S03]  /*1570*/  UISETP.NE.U32.AND UP0, UPT, UR4, URZ, UPT ;  /* 0x0000003f0400728c */ /* 0x000fc6000bf05070 */
[----:B------:R-:W-:Y:S01]  /*1580*/  ULDC UR4, c[0x0][0x424] ;  /* 0x0001090000047ab9 */ /* 0x000fe20000000800 */
[----:B------:R-:W-:-:S03]  /*1590*/  UISETP.NE.AND.EX UP0, UPT, UR5, URZ, UPT, UP0 ;  /* 0x0000003f0500728c */ /* 0x000fc6000bf05300 */
[----:B------:R-:W-:Y:S01]  /*15a0*/  ULDC UR5, c[0x0][0x2f0] ;  /* 0x0000bc0000057ab9 */ /* 0x000fe20000000800 */
[----:B------:R-:W-:-:S04]  /*15b0*/  USEL UR4, UR4, 0x1, UP0 ;  /* 0x0000000104047887 */ /* 0x000fc80008000000 */
[----:B------:R-:W-:-:S03]  /*15c0*/  UIMAD UR4, UR4, UR5, URZ ;  /* 0x00000005040472a4 */ /* 0x000fc6000f8e023f */
[----:B------:R-:W-:Y:S02]  /*15d0*/  ULDC UR5, c[0x0][0x348] ;  /* 0x0000d20000057ab9 */ /* 0x000fe40000000800 */
[----:B------:R-:W-:Y:S02]  /*15e0*/  IMAD.U32 R24, RZ, RZ, UR5 ;  /* 0x00000005ff187e24 */ /* 0x000fe4000f8e00ff */
[----:B------:R-:W-:Y:S01]  /*15f0*/  IMAD.U32 R29, RZ, RZ, UR4 ;  /* 0x00000004ff1d7e24 */ /* 0x000fe2000f8e00ff */
[----:B--2---:R-:W-:Y:S06]  /*1600*/  @P2 BRA `(.L_x_1487) ;  /* 0x0000000000242947 */ /* 0x004fec0003800000 */
[----:B------:R-:W-:Y:S02]  /*1610*/  ULDC.64 UR4, c[0x0][0xa00] ;  /* 0x0002800000047ab9 */ /* 0x000fe40000000a00 */
[----:B------:R-:W-:-:S04]  /*1620*/  ISETP.NE.U32.AND P1, PT, RZ, UR4, PT ;  /* 0x00000004ff007c0c */ /* 0x000fc8000bf25070 */
[----:B------:R-:W-:-:S13]  /*1630*/  ISETP.NE.AND.EX P1, PT, RZ, UR5, PT, P1 ;  /* 0x00000005ff007c0c */ /* 0x000fda000bf25310 */
[----:B------:R-:W-:Y:S05]  /*1640*/  @!P1 BRA `(.L_x_1487) ;  /* 0x0000000000149947 */ /* 0x000fea0003800000 */
[----:B------:R-:W0:Y:S02]  /*1650*/  LDC.64 R4, c[0x0][0xa00] ;  /* 0x00028000ff047b82 */ /* 0x000e240000000a00 */
[----:B0-----:R-:W-:-:S05]  /*1660*/  IMAD.WIDE R4, R27, 0x4, R4 ;  /* 0x000000041b047825 */ /* 0x001fca00078e0204 */
[----:B-----5:R-:W2:Y:S04]  /*1670*/  LDG.E R187, desc[UR40][R4.64] ;  /* 0x0000002804bb7981 */ /* 0x020ea8000c1e1900 */
[----:B------:R-:W2:Y:S02]  /*1680*/  LDG.E R0, desc[UR40][R4.64+0x4] ;  /* 0x0000042804007981 */ /* 0x000ea4000c1e1900 */
[----:B--2---:R-:W-:-:S07]  /*1690*/  IMAD.IADD R187, R0, 0x1, -R187 ;  /* 0x0000000100bb7824 */ /* 0x004fce00078e0abb */
.L_x_1487:
[----:B------:R-:W-:Y:S01]  /*16a0*/  ULDC.64 UR4, c[0x0][0xa20] ;  /* 0x0002880000047ab9 */ /* 0x000fe20000000a00 */
[C---:B------:R-:W-:Y:S01]  /*16b0*/  LOP3.LUT R3, R26.reuse, 0xff000000, RZ, 0xc0, !PT ;  /* 0xff0000001a037812 */ /* 0x040fe200078ec0ff */
[----:B------:R-:W-:Y:S01]  /*16c0*/  IMAD.MOV.U32 R210, RZ, RZ, R27 ;  /* 0x000000ffffd27224 */ /* 0x000fe200078e001b */
[----:B------:R-:W-:Y:S02]  /*16d0*/  ISETP.NE.U32.AND P1, PT, RZ, UR4, PT ;  /* 0x00000004ff007c0c */ /* 0x000fe4000bf25070 */
[C---:B------:R-:W-:Y:S02]  /*16e0*/  LOP3.LUT R0, R26.reuse, 0xff0000, RZ, 0xc0, !PT ;  /* 0x00ff00001a007812 */ /* 0x040fe400078ec0ff */
[----:B------:R-:W-:Y:S02]  /*16f0*/  ISETP.NE.AND.EX P1, PT, RZ, UR5, PT, P1 ;  /* 0x00000005ff007c0c */ /* 0x000fe4000bf25310 */
[----:B------:R-:W-:Y:S02]  /*1700*/  SHF.R.U32.HI R3, RZ, 0x8, R3 ;  /* 0x00000008ff037819 */ /* 0x000fe40000011603 */
[----:B------:R-:W-:-:S02]  /*1710*/  LOP3.LUT R207, R26, 0xffff, RZ, 0xc0, !PT ;  /* 0x0000ffff1acf7812 */ /* 0x000fc400078ec0ff */
[----:B------:R-:W-:-:S07]  /*1720*/  LEA.HI R209, R0, R3, RZ, 0x10 ;  /* 0x0000000300d17211 */ /* 0x000fce00078f80ff */
[----:B------:R-:W-:Y:S05]  /*1730*/  @!P1 BRA `(.L_x_1488) ;  /* 0x0000000000109947 */ /* 0x000fea0003800000 */
[----:B------:R-:W0:Y:S02]  /*1740*/  LDC.64 R4, c[0x0][0xa20] ;  /* 0x00028800ff047b82 */ /* 0x000e240000000a00 */
[----:B0-----:R-:W-:-:S05]  /*1750*/  IMAD.WIDE R4, R27, 0x4, R4 ;  /* 0x000000041b047825 */ /* 0x001fca00078e0204 */
[----:B------:R0:W5:Y:S01]  /*1760*/  LDG.E R29, desc[UR40][R4.64] ;  /* 0x00000028041d7981 */ /* 0x000162000c1e1900 */
[----:B------:R-:W-:Y:S05]  /*1770*/  BRA `(.L_x_1489) ;  /* 0x0000000000107947 */ /* 0x000fea0003800000 */
.L_x_1488:
[----:B------:R-:W-:Y:S05]  /*1780*/  @!P0 BRA `(.L_x_1489) ;  /* 0x00000000000c8947 */ /* 0x000fea0003800000 */
[----:B------:R-:W2:Y:S04]  /*1790*/  LDG.E R0, desc[UR40][R10.64] ;  /* 0x000000280a007981 */ /* 0x000ea8000c1e1900 */
[----:B------:R-:W2:Y:S02]  /*17a0*/  LDG.E R29, desc[UR40][R10.64+0x4] ;  /* 0x000004280a1d7981 */ /* 0x000ea4000c1e1900 */
[----:B--2---:R-:W-:-:S07]  /*17b0*/  IMAD.IADD R29, R29, 0x1, -R0 ;  /* 0x000000011d1d7824 */ /* 0x004fce00078e0a00 */
.L_x_1489:
[----:B------:R-:W-:Y:S01]  /*17c0*/  ULDC.64 UR4, c[0x0][0xa10] ;  /* 0x0002840000047ab9 */ /* 0x000fe20000000a00 */
[----:B0-----:R-:W0:Y:S01]  /*17d0*/  LDC R4, c[0x0][0x448] ;  /* 0x00011200ff047b82 */ /* 0x001e220000000800 */
[----:B------:R-:W-:-:S04]  /*17e0*/  ISETP.NE.U32.AND P0, PT, RZ, UR4, PT ;  /* 0x00000004ff007c0c */ /* 0x000fc8000bf05070 */
[----:B------:R-:W-:Y:S01]  /*17f0*/  ISETP.NE.AND.EX P0, PT, RZ, UR5, PT, P0 ;  /* 0x00000005ff007c0c */ /* 0x000fe2000bf05300 */
[----:B------:R-:W-:Y:S02]  /*1800*/  ULDC.64 UR4, c[0x0][0xa30] ;  /* 0x00028c0000047ab9 */ /* 0x000fe40000000a00 */
[----:B------:R-:W-:-:S04]  /*1810*/  ISETP.NE.U32.AND P1, PT, RZ, UR4, PT ;  /* 0x00000004ff007c0c */ /* 0x000fc8000bf25070 */
[----:B------:R-:W-:-:S06]  /*1820*/  ISETP.NE.AND.EX P1, PT, RZ, UR5, PT, P1 ;  /* 0x00000005ff007c0c */ /* 0x000fcc000bf25310 */
[----:B------:R-:W1:Y:S08]  /*1830*/  @P0 LDC.64 R6, c[0x0][0xa10] ;  /* 0x00028400ff060b82 */ /* 0x000e700000000a00 */
[----:B------:R-:W2:Y:S01]  /*1840*/  @P1 LDC.64 R8, c[0x0][0xa30] ;  /* 0x00028c00ff081b82 */ /* 0x000ea20000000a00 */
[----:B-1----:R-:W-:-:S05]  /*1850*/  @P0 IMAD.WIDE R6, R27, 0x4, R6 ;  /* 0x000000041b060825 */ /* 0x002fca00078e0206 */
[----:B------:R-:W3:Y:S04]  /*1860*/  @P0 LDG.E R0, desc[UR40][R6.64] ;  /* 0x0000002806000981 */ /* 0x000ee8000c1e1900 */
[----:B------:R-:W3:Y:S01]  /*1870*/  @P0 LDG.E R3, desc[UR40][R6.64+0x4] ;  /* 0x0000042806030981 */ /* 0x000ee2000c1e1900 */
[----:B-----5:R-:W-:Y:S02]  /*1880*/  IMAD.MOV.U32 R112, RZ, RZ, R29 ;  /* 0x000000ffff707224 */ /* 0x020fe400078e001d */
[----:B--2---:R-:W-:-:S05]  /*1890*/  @P1 IMAD.WIDE R8, R27, 0x4, R8 ;  /* 0x000000041b081825 */ /* 0x004fca00078e0208 */
[----:B------:R1:W5:Y:S01]  /*18a0*/  @P1 LDG.E R112, desc[UR40][R8.64] ;  /* 0x0000002808701981 */ /* 0x000362000c1e1900 */
[----:B0-----:R-:W-:Y:S01]  /*18b0*/  ISETP.NE.AND P1, PT, R4, 0x1, PT ;  /* 0x000000010400780c */ /* 0x001fe20003f25270 */
[----:B------:R-:W-:Y:S01]  /*18c0*/  IMAD.IADD R13, R29, 0x1, -R12 ;  /* 0x000000011d0d7824 */ /* 0x000fe200078e0a0c */
[----:B------:R-:W0:Y:S01]  /*18d0*/  LDC.64 R4, c[0x0][0x9e0] ;  /* 0x00027800ff047b82 */ /* 0x000e220000000a00 */
[----:B------:R-:W-:-:S10]  /*18e0*/  SHF.L.U32 R193, R25, 0x7, RZ ;  /* 0x0000000719c17819 */ /* 0x000fd400000006ff */
[----:B------:R-:W2:Y:S08]  /*18f0*/  @P1 LDC R11, c[0x0][0x44c] ;  /* 0x00011300ff0b1b82 */ /* 0x000eb00000000800 */
[----:B------:R-:W4:Y:S01]  /*1900*/  @P1 LDC R10, c[0x0][0x450] ;  /* 0x00011400ff0a1b82 */ /* 0x000f220000000800 */
[----:B0-----:R-:W-:Y:S01]  /*1910*/  ISETP.GE.AND P2, PT, R5, 0x1, PT ;  /* 0x000000010500780c */ /* 0x001fe20003f46270 */
[----:B---3--:R-:W-:-:S02]  /*1920*/  @P0 IMAD.IADD R24, R3, 0x1, -R0 ;  /* 0x0000000103180824 */ /* 0x008fc400078e0a00 */
[----:B------:R-:W-:Y:S02]  /*1930*/  VIADD R0, R193, 0x7f ;  /* 0x0000007fc1007836 */ /* 0x000fe40000000000 */
[----:B------:R-:W-:Y:S02]  /*1940*/  IMAD.IADD R189, R13, 0x1, R24 ;  /* 0x000000010dbd7824 */ /* 0x000fe400078e0218 */
[----:B--2---:R-:W-:-:S03]  /*1950*/  @P1 IMAD.HI.U32 R3, R0, R11, RZ ;  /* 0x0000000b00031227 */ /* 0x004fc600078e00ff */
[C---:B------:R-:W-:Y:S01]  /*1960*/  IADD3 R7, R189.reuse, 0x1, -R187 ;  /* 0x00000001bd077810 */ /* 0x040fe20007ffe8bb */
[----:B------:R-:W-:Y:S01]  /*1970*/  IMAD.MOV.U32 R6, RZ, RZ, R0 ;  /* 0x000000ffff067224 */ /* 0x000fe200078e0000 */
[----:B----4-:R-:W-:Y:S01]  /*1980*/  @P1 SHF.R.U32.HI R6, RZ, R10, R3 ;  /* 0x0000000aff061219 */ /* 0x010fe20000011603 */
[----:B------:R-:W-:-:S04]  /*1990*/  VIADD R0, R189, 0x7f ;  /* 0x0000007fbd007836 */ /* 0x000fc80000000000 */
[----:B-1----:R-:W-:Y:S01]  /*19a0*/  IMAD.IADD R9, R7, 0x1, R6 ;  /* 0x0000000107097824 */ /* 0x002fe200078e0206 */
[----:B------:R-:W-:-:S03]  /*19b0*/  SHF.R.S32.HI R3, RZ, 0x1f, R0 ;  /* 0x0000001fff037819 */ /* 0x000fc60000011400 */
[----:B------:R-:W-:Y:S01]  /*19c0*/  IMAD.IADD R4, R9, 0x1, R4 ;  /* 0x0000000109047824 */ /* 0x000fe200078e0204 */
[----:B------:R-:W-:-:S04]  /*19d0*/  LEA.HI R3, R3, R0, RZ, 0x7 ;  /* 0x0000000003037211 */ /* 0x000fc800078f38ff */
[----:B------:R-:W-:Y:S01]  /*19e0*/  SHF.R.S32.HI R124, RZ, 0x7, R3 ;  /* 0x00000007ff7c7819 */ /* 0x000fe20000011403 */
[----:B------:R-:W-:Y:S06]  /*19f0*/  @!P2 BRA `(.L_x_1490) ;  /* 0x000000000048a947 */ /* 0x000fec0003800000 */
[C---:B------:R-:W-:Y:S01]  /*1a00*/  ISETP.GT.AND P0, PT, R9.reuse, RZ, PT ;  /* 0x000000ff0900720c */ /* 0x040fe20003f04270 */
[----:B------:R-:W-:Y:S01]  /*1a10*/  BSSY B0, `(.L_x_1491) ;  /* 0x000000e000007945 */ /* 0x000fe20003800000 */
[----:B------:R-:W-:-:S11]  /*1a20*/  VIADD R0, R9, 0xffffffff ;  /* 0xffffffff09007836 */ /* 0x000fd60000000000 */
[----:B------:R-:W-:Y:S05]  /*1a30*/  @P0 BRA `(.L_x_1492) ;  /* 0x00000000001c0947 */ /* 0x000fea0003800000 */
[----:B------:R-:W-:Y:S02]  /*1a40*/  ISETP.NE.AND P0, PT, R5, 0x1, PT ;  /* 0x000000010500780c */ /* 0x000fe40003f05270 */
[----:B------:R-:W-:-:S11]  /*1a50*/  IADD3 R3, -R9, RZ, RZ ;  /* 0x000000ff09037210 */ /* 0x000fd60007ffe1ff */
[----:B------:R-:W0:Y:S02]  /*1a60*/  @P0 LDC.64 R6, c[0x0][0x9e8] ;  /* 0x00027a00ff060b82 */ /* 0x000e240000000a00 */
[----:B0-----:R-:W-:-:S05]  /*1a70*/  @P0 IMAD.HI.U32 R0, R3, R6, RZ ;  /* 0x0000000603000227 */ /* 0x001fca00078e00ff */
[----:B------:R-:W-:-:S04]  /*1a80*/  @P0 SHF.R.U32.HI R3, RZ, R7, R0 ;  /* 0x00000007ff030219 */ /* 0x000fc80000011600 */
[----:B------:R-:W-:Y:S01]  /*1a90*/  LOP3.LUT R0, RZ, R3, RZ, 0x33, !PT ;  /* 0x00000003ff007212 */ /* 0x000fe200078e33ff */
[----:B------:R-:W-:Y:S06]  /*1aa0*/  BRA `(.L_x_1493) ;  /* 0x0000000000107947 */ /* 0x000fec0003800000 */
.L_x_1492:
[----:B------:R-:W-:-:S13]  /*1ab0*/  ISETP.NE.AND P0, PT, R5, 0x1, PT ;  /* 0x000000010500780c */ /* 0x000fda0003f05270 */
[----:B------:R-:W0:Y:S02]  /*1ac0*/  @P0 LDC.64 R6, c[0x0][0x9e8] ;  /* 0x00027a00ff060b82 */ /* 0x000e240000000a00 */
[----:B0-----:R-:W-:-:S05]  /*1ad0*/  @P0 IMAD.HI.U32 R6, R0, R6, RZ ;  /* 0x0000000600060227 */ /* 0x001fca00078e00ff */
[----:B------:R-:W-:-:S07]  /*1ae0*/  @P0 SHF.R.U32.HI R0, RZ, R7, R6 ;  /* 0x00000007ff000219 */ /* 0x000fce0000011606 */
.L_x_1493:
[----:B------:R-:W-:Y:S05]  /*1af0*/  BSYNC B0 ;  /* 0x0000000000007941 */ /* 0x000fea0003800000 */
.L_x_1491:
[----:B------:R-:W-:-:S05]  /*1b00*/  IMAD R3, R0, R5, R5 ;  /* 0x0000000500037224 */ /* 0x000fca00078e0205 */
[----:B------:R-:W-:-:S07]  /*1b10*/  VIMNMX R4, R4, R3, PT ;  /* 0x0000000304047248 */ /* 0x000fce0003fe0100 */
.L_x_1490:
[----:B------:R-:W0:Y:S01]  /*1b20*/  @P1 LDC R6, c[0x0][0x44c] ;  /* 0x00011300ff061b82 */ /* 0x000e220000000800 */
[----:B------:R-:W-:Y:S01]  /*1b30*/  VIADD R4, R4, 0x7f ;  /* 0x0000007f04047836 */ /* 0x000fe20000000000 */
[----:B------:R-:W-:Y:S01]  /*1b40*/  ULDC UR4, c[0x0][0x9dc] ;  /* 0x0002770000047ab9 */ /* 0x000fe20000000800 */
[----:B------:R-:W-:Y:S02]  /*1b50*/  IMAD.MOV.U32 R0, RZ, RZ, R193 ;  /* 0x000000ffff007224 */ /* 0x000fe400078e00c1 */
[----:B------:R-:W-:Y:S01]  /*1b60*/  IMAD.IADD R125, R189, 0x1, -R187 ;  /* 0x00000001bd7d7824 */ /* 0x000fe200078e0abb */
[----:B------:R-:W-:Y:S02]  /*1b70*/  SHF.R.S32.HI R3, RZ, 0x1f, R4 ;  /* 0x0000001fff037819 */ /* 0x000fe40000011404 */
[----:B------:R-:W1:Y:S02]  /*1b80*/  @P1 LDC R7, c[0x0][0x450] ;  /* 0x00011400ff071b82 */ /* 0x000e640000000800 */
[----:B------:R-:W-:-:S04]  /*1b90*/  LEA.HI R3, R3, R4, RZ, 0x7 ;  /* 0x0000000403037211 */ /* 0x000fc800078f38ff */
[----:B------:R-:W-:-:S04]  /*1ba0*/  SHF.R.S32.HI R3, RZ, 0x7, R3 ;  /* 0x00000007ff037819 */ /* 0x000fc80000011403 */
[----:B------:R-:W-:Y:S01]  /*1bb0*/  VIMNMX R8, R124, R3, PT ;  /* 0x000000037c087248 */ /* 0x000fe20003fe0100 */
[----:B0-----:R-:W-:-:S05]  /*1bc0*/  @P1 IMAD.HI.U32 R6, R193, R6, RZ ;  /* 0x00000006c1061227 */ /* 0x001fca00078e00ff */
[----:B-1----:R-:W-:-:S05]  /*1bd0*/  @P1 SHF.R.U32.HI R0, RZ, R7, R6 ;  /* 0x00000007ff001219 */ /* 0x002fca0000011606 */
[----:B------:R-:W-:-:S04]  /*1be0*/  IMAD.IADD R0, R125, 0x1, R0 ;  /* 0x000000017d007824 */ /* 0x000fc800078e0200 */
[----:B------:R-:W-:Y:S01]  /*1bf0*/  VIADD R3, R0, -UR4 ;  /* 0x8000000400037c36 */ /* 0x000fe20008000000 */
[----:B------:R-:W-:Y:S06]  /*1c00*/  @!P2 BRA `(.L_x_1494) ;  /* 0x000000000044a947 */ /* 0x000fec0003800000 */
[----:B------:R-:W-:Y:S01]  /*1c10*/  ISETP.GT.AND P0, PT, R0, -0x1, PT ;  /* 0xffffffff0000780c */ /* 0x000fe20003f04270 */
[----:B------:R-:W-:-:S12]  /*1c20*/  BSSY B0, `(.L_x_1495) ;  /* 0x000000d000007945 */ /* 0x000fd80003800000 */
        /* <DEDUP_REMOVED lines=8> */
.L_x_1496:
[----:B------:R-:W-:-:S13]  /*1cb0*/  ISETP.NE.AND P0, PT, R5, 0x1, PT ;  /* 0x000000010500780c */ /* 0x000fda0003f05270 */
[----:B------:R-:W0:Y:S02]  /*1cc0*/  @P0 LDC.64 R6, c[0x0][0x9e8] ;  /* 0x00027a00ff060b82 */ /* 0x000e240000000a00 */
[----:B0-----:R-:W-:-:S05]  /*1cd0*/  @P0 IMAD.HI.U32 R4, R0, R6, RZ ;  /* 0x0000000600040227 */ /* 0x001fca00078e00ff */
[----:B------:R-:W-:-:S07]  /*1ce0*/  @P0 SHF.R.U32.HI R0, RZ, R7, R4 ;  /* 0x00000007ff000219 */ /* 0x000fce0000011604 */
.L_x_1497:
[----:B------:R-:W-:Y:S05]  /*1cf0*/  BSYNC B0 ;  /* 0x0000000000007941 */ /* 0x000fea0003800000 */
.L_x_1495:
[----:B------:R-:W-:-:S05]  /*1d00*/  IMAD R0, R0, R5, RZ ;  /* 0x0000000500007224 */ /* 0x000fca00078e02ff */
[----:B------:R-:W-:-:S07]  /*1d10*/  VIMNMX R3, R3, R0, !PT ;  /* 0x0000000003037248 */ /* 0x000fce0007fe0100 */
.L_x_1494:
[----:B------:R-:W-:Y:S01]  /*1d20*/  SHF.R.S32.HI R0, RZ, 0x1f, R3 ;  /* 0x0000001fff007819 */ /* 0x000fe20000011403 */
[----:B------:R-:W-:Y:S01]  /*1d30*/  BSSY B0, `(.L_x_1498) ;  /* 0x0000028000007945 */ /* 0x000fe20003800000 */
[----:B------:R-:W-:Y:S02]  /*1d40*/  LOP3.LUT R216, R209, 0xff, RZ, 0xc0, !PT ;  /* 0x000000ffd1d87812 */ /* 0x000fe400078ec0ff */
[----:B------:R-:W-:Y:S01]  /*1d50*/  LEA.HI R0, R0, R3, RZ, 0x7 ;  /* 0x0000000300007211 */ /* 0x000fe200078f38ff */
[----:B------:R-:W-:Y:S01]  /*1d60*/  IMAD.MOV.U32 R3, RZ, RZ, RZ ;  /* 0x000000ffff037224 */ /* 0x000fe200078e00ff */
[----:B------:R-:W-:Y:S02]  /*1d70*/  SHF.R.U32.HI R209, RZ, 0x10, R209 ;  /* 0x00000010ffd17819 */ /* 0x000fe400000116d1 */
[----:B------:R-:W-:-:S04]  /*1d80*/  SHF.R.S32.HI R0, RZ, 0x7, R0 ;  /* 0x00000007ff007819 */ /* 0x000fc80000011400 */
[----:B------:R-:W-:-:S04]  /*1d90*/  VIMNMX R9, RZ, R0, !PT ;  /* 0x00000000ff097248 */ /* 0x000fc80007fe0100 */
[----:B------:R-:W-:-:S13]  /*1da0*/  ISETP.GT.AND P0, PT, R8, R9, PT ;  /* 0x000000090800720c */ /* 0x000fda0003f04270 */
[----:B------:R-:W-:Y:S05]  /*1db0*/  @!P0 BRA `(.L_x_1499) ;  /* 0x00000000007c8947 */ /* 0x000fea0003800000 */
[----:B------:R-:W-:Y:S01]  /*1dc0*/  ISETP.NE.AND P0, PT, R209, RZ, PT ;  /* 0x000000ffd100720c */ /* 0x000fe20003f05270 */
[----:B------:R-:W-:-:S03]  /*1dd0*/  ULDC UR4, c[0x0][0x9f0] ;  /* 0x00027c0000047ab9 */ /* 0x000fc60000000800 */
[----:B------:R-:W-:-:S04]  /*1de0*/  SEL R11, R209, UR4, P0 ;  /* 0x00000004d10b7c07 */ /* 0x000fc80008000000 */
[-C--:B------:R-:W-:Y:S02]  /*1df0*/  IABS R6, R11.reuse ;  /* 0x0000000b00067213 */ /* 0x080fe40000000000 */
[----:B------:R-:W-:Y:S02]  /*1e00*/  IADD3 R0, R11, -0x1, R8 ;  /* 0xffffffff0b007810 */ /* 0x000fe40007ffe008 */
[----:B------:R-:W0:Y:S01]  /*1e10*/  I2F.RP R3, R6 ;  /* 0x0000000600037306 */ /* 0x000e220000209400 */
[----:B------:R-:W-:Y:S02]  /*1e20*/  IABS R12, R11 ;  /* 0x0000000b000c7213 */ /* 0x000fe40000000000 */
[----:B------:R-:W-:-:S05]  /*1e30*/  IMAD.IADD R0, R0, 0x1, -R9 ;  /* 0x0000000100007824 */ /* 0x000fca00078e0a09 */
[----:B------:R-:W-:Y:S02]  /*1e40*/  IABS R10, R0 ;  /* 0x00000000000a7213 */ /* 0x000fe40000000000 */
[----:B------:R-:W-:-:S04]  /*1e50*/  LOP3.LUT R0, R0, R11, RZ, 0x3c, !PT ;  /* 0x0000000b00007212 */ /* 0x000fc800078e3cff */
[----:B------:R-:W-:Y:S01]  /*1e60*/  ISETP.GE.AND P2, PT, R0, RZ, PT ;  /* 0x000000ff0000720c */ /* 0x000fe20003f46270 */
[----:B0-----:R-:W0:Y:S02]  /*1e70*/  MUFU.RCP R3, R3 ;  /* 0x0000000300037308 */ /* 0x001e240000001000 */
[----:B0-----:R-:W-:Y:S01]  /*1e80*/  VIADD R4, R3, 0xffffffe ;  /* 0x0ffffffe03047836 */ /* 0x001fe20000000000 */
[----:B------:R-:W-:-:S05]  /*1e90*/  IADD3 R3, RZ, -R12, RZ ;  /* 0x8000000cff037210 */ /* 0x000fca0007ffe0ff */
[----:B------:R0:W1:Y:S02]  /*1ea0*/  F2I.FTZ.U32.TRUNC.NTZ R5, R4 ;  /* 0x0000000400057305 */ /* 0x000064000021f000 */
[----:B0-----:R-:W-:Y:S02]  /*1eb0*/  IMAD.MOV.U32 R4, RZ, RZ, RZ ;  /* 0x000000ffff047224 */ /* 0x001fe400078e00ff */
[----:B-1----:R-:W-:-:S04]  /*1ec0*/  IMAD.MOV R7, RZ, RZ, -R5 ;  /* 0x000000ffff077224 */ /* 0x002fc800078e0a05 */
        /* <DEDUP_REMOVED lines=11> */
[----:B------:R-:W-:-:S04]  /*1f80*/  IMAD.MOV.U32 R3, RZ, RZ, R5 ;  /* 0x000000ffff037224 */ /* 0x000fc800078e0005 */
[----:B------:R-:W-:Y:S01]  /*1f90*/  @!P2 IMAD.MOV R3, RZ, RZ, -R3 ;  /* 0x000000ffff03a224 */ /* 0x000fe200078e0a03 */
[----:B------:R-:W-:-:S07]  /*1fa0*/  @!P1 LOP3.LUT R3, RZ, R11, RZ, 0x33, !PT ;  /* 0x0000000bff039212 */ /* 0x000fce00078e33ff */
.L_x_1499:
[----:B------:R-:W-:Y:S05]  /*1fb0*/  BSYNC B0 ;  /* 0x0000000000007941 */ /* 0x000fea0003800000 */
.L_x_1498:
[----:B------:R-:W-:-:S05]  /*1fc0*/  IMAD R0, R216, R3, R9 ;  /* 0x00000003d8007224 */ /* 0x000fca00078e0209 */
[C---:B------:R-:W-:Y:S01]  /*1fd0*/  VIADDMNMX R3, R0.reuse, R3, R8, PT ;  /* 0x0000000300037246 */ /* 0x040fe20003800108 */
[----:B------:R-:W-:-:S04]  /*1fe0*/  IMAD R0, R0, 0x80, -R13 ;  /* 0x0000008000007824 */ /* 0x000fc800078e0a0d */
[----:B------:R-:W-:Y:S01]  /*1ff0*/  IMAD R3, R3, 0x80, -R13 ;  /* 0x0000008003037824 */ /* 0x000fe200078e0a0d */
[----:B------:R-:W-:-:S04]  /*2000*/  VIMNMX R0, RZ, R0, !PT ;  /* 0x00000000ff007248 */ /* 0x000fc80007fe0100 */
[----:B------:R-:W-:Y:S02]  /*2010*/  VIMNMX R3, R3, R24, PT ;  /* 0x0000001803037248 */ /* 0x000fe40003fe0100 */
[----:B------:R-:W-:Y:S02]  /*2020*/  SHF.R.U32.HI R25, RZ, 0x7, R0 ;  /* 0x00000007ff197819 */ /* 0x000fe40000011600 */
[----:B------:R-:W-:-:S03]  /*2030*/  ISETP.GT.AND P0, PT, R3, R0, PT ;  /* 0x000000000300720c */ /* 0x000fc60003f04270 */
[----:B------:R-:W-:-:S10]  /*2040*/  IMAD.MOV.U32 R26, RZ, RZ, R25 ;  /* 0x000000ffff1a7224 */ /* 0x000fd400078e0019 */
[----:B------:R-:W-:-:S04]  /*2050*/  @P0 IADD3 R3, R3, 0x7f, RZ ;  /* 0x0000007f03030810 */ /* 0x000fc80007ffe0ff */
[----:B------:R-:W-:-:S04]  /*2060*/  @P0 SHF.R.S32.HI R0, RZ, 0x1f, R3 ;  /* 0x0000001fff000819 */ /* 0x000fc80000011403 */
[----:B------:R-:W-:-:S04]  /*2070*/  @P0 LEA.HI R0, R0, R3, RZ, 0x7 ;  /* 0x0000000300000211 */ /* 0x000fc800078f38ff */
[----:B------:R-:W-:Y:S02]  /*2080*/  @P0 SHF.R.S32.HI R26, RZ, 0x7, R0 ;  /* 0x00000007ff1a0819 */ /* 0x000fe40000011400 */
        /* <DEDUP_REMOVED lines=15> */
[----:B------:R-:W-:Y:S01]  /*2180*/  MOV R12, 0x1 ;  /* 0x00000001000c7802 */ /* 0x000fe20000000f00 */
[----:B------:R-:W-:Y:S02]  /*2190*/  IMAD.U32 R6, RZ, RZ, UR4 ;  /* 0x00000004ff067e24 */ /* 0x000fe4000f8e00ff */
[----:B------:R-:W-:-:S02]  /*21a0*/  IMAD.U32 R7, RZ, RZ, UR5 ;  /* 0x00000005ff077e24 */ /* 0x000fc4000f8e00ff */
[----:B------:R-:W-:Y:S02]  /*21b0*/  IMAD.U32 R11, RZ, RZ, UR7 ;  /* 0x00000007ff0b7e24 */ /* 0x000fe4000f8e00ff */
[----:B------:R-:W-:Y:S02]  /*21c0*/  IMAD.MOV.U32 R8, RZ, RZ, 0x70 ;  /* 0x00000070ff087424 */ /* 0x000fe400078e00ff */
[----:B0-----:R-:W-:-:S07]  /*21d0*/  IMAD.MOV.U32 R13, RZ, RZ, RZ ;  /* 0x000000ffff0d7224 */ /* 0x001fce00078e00ff */
[----:B------:R-:W-:-:S07]  /*21e0*/  LEPC R20, `(.L_x_1502) ;  /* 0x000000001014794e */ /* 0x000fce0000000000 */
[----:B-1---5:R-:W-:Y:S05]  /*21f0*/  CALL.ABS.NOINC R14 ;  /* 0x000000000e007343 */ /* 0x022fea0003c00000 */
.L_x_1502:
[----:B------:R-:W-:Y:S05]  /*2200*/  BSYNC B6 ;  /* 0x0000000000067941 */ /* 0x000fea0003800000 */
.L_x_1501:
        /* <DEDUP_REMOVED lines=20> */
.L_x_1504:
[----:B------:R-:W-:Y:S05]  /*2350*/  BSYNC B6 ;  /* 0x0000000000067941 */ /* 0x000fea0003800000 */
.L_x_1503:
[----:B------:R-:W-:Y:S01]  /*2360*/  ULDC.64 UR4, c[0x0][0x9f8] ;  /* 0x00027e0000047ab9 */ /* 0x000fe20000000a00 */
[----:B------:R-:W2:Y:S01]  /*2370*/  LDL.LU R20, [R1+0x10] ;  /* 0x0000100001147983 */ /* 0x000ea20000300800 */
[----:B------:R-:W-:Y:S01]  /*2380*/  ISETP.NE.U32.AND P0, PT, RZ, UR4, PT ;  /* 0x00000004ff007c0c */ /* 0x000fe2000bf05070 */
[----:B------:R-:W0:Y:S03]  /*2390*/  LDC.64 R98, c[0x0][0x300] ;  /* 0x0000c000ff627b82 */ /* 0x000e260000000a00 */
[----:B------:R-:W-:Y:S01]  /*23a0*/  ISETP.NE.AND.EX P0, PT, RZ, UR5, PT, P0 ;  /* 0x00000005ff007c0c */ /* 0x000fe2000bf05300 */
[----:B------:R-:W1:Y:S01]  /*23b0*/  S2R R32, SR_TID.X ;  /* 0x0000000000207919 */ /* 0x000e620000002100 */
[----:B------:R-:W-:Y:S01]  /*23c0*/  IMAD.IADD R28, R28, 0x1, R29 ;  /* 0x000000011c1c7824 */ /* 0x000fe200078e021d */
[----:B------:R-:W-:Y:S02]  /*23d0*/  ULDC.64 UR4, c[0x0][0xa08] ;  /* 0x0002820000047ab9 */ /* 0x000fe40000000a00 */
[----:B------:R-:W3:Y:S08]  /*23e0*/  LDC R111, c[0x0][0x3f4] ;  /* 0x0000fd00ff6f7b82 */ /* 0x000ef00000000800 */
[----:B------:R-:W4:Y:S02]  /*23f0*/  @P0 LDC.64 R4, c[0x0][0x9f8] ;  /* 0x00027e00ff040b82 */ /* 0x000f240000000a00 */
[----:B----4-:R-:W-:-:S05]  /*2400*/  @P0 IMAD.WIDE R4, R27, 0x4, R4 ;  /* 0x000000041b040825 */ /* 0x010fca00078e0204 */
[----:B------:R4:W2:Y:S01]  /*2410*/  @P0 LDG.E R27, desc[UR40][R4.64] ;  /* 0x00000028041b0981 */ /* 0x0008a2000c1e1900 */
[----:B------:R-:W-:Y:S01]  /*2420*/  SHF.R.S32.HI R30, RZ, 0x1f, R28 ;  /* 0x0000001fff1e7819 */ /* 0x000fe2000001141c */
[-C--:B0-----:R-:W-:Y:S01]  /*2430*/  IMAD.WIDE.U32 R6, R28, R98.reuse, RZ ;  /* 0x000000621c067225 */ /* 0x081fe200078e00ff */
[----:B------:R-:W-:Y:S02]  /*2440*/  ISETP.NE.U32.AND P0, PT, RZ, UR4, PT ;  /* 0x00000004ff007c0c */ /* 0x000fe4000bf05070 */
[----:B-1----:R-:W-:Y:S01]  /*2450*/  SHF.R.U32.HI R32, RZ, 0x7, R32 ;  /* 0x00000007ff207819 */ /* 0x002fe20000011620 */
[-C--:B------:R-:W-:Y:S01]  /*2460*/  IMAD R0, R30, R98.reuse, RZ ;  /* 0x000000621e007224 */ /* 0x080fe200078e02ff */
[----:B------:R-:W-:Y:S01]  /*2470*/  ISETP.NE.AND.EX P0, PT, RZ, UR5, PT, P0 ;  /* 0x00000005ff007c0c */ /* 0x000fe2000bf05300 */
[----:B------:R-:W-:Y:S01]  /*2480*/  ULDC.64 UR4, c[0x0][0x308] ;  /* 0x0000c20000047ab9 */ /* 0x000fe20000000a00 */
[----:B------:R-:W-:Y:S01]  /*2490*/  ISETP.NE.AND P6, PT, R32, 0x1, PT ;  /* 0x000000012000780c */ /* 0x000fe20003fc5270 */
[----:B------:R-:W-:Y:S01]  /*24a0*/  IMAD R3, R28, R99, R0 ;  /* 0x000000631c037224 */ /* 0x000fe200078e0200 */
[----:B---3--:R-:W-:Y:S01]  /*24b0*/  ISETP.GE.AND P1, PT, R16, R111, PT ;  /* 0x0000006f1000720c */ /* 0x008fe20003f26270 */
[----:B------:R-:W-:Y:S01]  /*24c0*/  IMAD.SHL.U32 R88, R98, 0x20, RZ ;  /* 0x0000002062587824 */ /* 0x000fe200078e00ff */
[----:B------:R-:W-:Y:S01]  /*24d0*/  SHF.L.U32 R33, R23, 0x6, RZ ;  /* 0x0000000617217819 */ /* 0x000fe200000006ff */
[----:B------:R-:W-:Y:S01]  /*24e0*/  IMAD.IADD R7, R7, 0x1, R3 ;  /* 0x0000000107077824 */ /* 0x000fe200078e0203 */
[----:B------:R-:W-:Y:S01]  /*24f0*/  SHF.R.U32.HI R31, RZ, 0x3, R199 ;  /* 0x00000003ff1f7819 */ /* 0x000fe200000116c7 */
[----:B------:R-:W-:Y:S01]  /*2500*/  IMAD.WIDE.U32 R40, R23, R98, R16 ;  /* 0x0000006217287225 */ /* 0x000fe200078e0010 */
[----:B------:R-:W-:-:S02]  /*2510*/  SHF.R.U32.HI R21, RZ, 0x3, R198 ;  /* 0x00000003ff157819 */ /* 0x000fc400000116c6 */
[C---:B------:R-:W-:Y:S01]  /*2520*/  SHF.L.U64.HI R89, R98.reuse, 0x5, R99 ;  /* 0x0000000562597819 */ /* 0x040fe20000010263 */
[C---:B----4-:R-:W-:Y:S01]  /*2530*/  IMAD.WIDE.U32 R4, R207.reuse, UR4, R6 ;  /* 0x00000004cf047c25 */ /* 0x050fe2000f8e0006 */
[----:B------:R-:W-:Y:S01]  /*2540*/  SHF.R.S32.HI R116, RZ, 0x1f, R213 ;  /* 0x0000001fff747819 */ /* 0x000fe200000114d5 */
[----:B------:R-:W0:Y:S01]  /*2550*/  LDC.64 R6, c[0x0][0x3f8] ;  /* 0x0000fe00ff067b82 */ /* 0x000e220000000a00 */
[----:B------:R-:W-:Y:S01]  /*2560*/  SHF.R.S32.HI R115, RZ, 0x1f, R212 ;  /* 0x0000001fff737819 */ /* 0x000fe200000114d4 */
[----:B------:R-:W-:Y:S01]  /*2570*/  IMAD R5, R207, UR5, R5 ;  /* 0x00000005cf057c24 */ /* 0x000fe2000f8e0205 */
[----:B------:R-:W-:Y:S01]  /*2580*/  ULDC.64 UR4, c[0x0][0x310] ;  /* 0x0000c40000047ab9 */ /* 0x000fe20000000a00 */
[----:B------:R-:W-:Y:S01]  /*2590*/  IMAD.WIDE.U32 R126, R23, R98, R88 ;  /* 0x00000062177e7225 */ /* 0x000fe200078e0058 */
[----:B------:R-:W-:Y:S02]  /*25a0*/  SHF.R.S32.HI R114, RZ, 0x1f, R211 ;  /* 0x0000001fff727819 */ /* 0x000fe400000114d3 */
[----:B------:R-:W-:Y:S01]  /*25b0*/  SHF.L.U32 R123, R98, 0x7, RZ ;  /* 0x00000007627b7819 */ /* 0x000fe200000006ff */
[----:B------:R-:W-:-:S02]  /*25c0*/  VIADD R122, R32, 0x8 ;  /* 0x00000008207a7836 */ /* 0x000fc40000000000 */
[CC--:B0-----:R-:W-:Y:S01]  /*25d0*/  IMAD.WIDE.U32 R92, R23.reuse, R6.reuse, R18 ;  /* 0x00000006175c7225 */ /* 0x0c1fe200078e0012 */
[C-C-:B------:R-:W-:Y:S02]  /*25e0*/  SHF.L.U64.HI R15, R6.reuse, 0x6, R7.reuse ;  /* 0x00000006060f7819 */ /* 0x140fe40000010207 */
[----:B------:R-:W-:Y:S01]  /*25f0*/  SHF.L.U64.HI R14, R6, 0x7, R7 ;  /* 0x00000007060e7819 */ /* 0x000fe20000010207 */
[----:B------:R-:W-:-:S04]  /*2600*/  IMAD.WIDE.U32 R90, R23, R6, R16 ;  /* 0x00000006175a7225 */ /* 0x000fc800078e0010 */
[C---:B------:R-:W-:Y:S02]  /*2610*/  IMAD.SHL.U32 R13, R6.reuse, 0x20, RZ ;  /* 0x00000020060d7824 */ /* 0x040fe400078e00ff */
[----:B------:R-:W-:Y:S01]  /*2620*/  IMAD.SHL.U32 R12, R6, 0x40, RZ ;  /* 0x00000040060c7824 */ /* 0x000fe200078e00ff */
[----:B--2---:R-:W-:-:S04]  /*2630*/  LOP3.LUT R20, R20, 0xfffffffe, RZ, 0xc0, !PT ;  /* 0xfffffffe14147812 */ /* 0x004fc800078ec0ff */
[----:B------:R-:W-:-:S05]  /*2640*/  @P1 LOP3.LUT R20, R20, 0x1, RZ, 0xfc, !PT ;  /* 0x0000000114141812 */ /* 0x000fca00078efcff */
[----:B------:R0:W-:Y:S02]  /*2650*/  STL [R1+0x10], R20 ;  /* 0x0000101401007387 */ /* 0x0001e40000100800 */
[----:B0-----:R-:W-:Y:S02]  /*2660*/  SHF.R.U32.HI R20, RZ, 0x3, R197 ;  /* 0x00000003ff147819 */ /* 0x001fe400000116c5 */
[----:B------:R-:W-:Y:S02]  /*2670*/  SHF.R.S32.HI R0, RZ, 0x1f, R27 ;  /* 0x0000001fff007819 */ /* 0x000fe4000001141b */
[----:B------:R-:W-:Y:S02]  /*2680*/  SEL R27, R27, RZ, !P0 ;  /* 0x000000ff1b1b7207 */ /* 0x000fe40004000000 */
[----:B------:R-:W-:Y:S02]  /*2690*/  SEL R3, R0, RZ, !P0 ;  /* 0x000000ff00037207 */ /* 0x000fe40004000000 */
[----:B------:R-:W-:Y:S01]  /*26a0*/  IADD3 R42, P0, R23, R28, RZ ;  /* 0x0000001c172a7210 */ /* 0x000fe20007f1e0ff */
[----:B------:R-:W-:-:S02]  /*26b0*/  IMAD.WIDE.U32 R96, R27, UR4, R4 ;  /* 0x000000041b607c25 */ /* 0x000fc4000f8e0004 */
[----:B------:R-:W0:Y:S02]  /*26c0*/  LDC.64 R4, c[0x0][0x408] ;  /* 0x00010200ff047b82 */ /* 0x000e240000000a00 */
[----:B------:R-:W-:Y:S01]  /*26d0*/  IMAD R0, R3, UR4, RZ ;  /* 0x0000000403007c24 */ /* 0x000fe2000f8e02ff */
[C---:B------:R-:W-:Y:S01]  /*26e0*/  IADD3 R38, P3, R96.reuse, 0x40, RZ ;  /* 0x0000004060267810 */ /* 0x040fe20007f7e0ff */
[----:B------:R-:W-:Y:S01]  /*26f0*/  IMAD.X R43, R217, 0x1, R30, P0 ;  /* 0x00000001d92b7824 */ /* 0x000fe200000e061e */
[----:B------:R-:W-:Y:S01]  /*2700*/  IADD3 R36, P0, R96, R40, RZ ;  /* 0x0000002860247210 */ /* 0x000fe20007f1e0ff */
[----:B------:R-:W-:Y:S01]  /*2710*/  IMAD R35, R27, UR5, R0 ;  /* 0x000000051b237c24 */ /* 0x000fe2000f8e0200 */
[----:B------:R-:W-:Y:S05]  /*2720*/  @!P6 WARPSYNC.ALL ;  /* 0x000000000000e948 */ /* 0x000fea0003800000 */
[----:B------:R-:W-:Y:S01]  /*2730*/  ULDC.64 UR4, c[0x0][0x330] ;  /* 0x0000cc0000047ab9 */ /* 0x000fe20000000a00 */
[----:B------:R-:W-:-:S02]  /*2740*/  IMAD.IADD R35, R97, 0x1, R35 ;  /* 0x0000000161237824 */ /* 0x000fc400078e0223 */
[----:B------:R-:W-:-:S04]  /*2750*/  IMAD.WIDE.U32 R8, R207, UR4, R16 ;  /* 0x00000004cf087c25 */ /* 0x000fc8000f8e0010 */
[----:B------:R-:W-:Y:S01]  /*2760*/  IMAD R9, R207, UR5, R9 ;  /* 0x00000005cf097c24 */ /* 0x000fe2000f8e0209 */
[----:B------:R-:W-:Y:S01]  /*2770*/  ULDC.64 UR4, c[0x0][0x338] ;  /* 0x0000ce0000047ab9 */ /* 0x000fe20000000a00 */
[----:B------:R-:W-:Y:S02]  /*2780*/  IMAD.X R103, RZ, RZ, R35, P3 ;  /* 0x000000ffff677224 */ /* 0x000fe400018e0623 */
[----:B------:R-:W-:Y:S01]  /*2790*/  IMAD R0, R3, UR4, RZ ;  /* 0x0000000403007c24 */ /* 0x000fe2000f8e02ff */
[----:B------:R-:W-:Y:S01]  /*27a0*/  SEL R3, R111, RZ, P1 ;  /* 0x000000ff6f037207 */ /* 0x000fe20000800000 */
[C---:B------:R-:W-:Y:S01]  /*27b0*/  IMAD.WIDE.U32 R94, R27.reuse, UR4, R8 ;  /* 0x000000041b5e7c25 */ /* 0x040fe2000f8e0008 */
[----:B------:R-:W-:Y:S01]  /*27c0*/  ULDC UR4, c[0x0][0x2f4] ;  /* 0x0000bd0000047ab9 */ /* 0x000fe20000000800 */
[----:B------:R-:W-:Y:S01]  /*27d0*/  @!P6 BAR.SYNC.DEFER_BLOCKING 0x9, 0x100 ;  /* 0x024400000000eb1d */ /* 0x000fe20000010000 */
[----:B------:R-:W-:Y:S01]  /*27e0*/  ISETP.GE.AND P2, PT, R16, UR4, PT ;  /* 0x0000000410007c0c */ /* 0x000fe2000bf46270 */
[----:B------:R-:W-:Y:S01]  /*27f0*/  IMAD R105, R27, UR5, R0 ;  /* 0x000000051b697c24 */ /* 0x000fe2000f8e0200 */
[----:B-----5:R-:W-:Y:S01]  /*2800*/  SHF.R.S32.HI R27, RZ, 0x1f, R112 ;  /* 0x0000001fff1b7819 */ /* 0x020fe20000011470 */
[----:B------:R-:W-:-:S02]  /*2810*/  IMAD R0, R217, R6, RZ ;  /* 0x00000006d9007224 */ /* 0x000fc400078e02ff */
[----:B------:R-:W-:Y:S02]  /*2820*/  IMAD.IADD R3, R16, 0x1, R3 ;  /* 0x0000000110037824 */ /* 0x000fe400078e0203 */
[----:B------:R-:W-:Y:S02]  /*2830*/  IMAD R9, R23, R7, R0 ;  /* 0x0000000717097224 */ /* 0x000fe400078e0200 */
[----:B0-----:R-:W-:Y:S02]  /*2840*/  IMAD R0, R217, R4, RZ ;  /* 0x00000004d9007224 */ /* 0x001fe400078e02ff */
[----:B------:R-:W-:Y:S02]  /*2850*/  IMAD.IADD R93, R93, 0x1, R9 ;  /* 0x000000015d5d7824 */ /* 0x000fe400078e0209 */
[----:B------:R-:W-:Y:S01]  /*2860*/  IMAD R11, R23, R5, R0 ;  /* 0x00000005170b7224 */ /* 0x000fe200078e0200 */
[----:B------:R-:W-:Y:S01]  /*2870*/  SHF.R.S32.HI R0, RZ, 0x1f, R3 ;  /* 0x0000001fff007819 */ /* 0x000fe20000011403 */
[----:B------:R-:W-:-:S02]  /*2880*/  IMAD.IADD R91, R9, 0x1, R91 ;  /* 0x00000001095b7824 */ /* 0x000fc400078e025b */
[CC--:B------:R-:W-:Y:S01]  /*2890*/  IMAD.WIDE.U32 R86, R23.reuse, R4.reuse, R18 ;  /* 0x0000000417567225 */ /* 0x0c0fe200078e0012 */
[CC--:B------:R-:W-:Y:S02]  /*28a0*/  LEA.HI R8, R0.reuse, R3.reuse, RZ, 0x6 ;  /* 0x0000000300087211 */ /* 0x0c0fe400078f30ff */
[----:B------:R-:W-:Y:S01]  /*28b0*/  LEA.HI R44, R0, R3, RZ, 0x3 ;  /* 0x00000003002c7211 */ /* 0x000fe200078f18ff */
[----:B------:R-:W-:-:S03]  /*28c0*/  IMAD.WIDE.U32 R84, R23, R4, R16 ;  /* 0x0000000417547225 */ /* 0x000fc600078e0010 */
[----:B------:R-:W-:Y:S01]  /*28d0*/  LOP3.LUT R0, R44, 0x38, RZ, 0xc0, !PT ;  /* 0x000000382c007812 */ /* 0x000fe200078ec0ff */
[----:B------:R-:W-:Y:S01]  /*28e0*/  IMAD.SHL.U32 R8, R8, 0x80, RZ ;  /* 0x0000008008087824 */ /* 0x000fe200078e00ff */
[--C-:B------:R-:W-:Y:S01]  /*28f0*/  LOP3.LUT R3, R199, 0x38, R44.reuse, 0xf8, !PT ;  /* 0x00000038c7037812 */ /* 0x100fe200078ef82c */
[----:B------:R-:W-:Y:S01]  /*2900*/  IMAD.IADD R87, R87, 0x1, R11 ;  /* 0x0000000157577824 */ /* 0x000fe200078e020b */
[--C-:B------:R-:W-:Y:S01]  /*2910*/  LOP3.LUT R9, R198, 0x38, R44.reuse, 0xf8, !PT ;  /* 0x00000038c6097812 */ /* 0x100fe200078ef82c */
[----:B------:R-:W-:Y:S01]  /*2920*/  IMAD.IADD R85, R11, 0x1, R85 ;  /* 0x000000010b557824 */ /* 0x000fe200078e0255 */
[----:B------:R-:W-:Y:S01]  /*2930*/  LOP3.LUT R10, R197, 0x38, R44, 0xf8, !PT ;  /* 0x00000038c50a7812 */ /* 0x000fe200078ef82c */
[C---:B------:R-:W-:Y:S01]  /*2940*/  IMAD R11, R27.reuse, R6, RZ ;  /* 0x000000061b0b7224 */ /* 0x040fe200078e02ff */
[----:B------:R-:W-:Y:S01]  /*2950*/  LOP3.LUT R0, R0, 0x1c0, R33, 0xf8, !PT ;  /* 0x000001c000007812 */ /* 0x000fe200078ef821 */
[----:B------:R-:W-:Y:S01]  /*2960*/  IMAD R27, R27, R4, RZ ;  /* 0x000000041b1b7224 */ /* 0x000fe200078e02ff */
[----:B------:R-:W-:Y:S01]  /*2970*/  LOP3.LUT R109, R8, 0xffffe000, RZ, 0xc0, !PT ;  /* 0xffffe000086d7812 */ /* 0x000fe200078ec0ff */
[C---:B------:R-:W-:Y:S01]  /*2980*/  IMAD R33, R112.reuse, R7, R11 ;  /* 0x0000000770217224 */ /* 0x040fe200078e020b */
[----:B------:R-:W-:Y:S01]  /*2990*/  LOP3.LUT R3, R3, R31, RZ, 0x3c, !PT ;  /* 0x0000001f03037212 */ /* 0x000fe200078e3cff */
[----:B------:R-:W-:Y:S01]  /*29a0*/  IMAD.WIDE.U32 R92, R112, R6, R92 ;  /* 0x00000006705c7225 */ /* 0x000fe200078e005c */
[----:B------:R-:W-:-:S02]  /*29b0*/  LOP3.LUT R8, R9, R21, RZ, 0x3c, !PT ;  /* 0x0000001509087212 */ /* 0x000fc400078e3cff */
[----:B------:R-:W-:Y:S01]  /*29c0*/  LOP3.LUT R10, R10, R20, RZ, 0x3c, !PT ;  /* 0x000000140a0a7212 */ /* 0x000fe200078e3cff */
[----:B------:R-:W-:Y:S01]  /*29d0*/  IMAD.WIDE.U32 R90, R112, R6, R90 ;  /* 0x00000006705a7225 */ /* 0x000fe200078e005a */
[----:B------:R-:W-:Y:S02]  /*29e0*/  LOP3.LUT R0, R0, R203, RZ, 0x3c, !PT ;  /* 0x000000cb00007212 */ /* 0x000fe400078e3cff */
[-C--:B------:R-:W-:Y:S01]  /*29f0*/  IADD3 R108, R3, R109.reuse, R202 ;  /* 0x0000006d036c7210 */ /* 0x080fe20007ffe0ca */
[----:B------:R-:W-:Y:S01]  /*2a00*/  IMAD.SHL.U32 R11, R6, 0x80, RZ ;  /* 0x00000080060b7824 */ /* 0x000fe200078e00ff */
[----:B------:R-:W-:Y:S01]  /*2a10*/  IADD3 R107, R8, R109, R201 ;  /* 0x0000006d086b7210 */ /* 0x000fe20007ffe0c9 */
[----:B------:R-:W-:Y:S01]  /*2a20*/  IMAD R45, R112, R5, R27 ;  /* 0x00000005702d7224 */ /* 0x000fe200078e021b */
[-C--:B------:R-:W-:Y:S01]  /*2a30*/  IADD3 R21, R10, R109.reuse, R200 ;  /* 0x0000006d0a157210 */ /* 0x080fe20007ffe0c8 */
[----:B------:R-:W-:Y:S01]  /*2a40*/  IMAD.WIDE.U32 R86, R112, R4, R86 ;  /* 0x0000000470567225 */ /* 0x000fe200078e0056 */
[----:B------:R-:W-:-:S02]  /*2a50*/  IADD3 R109, R0, R109, R204 ;  /* 0x0000006d006d7210 */ /* 0x000fc40007ffe0cc */
[----:B------:R-:W-:Y:S01]  /*2a60*/  SHF.L.U64.HI R20, R6, 0x5, R7 ;  /* 0x0000000506147819 */ /* 0x000fe20000010207 */
[----:B------:R-:W-:Y:S01]  /*2a70*/  IMAD R0, R217, R98, RZ ;  /* 0x00000062d9007224 */ /* 0x000fe200078e02ff */
[C-C-:B------:R-:W-:Y:S01]  /*2a80*/  SHF.L.U64.HI R10, R4.reuse, 0x5, R5.reuse ;  /* 0x00000005040a7819 */ /* 0x140fe20000010205 */
[C---:B------:R-:W-:Y:S01]  /*2a90*/  IMAD.SHL.U32 R7, R4.reuse, 0x20, RZ ;  /* 0x0000002004077824 */ /* 0x040fe200078e00ff */
[C-C-:B------:R-:W-:Y:S01]  /*2aa0*/  SHF.L.U64.HI R9, R4.reuse, 0x6, R5.reuse ;  /* 0x0000000604097819 */ /* 0x140fe20000010205 */
[----:B------:R-:W-:Y:S01]  /*2ab0*/  IMAD R31, R23, R99, R0 ;  /* 0x00000063171f7224 */ /* 0x000fe200078e0200 */
[C---:B------:R-:W-:Y:S01]  /*2ac0*/  SHF.L.U64.HI R8, R4.reuse, 0x7, R5 ;  /* 0x0000000704087819 */ /* 0x040fe20000010205 */
[----:B------:R-:W-:Y:S01]  /*2ad0*/  IMAD.SHL.U32 R6, R4, 0x40, RZ ;  /* 0x0000004004067824 */ /* 0x000fe200078e00ff */
[----:B------:R-:W-:Y:S01]  /*2ae0*/  IADD3 R3, P1, R88, R126, RZ ;  /* 0x0000007e58037210 */ /* 0x000fe20007f3e0ff */
[----:B------:R-:W-:Y:S01]  /*2af0*/  IMAD.WIDE.U32 R84, R112, R4, R84 ;  /* 0x0000000470547225 */ /* 0x000fe200078e0054 */
[----:B------:R-:W-:-:S02]  /*2b00*/  SHF.L.U64.HI R0, R98, 0x7, R99 ;  /* 0x0000000762007819 */ /* 0x000fc40000010263 */
[----:B------:R-:W-:Y:S01]  /*2b10*/  SHF.L.U64.HI R27, R98, 0x6, R99 ;  /* 0x00000006621b7819 */ /* 0x000fe20000010263 */
[----:B------:R-:W-:Y:S01]  /*2b20*/  IMAD.SHL.U32 R5, R4, 0x80, RZ ;  /* 0x0000008004057824 */ /* 0x000fe200078e00ff */
[----:B------:R-:W-:Y:S01]  /*2b30*/  LOP3.LUT R37, R44, 0xfffffff8, RZ, 0xc0, !PT ;  /* 0xfffffff82c257812 */ /* 0x000fe200078ec0ff */
[----:B------:R-:W-:Y:S01]  /*2b40*/  IMAD.IADD R4, R31, 0x1, R127 ;  /* 0x000000011f047824 */ /* 0x000fe200078e027f */
[----:B------:R-:W-:Y:S01]  /*2b50*/  SHF.R.S32.HI R101, RZ, 0x3, R44 ;  /* 0x00000003ff657819 */ /* 0x000fe2000001142c */
[----:B------:R-:W-:Y:S01]  /*2b60*/  IMAD.IADD R30, R41, 0x1, R31 ;  /* 0x00000001291e7824 */ /* 0x000fe200078e021f */
[----:B------:R-:W-:Y:S01]  /*2b70*/  SHF.R.S32.HI R102, RZ, 0x1f, R37 ;  /* 0x0000001fff667819 */ /* 0x000fe20000011425 */
[----:B------:R-:W-:Y:S01]  /*2b80*/  IMAD.X R28, R4, 0x1, R89, P1 ;  /* 0x00000001041c7824 */ /* 0x000fe200008e0659 */
[----:B------:R-:W-:Y:S01]  /*2b90*/  IADD3 R29, P1, R3, R88, RZ ;  /* 0x00000058031d7210 */ /* 0x000fe20007f3e0ff */
[----:B------:R-:W-:Y:S01]  /*2ba0*/  IMAD.IADD R32, R93, 0x1, R33 ;  /* 0x000000015d207824 */ /* 0x000fe200078e0221 */
[----:B------:R-:W-:Y:S01]  /*2bb0*/  IADD3.X R39, R30, R35, RZ, P0, !PT ;  /* 0x000000231e277210 */ /* 0x000fe200007fe4ff */
[----:B------:R-:W-:Y:S01]  /*2bc0*/  IMAD.SHL.U32 R111, R111, 0x2, RZ ;  /* 0x000000026f6f7824 */ /* 0x000fe200078e00ff */
[----:B------:R-:W-:Y:S01]  /*2bd0*/  IADD3 R99, P0, R36, 0x40, RZ ;  /* 0x0000004024637810 */ /* 0x000fe20007f1e0ff */
[----:B------:R-:W-:Y:S01]  /*2be0*/  IMAD.X R31, R28, 0x1, R89, P1 ;  /* 0x000000011c1f7824 */ /* 0x000fe200008e0659 */
[----:B------:R-:W-:Y:S01]  /*2bf0*/  ISETP.GE.AND P1, PT, R190, UR4, PT ;  /* 0x00000004be007c0c */ /* 0x000fe2000bf26270 */
[----:B------:R-:W-:-:S02]  /*2c00*/  IMAD.IADD R33, R33, 0x1, R91 ;  /* 0x0000000121217824 */ /* 0x000fc400078e025b */
[----:B------:R-:W-:Y:S02]  /*2c10*/  IMAD.IADD R34, R87, 0x1, R45 ;  /* 0x0000000157227824 */ /* 0x000fe400078e022d */
[----:B------:R-:W-:Y:S02]  /*2c20*/  IMAD.IADD R100, R45, 0x1, R85 ;  /* 0x000000012d647824 */ /* 0x000fe400078e0255 */
[----:B------:R-:W-:Y:S02]  /*2c30*/  IMAD.X R104, RZ, RZ, R39, P0 ;  /* 0x000000ffff687224 */ /* 0x000fe400000e0627 */
[----:B------:R-:W-:-:S07]  /*2c40*/  IMAD.IADD R105, R95, 0x1, R105 ;  /* 0x000000015f697824 */ /* 0x000fce00078e0269 */
.L_x_1590:
[----:B------:R-:W2:Y:S01]  /*2c50*/  LDL.LU R44, [R1+0x10] ;  /* 0x00001000012c7983 */ /* 0x000ea20000300800 */
[----:B------:R-:W-:Y:S01]  /*2c60*/  VIADD R26, R26, 0xffffffff ;  /* 0xffffffff1a1a7836 */ /* 0x000fe20000000000 */
[----:B------:R-:W0:Y:S01]  /*2c70*/  LDC R121, c[0x0][0x3f4] ;  /* 0x0000fd00ff797b82 */ /* 0x000e220000000800 */
[----:B------:R-:W-:Y:S01]  /*2c80*/  IMAD R45, R184, 0x4000, R206 ;  /* 0x00004000b82d7824 */ /* 0x000fe200078e02ce */
[----:B------:R-:W-:Y:S05]  /*2c90*/  YIELD ;  /* 0x0000000000007946 */ /* 0x000fea0003800000 */
[----:B------:R-:W-:Y:S01]  /*2ca0*/  ISETP.GT.AND P3, PT, R26, R25, PT ;  /* 0x000000191a00720c */ /* 0x000fe20003f64270 */
[----:B------:R-:W-:Y:S01]  /*2cb0*/  BSSY B0, `(.L_x_1505) ;  /* 0x0000595000007945 */ /* 0x000fe20003800000 */
[----:B------:R-:W-:Y:S01]  /*2cc0*/  IMAD R110, R45, 0x2, R2 ;  /* 0x000000022d6e7824 */ /* 0x000fe200078e0202 */
[----:B0-----:R-:W-:-:S02]  /*2cd0*/  ISETP.GE.AND P0, PT, R121, 0x1, PT ;  /* 0x000000017900780c */ /* 0x001fc40003f06270 */
[----:B--2---:R-:W-:-:S08]  /*2ce0*/  LOP3.LUT R44, R44, 0xfffffffb, RZ, 0xc0, !PT ;  /* 0xfffffffb2c2c7812 */ /* 0x004fd000078ec0ff */
[----:B------:R-:W-:-:S05]  /*2cf0*/  @P3 LOP3.LUT R44, R44, 0x4, RZ, 0xfc, !PT ;  /* 0x000000042c2c3812 */ /* 0x000fca00078efcff */
[----:B------:R0:W-:Y:S01]  /*2d00*/  STL [R1+0x10], R44 ;  /* 0x0000102c01007387 */ /* 0x0001e20000100800 */
[----:B------:R-:W-:Y:S05]  /*2d10*/  @!P0 BRA `(.L_x_1506) ;  /* 0x0000005000bc8947 */ /* 0x000fea0003800000 */
[----:B------:R-:W-:Y:S01]  /*2d20*/  ULDC.U8 UR4, c[0x0][0x410] ;  /* 0x0001040000047ab9 */ /* 0x000fe20000000000 */
[----:B0-----:R-:W-:Y:S01]  /*2d30*/  SHF.R.S32.HI R44, RZ, 0x1f, R26 ;  /* 0x0000001fff2c7819 */ /* 0x001fe2000001141a */
[-C--:B------:R-:W-:Y:S01]  /*2d40*/  IMAD R47, R8, R26.reuse, RZ ;  /* 0x0000001a082f7224 */ /* 0x080fe200078e02ff */
[----:B------:R-:W-:Y:S01]  /*2d50*/  ISETP.NE.AND P0, PT, RZ, UR4, PT ;  /* 0x00000004ff007c0c */ /* 0x000fe2000bf05270 */
[-C--:B------:R-:W-:Y:S02]  /*2d60*/  IMAD R45, R0, R26.reuse, RZ ;  /* 0x0000001a002d7224 */ /* 0x080fe400078e02ff */
[----:B------:R-:W-:Y:S02]  /*2d70*/  IMAD R46, R14, R26, RZ ;  /* 0x0000001a0e2e7224 */ /* 0x000fe400078e02ff */
[----:B------:R-:W-:Y:S02]  /*2d80*/  IMAD R47, R44, R5, R47 ;  /* 0x000000052c2f7224 */ /* 0x000fe400078e022f */
[----:B------:R-:W-:-:S02]  /*2d90*/  IMAD R113, R26, -0x80, R24 ;  /* 0xffffff801a717824 */ /* 0x000fc400078e0218 */
[----:B------:R-:W-:-:S03]  /*2da0*/  IMAD.WIDE.U32 R76, R5, R26, RZ ;  /* 0x0000001a054c7225 */ /* 0x000fc600078e00ff */
[----:B------:R-:W-:Y:S01]  /*2db0*/  VIMNMX R113, R113, 0x80, PT ;  /* 0x0000008071717848 */ /* 0x000fe20003fe0100 */
[C---:B------:R-:W-:Y:S01]  /*2dc0*/  IMAD R45, R44.reuse, R123, R45 ;  /* 0x0000007b2c2d7224 */ /* 0x040fe200078e022d */
[----:B------:R-:W-:Y:S01]  /*2dd0*/  IADD3 R106, R77, R47, RZ ;  /* 0x0000002f4d6a7210 */ /* 0x000fe20007ffe0ff */
[----:B------:R-:W-:Y:S02]  /*2de0*/  IMAD R117, R44, R11, R46 ;  /* 0x0000000b2c757224 */ /* 0x000fe400078e022e */
        /* <DEDUP_REMOVED lines=17> */
[----:B------:R-:W-:Y:S01]  /*2f00*/  IMAD.X R46, R117, 0x1, R32, P0 ;  /* 0x00000001752e7824 */ /* 0x000fe200000e0620 */
[----:B------:R-:W-:-:S04]  /*2f10*/  LEA R44, P0, R45, UR4, 0x1 ;  /* 0x000000042d2c7c11 */ /* 0x000fc8000f8008ff */
[----:B------:R-:W-:Y:S01]  /*2f20*/  LEA.HI.X R45, R45, UR5, R46, 0x1, P0 ;  /* 0x000000052d2d7c11 */ /* 0x000fe200080f0c2e */
[----:B------:R-:W-:Y:S01]  /*2f30*/  ULDC.64 UR4, c[0x0][0x400] ;  /* 0x0001000000047ab9 */ /* 0x000fe20000000a00 */
[----:B------:R-:W-:-:S05]  /*2f40*/  IADD3 R47, P0, R86, R76, RZ ;  /* 0x0000004c562f7210 */ /* 0x000fca0007f1e0ff */
[----:B------:R-:W-:Y:S01]  /*2f50*/  IMAD.X R48, R106, 0x1, R34, P0 ;  /* 0x000000016a307824 */ /* 0x000fe200000e0622 */
        /* <DEDUP_REMOVED lines=10> */
.L_x_1509:
[----:B------:R-:W-:Y:S05]  /*3000*/  BSYNC B1 ;  /* 0x0000000000017941 */ /* 0x000fea0003800000 */
.L_x_1508:
[----:B------:R-:W-:Y:S01]  /*3010*/  ISETP.GE.AND P4, PT, R213, R113, PT ;  /* 0x00000071d500720c */ /* 0x000fe20003f86270 */
[----:B0----5:R-:W-:Y:S01]  /*3020*/  IMAD.MOV.U32 R44, RZ, RZ, R72 ;  /* 0x000000ffff2c7224 */ /* 0x021fe200078e0048 */
[----:B------:R-:W-:Y:S01]  /*3030*/  BSSY B1, `(.L_x_1510) ;  /* 0x0000024000017945 */ /* 0x000fe20003800000 */
[----:B------:R-:W-:Y:S01]  /*3040*/  IMAD.MOV.U32 R45, RZ, RZ, R73 ;  /* 0x000000ffff2d7224 */ /* 0x000fe200078e0049 */
[----:B------:R-:W-:Y:S01]  /*3050*/  CS2R R68, SRZ ;  /* 0x0000000000447805 */ /* 0x000fe2000001ff00 */
[----:B------:R-:W-:Y:S01]  /*3060*/  IMAD.MOV.U32 R46, RZ, RZ, R80 ;  /* 0x000000ffff2e7224 */ /* 0x000fe200078e0050 */
[----:B------:R-:W-:Y:S01]  /*3070*/  CS2R R66, SRZ ;  /* 0x0000000000427805 */ /* 0x000fe2000001ff00 */
[----:B------:R-:W-:Y:S01]  /*3080*/  IMAD.MOV.U32 R47, RZ, RZ, R81 ;  /* 0x000000ffff2f7224 */ /* 0x000fe200078e0051 */
[----:B------:R-:W-:Y:S01]  /*3090*/  PRMT R131, R44, 0x5410, R45 ;  /* 0x000054102c837816 */ /* 0x000fe2000000002d */
[----:B------:R-:W-:Y:S01]  /*30a0*/  IMAD.MOV.U32 R44, RZ, RZ, R74 ;  /* 0x000000ffff2c7224 */ /* 0x000fe200078e004a */
[----:B------:R-:W-:Y:S01]  /*30b0*/  CS2R R70, SRZ ;  /* 0x0000000000467805 */ /* 0x000fe2000001ff00 */
[----:B------:R-:W-:Y:S01]  /*30c0*/  IMAD.MOV.U32 R45, RZ, RZ, R75 ;  /* 0x000000ffff2d7224 */ /* 0x000fe200078e004b */
[----:B------:R-:W-:Y:S01]  /*30d0*/  PRMT R139, R47, 0x5410, R46 ;  /* 0x000054102f8b7816 */ /* 0x000fe2000000002e */
[----:B------:R-:W-:Y:S01]  /*30e0*/  IMAD.MOV.U32 R46, RZ, RZ, R82 ;  /* 0x000000ffff2e7224 */ /* 0x000fe200078e0052 */
[----:B------:R-:W-:-:S02]  /*30f0*/  MOV R47, R83 ;  /* 0x00000053002f7202 */ /* 0x000fc40000000f00 */
[----:B------:R-:W-:Y:S02]  /*3100*/  PRMT R132, R44, 0x5410, R45 ;  /* 0x000054102c847816 */ /* 0x000fe4000000002d */
[----:B------:R-:W-:Y:S01]  /*3110*/  PRMT R144, R46, 0x5410, R47 ;  /* 0x000054102e907816 */ /* 0x000fe2000000002f */
[----:B------:R-:W-:Y:S06]  /*3120*/  @P4 BRA `(.L_x_1511) ;  /* 0x0000000000504947 */ /* 0x000fec0003800000 */
[----:B------:R-:W-:Y:S01]  /*3130*/  IADD3 R45, P0, P5, R92, R78, R13 ;  /* 0x0000004e5c2d7210 */ /* 0x000fe20007d1e00d */
[----:B------:R-:W-:Y:S01]  /*3140*/  ULDC.64 UR4, c[0x0][0x3e8] ;  /* 0x0000fa0000047ab9 */ /* 0x000fe20000000a00 */
[----:B------:R-:W-:Y:S02]  /*3150*/  CS2R R68, SRZ ;  /* 0x0000000000447805 */ /* 0x000fe4000001ff00 */
[----:B------:R-:W-:Y:S02]  /*3160*/  CS2R R70, SRZ ;  /* 0x0000000000467805 */ /* 0x000fe4000001ff00 */
[----:B------:R-:W-:Y:S02]  /*3170*/  IADD3.X R46, R32, R117, R20, P0, P5 ;  /* 0x00000075202e7210 */ /* 0x000fe400007ea414 */
        /* <DEDUP_REMOVED lines=15> */
.L_x_1511:
[----:B------:R-:W-:Y:S05]  /*3270*/  BSYNC B1 ;  /* 0x0000000000017941 */ /* 0x000fea0003800000 */
.L_x_1510:
        /* <DEDUP_REMOVED lines=14> */
[----:B------:R-:W-:Y:S01]  /*3360*/  CS2R R58, SRZ ;  /* 0x00000000003a7805 */ /* 0x000fe2000001ff00 */
[----:B------:R-:W-:Y:S01]  /*3370*/  IMAD.MOV.U32 R47, RZ, RZ, R71 ;  /* 0x000000ffff2f7224 */ /* 0x000fe200078e0047 */
[----:B------:R-:W-:-:S02]  /*3380*/  PRMT R129, R45, 0x5410, R44 ;  /* 0x000054102d817816 */ /* 0x000fc4000000002c */
[----:B------:R-:W-:Y:S02]  /*3390*/  CS2R R62, SRZ ;  /* 0x00000000003e7805 */ /* 0x000fe4000001ff00 */
[----:B------:R-:W-:Y:S02]  /*33a0*/  CS2R R52, SRZ ;  /* 0x0000000000347805 */ /* 0x000fe4000001ff00 */
[----:B------:R-:W-:Y:S02]  /*33b0*/  CS2R R50, SRZ ;  /* 0x0000000000327805 */ /* 0x000fe4000001ff00 */
[----:B------:R-:W-:Y:S02]  /*33c0*/  PRMT R147, R46, 0x5410, R47 ;  /* 0x000054102e937816 */ /* 0x000fe4000000002f */
[----:B------:R-:W-:Y:S02]  /*33d0*/  CS2R R54, SRZ ;  /* 0x0000000000367805 */ /* 0x000fe4000001ff00 */
[----:B------:R-:W-:Y:S01]  /*33e0*/  P2R R128, PR, RZ, 0x1 ;  /* 0x00000001ff807803 */ /* 0x000fe20000000000 */
        /* <DEDUP_REMOVED lines=21> */
.L_x_1513:
[----:B------:R-:W-:Y:S05]  /*3540*/  BSYNC B1 ;  /* 0x0000000000017941 */ /* 0x000fea0003800000 */
.L_x_1512:
[----:B------:R-:W-:Y:S01]  /*3550*/  ISETP.GE.AND P5, PT, R211, R113, PT ;  /* 0x00000071d300720c */ /* 0x000fe20003fa6270 */
[----:B------:R-:W-:-:S12]  /*3560*/  BSSY B1, `(.L_x_1514) ;  /* 0x000001e000017945 */ /* 0x000fd80003800000 */
[----:B------:R-:W-:Y:S05]  /*3570*/  @P5 BRA `(.L_x_1515) ;  /* 0x0000000000705947 */ /* 0x000fea0003800000 */
[----:B0-----:R-:W0:Y:S01]  /*3580*/  LDC.64 R44, c[0x0][0x3f8] ;  /* 0x0000fe00ff2c7b82 */ /* 0x001e220000000a00 */
[----:B------:R-:W-:Y:S01]  /*3590*/  IMAD.MOV.U32 R79, RZ, RZ, R117 ;  /* 0x000000ffff4f7224 */ /* 0x000fe200078e0075 */
[----:B------:R-:W-:Y:S01]  /*35a0*/  MOV R77, R106 ;  /* 0x0000006a004d7202 */ /* 0x000fe20000000f00 */
[----:B------:R-:W-:Y:S01]  /*35b0*/  ULDC.64 UR4, c[0x0][0x3e8] ;  /* 0x0000fa0000047ab9 */ /* 0x000fe20000000a00 */
[----:B------:R-:W-:Y:S02]  /*35c0*/  CS2R R52, SRZ ;  /* 0x0000000000347805 */ /* 0x000fe4000001ff00 */
[----:B------:R-:W-:Y:S01]  /*35d0*/  CS2R R54, SRZ ;  /* 0x0000000000367805 */ /* 0x000fe2000001ff00 */
        /* <DEDUP_REMOVED lines=22> */
.L_x_1515:
[----:B------:R-:W-:Y:S05]  /*3740*/  BSYNC B1 ;  /* 0x0000000000017941 */ /* 0x000fea0003800000 */
.L_x_1514:
[----:B01---5:R-:W-:Y:S01]  /*3750*/  IMAD.MOV.U32 R44, RZ, RZ, R56 ;  /* 0x000000ffff2c7224 */ /* 0x023fe200078e0038 */
[----:B------:R-:W-:Y:S01]  /*3760*/  ISETP.NE.AND P0, PT, R191, 0x3, PT ;  /* 0x00000003bf00780c */ /* 0x000fe20003f05270 */
[----:B------:R-:W-:Y:S02]  /*3770*/  IMAD.MOV.U32 R45, RZ, RZ, R57 ;  /* 0x000000ffff2d7224 */ /* 0x000fe400078e0039 */
[----:B------:R-:W-:Y:S02]  /*3780*/  IMAD.MOV.U32 R46, RZ, RZ, R60 ;  /* 0x000000ffff2e7224 */ /* 0x000fe400078e003c */
[----:B------:R-:W-:Y:S01]  /*3790*/  IMAD.MOV.U32 R47, RZ, RZ, R61 ;  /* 0x000000ffff2f7224 */ /* 0x000fe200078e003d */
[----:B------:R-:W-:Y:S01]  /*37a0*/  PRMT R137, R45, 0x5410, R44 ;  /* 0x000054102d897816 */ /* 0x000fe2000000002c */
[----:B------:R-:W-:Y:S02]  /*37b0*/  IMAD.MOV.U32 R44, RZ, RZ, R58 ;  /* 0x000000ffff2c7224 */ /* 0x000fe400078e003a */
        /* <DEDUP_REMOVED lines=10> */
[----:B------:R-:W-:Y:S02]  /*3860*/  IMAD.MOV.U32 R47, RZ, RZ, R53 ;  /* 0x000000ffff2f7224 */ /* 0x000fe400078e0035 */
[----:B------:R-:W-:-:S02]  /*3870*/  IMAD.MOV.U32 R44, RZ, RZ, R50 ;  /* 0x000000ffff2c7224 */ /* 0x000fc400078e0032 */
[----:B------:R-:W-:Y:S01]  /*3880*/  IMAD.MOV.U32 R45, RZ, RZ, R51 ;  /* 0x000000ffff2d7224 */ /* 0x000fe200078e0033 */
[----:B------:R-:W-:Y:S01]  /*3890*/  PRMT R133, R46, 0x5410, R47 ;  /* 0x000054102e857816 */ /* 0x000fe2000000002f */
[----:B------:R-:W-:Y:S02]  /*38a0*/  IMAD.MOV.U32 R46, RZ, RZ, R54 ;  /* 0x000000ffff2e7224 */ /* 0x000fe400078e0036 */
[----:B------:R-:W-:Y:S01]  /*38b0*/  IMAD.MOV.U32 R47, RZ, RZ, R55 ;  /* 0x000000ffff2f7224 */ /* 0x000fe200078e0037 */
[----:B------:R-:W-:-:S04]  /*38c0*/  PRMT R79, R44, 0x5410, R45 ;  /* 0x000054102c4f7816 */ /* 0x000fc8000000002d */
[----:B------:R-:W-:Y:S01]  /*38d0*/  PRMT R134, R46, 0x5410, R47 ;  /* 0x000054102e867816 */ /* 0x000fe2000000002f */
[----:B------:R-:W-:Y:S06]  /*38e0*/  @!P0 BRA `(.L_x_1516) ;  /* 0x0000000000048947 */ /* 0x000fec0003800000 */
[----:B------:R-:W-:Y:S01]  /*38f0*/  BPT.TRAP 0x1 ;  /* 0x000000040000795c */ /* 0x000fe20000300000 */
.L_x_1516:
[----:B------:R-:W-:Y:S01]  /*3900*/  IMAD R106, R184, 0x8, R2 ;  /* 0x00000008b86a7824 */ /* 0x000fe200078e0202 */
[----:B------:R-:W-:Y:S01]  /*3910*/  SHF.L.U32 R117, R192, 0x1f, RZ ;  /* 0x0000001fc0757819 */ /* 0x000fe200000006ff */
[----:B------:R-:W-:Y:S03]  /*3920*/  BSSY B1, `(.L_x_1517) ;  /* 0x0000003000017945 */ /* 0x000fe60003800000 */
[----:B------:R-:W0:Y:S02]  /*3930*/  SYNCS.PHASECHK.TRANS64.TRYWAIT P6, [R106+URZ+0x28890], R117 ;  /* 0x028890756a0075a7 */ /* 0x000e2400080c017f */
[----:B0-----:R-:W-:Y:S05]  /*3940*/  @!P6 BRA `(.L_x_1518) ;  /* 0x000002500008e947 */ /* 0x001fea0003800000 */
.L_x_1937:
[----:B------:R-:W-:Y:S05]  /*3950*/  BSYNC B1 ;  /* 0x0000000000017941 */ /* 0x000fea0003800000 */
.L_x_1517:
[----:B------:R-:W-:Y:S04]  /*3960*/  BSSY B1, `(.L_x_1519) ;  /* 0x0000072000017945 */ /* 0x000fe80003800000 */
[----:B------:R-:W-:Y:S05]  /*3970*/  @P3 BRA `(.L_x_1520) ;  /* 0x0000000400c03947 */ /* 0x000fea0003800000 */
[----:B------:R-:W-:Y:S01]  /*3980*/  IADD3 R135, P3, R40, R118, RZ ;  /* 0x0000007628877210 */ /* 0x000fe20007f7e0ff */
[----:B------:R-:W-:Y:S04]  /*3990*/  BSSY B2, `(.L_x_1521) ;  /* 0x0000038000027945 */ /* 0x000fe80003800000 */
[----:B------:R-:W-:Y:S01]  /*39a0*/  IMAD.X R136, R120, 0x1, R30, P3 ;  /* 0x0000000178887824 */ /* 0x000fe200018e061e */
[----:B------:R-:W-:Y:S07]  /*39b0*/  @P2 BRA `(.L_x_1522) ;  /* 0x0000000000d42947 */ /* 0x000fee0003800000 */
[----:B------:R1:W2:Y:S01]  /*39c0*/  LDS.128 R44, [R110+0x18400] ;  /* 0x018400006e2c7984 */ /* 0x0002a20000000c00 */
[----:B------:R-:W-:Y:S01]  /*39d0*/  IADD3 R77, P3, R135, R96, RZ ;  /* 0x00000060874d7210 */ /* 0x000fe20007f7e0ff */
[----:B------:R-:W-:Y:S04]  /*39e0*/  BSSY B3, `(.L_x_1523) ;  /* 0x000002e000037945 */ /* 0x000fe80003800000 */
[----:B------:R-:W-:Y:S01]  /*39f0*/  IMAD.X R138, R136, 0x1, R35, P3 ;  /* 0x00000001888a7824 */ /* 0x000fe200018e0623 */
[----:B------:R-:W-:-:S13]  /*3a00*/  ISETP.GE.AND P3, PT, R18, R121, PT ;  /* 0x000000791200720c */ /* 0x000fda0003f66270 */
[----:B-1----:R-:W-:Y:S05]  /*3a10*/  @P3 BRA `(.L_x_1524) ;  /* 0x0000000000a83947 */ /* 0x002fea0003800000 */
[----:B------:R-:W-:Y:S02]  /*3a20*/  SHF.R.U64 R82, R82, 0x10, R83 ;  /* 0x0000001052527819 */ /* 0x000fe40000001253 */
[----:B--2---:R-:W-:Y:S02]  /*3a30*/  MOV R76, R45 ;  /* 0x0000002d004c7202 */ /* 0x004fe40000000f00 */
[----:B------:R-:W-:Y:S01]  /*3a40*/  SHF.R.U64 R80, R80, 0x10, R81 ;  /* 0x0000001050507819 */ /* 0x000fe20000001251 */
[----:B------:R-:W-:Y:S02]  /*3a50*/  HADD2.F32 R82, -RZ, R82.H0_H0 ;  /* 0x20000052ff527230 */ /* 0x000fe40000004100 */
[--C-:B------:R-:W-:Y:S02]  /*3a60*/  HADD2.F32 R45, -RZ, R76.reuse.H1_H1 ;  /* 0x3000004cff2d7230 */ /* 0x100fe40000004100 */
[----:B------:R-:W-:Y:S02]  /*3a70*/  HADD2.F32 R76, -RZ, R76.H0_H0 ;  /* 0x2000004cff4c7230 */ /* 0x000fe40000004100 */
[----:B------:R-:W-:-:S02]  /*3a80*/  HADD2.F32 R80, -RZ, R80.H0_H0 ;  /* 0x20000050ff507230 */ /* 0x000fc40000004100 */
[-C--:B------:R-:W-:Y:S01]  /*3a90*/  FMUL.FTZ R141, R45, R82.reuse ;  /* 0x000000522d8d7220 */ /* 0x080fe20000410000 */
[----:B------:R-:W-:-:S03]  /*3aa0*/  FMUL.FTZ R82, R76, R82 ;  /* 0x000000524c527220 */ /* 0x000fc60000410000 */
[-C--:B------:R-:W-:Y:S01]  /*3ab0*/  FFMA.FTZ R141, R76, R80.reuse, -R141 ;  /* 0x000000504c8d7223 */ /* 0x080fe2000001088d */
[----:B------:R-:W-:Y:S01]  /*3ac0*/  SHF.R.U32.HI R76, RZ, 0x10, R83 ;  /* 0x00000010ff4c7819 */ /* 0x000fe20000011653 */
[----:B------:R-:W-:Y:S01]  /*3ad0*/  FFMA.FTZ R82, R45, R80, R82 ;  /* 0x000000502d527223 */ /* 0x000fe20000010052 */
[----:B------:R-:W-:Y:S01]  /*3ae0*/  SHF.R.U32.HI R80, RZ, 0x10, R81 ;  /* 0x00000010ff507819 */ /* 0x000fe20000011651 */
[--C-:B------:R-:W-:Y:S02]  /*3af0*/  HADD2.F32 R45, -RZ, R47.reuse.H1_H1 ;  /* 0x3000002fff2d7230 */ /* 0x100fe40000004100 */
[----:B------:R-:W-:Y:S01]  /*3b00*/  HADD2.F32 R76, -RZ, R76.H0_H0 ;  /* 0x2000004cff4c7230 */ /* 0x000fe20000004100 */
[----:B------:R-:W-:Y:S01]  /*3b10*/  F2FP.F16.F32.PACK_AB R82, R82, R141 ;  /* 0x0000008d5252723e */ /* 0x000fe200000000ff */
[----:B------:R-:W-:Y:S02]  /*3b20*/  HADD2.F32 R47, -RZ, R47.H0_H0 ;  /* 0x2000002fff2f7230 */ /* 0x000fe40000004100 */
[----:B------:R-:W-:-:S02]  /*3b30*/  HADD2.F32 R80, -RZ, R80.H0_H0 ;  /* 0x20000050ff507230 */ /* 0x000fc40000004100 */
[-C--:B------:R-:W-:Y:S01]  /*3b40*/  FMUL.FTZ R146, R45, R76.reuse ;  /* 0x0000004c2d927220 */ /* 0x080fe20000410000 */
[----:B------:R-:W-:-:S03]  /*3b50*/  FMUL.FTZ R76, R47, R76 ;  /* 0x0000004c2f4c7220 */ /* 0x000fc60000410000 */
[-C--:B------:R-:W-:Y:S01]  /*3b60*/  FFMA.FTZ R146, R47, R80.reuse, -R146 ;  /* 0x000000502f927223 */ /* 0x080fe20000010892 */
[----:B------:R-:W-:Y:S02]  /*3b70*/  HADD2.F32 R47, -RZ, R44.H0_H0 ;  /* 0x2000002cff2f7230 */ /* 0x000fe40000004100 */
[----:B------:R-:W-:Y:S01]  /*3b80*/  FFMA.FTZ R45, R45, R80, R76 ;  /* 0x000000502d2d7223 */ /* 0x000fe2000001004c */
[----:B------:R-:W-:Y:S02]  /*3b90*/  HADD2.F32 R76, -RZ, R144.H0_H0 ;  /* 0x20000090ff4c7230 */ /* 0x000fe40000004100 */
[----:B------:R-:W-:Y:S02]  /*3ba0*/  HADD2.F32 R44, -RZ, R44.H1_H1 ;  /* 0x3000002cff2c7230 */ /* 0x000fe40000004100 */
[--C-:B------:R-:W-:Y:S02]  /*3bb0*/  HADD2.F32 R80, -RZ, R139.reuse.H1_H1 ;  /* 0x3000008bff507230 */ /* 0x100fe40000004100 */
[----:B------:R-:W-:Y:S01]  /*3bc0*/  FMUL.FTZ R81, R47, R76 ;  /* 0x0000004c2f517220 */ /* 0x000fe20000410000 */
[----:B------:R-:W-:-:S02]  /*3bd0*/  HADD2.F32 R139, -RZ, R139.H0_H0 ;  /* 0x2000008bff8b7230 */ /* 0x000fc40000004100 */
[C---:B------:R-:W-:Y:S01]  /*3be0*/  FMUL.FTZ R148, R44.reuse, R76 ;  /* 0x0000004c2c947220 */ /* 0x040fe20000410000 */
[-C--:B------:R-:W-:Y:S01]  /*3bf0*/  FFMA.FTZ R81, R44, R80.reuse, R81 ;  /* 0x000000502c517223 */ /* 0x080fe20000010051 */
[--C-:B------:R-:W-:Y:S02]  /*3c00*/  HADD2.F32 R44, -RZ, R46.reuse.H0_H0 ;  /* 0x2000002eff2c7230 */ /* 0x100fe40000004100 */
[----:B------:R-:W-:Y:S01]  /*3c10*/  FFMA.FTZ R148, R47, R80, -R148 ;  /* 0x000000502f947223 */ /* 0x000fe20000010894 */
[----:B------:R-:W-:Y:S02]  /*3c20*/  HADD2.F32 R46, -RZ, R46.H1_H1 ;  /* 0x3000002eff2e7230 */ /* 0x000fe40000004100 */
[----:B------:R-:W-:-:S05]  /*3c30*/  HADD2.F32 R47, -RZ, R144.H1_H1 ;  /* 0x30000090ff2f7230 */ /* 0x000fca0000004100 */
[-C--:B------:R-:W-:Y:S01]  /*3c40*/  FMUL.FTZ R83, R46, R47.reuse ;  /* 0x0000002f2e537220 */ /* 0x080fe20000410000 */
[----:B------:R-:W-:-:S03]  /*3c50*/  FMUL.FTZ R47, R44, R47 ;  /* 0x0000002f2c2f7220 */ /* 0x000fc60000410000 */
[-C--:B------:R-:W-:Y:S01]  /*3c60*/  FFMA.FTZ R83, R44, R139.reuse, -R83 ;  /* 0x0000008b2c537223 */ /* 0x080fe20000010853 */
[----:B------:R-:W-:Y:S01]  /*3c70*/  FFMA.FTZ R46, R46, R139, R47 ;  /* 0x0000008b2e2e7223 */ /* 0x000fe2000001002f */
[----:B------:R-:W-:Y:S01]  /*3c80*/  F2FP.F16.F32.PACK_AB R47, R45, R146 ;  /* 0x000000922d2f723e */ /* 0x000fe200000000ff */
[----:B------:R-:W-:Y:S01]  /*3c90*/  IMAD.MOV.U32 R45, RZ, RZ, R82 ;  /* 0x000000ffff2d7224 */ /* 0x000fe200078e0052 */
[----:B------:R-:W-:Y:S02]  /*3ca0*/  F2FP.F16.F32.PACK_AB R44, R81, R148 ;  /* 0x00000094512c723e */ /* 0x000fe400000000ff */
[----:B------:R-:W-:-:S07]  /*3cb0*/  F2FP.F16.F32.PACK_AB R46, R46, R83 ;  /* 0x000000532e2e723e */ /* 0x000fce00000000ff */
.L_x_1524:
[----:B------:R-:W-:Y:S05]  /*3cc0*/  BSYNC B3 ;  /* 0x0000000000037941 */ /* 0x000fea0003800000 */
.L_x_1523:
[----:B------:R-:W-:Y:S02]  /*3cd0*/  ULDC.64 UR4, c[0x0][0x2e8] ;  /* 0x0000ba0000047ab9 */ /* 0x000fe40000000a00 */
[----:B------:R-:W-:-:S04]  /*3ce0*/  LEA R76, P3, R77, UR4, 0x1 ;  /* 0x000000044d4c7c11 */ /* 0x000fc8000f8608ff */
[----:B------:R-:W-:-:S05]  /*3cf0*/  LEA.HI.X R77, R77, UR5, R138, 0x1, P3 ;  /* 0x000000054d4d7c11 */ /* 0x000fca00098f0c8a */
[----:B--2---:R1:W-:Y:S04]  /*3d00*/  STG.E.128 desc[UR40][R76.64], R44 ;  /* 0x0000002c4c007986 */ /* 0x0043e8000c101d28 */
.L_x_1522:
[----:B------:R-:W-:Y:S05]  /*3d10*/  BSYNC B2 ;  /* 0x0000000000027941 */ /* 0x000fea0003800000 */
.L_x_1521:
[----:B------:R-:W-:Y:S05]  /*3d20*/  @P1 BRA `(.L_x_1520) ;  /* 0x0000000000d41947 */ /* 0x000fea0003800000 */
[----:B-1----:R1:W2:Y:S01]  /*3d30*/  LDS.128 R44, [R110+0x1c400] ;  /* 0x01c400006e2c7984 */ /* 0x0022a20000000c00 */
[----:B------:R-:W-:Y:S01]  /*3d40*/  IADD3 R135, P3, R135, R38, RZ ;  /* 0x0000002687877210 */ /* 0x000fe20007f7e0ff */
[----:B------:R-:W-:Y:S04]  /*3d50*/  BSSY B2, `(.L_x_1525) ;  /* 0x000002e000027945 */ /* 0x000fe80003800000 */
[----:B------:R-:W-:Y:S01]  /*3d60*/  IMAD.X R136, R136, 0x1, R103, P3 ;  /* 0x0000000188887824 */ /* 0x000fe200018e0667 */
[----:B------:R-:W-:-:S13]  /*3d70*/  ISETP.GE.AND P3, PT, R185, R121, PT ;  /* 0x00000079b900720c */ /* 0x000fda0003f66270 */
[----:B-1----:R-:W-:Y:S05]  /*3d80*/  @P3 BRA `(.L_x_1526) ;  /* 0x0000000000a83947 */ /* 0x002fea0003800000 */
[----:B------:R-:W-:Y:S01]  /*3d90*/  SHF.R.U64 R82, R74, 0x10, R75 ;  /* 0x000000104a527819 */ /* 0x000fe2000000124b */
[----:B--2---:R-:W-:Y:S01]  /*3da0*/  IMAD.MOV.U32 R80, RZ, RZ, R47 ;  /* 0x000000ffff507224 */ /* 0x004fe200078e002f */
[----:B------:R-:W-:Y:S01]  /*3db0*/  SHF.R.U32.HI R75, RZ, 0x10, R75 ;  /* 0x00000010ff4b7819 */ /* 0x000fe2000001164b */
[----:B------:R-:W-:Y:S01]  /*3dc0*/  HADD2.F32 R47, -RZ, R45.H1_H1 ;  /* 0x3000002dff2f7230 */ /* 0x000fe20000004100 */
[--C-:B------:R-:W-:Y:S01]  /*3dd0*/  SHF.R.U64 R76, R72, 0x10, R73.reuse ;  /* 0x00000010484c7819 */ /* 0x100fe20000001249 */
[----:B------:R-:W-:Y:S01]  /*3de0*/  HADD2.F32 R82, -RZ, R82.H0_H0 ;  /* 0x20000052ff527230 */ /* 0x000fe20000004100 */
[----:B------:R-:W-:Y:S01]  /*3df0*/  SHF.R.U32.HI R72, RZ, 0x10, R73 ;  /* 0x00000010ff487819 */ /* 0x000fe20000011649 */
[----:B------:R-:W-:Y:S02]  /*3e00*/  HADD2.F32 R75, -RZ, R75.H0_H0 ;  /* 0x2000004bff4b7230 */ /* 0x000fe40000004100 */
[----:B------:R-:W-:Y:S02]  /*3e10*/  HADD2.F32 R45, -RZ, R45.H0_H0 ;  /* 0x2000002dff2d7230 */ /* 0x000fe40000004100 */
[----:B------:R-:W-:-:S02]  /*3e20*/  HADD2.F32 R74, -RZ, R80.H1_H1 ;  /* 0x30000050ff4a7230 */ /* 0x000fc40000004100 */
[----:B------:R-:W-:Y:S02]  /*3e30*/  HADD2.F32 R80, -RZ, R80.H0_H0 ;  /* 0x20000050ff507230 */ /* 0x000fe40000004100 */
[----:B------:R-:W-:Y:S02]  /*3e40*/  HADD2.F32 R76, -RZ, R76.H0_H0 ;  /* 0x2000004cff4c7230 */ /* 0x000fe40000004100 */
[-C--:B------:R-:W-:Y:S01]  /*3e50*/  FMUL.FTZ R77, R74, R75.reuse ;  /* 0x0000004b4a4d7220 */ /* 0x080fe20000410000 */
[----:B------:R-:W-:Y:S02]  /*3e60*/  HADD2.F32 R73, -RZ, R72.H0_H0 ;  /* 0x20000048ff497230 */ /* 0x000fe40000004100 */
[-C--:B------:R-:W-:Y:S01]  /*3e70*/  FMUL.FTZ R72, R47, R82.reuse ;  /* 0x000000522f487220 */ /* 0x080fe20000410000 */
[C---:B------:R-:W-:Y:S01]  /*3e80*/  FMUL.FTZ R82, R45.reuse, R82 ;  /* 0x000000522d527220 */ /* 0x040fe20000410000 */
[C---:B------:R-:W-:Y:S02]  /*3e90*/  FMUL.FTZ R75, R80.reuse, R75 ;  /* 0x0000004b504b7220 */ /* 0x040fe40000410000 */
[-C--:B------:R-:W-:Y:S01]  /*3ea0*/  FFMA.FTZ R45, R45, R76.reuse, -R72 ;  /* 0x0000004c2d2d7223 */ /* 0x080fe20000010848 */
[----:B------:R-:W-:Y:S01]  /*3eb0*/  FFMA.FTZ R72, R47, R76, R82 ;  /* 0x0000004c2f487223 */ /* 0x000fe20000010052 */
[-C--:B------:R-:W-:Y:S01]  /*3ec0*/  FFMA.FTZ R47, R80, R73.reuse, -R77 ;  /* 0x00000049502f7223 */ /* 0x080fe2000001084d */
[----:B------:R-:W-:Y:S01]  /*3ed0*/  FFMA.FTZ R74, R74, R73, R75 ;  /* 0x000000494a4a7223 */ /* 0x000fe2000001004b */
[----:B------:R-:W-:-:S02]  /*3ee0*/  HADD2.F32 R75, -RZ, R132.H0_H0 ;  /* 0x20000084ff4b7230 */ /* 0x000fc40000004100 */
[--C-:B------:R-:W-:Y:S01]  /*3ef0*/  HADD2.F32 R80, -RZ, R44.reuse.H1_H1 ;  /* 0x3000002cff507230 */ /* 0x100fe20000004100 */
[----:B------:R-:W-:Y:S01]  /*3f00*/  F2FP.F16.F32.PACK_AB R45, R72, R45 ;  /* 0x0000002d482d723e */ /* 0x000fe200000000ff */
[----:B------:R-:W-:Y:S01]  /*3f10*/  HADD2.F32 R76, -RZ, R44.H0_H0 ;  /* 0x2000002cff4c7230 */ /* 0x000fe20000004100 */
[----:B------:R-:W-:Y:S01]  /*3f20*/  F2FP.F16.F32.PACK_AB R47, R74, R47 ;  /* 0x0000002f4a2f723e */ /* 0x000fe200000000ff */
[----:B------:R-:W-:Y:S02]  /*3f30*/  HADD2.F32 R77, -RZ, R132.H1_H1 ;  /* 0x30000084ff4d7230 */ /* 0x000fe40000004100 */
[-C--:B------:R-:W-:Y:S01]  /*3f40*/  FMUL.FTZ R81, R80, R75.reuse ;  /* 0x0000004b50517220 */ /* 0x080fe20000410000 */
[----:B------:R-:W-:Y:S02]  /*3f50*/  HADD2.F32 R44, -RZ, R46.H1_H1 ;  /* 0x3000002eff2c7230 */ /* 0x000fe40000004100 */
[----:B------:R-:W-:Y:S01]  /*3f60*/  FMUL.FTZ R75, R76, R75 ;  /* 0x0000004b4c4b7220 */ /* 0x000fe20000410000 */
[----:B------:R-:W-:-:S02]  /*3f70*/  HADD2.F32 R73, -RZ, R131.H0_H0 ;  /* 0x20000083ff497230 */ /* 0x000fc40000004100 */
[----:B------:R-:W-:Y:S02]  /*3f80*/  HADD2.F32 R46, -RZ, R46.H0_H0 ;  /* 0x2000002eff2e7230 */ /* 0x000fe40000004100 */
[----:B------:R-:W-:Y:S01]  /*3f90*/  FMUL.FTZ R83, R44, R77 ;  /* 0x0000004d2c537220 */ /* 0x000fe20000410000 */
[----:B------:R-:W-:Y:S02]  /*3fa0*/  HADD2.F32 R131, -RZ, R131.H1_H1 ;  /* 0x30000083ff837230 */ /* 0x000fe40000004100 */
[-C--:B------:R-:W-:Y:S01]  /*3fb0*/  FFMA.FTZ R81, R76, R73.reuse, -R81 ;  /* 0x000000494c517223 */ /* 0x080fe20000010851 */
[----:B------:R-:W-:Y:S01]  /*3fc0*/  FFMA.FTZ R80, R80, R73, R75 ;  /* 0x0000004950507223 */ /* 0x000fe2000001004b */
[C---:B------:R-:W-:Y:S01]  /*3fd0*/  FMUL.FTZ R77, R46.reuse, R77 ;  /* 0x0000004d2e4d7220 */ /* 0x040fe20000410000 */
[----:B------:R-:W-:-:S03]  /*3fe0*/  FFMA.FTZ R83, R46, R131, -R83 ;  /* 0x000000832e537223 */ /* 0x000fc60000010853 */
[----:B------:R-:W-:Y:S01]  /*3ff0*/  FFMA.FTZ R44, R44, R131, R77 ;  /* 0x000000832c2c7223 */ /* 0x000fe2000001004d */
[----:B------:R-:W-:-:S04]  /*4000*/  F2FP.F16.F32.PACK_AB R80, R80, R81 ;  /* 0x000000515050723e */ /* 0x000fc800000000ff */
[----:B------:R-:W-:Y:S01]  /*4010*/  F2FP.F16.F32.PACK_AB R46, R44, R83 ;  /* 0x000000532c2e723e */ /* 0x000fe200000000ff */
[----:B------:R-:W-:-:S07]  /*4020*/  IMAD.MOV.U32 R44, RZ, RZ, R80 ;  /* 0x000000ffff2c7224 */ /* 0x000fce00078e0050 */
.L_x_1526:
[----:B------:R-:W-:Y:S05]  /*4030*/  BSYNC B2 ;  /* 0x0000000000027941 */ /* 0x000fea0003800000 */
.L_x_1525:
[----:B------:R-:W-:Y:S02]  /*4040*/  ULDC.64 UR4, c[0x0][0x2e8] ;  /* 0x0000ba0000047ab9 */ /* 0x000fe40000000a00 */
[----:B------:R-:W-:-:S04]  /*4050*/  LEA R72, P3, R135, UR4, 0x1 ;  /* 0x0000000487487c11 */ /* 0x000fc8000f8608ff */
[----:B------:R-:W-:-:S05]  /*4060*/  LEA.HI.X R73, R135, UR5, R136, 0x1, P3 ;  /* 0x0000000587497c11 */ /* 0x000fca00098f0c88 */
[----:B--2---:R2:W-:Y:S04]  /*4070*/  STG.E.128 desc[UR40][R72.64], R44 ;  /* 0x0000002c48007986 */ /* 0x0045e8000c101d28 */
.L_x_1520:
[----:B------:R-:W-:Y:S05]  /*4080*/  BSYNC B1 ;  /* 0x0000000000017941 */ /* 0x000fea0003800000 */
.L_x_1519:
[----:B------:R-:W-:Y:S04]  /*4090*/  BSSY B1, `(.L_x_1527) ;  /* 0x0000071000017945 */ /* 0x000fe80003800000 */
[----:B------:R-:W-:Y:S05]  /*40a0*/  @P4 BRA `(.L_x_1528) ;  /* 0x0000000400bc4947 */ /* 0x000fea0003800000 */
[----:B--2---:R-:W-:Y:S01]  /*40b0*/  IADD3 R73, P3, P4, R126, R118, R16 ;  /* 0x000000767e497210 */ /* 0x004fe20007c7e010 */
[----:B------:R-:W-:Y:S03]  /*40c0*/  BSSY B2, `(.L_x_1529) ;  /* 0x0000038000027945 */ /* 0x000fe60003800000 */
[----:B------:R-:W-:Y:S01]  /*40d0*/  IADD3.X R72, R4, R120, R17, P3, P4 ;  /* 0x0000007804487210 */ /* 0x000fe20001fe8411 */
[----:B------:R-:W-:Y:S08]  /*40e0*/  @P2 BRA `(.L_x_1530) ;  /* 0x0000000000d42947 */ /* 0x000ff00003800000 */
[----:B-1----:R1:W2:Y:S01]  /*40f0*/  LDS.128 R44, [R110+0x19400] ;  /* 0x019400006e2c7984 */ /* 0x0022a20000000c00 */
[----:B------:R-:W-:Y:S01]  /*4100*/  IADD3 R74, P3, R73, R96, RZ ;  /* 0x00000060494a7210 */ /* 0x000fe20007f7e0ff */
[----:B------:R-:W-:Y:S04]  /*4110*/  BSSY B3, `(.L_x_1531) ;  /* 0x000002e000037945 */ /* 0x000fe80003800000 */
[----:B------:R-:W-:Y:S01]  /*4120*/  IMAD.X R75, R72, 0x1, R35, P3 ;  /* 0x00000001484b7824 */ /* 0x000fe200018e0623 */
[----:B------:R-:W-:-:S13]  /*4130*/  ISETP.GE.AND P3, PT, R18, R121, PT ;  /* 0x000000791200720c */ /* 0x000fda0003f66270 */
[----:B-1----:R-:W-:Y:S05]  /*4140*/  @P3 BRA `(.L_x_1532) ;  /* 0x0000000000a83947 */ /* 0x002fea0003800000 */
[----:B------:R-:W-:Y:S02]  /*4150*/  SHF.R.U64 R77, R70, 0x10, R71 ;  /* 0x00000010464d7819 */ /* 0x000fe40000001247 */
[--C-:B------:R-:W-:Y:S01]  /*4160*/  SHF.R.U64 R81, R68, 0x10, R69.reuse ;  /* 0x0000001044517819 */ /* 0x100fe20000001245 */
[----:B--2---:R-:W-:Y:S01]  /*4170*/  IMAD.MOV.U32 R68, RZ, RZ, R44 ;  /* 0x000000ffff447224 */ /* 0x004fe200078e002c */
[----:B------:R-:W-:Y:S01]  /*4180*/  SHF.R.U32.HI R76, RZ, 0x10, R69 ;  /* 0x00000010ff4c7819 */ /* 0x000fe20000011645 */
[----:B------:R-:W-:Y:S01]  /*4190*/  IMAD.MOV.U32 R69, RZ, RZ, R47 ;  /* 0x000000ffff457224 */ /* 0x000fe200078e002f */
[----:B------:R-:W-:Y:S01]  /*41a0*/  SHF.R.U32.HI R80, RZ, 0x10, R71 ;  /* 0x00000010ff507819 */ /* 0x000fe20000011647 */
[----:B------:R-:W-:Y:S02]  /*41b0*/  HADD2.F32 R77, -RZ, R77.H0_H0 ;  /* 0x2000004dff4d7230 */ /* 0x000fe40000004100 */
[--C-:B------:R-:W-:Y:S02]  /*41c0*/  HADD2.F32 R47, -RZ, R45.reuse.H1_H1 ;  /* 0x3000002dff2f7230 */ /* 0x100fe40000004100 */
[----:B------:R-:W-:-:S02]  /*41d0*/  HADD2.F32 R44, -RZ, R45.H0_H0 ;  /* 0x2000002dff2c7230 */ /* 0x000fc40000004100 */
[----:B------:R-:W-:Y:S02]  /*41e0*/  HADD2.F32 R80, -RZ, R80.H0_H0 ;  /* 0x20000050ff507230 */ /* 0x000fe40000004100 */
[-C--:B------:R-:W-:Y:S01]  /*41f0*/  FMUL.FTZ R45, R47, R77.reuse ;  /* 0x0000004d2f2d7220 */ /* 0x080fe20000410000 */
[--C-:B------:R-:W-:Y:S02]  /*4200*/  HADD2.F32 R70, -RZ, R69.reuse.H1_H1 ;  /* 0x30000045ff467230 */ /* 0x100fe40000004100 */
[----:B------:R-:W-:Y:S01]  /*4210*/  FMUL.FTZ R82, R44, R77 ;  /* 0x0000004d2c527220 */ /* 0x000fe20000410000 */
[----:B------:R-:W-:Y:S02]  /*4220*/  HADD2.F32 R69, -RZ, R69.H0_H0 ;  /* 0x20000045ff457230 */ /* 0x000fe40000004100 */
[----:B------:R-:W-:Y:S02]  /*4230*/  HADD2.F32 R71, -RZ, R81.H0_H0 ;  /* 0x20000051ff477230 */ /* 0x000fe40000004100 */
[----:B------:R-:W-:Y:S01]  /*4240*/  FMUL.FTZ R132, R70, R80 ;  /* 0x0000005046847220 */ /* 0x000fe20000410000 */
[----:B------:R-:W-:-:S02]  /*4250*/  HADD2.F32 R76, -RZ, R76.H0_H0 ;  /* 0x2000004cff4c7230 */ /* 0x000fc40000004100 */
[----:B------:R-:W-:Y:S01]  /*4260*/  FMUL.FTZ R77, R69, R80 ;  /* 0x00000050454d7220 */ /* 0x000fe20000410000 */
[-C--:B------:R-:W-:Y:S01]  /*4270*/  FFMA.FTZ R44, R44, R71.reuse, -R45 ;  /* 0x000000472c2c7223 */ /* 0x080fe2000001082d */
[----:B------:R-:W-:Y:S01]  /*4280*/  FFMA.FTZ R45, R47, R71, R82 ;  /* 0x000000472f2d7223 */ /* 0x000fe20000010052 */
[-C--:B------:R-:W-:Y:S01]  /*4290*/  FFMA.FTZ R47, R69, R76.reuse, -R132 ;  /* 0x0000004c452f7223 */ /* 0x080fe20000010884 */
[----:B------:R-:W-:Y:S01]  /*42a0*/  FFMA.FTZ R70, R70, R76, R77 ;  /* 0x0000004c46467223 */ /* 0x000fe2000001004d */
[--C-:B------:R-:W-:Y:S02]  /*42b0*/  HADD2.F32 R69, -RZ, R68.reuse.H1_H1 ;  /* 0x30000044ff457230 */ /* 0x100fe40000004100 */
[----:B------:R-:W-:Y:S01]  /*42c0*/  HADD2.F32 R77, -RZ, R147.H0_H0 ;  /* 0x20000093ff4d7230 */ /* 0x000fe20000004100 */
[----:B------:R-:W-:Y:S01]  /*42d0*/  F2FP.F16.F32.PACK_AB R45, R45, R44 ;  /* 0x0000002c2d2d723e */ /* 0x000fe200000000ff */
[----:B------:R-:W-:Y:S01]  /*42e0*/  HADD2.F32 R68, -RZ, R68.H0_H0 ;  /* 0x20000044ff447230 */ /* 0x000fe20000004100 */
[----:B------:R-:W-:Y:S01]  /*42f0*/  F2FP.F16.F32.PACK_AB R47, R70, R47 ;  /* 0x0000002f462f723e */ /* 0x000fe200000000ff */
[----:B------:R-:W-:-:S02]  /*4300*/  HADD2.F32 R71, -RZ, R46.H1_H1 ;  /* 0x3000002eff477230 */ /* 0x000fc40000004100 */
[-C--:B------:R-:W-:Y:S01]  /*4310*/  FMUL.FTZ R81, R69, R77.reuse ;  /* 0x0000004d45517220 */ /* 0x080fe20000410000 */
[----:B------:R-:W-:Y:S02]  /*4320*/  HADD2.F32 R147, -RZ, R147.H1_H1 ;  /* 0x30000093ff937230 */ /* 0x000fe40000004100 */
        /* <DEDUP_REMOVED lines=12> */
.L_x_1532:
[----:B------:R-:W-:Y:S05]  /*43f0*/  BSYNC B3 ;  /* 0x0000000000037941 */ /* 0x000fea0003800000 */
.L_x_1531:
[----:B------:R-:W-:Y:S02]  /*4400*/  ULDC.64 UR4, c[0x0][0x2e8] ;  /* 0x0000ba0000047ab9 */ /* 0x000fe40000000a00 */
[----:B------:R-:W-:-:S04]  /*4410*/  LEA R68, P3, R74, UR4, 0x1 ;  /* 0x000000044a447c11 */ /* 0x000fc8000f8608ff */
[----:B------:R-:W-:-:S05]  /*4420*/  LEA.HI.X R69, R74, UR5, R75, 0x1, P3 ;  /* 0x000000054a457c11 */ /* 0x000fca00098f0c4b */
[----:B--2---:R2:W-:Y:S04]  /*4430*/  STG.E.128 desc[UR40][R68.64], R44 ;  /* 0x0000002c44007986 */ /* 0x0045e8000c101d28 */
.L_x_1530:
[----:B------:R-:W-:Y:S05]  /*4440*/  BSYNC B2 ;  /* 0x0000000000027941 */ /* 0x000fea0003800000 */
.L_x_1529:
[----:B------:R-:W-:Y:S05]  /*4450*/  @P1 BRA `(.L_x_1528) ;  /* 0x0000000000d01947 */ /* 0x000fea0003800000 */
[----:B-12---:R1:W2:Y:S01]  /*4460*/  LDS.128 R44, [R110+0x1d400] ;  /* 0x01d400006e2c7984 */ /* 0x0062a20000000c00 */
[----:B------:R-:W-:Y:S01]  /*4470*/  IADD3 R73, P3, R73, R38, RZ ;  /* 0x0000002649497210 */ /* 0x000fe20007f7e0ff */
[----:B------:R-:W-:Y:S04]  /*4480*/  BSSY B2, `(.L_x_1533) ;  /* 0x000002d000027945 */ /* 0x000fe80003800000 */
[----:B------:R-:W-:Y:S01]  /*4490*/  IMAD.X R72, R72, 0x1, R103, P3 ;  /* 0x0000000148487824 */ /* 0x000fe200018e0667 */
[----:B------:R-:W-:-:S13]  /*44a0*/  ISETP.GE.AND P3, PT, R185, R121, PT ;  /* 0x00000079b900720c */ /* 0x000fda0003f66270 */
[----:B-1----:R-:W-:Y:S05]  /*44b0*/  @P3 BRA `(.L_x_1534) ;  /* 0x0000000000a43947 */ /* 0x002fea0003800000 */
        /* <DEDUP_REMOVED lines=41> */
.L_x_1534:
[----:B------:R-:W-:Y:S05]  /*4750*/  BSYNC B2 ;  /* 0x0000000000027941 */ /* 0x000fea0003800000 */
.L_x_1533:
[----:B------:R-:W-:Y:S02]  /*4760*/  ULDC.64 UR4, c[0x0][0x2e8] ;  /* 0x0000ba0000047ab9 */ /* 0x000fe40000000a00 */
[----:B------:R-:W-:-:S04]  /*4770*/  LEA R64, P3, R73, UR4, 0x1 ;  /* 0x0000000449407c11 */ /* 0x000fc8000f8608ff */
[----:B------:R-:W-:-:S05]  /*4780*/  LEA.HI.X R65, R73, UR5, R72, 0x1, P3 ;  /* 0x0000000549417c11 */ /* 0x000fca00098f0c48 */
[----:B--2---:R3:W-:Y:S04]  /*4790*/  STG.E.128 desc[UR40][R64.64], R44 ;  /* 0x0000002c40007986 */ /* 0x0047e8000c101d28 */
.L_x_1528:
[----:B------:R-:W-:Y:S05]  /*47a0*/  BSYNC B1 ;  /* 0x0000000000017941 */ /* 0x000fea0003800000 */
.L_x_1527:
[----:B------:R-:W-:Y:S01]  /*47b0*/  ISETP.NE.AND P3, PT, R128, RZ, PT ;  /* 0x000000ff8000720c */ /* 0x000fe20003f65270 */
[----:B------:R-:W-:-:S12]  /*47c0*/  BSSY B1, `(.L_x_1535) ;  /* 0x0000070000017945 */ /* 0x000fd80003800000 */
[----:B------:R-:W-:Y:S05]  /*47d0*/  @P3 BRA `(.L_x_1536) ;  /* 0x0000000400b83947 */ /* 0x000fea0003800000 */
[----:B---3--:R-:W-:Y:S01]  /*47e0*/  IADD3 R65, P3, P4, R3, R118, R16 ;  /* 0x0000007603417210 */ /* 0x008fe20007c7e010 */
[----:B------:R-:W-:Y:S03]  /*47f0*/  BSSY B2, `(.L_x_1537) ;  /* 0x0000037000027945 */ /* 0x000fe60003800000 */
[----:B------:R-:W-:Y:S01]  /*4800*/  IADD3.X R64, R28, R120, R17, P3, P4 ;  /* 0x000000781c407210 */ /* 0x000fe20001fe8411 */
[----:B------:R-:W-:Y:S08]  /*4810*/  @P2 BRA `(.L_x_1538) ;  /* 0x0000000000d02947 */ /* 0x000ff00003800000 */
[----:B-12---:R1:W2:Y:S01]  /*4820*/  LDS.128 R44, [R110+0x1a400] ;  /* 0x01a400006e2c7984 */ /* 0x0062a20000000c00 */
[----:B------:R-:W-:Y:S01]  /*4830*/  IADD3 R66, P3, R65, R96, RZ ;  /* 0x0000006041427210 */ /* 0x000fe20007f7e0ff */
[----:B------:R-:W-:Y:S03]  /*4840*/  BSSY B3, `(.L_x_1539) ;  /* 0x000002d000037945 */ /* 0x000fe60003800000 */
[----:B------:R-:W-:Y:S02]  /*4850*/  IADD3.X R67, R64, R35, RZ, P3, !PT ;  /* 0x0000002340437210 */ /* 0x000fe40001ffe4ff */
        /* <DEDUP_REMOVED lines=43> */
.L_x_1540:
[----:B------:R-:W-:Y:S05]  /*4b10*/  BSYNC B3 ;  /* 0x0000000000037941 */ /* 0x000fea0003800000 */
.L_x_1539:
[----:B------:R-:W-:Y:S02]  /*4b20*/  ULDC.64 UR4, c[0x0][0x2e8] ;  /* 0x0000ba0000047ab9 */ /* 0x000fe40000000a00 */
[----:B------:R-:W-:-:S04]  /*4b30*/  LEA R60, P3, R66, UR4, 0x1 ;  /* 0x00000004423c7c11 */ /* 0x000fc8000f8608ff */
[----:B------:R-:W-:-:S05]  /*4b40*/  LEA.HI.X R61, R66, UR5, R67, 0x1, P3 ;  /* 0x00000005423d7c11 */ /* 0x000fca00098f0c43 */
[----:B--2---:R3:W-:Y:S04]  /*4b50*/  STG.E.128 desc[UR40][R60.64], R44 ;  /* 0x0000002c3c007986 */ /* 0x0047e8000c101d28 */
.L_x_1538:
[----:B------:R-:W-:Y:S05]  /*4b60*/  BSYNC B2 ;  /* 0x0000000000027941 */ /* 0x000fea0003800000 */
.L_x_1537:
[----:B------:R-:W-:Y:S05]  /*4b70*/  @P1 BRA `(.L_x_1536) ;  /* 0x0000000000d01947 */ /* 0x000fea0003800000 */
[----:B-123--:R1:W2:Y:S01]  /*4b80*/  LDS.128 R44, [R110+0x1e400] ;  /* 0x01e400006e2c7984 */ /* 0x00e2a20000000c00 */
        /* <DEDUP_REMOVED lines=16> */
[-C--:B------:R-:W-:Y:S01]  /*4c90*/  FMUL.FTZ R66, R46, R59.reuse ;  /* 0x0000003b2e427220 */ /* 0x080fe20000410000 */
[----:B------:R-:W-:Y:S02]  /*4ca0*/  HADD2.F32 R47, -RZ, R47.H0_H0 ;  /* 0x2000002fff2f7230 */ /* 0x000fe40000004100 */
[----:B------:R-:W-:Y:S01]  /*4cb0*/  FMUL.FTZ R59, R45, R59 ;  /* 0x0000003b2d3b7220 */ /* 0x000fe20000410000 */
[----:B------:R-:W-:Y:S02]  /*4cc0*/  HADD2.F32 R60, -RZ, R60.H0_H0 ;  /* 0x2000003cff3c7230 */ /* 0x000fe40000004100 */
[----:B------:R-:W-:Y:S01]  /*4cd0*/  FMUL.FTZ R68, R57, R62 ;  /* 0x0000003e39447220 */ /* 0x000fe20000410000 */
[----:B------:R-:W-:Y:S01]  /*4ce0*/  FFMA.FTZ R66, R45, R58, -R66 ;  /* 0x0000003a2d427223 */ /* 0x000fe20000010842 */
[----:B------:R-:W-:Y:S01]  /*4cf0*/  FMUL.FTZ R62, R47, R62 ;  /* 0x0000003e2f3e7220 */ /* 0x000fe20000410000 */
[----:B------:R-:W-:-:S02]  /*4d00*/  HADD2.F32 R45, -RZ, R44.H1_H1 ;  /* 0x3000002cff2d7230 */ /* 0x000fc40000004100 */
[----:B------:R-:W-:Y:S01]  /*4d10*/  FFMA.FTZ R63, R46, R58, R59 ;  /* 0x0000003a2e3f7223 */ /* 0x000fe2000001003b */
[----:B------:R-:W-:Y:S02]  /*4d20*/  HADD2.F32 R44, -RZ, R44.H0_H0 ;  /* 0x2000002cff2c7230 */ /* 0x000fe40000004100 */
[-C--:B------:R-:W-:Y:S01]  /*4d30*/  FFMA.FTZ R67, R57, R60.reuse, R62 ;  /* 0x0000003c39437223 */ /* 0x080fe2000001003e */
[--C-:B------:R-:W-:Y:S02]  /*4d40*/  HADD2.F32 R57, -RZ, R140.reuse.H0_H0 ;  /* 0x2000008cff397230 */ /* 0x100fe40000004100 */
[----:B------:R-:W-:Y:S01]  /*4d50*/  FFMA.FTZ R68, R47, R60, -R68 ;  /* 0x0000003c2f447223 */ /* 0x000fe20000010844 */
[----:B------:R-:W-:Y:S02]  /*4d60*/  HADD2.F32 R59, -RZ, R140.H1_H1 ;  /* 0x3000008cff3b7230 */ /* 0x000fe40000004100 */
[--C-:B------:R-:W-:Y:S02]  /*4d70*/  HADD2.F32 R46, -RZ, R56.reuse.H1_H1 ;  /* 0x30000038ff2e7230 */ /* 0x100fe40000004100 */
[----:B------:R-:W-:Y:S01]  /*4d80*/  FMUL.FTZ R61, R45, R57 ;  /* 0x000000392d3d7220 */ /* 0x000fe20000410000 */
[----:B------:R-:W-:-:S02]  /*4d90*/  HADD2.F32 R56, -RZ, R56.H0_H0 ;  /* 0x20000038ff387230 */ /* 0x000fc40000004100 */
[----:B------:R-:W-:Y:S01]  /*4da0*/  FMUL.FTZ R58, R44, R57 ;  /* 0x000000392c3a7220 */ /* 0x000fe20000410000 */
[--C-:B------:R-:W-:Y:S02]  /*4db0*/  HADD2.F32 R47, -RZ, R137.reuse.H1_H1 ;  /* 0x30000089ff2f7230 */ /* 0x100fe40000004100 */
[-C--:B------:R-:W-:Y:S01]  /*4dc0*/  FMUL.FTZ R57, R46, R59.reuse ;  /* 0x0000003b2e397220 */ /* 0x080fe20000410000 */
        /* <DEDUP_REMOVED lines=10> */
.L_x_1542:
[----:B------:R-:W-:Y:S05]  /*4e70*/  BSYNC B2 ;  /* 0x0000000000027941 */ /* 0x000fea0003800000 */
.L_x_1541:
[----:B------:R-:W-:Y:S02]  /*4e80*/  ULDC.64 UR4, c[0x0][0x2e8] ;  /* 0x0000ba0000047ab9 */ /* 0x000fe40000000a00 */
[----:B------:R-:W-:-:S04]  /*4e90*/  LEA R56, P3, R65, UR4, 0x1 ;  /* 0x0000000441387c11 */ /* 0x000fc8000f8608ff */
[----:B------:R-:W-:-:S05]  /*4ea0*/  LEA.HI.X R57, R65, UR5, R64, 0x1, P3 ;  /* 0x0000000541397c11 */ /* 0x000fca00098f0c40 */
[----:B--2---:R4:W-:Y:S04]  /*4eb0*/  STG.E.128 desc[UR40][R56.64], R44 ;  /* 0x0000002c38007986 */ /* 0x0049e8000c101d28 */
.L_x_1536:
[----:B------:R-:W-:Y:S05]  /*4ec0*/  BSYNC B1 ;  /* 0x0000000000017941 */ /* 0x000fea0003800000 */
.L_x_1535:
[----:B------:R-:W-:Y:S05]  /*4ed0*/  @P5 BRA `(.L_x_1543) ;  /* 0x0000003400c85947 */ /* 0x000fea0003800000 */
[----:B------:R-:W-:Y:S01]  /*4ee0*/  IADD3 R119, P3, P4, R29, R118, R16 ;  /* 0x000000761d777210 */ /* 0x000fe20007c7e010 */
[----:B------:R-:W-:Y:S03]  /*4ef0*/  BSSY B1, `(.L_x_1544) ;  /* 0x0000037000017945 */ /* 0x000fe60003800000 */
[----:B------:R-:W-:Y:S01]  /*4f00*/  IADD3.X R120, R31, R120, R17, P3, P4 ;  /* 0x000000781f787210 */ /* 0x000fe20001fe8411 */
[----:B------:R-:W-:Y:S08]  /*4f10*/  @P2 BRA `(.L_x_1545) ;  /* 0x0000000000d02947 */ /* 0x000ff00003800000 */
[----:B-1234-:R1:W2:Y:S01]  /*4f20*/  LDS.128 R44, [R110+0x1b400] ;  /* 0x01b400006e2c7984 */ /* 0x01e2a20000000c00 */
[----:B------:R-:W-:Y:S01]  /*4f30*/  ISETP.GE.AND P4, PT, R18, R121, PT ;  /* 0x000000791200720c */ /* 0x000fe20003f86270 */
[----:B------:R-:W-:Y:S01]  /*4f40*/  BSSY B2, `(.L_x_1546) ;  /* 0x000002c000027945 */ /* 0x000fe20003800000 */
[----:B------:R-:W-:-:S11]  /*4f50*/  IADD3 R63, P3, R119, R96, RZ ;  /* 0x00000060773f7210 */ /* 0x000fd60007f7e0ff */
        /* <DEDUP_REMOVED lines=42> */
.L_x_1547:
[----:B------:R-:W-:Y:S05]  /*5200*/  BSYNC B2 ;  /* 0x0000000000027941 */ /* 0x000fea0003800000 */
.L_x_1546:
[----:B------:R-:W-:Y:S01]  /*5210*/  ULDC.64 UR4, c[0x0][0x2e8] ;  /* 0x0000ba0000047ab9 */ /* 0x000fe20000000a00 */
[----:B------:R-:W-:Y:S01]  /*5220*/  IMAD.X R54, R120, 0x1, R35, P3 ;  /* 0x0000000178367824 */ /* 0x000fe200018e0623 */
[----:B------:R-:W-:-:S04]  /*5230*/  LEA R52, P3, R63, UR4, 0x1 ;  /* 0x000000043f347c11 */ /* 0x000fc8000f8608ff */
[----:B------:R-:W-:-:S05]  /*5240*/  LEA.HI.X R53, R63, UR5, R54, 0x1, P3 ;  /* 0x000000053f357c11 */ /* 0x000fca00098f0c36 */
[----:B--2---:R1:W-:Y:S04]  /*5250*/  STG.E.128 desc[UR40][R52.64], R44 ;  /* 0x0000002c34007986 */ /* 0x0043e8000c101d28 */
.L_x_1545:
[----:B------:R-:W-:Y:S05]  /*5260*/  BSYNC B1 ;  /* 0x0000000000017941 */ /* 0x000fea0003800000 */
.L_x_1544:
[----:B------:R-:W-:Y:S05]  /*5270*/  @P1 BRA `(.L_x_1543) ;  /* 0x0000003000e01947 */ /* 0x000fea0003800000 */
        /* <DEDUP_REMOVED lines=46> */
.L_x_1549:
[----:B------:R-:W-:Y:S05]  /*5560*/  BSYNC B1 ;  /* 0x0000000000017941 */ /* 0x000fea0003800000 */
.L_x_1548:
[----:B------:R-:W-:Y:S01]  /*5570*/  ULDC.64 UR4, c[0x0][0x2e8] ;  /* 0x0000ba0000047ab9 */ /* 0x000fe20000000a00 */
[----:B------:R-:W-:Y:S01]  /*5580*/  IMAD.X R120, R120, 0x1, R103, P3 ;  /* 0x0000000178787824 */ /* 0x000fe200018e0667 */
[----:B------:R-:W-:-:S04]  /*5590*/  LEA R48, P3, R119, UR4, 0x1 ;  /* 0x0000000477307c11 */ /* 0x000fc8000f8608ff */
[----:B------:R-:W-:-:S05]  /*55a0*/  LEA.HI.X R49, R119, UR5, R120, 0x1, P3 ;  /* 0x0000000577317c11 */ /* 0x000fca00098f0c78 */
[----:B--2---:R1:W-:Y:S01]  /*55b0*/  STG.E.128 desc[UR40][R48.64], R44 ;  /* 0x0000002c30007986 */ /* 0x0043e2000c101d28 */
[----:B------:R-:W-:Y:S05]  /*55c0*/  BRA `(.L_x_1543) ;  /* 0x00000030000c7947 */ /* 0x000fea0003800000 */
.L_x_1507:
[----:B------:R-:W-:Y:S02]  /*55d0*/  ISETP.GE.AND P3, PT, R213, R113, PT ;  /* 0x00000071d500720c */ /* 0x000fe40003f66270 */
[----:B------:R-:W-:Y:S02]  /*55e0*/  CS2R R50, SRZ ;  /* 0x0000000000327805 */ /* 0x000fe4000001ff00 */
[----:B------:R-:W-:-:S13]  /*55f0*/  ISETP.GE.OR P3, PT, R16, R121, P3 ;  /* 0x000000791000720c */ /* 0x000fda0001f66670 */
[----:B------:R-:W-:Y:S01]  /*5600*/  @!P3 IADD3 R46, P0, P4, R90, R78, R13 ;  /* 0x0000004e5a2eb210 */ /* 0x000fe20007c1e00d */
[----:B------:R-:W0:Y:S03]  /*5610*/  @!P3 LDC.64 R60, c[0x0][0x3e8] ;  /* 0x0000fa00ff3cbb82 */ /* 0x000e260000000a00 */
[----:B------:R-:W-:Y:S02]  /*5620*/  @!P3 IADD3.X R47, R33, R117, R20, P0, P4 ;  /* 0x00000075212fb210 */ /* 0x000fe400007e8414 */
[----:B------:R-:W-:-:S03]  /*5630*/  @!P3 IADD3 R44, P0, P4, R84, R76, R7 ;  /* 0x0000004c542cb210 */ /* 0x000fc60007c1e007 */
[----:B------:R-:W1:Y:S01]  /*5640*/  @!P3 LDC.64 R62, c[0x0][0x400] ;  /* 0x00010000ff3ebb82 */ /* 0x000e620000000a00 */
[----:B------:R-:W-:Y:S02]  /*5650*/  @!P3 IADD3.X R45, R100, R106, R10, P0, P4 ;  /* 0x0000006a642db210 */ /* 0x000fe400007e840a */
[----:B------:R-:W-:-:S04]  /*5660*/  ISETP.GE.AND P0, PT, R212, R113, PT ;  /* 0x00000071d400720c */ /* 0x000fc80003f06270 */
[----:B------:R-:W-:-:S13]  /*5670*/  ISETP.GE.OR P0, PT, R16, R121, P0 ;  /* 0x000000791000720c */ /* 0x000fda0000706670 */
[----:B------:R-:W-:Y:S01]  /*5680*/  @!P0 IADD3 R66, P4, P5, R90, R12, R78 ;  /* 0x0000000c5a428210 */ /* 0x000fe20007d9e04e */
[----:B------:R-:W2:Y:S03]  /*5690*/  @!P0 LDC.64 R68, c[0x0][0x3e8] ;  /* 0x0000fa00ff448b82 */ /* 0x000ea60000000a00 */
[----:B------:R-:W-:Y:S02]  /*56a0*/  @!P0 IADD3.X R67, R33, R15, R117, P4, P5 ;  /* 0x0000000f21438210 */ /* 0x000fe400027ea475 */
[----:B------:R-:W-:-:S03]  /*56b0*/  @!P0 IADD3 R64, P4, P5, R84, R6, R76 ;  /* 0x0000000654408210 */ /* 0x000fc60007d9e04c */
[----:B------:R-:W3:Y:S01]  /*56c0*/  @!P0 LDC.64 R70, c[0x0][0x400] ;  /* 0x00010000ff468b82 */ /* 0x000ee20000000a00 */
[----:B------:R-:W-:Y:S02]  /*56d0*/  @!P0 IADD3.X R65, R100, R9, R106, P4, P5 ;  /* 0x0000000964418210 */ /* 0x000fe400027ea46a */
[----:B------:R-:W-:-:S04]  /*56e0*/  ISETP.GE.AND P4, PT, R23, R113, PT ;  /* 0x000000711700720c */ /* 0x000fc80003f86270 */
[----:B------:R-:W-:-:S13]  /*56f0*/  ISETP.GE.OR P4, PT, R16, R121, P4 ;  /* 0x000000791000720c */ /* 0x000fda0002786670 */
[----:B------:R-:W4:Y:S01]  /*5700*/  @!P4 LDC.64 R52, c[0x0][0x3e8] ;  /* 0x0000fa00ff34cb82 */ /* 0x000f220000000a00 */
[----:B------:R-:W-:-:S05]  /*5710*/  @!P4 IADD3 R48, P5, R90, R78, RZ ;  /* 0x0000004e5a30c210 */ /* 0x000fca0007fbe0ff */
[----:B------:R-:W-:Y:S02]  /*5720*/  @!P4 IMAD.X R49, R117, 0x1, R33, P5 ;  /* 0x000000017531c824 */ /* 0x000fe400028e0621 */
[----:B------:R-:W0:Y:S01]  /*5730*/  @!P4 LDC.64 R54, c[0x0][0x400] ;  /* 0x00010000ff36cb82 */ /* 0x000e220000000a00 */
[----:B----4-:R-:W-:-:S04]  /*5740*/  @!P4 LEA R52, P5, R48, R52, 0x1 ;  /* 0x000000343034c211 */ /* 0x010fc800078a08ff */
[----:B------:R-:W-:Y:S02]  /*5750*/  @!P4 LEA.HI.X R53, R48, R53, R49, 0x1, P5 ;  /* 0x000000353035c211 */ /* 0x000fe400028f0c31 */
[----:B------:R-:W-:-:S05]  /*5760*/  @!P4 IADD3 R48, P5, R84, R76, RZ ;  /* 0x0000004c5430c210 */ /* 0x000fca0007fbe0ff */
[----:B------:R-:W-:Y:S01]  /*5770*/  @!P4 IMAD.X R49, R106, 0x1, R100, P5 ;  /* 0x000000016a31c824 */ /* 0x000fe200028e0664 */
[----:B0-----:R-:W-:-:S04]  /*5780*/  @!P4 LEA R54, P5, R48, R54, 0x1 ;  /* 0x000000363036c211 */ /* 0x001fc800078a08ff */
[----:B------:R-:W-:Y:S02]  /*5790*/  @!P4 LEA.HI.X R55, R48, R55, R49, 0x1, P5 ;  /* 0x000000373037c211 */ /* 0x000fe400028f0c31 */
[----:B------:R-:W-:Y:S02]  /*57a0*/  CS2R R48, SRZ ;  /* 0x0000000000307805 */ /* 0x000fe4000001ff00 */
[----:B------:R-:W-:-:S04]  /*57b0*/  @!P3 LEA R60, P5, R46, R60, 0x1 ;  /* 0x0000003c2e3cb211 */ /* 0x000fc800078a08ff */
[----:B------:R-:W-:Y:S02]  /*57c0*/  @!P3 LEA.HI.X R61, R46, R61, R47, 0x1, P5 ;  /* 0x0000003d2e3db211 */ /* 0x000fe400028f0c2f */
[----:B------:R-:W-:Y:S02]  /*57d0*/  CS2R R46, SRZ ;  /* 0x00000000002e7805 */ /* 0x000fe4000001ff00 */
[C---:B-1----:R-:W-:Y:S01]  /*57e0*/  @!P3 LEA R62, P5, R44.reuse, R62, 0x1 ;  /* 0x0000003e2c3eb211 */ /* 0x042fe200078a08ff */
[----:B------:R0:W5:Y:S03]  /*57f0*/  @!P4 LDG.E.128 R48, desc[UR40][R54.64] ;  /* 0x000000283630c981 */ /* 0x000166000c1e1d00 */
[----:B------:R-:W-:Y:S02]  /*5800*/  @!P3 LEA.HI.X R63, R44, R63, R45, 0x1, P5 ;  /* 0x0000003f2c3fb211 */ /* 0x000fe400028f0c2d */
[----:B------:R-:W-:-:S02]  /*5810*/  CS2R R44, SRZ ;  /* 0x00000000002c7805 */ /* 0x000fc4000001ff00 */
[----:B------:R-:W-:Y:S02]  /*5820*/  CS2R R58, SRZ ;  /* 0x00000000003a7805 */ /* 0x000fe4000001ff00 */
[----:B------:R-:W-:Y:S02]  /*5830*/  CS2R R56, SRZ ;  /* 0x0000000000387805 */ /* 0x000fe4000001ff00 */
[----:B------:R1:W5:Y:S01]  /*5840*/  @!P4 LDG.E.128 R44, desc[UR40][R52.64] ;  /* 0x00000028342cc981 */ /* 0x000362000c1e1d00 */
[----:B0-----:R-:W-:-:S03]  /*5850*/  CS2R R54, SRZ ;  /* 0x0000000000367805 */ /* 0x001fc6000001ff00 */
[----:B------:R0:W5:Y:S01]  /*5860*/  @!P3 LDG.E.128 R56, desc[UR40][R62.64] ;  /* 0x000000283e38b981 */ /* 0x000162000c1e1d00 */
[----:B-1----:R-:W-:-:S06]  /*5870*/  CS2R R52, SRZ ;  /* 0x0000000000347805 */ /* 0x002fcc000001ff00 */
[----:B------:R1:W5:Y:S01]  /*5880*/  @!P3 LDG.E.128 R52, desc[UR40][R60.64] ;  /* 0x000000283c34b981 */ /* 0x000362000c1e1d00 */
[----:B--2---:R-:W-:-:S04]  /*5890*/  @!P0 LEA R68, P3, R66, R68, 0x1 ;  /* 0x0000004442448211 */ /* 0x004fc800078608ff */
[----:B------:R-:W-:Y:S02]  /*58a0*/  @!P0 LEA.HI.X R69, R66, R69, R67, 0x1, P3 ;  /* 0x0000004542458211 */ /* 0x000fe400018f0c43 */
[C---:B---3--:R-:W-:Y:S02]  /*58b0*/  @!P0 LEA R70, P3, R64.reuse, R70, 0x1 ;  /* 0x0000004640468211 */ /* 0x048fe400078608ff */
[----:B0-----:R-:W-:Y:S02]  /*58c0*/  CS2R R62, SRZ ;  /* 0x00000000003e7805 */ /* 0x001fe4000001ff00 */
[----:B------:R-:W-:Y:S02]  /*58d0*/  CS2R R66, SRZ ;  /* 0x0000000000427805 */ /* 0x000fe4000001ff00 */
[----:B-1----:R-:W-:Y:S02]  /*58e0*/  CS2R R60, SRZ ;  /* 0x00000000003c7805 */ /* 0x002fe4000001ff00 */
[----:B------:R-:W-:-:S02]  /*58f0*/  @!P0 LEA.HI.X R71, R64, R71, R65, 0x1, P3 ;  /* 0x0000004740478211 */ /* 0x000fc400018f0c41 */
[----:B------:R-:W-:Y:S02]  /*5900*/  CS2R R64, SRZ ;  /* 0x0000000000407805 */ /* 0x000fe4000001ff00 */
[----:B------:R0:W5:Y:S04]  /*5910*/  @!P0 LDG.E.128 R60, desc[UR40][R68.64] ;  /* 0x00000028443c8981 */ /* 0x000168000c1e1d00 */
[----:B------:R1:W5:Y:S01]  /*5920*/  @!P0 LDG.E.128 R64, desc[UR40][R70.64] ;  /* 0x0000002846408981 */ /* 0x000362000c1e1d00 */
[----:B------:R-:W-:-:S04]  /*5930*/  ISETP.GE.AND P0, PT, R211, R113, PT ;  /* 0x00000071d300720c */ /* 0x000fc80003f06270 */
[CC--:B------:R-:W-:Y:S01]  /*5940*/  ISETP.GE.OR P0, PT, R16.reuse, R121.reuse, P0 ;  /* 0x000000791000720c */ /* 0x0c0fe20000706670 */
[----:B------:R-:W-:Y:S01]  /*5950*/  BSSY B1, `(.L_x_1550) ;  /* 0x000001c000017945 */ /* 0x000fe20003800000 */
[----:B------:R-:W-:Y:S02]  /*5960*/  ISETP.GE.AND P3, PT, R16, R121, PT ;  /* 0x000000791000720c */ /* 0x000fe40003f66270 */
[----:B0-----:R-:W-:Y:S02]  /*5970*/  CS2R R68, SRZ ;  /* 0x0000000000447805 */ /* 0x001fe4000001ff00 */
[----:B------:R-:W-:Y:S02]  /*5980*/  CS2R R74, SRZ ;  /* 0x00000000004a7805 */ /* 0x000fe4000001ff00 */
[----:B-1----:R-:W-:Y:S02]  /*5990*/  CS2R R70, SRZ ;  /* 0x0000000000467805 */ /* 0x002fe4000001ff00 */
[----:B------:R-:W-:-:S03]  /*59a0*/  CS2R R72, SRZ ;  /* 0x0000000000487805 */ /* 0x000fc6000001ff00 */
[----:B------:R-:W-:Y:S05]  /*59b0*/  @P0 BRA `(.L_x_1551) ;  /* 0x0000000000540947 */ /* 0x000fea0003800000 */
[----:B------:R-:W0:Y:S01]  /*59c0*/  LDC.64 R68, c[0x0][0x3f8] ;  /* 0x0000fe00ff447b82 */ /* 0x000e220000000a00 */
[----:B------:R-:W-:Y:S01]  /*59d0*/  MOV R72, R78 ;  /* 0x0000004e00487202 */ /* 0x000fe20000000f00 */
[----:B------:R-:W-:Y:S01]  /*59e0*/  IMAD.MOV.U32 R73, RZ, RZ, R117 ;  /* 0x000000ffff497224 */ /* 0x000fe200078e0075 */
[----:B------:R-:W-:Y:S01]  /*59f0*/  ULDC.64 UR4, c[0x0][0x3e8] ;  /* 0x0000fa0000047ab9 */ /* 0x000fe20000000a00 */
[----:B------:R-:W-:Y:S01]  /*5a00*/  IMAD.MOV.U32 R77, RZ, RZ, R106 ;  /* 0x000000ffff4d7224 */ /* 0x000fe200078e006a */
[----:B------:R-:W-:-:S03]  /*5a10*/  ULDC.64 UR6, c[0x0][0x400] ;  /* 0x0001000000067ab9 */ /* 0x000fc60000000a00 */
[----:B------:R-:W1:Y:S01]  /*5a20*/  LDC.64 R70, c[0x0][0x408] ;  /* 0x00010200ff467b82 */ /* 0x000e620000000a00 */
[----:B0-----:R-:W-:-:S04]  /*5a30*/  IMAD.WIDE.U32 R72, R68, 0x60, R72 ;  /* 0x0000006044487825 */ /* 0x001fc800078e0048 */
[----:B------:R-:W-:Y:S01]  /*5a40*/  IMAD R68, R69, 0x60, RZ ;  /* 0x0000006045447824 */ /* 0x000fe200078e02ff */
[----:B------:R-:W-:Y:S01]  /*5a50*/  IADD3 R69, P0, R90, R72, RZ ;  /* 0x000000485a457210 */ /* 0x000fe20007f1e0ff */
[----:B-1----:R-:W-:-:S03]  /*5a60*/  IMAD.WIDE.U32 R76, R70, 0x60, R76 ;  /* 0x00000060464c7825 */ /* 0x002fc600078e004c */
[----:B------:R-:W-:Y:S01]  /*5a70*/  IADD3.X R72, R33, R73, R68, P0, !PT ;  /* 0x0000004921487210 */ /* 0x000fe200007fe444 */
[----:B------:R-:W-:Y:S01]  /*5a80*/  IMAD R71, R71, 0x60, RZ ;  /* 0x0000006047477824 */ /* 0x000fe200078e02ff */
[----:B------:R-:W-:-:S04]  /*5a90*/  IADD3 R70, P0, R84, R76, RZ ;  /* 0x0000004c54467210 */ /* 0x000fc80007f1e0ff */
[----:B------:R-:W-:Y:S02]  /*5aa0*/  IADD3.X R77, R100, R77, R71, P0, !PT ;  /* 0x0000004d644d7210 */ /* 0x000fe400007fe447 */
[----:B------:R-:W-:-:S04]  /*5ab0*/  LEA R68, P0, R69, UR4, 0x1 ;  /* 0x0000000445447c11 */ /* 0x000fc8000f8008ff */
[----:B------:R-:W-:Y:S02]  /*5ac0*/  LEA.HI.X R69, R69, UR5, R72, 0x1, P0 ;  /* 0x0000000545457c11 */ /* 0x000fe400080f0c48 */
[----:B------:R-:W-:-:S04]  /*5ad0*/  LEA R72, P0, R70, UR6, 0x1 ;  /* 0x0000000646487c11 */ /* 0x000fc8000f8008ff */
[----:B------:R-:W-:Y:S02]  /*5ae0*/  LEA.HI.X R73, R70, UR7, R77, 0x1, P0 ;  /* 0x0000000746497c11 */ /* 0x000fe400080f0c4d */
[----:B------:R-:W5:Y:S04]  /*5af0*/  LDG.E.128 R68, desc[UR40][R68.64] ;  /* 0x0000002844447981 */ /* 0x000f68000c1e1d00 */
[----:B------:R-:W5:Y:S03]  /*5b00*/  LDG.E.128 R72, desc[UR40][R72.64] ;  /* 0x0000002848487981 */ /* 0x000f66000c1e1d00 */
.L_x_1551:
[----:B------:R-:W-:Y:S05]  /*5b10*/  BSYNC B1 ;  /* 0x0000000000017941 */ /* 0x000fea0003800000 */
.L_x_1550:
[----:B-----5:R-:W-:Y:S01]  /*5b20*/  IMAD.MOV.U32 R76, RZ, RZ, R70 ;  /* 0x000000ffff4c7224 */ /* 0x020fe200078e0046 */
[----:B------:R-:W-:Y:S01]  /*5b30*/  ISETP.NE.AND P0, PT, R191, 0x3, PT ;  /* 0x00000003bf00780c */ /* 0x000fe20003f05270 */
[----:B------:R-:W-:Y:S02]  /*5b40*/  IMAD.MOV.U32 R77, RZ, RZ, R71 ;  /* 0x000000ffff4d7224 */ /* 0x000fe400078e0047 */
        /* <DEDUP_REMOVED lines=49> */
[----:B------:R-:W-:Y:S02]  /*5e60*/  IMAD.MOV.U32 R77, RZ, RZ, R67 ;  /* 0x000000ffff4d7224 */ /* 0x000fe400078e0043 */
[----:B------:R-:W-:Y:S02]  /*5e70*/  IMAD.MOV.U32 R78, RZ, RZ, R64 ;  /* 0x000000ffff4e7224 */ /* 0x000fe400078e0040 */
[----:B------:R-:W-:Y:S01]  /*5e80*/  IMAD.MOV.U32 R79, RZ, RZ, R65 ;  /* 0x000000ffff4f7224 */ /* 0x000fe200078e0041 */
[----:B------:R-:W-:-:S04]  /*5e90*/  PRMT R136, R76, 0x5410, R77 ;  /* 0x000054104c887816 */ /* 0x000fc8000000004d */
[----:B------:R-:W-:Y:S01]  /*5ea0*/  PRMT R137, R78, 0x5410, R79 ;  /* 0x000054104e897816 */ /* 0x000fe2000000004f */
[----:B------:R-:W-:Y:S06]  /*5eb0*/  @!P0 BRA `(.L_x_1552) ;  /* 0x0000000000048947 */ /* 0x000fec0003800000 */
[----:B------:R-:W-:Y:S01]  /*5ec0*/  BPT.TRAP 0x1 ;  /* 0x000000040000795c */ /* 0x000fe20000300000 */
.L_x_1552:
[----:B------:R-:W-:Y:S01]  /*5ed0*/  IMAD R106, R184, 0x8, R2 ;  /* 0x00000008b86a7824 */ /* 0x000fe200078e0202 */
[----:B------:R-:W-:Y:S01]  /*5ee0*/  SHF.L.U32 R117, R192, 0x1f, RZ ;  /* 0x0000001fc0757819 */ /* 0x000fe200000006ff */
[----:B------:R-:W0:Y:S01]  /*5ef0*/  LDC R128, c[0x0][0x2f4] ;  /* 0x0000bd00ff807b82 */ /* 0x000e220000000800 */
[----:B------:R-:W-:Y:S01]  /*5f00*/  IMAD.MOV.U32 R119, RZ, RZ, R120 ;  /* 0x000000ffff777224 */ /* 0x000fe200078e0078 */
[----:B------:R-:W-:Y:S01]  /*5f10*/  BSSY B1, `(.L_x_1553) ;  /* 0x0000005000017945 */ /* 0x000fe20003800000 */
[----:B------:R-:W1:Y:S05]  /*5f20*/  SYNCS.PHASECHK.TRANS64.TRYWAIT P4, [R106+URZ+0x28890], R117 ;  /* 0x028890756a0075a7 */ /* 0x000e6a000808017f */
[----:B------:R-:W2:Y:S01]  /*5f30*/  LDC.64 R120, c[0x0][0x300] ;  /* 0x0000c000ff787b82 */ /* 0x000ea20000000a00 */
[----:B0-----:R-:W-:Y:S01]  /*5f40*/  IMAD.IADD R129, R128, 0x1, -R111 ;  /* 0x0000000180817824 */ /* 0x001fe200078e0a6f */
[----:B-1----:R-:W-:Y:S06]  /*5f50*/  @!P4 BRA `(.L_x_1554) ;  /* 0x000002280098c947 */ /* 0x002fec0003800000 */
.L_x_1938:
[----:B------:R-:W-:Y:S05]  /*5f60*/  BSYNC B1 ;  /* 0x0000000000017941 */ /* 0x000fea0003800000 */
.L_x_1553:
[----:B------:R-:W-:Y:S01]  /*5f70*/  ISETP.GE.OR P4, PT, R23, R113, P2 ;  /* 0x000000711700720c */ /* 0x000fe20001786670 */
[----:B------:R-:W-:-:S12]  /*5f80*/  BSSY B1, `(.L_x_1555) ;  /* 0x0000084000017945 */ /* 0x000fd80003800000 */
[----:B------:R-:W-:Y:S05]  /*5f90*/  @P4 BRA `(.L_x_1556) ;  /* 0x0000000800084947 */ /* 0x000fea0003800000 */
[----:B------:R-:W3:Y:S01]  /*5fa0*/  LDL R76, [R1+0x10] ;  /* 0x00001000014c7983 */ /* 0x000ee20000100800 */
[----:B------:R-:W-:Y:S01]  /*5fb0*/  IMAD.SHL.U32 R78, R23, 0x40, RZ ;  /* 0x00000040174e7824 */ /* 0x000fe200078e00ff */
[----:B------:R-:W-:Y:S01]  /*5fc0*/  BSSY B2, `(.L_x_1557) ;  /* 0x000006e000027945 */ /* 0x000fe20003800000 */
        /* <DEDUP_REMOVED lines=9> */
[----:B------:R-:W-:Y:S02]  /*6060*/  SHF.L.U32 R77, R77, 0xa, RZ ;  /* 0x0000000a4d4d7819 */ /* 0x000fe400000006ff */
[----:B------:R-:W-:Y:S02]  /*6070*/  LOP3.LUT R76, R76, 0x1c0, R78, 0xf8, !PT ;  /* 0x000001c04c4c7812 */ /* 0x000fe400078ef84e */
[----:B------:R-:W-:Y:S02]  /*6080*/  LOP3.LUT R77, R77, 0x7fffe000, RZ, 0xc0, !PT ;  /* 0x7fffe0004d4d7812 */ /* 0x000fe400078ec0ff */
[----:B------:R-:W-:-:S04]  /*6090*/  LOP3.LUT R76, R76, R203, RZ, 0x3c, !PT ;  /* 0x000000cb4c4c7212 */ /* 0x000fc800078e3cff */
[----:B------:R-:W-:Y:S01]  /*60a0*/  IADD3 R79, R76, R77, R204 ;  /* 0x0000004d4c4f7210 */ /* 0x000fe20007ffe0cc */
[----:B------:R-:W-:-:S04]  /*60b0*/  IMAD R77, R184, 0x4000, R109 ;  /* 0x00004000b84d7824 */ /* 0x000fc800078e026d */
[----:B------:R-:W-:Y:S02]  /*60c0*/  IMAD R79, R184, 0x4000, R79 ;  /* 0x00004000b84f7824 */ /* 0x000fe400078e024f */
[--C-:B------:R-:W-:Y:S02]  /*60d0*/  IMAD R77, R77, 0x2, R2.reuse ;  /* 0x000000024d4d7824 */ /* 0x100fe400078e0202 */
[----:B------:R-:W-:-:S04]  /*60e0*/  IMAD R80, R79, 0x2, R2 ;  /* 0x000000024f507824 */ /* 0x000fc800078e0202 */
[----:B------:R-:W1:Y:S04]  /*60f0*/  LDS.128 R76, [R77+0x18400] ;  /* 0x018400004d4c7984 */ /* 0x000e680000000c00 */
[----:B------:R-:W3:Y:S01]  /*6100*/  LDS.128 R80, [R80+0x18400] ;  /* 0x0184000050507984 */ /* 0x000ee20000000c00 */
[----:B------:R-:W-:Y:S05]  /*6110*/  @P3 BRA `(.L_x_1558) ;  /* 0x0000000400603947 */ /* 0x000fea0003800000 */
[----:B---3--:R-:W-:Y:S01]  /*6120*/  IMAD.MOV.U32 R141, RZ, RZ, R81 ;  /* 0x000000ffff8d7224 */ /* 0x008fe200078e0051 */
[----:B------:R-:W-:Y:S01]  /*6130*/  SHF.R.U32.HI R144, RZ, 0x10, R49 ;  /* 0x00000010ff907819 */ /* 0x000fe20000011631 */
[----:B-1----:R-:W-:Y:S01]  /*6140*/  IMAD.MOV.U32 R81, RZ, RZ, R77 ;  /* 0x000000ffff517224 */ /* 0x002fe200078e004d */
[----:B------:R-:W-:Y:S01]  /*6150*/  SHF.R.U64 R48, R48, 0x10, R49 ;  /* 0x0000001030307819 */ /* 0x000fe20000001231 */
[----:B------:R-:W-:Y:S01]  /*6160*/  HADD2.F32 R143, -RZ, R143.H0_H0 ;  /* 0x2000008fff8f7230 */ /* 0x000fe20000004100 */
[----:B------:R-:W-:Y:S01]  /*6170*/  SHF.R.U64 R44, R44, 0x10, R45 ;  /* 0x000000102c2c7819 */ /* 0x000fe2000000122d */
[----:B------:R-:W-:Y:S01]  /*6180*/  HADD2.F32 R138, -RZ, R141.H0_H0 ;  /* 0x2000008dff8a7230 */ /* 0x000fe20000004100 */
[----:B------:R-:W-:Y:S01]  /*6190*/  SHF.R.U64 R50, R50, 0x10, R51 ;  /* 0x0000001032327819 */ /* 0x000fe20000001233 */
[----:B------:R-:W-:Y:S01]  /*61a0*/  HADD2.F32 R140, -RZ, R81.H0_H0 ;  /* 0x20000051ff8c7230 */ /* 0x000fe20000004100 */
[----:B------:R-:W-:Y:S01]  /*61b0*/  SHF.R.U64 R46, R46, 0x10, R47 ;  /* 0x000000102e2e7819 */ /* 0x000fe2000000122f */
[----:B------:R-:W-:-:S02]  /*61c0*/  HADD2.F32 R77, -RZ, R142.H0_H0 ;  /* 0x2000008eff4d7230 */ /* 0x000fc40000004100 */
[-C--:B------:R-:W-:Y:S01]  /*61d0*/  FMUL.FTZ R149, R138, R143.reuse ;  /* 0x0000008f8a957220 */ /* 0x080fe20000410000 */
[----:B------:R-:W-:Y:S02]  /*61e0*/  HADD2.F32 R144, -RZ, R144.H0_H0 ;  /* 0x20000090ff907230 */ /* 0x000fe40000004100 */
[C---:B------:R-:W-:Y:S01]  /*61f0*/  FMUL.FTZ R143, R140.reuse, R143 ;  /* 0x0000008f8c8f7220 */ /* 0x040fe20000410000 */
[----:B------:R-:W-:Y:S01]  /*6200*/  SHF.R.U32.HI R142, RZ, 0x10, R45 ;  /* 0x00000010ff8e7819 */ /* 0x000fe2000001162d */
[-C--:B------:R-:W-:Y:S01]  /*6210*/  FFMA.FTZ R140, R140, R77.reuse, -R149 ;  /* 0x0000004d8c8c7223 */ /* 0x080fe20000010895 */
[----:B------:R-:W-:Y:S02]  /*6220*/  HADD2.F32 R81, -RZ, R81.H1_H1 ;  /* 0x30000051ff517230 */ /* 0x000fe40000004100 */
[----:B------:R-:W-:Y:S01]  /*6230*/  FFMA.FTZ R138, R138, R77, R143 ;  /* 0x0000004d8a8a7223 */ /* 0x000fe2000001008f */
[----:B------:R-:W-:Y:S02]  /*6240*/  HADD2.F32 R77, -RZ, R141.H1_H1 ;  /* 0x3000008dff4d7230 */ /* 0x000fe40000004100 */
[----:B------:R-:W-:-:S02]  /*6250*/  HADD2.F32 R142, -RZ, R142.H0_H0 ;  /* 0x2000008eff8e7230 */ /* 0x000fc40000004100 */
[----:B------:R-:W-:Y:S02]  /*6260*/  IMAD.MOV.U32 R141, RZ, RZ, R83 ;  /* 0x000000ffff8d7224 */ /* 0x000fe400078e0053 */
[-C--:B------:R-:W-:Y:S01]  /*6270*/  FMUL.FTZ R146, R77, R144.reuse ;  /* 0x000000904d927220 */ /* 0x080fe20000410000 */
[C---:B------:R-:W-:Y:S01]  /*6280*/  FMUL.FTZ R144, R81.reuse, R144 ;  /* 0x0000009051907220 */ /* 0x040fe20000410000 */
[----:B------:R-:W-:Y:S02]  /*6290*/  HADD2.F32 R150, -RZ, R150.H0_H0 ;  /* 0x20000096ff967230 */ /* 0x000fe40000004100 */
[-C--:B------:R-:W-:Y:S01]  /*62a0*/  FFMA.FTZ R81, R81, R142.reuse, -R146 ;  /* 0x0000008e51517223 */ /* 0x080fe20000010892 */
[----:B------:R-:W-:Y:S01]  /*62b0*/  FFMA.FTZ R77, R77, R142, R144 ;  /* 0x0000008e4d4d7223 */ /* 0x000fe20000010090 */
[----:B------:R-:W-:Y:S02]  /*62c0*/  IMAD.MOV.U32 R142, RZ, RZ, R79 ;  /* 0x000000ffff8e7224 */ /* 0x000fe400078e004f */
[----:B------:R-:W-:Y:S01]  /*62d0*/  HADD2.F32 R146, -RZ, R148.H1_H1 ;  /* 0x30000094ff927230 */ /* 0x000fe20000004100 */
[----:B------:R-:W-:Y:S01]  /*62e0*/  F2FP.F16.F32.PACK_AB R81, R81, R140 ;  /* 0x0000008c5151723e */ /* 0x000fe200000000ff */
[----:B------:R-:W-:Y:S01]  /*62f0*/  HADD2.F32 R79, -RZ, R141.H0_H0 ;  /* 0x2000008dff4f7230 */ /* 0x000fe20000004100 */
[----:B------:R-:W-:Y:S01]  /*6300*/  F2FP.F16.F32.PACK_AB R138, R77, R138 ;  /* 0x0000008a4d8a723e */ /* 0x000fe200000000ff */
[----:B------:R-:W-:-:S02]  /*6310*/  HADD2.F32 R83, -RZ, R142.H0_H0 ;  /* 0x2000008eff537230 */ /* 0x000fc40000004100 */
[----:B------:R-:W-:Y:S02]  /*6320*/  HADD2.F32 R144, -RZ, R148.H0_H0 ;  /* 0x20000094ff907230 */ /* 0x000fe40000004100 */
[-C--:B------:R-:W-:Y:S01]  /*6330*/  FMUL.FTZ R148, R79, R146.reuse ;  /* 0x000000924f947220 */ /* 0x080fe20000410000 */
[----:B------:R-:W-:Y:S02]  /*6340*/  HADD2.F32 R141, -RZ, R141.H1_H1 ;  /* 0x3000008dff8d7230 */ /* 0x000fe40000004100 */
[C---:B------:R-:W-:Y:S01]  /*6350*/  FMUL.FTZ R146, R83.reuse, R146 ;  /* 0x0000009253927220 */ /* 0x040fe20000410000 */
[----:B------:R-:W-:Y:S02]  /*6360*/  HADD2.F32 R143, -RZ, R142.H1_H1 ;  /* 0x3000008eff8f7230 */ /* 0x000fe40000004100 */
[-C--:B------:R-:W-:Y:S01]  /*6370*/  FFMA.FTZ R83, R83, R144.reuse, -R148 ;  /* 0x0000009053537223 */ /* 0x080fe20000010894 */
[----:B------:R-:W-:Y:S02]  /*6380*/  HADD2.F32 R49, -RZ, R80.H0_H0 ;  /* 0x20000050ff317230 */ /* 0x000fe40000004100 */
[----:B------:R-:W-:Y:S01]  /*6390*/  FFMA.FTZ R79, R79, R144, R146 ;  /* 0x000000904f4f7223 */ /* 0x000fe20000010092 */
[----:B------:R-:W-:Y:S01]  /*63a0*/  SHF.R.U32.HI R144, RZ, 0x10, R51 ;  /* 0x00000010ff907819 */ /* 0x000fe20000011633 */
[----:B------:R-:W-:Y:S01]  /*63b0*/  HADD2.F32 R48, -RZ, R48.H0_H0 ;  /* 0x20000030ff307230 */ /* 0x000fe20000004100 */
[----:B------:R-:W-:Y:S01]  /*63c0*/  SHF.R.U32.HI R146, RZ, 0x10, R47 ;  /* 0x00000010ff927819 */ /* 0x000fe2000001162f */
[----:B------:R-:W-:Y:S01]  /*63d0*/  FMUL.FTZ R148, R49, R150 ;  /* 0x0000009631947220 */ /* 0x000fe20000410000 */
[----:B------:R-:W-:-:S02]  /*63e0*/  HADD2.F32 R45, -RZ, R80.H1_H1 ;  /* 0x30000050ff2d7230 */ /* 0x000fc40000004100 */
[----:B------:R-:W-:Y:S02]  /*63f0*/  HADD2.F32 R144, -RZ, R144.H0_H0 ;  /* 0x20000090ff907230 */ /* 0x000fe40000004100 */
[----:B------:R-:W-:Y:S02]  /*6400*/  HADD2.F32 R142, -RZ, R146.H0_H0 ;  /* 0x20000092ff8e7230 */ /* 0x000fe40000004100 */
[----:B------:R-:W-:Y:S02]  /*6410*/  HADD2.F32 R44, -RZ, R44.H0_H0 ;  /* 0x2000002cff2c7230 */ /* 0x000fe40000004100 */
[-C--:B------:R-:W-:Y:S01]  /*6420*/  FMUL.FTZ R146, R141, R144.reuse ;  /* 0x000000908d927220 */ /* 0x080fe20000410000 */
[C---:B------:R-:W-:Y:S01]  /*6430*/  FMUL.FTZ R144, R143.reuse, R144 ;  /* 0x000000908f907220 */ /* 0x040fe20000410000 */
[----:B------:R-:W-:Y:S02]  /*6440*/  HADD2.F32 R51, -RZ, R145.H1_H1 ;  /* 0x30000091ff337230 */ /* 0x000fe40000004100 */
[-C--:B------:R-:W-:Y:S01]  /*6450*/  FFMA.FTZ R146, R143, R142.reuse, -R146 ;  /* 0x0000008e8f927223 */ /* 0x080fe20000010892 */
[----:B------:R-:W-:Y:S01]  /*6460*/  FFMA.FTZ R144, R141, R142, R144 ;  /* 0x0000008e8d907223 */ /* 0x000fe20000010090 */
[----:B------:R-:W-:-:S02]  /*6470*/  HADD2.F32 R141, -RZ, R76.H0_H0 ;  /* 0x2000004cff8d7230 */ /* 0x000fc40000004100 */
[--C-:B------:R-:W-:Y:S01]  /*6480*/  HADD2.F32 R142, -RZ, R147.reuse.H1_H1 ;  /* 0x30000093ff8e7230 */ /* 0x100fe20000004100 */
[----:B------:R-:W-:Y:S01]  /*6490*/  F2FP.F16.F32.PACK_AB R83, R146, R83 ;  /* 0x000000539253723e */ /* 0x000fe200000000ff */
[----:B------:R-:W-:Y:S02]  /*64a0*/  HADD2.F32 R147, -RZ, R147.H0_H0 ;  /* 0x20000093ff937230 */ /* 0x000fe40000004100 */
[C---:B------:R-:W-:Y:S01]  /*64b0*/  FMUL.FTZ R150, R141.reuse, R150 ;  /* 0x000000968d967220 */ /* 0x040fe20000410000 */
[----:B------:R-:W-:Y:S02]  /*64c0*/  HADD2.F32 R50, -RZ, R50.H0_H0 ;  /* 0x20000032ff327230 */ /* 0x000fe40000004100 */
[-C--:B------:R-:W-:Y:S01]  /*64d0*/  FFMA.FTZ R148, R141, R142.reuse, -R148 ;  /* 0x0000008e8d947223 */ /* 0x080fe20000010894 */
[----:B------:R-:W-:Y:S02]  /*64e0*/  HADD2.F32 R47, -RZ, R82.H1_H1 ;  /* 0x30000052ff2f7230 */ /* 0x000fe40000004100 */
[----:B------:R-:W-:Y:S01]  /*64f0*/  FFMA.FTZ R150, R49, R142, R150 ;  /* 0x0000008e31967223 */ /* 0x000fe20000010096 */
[----:B------:R-:W-:-:S02]  /*6500*/  HADD2.F32 R49, -RZ, R76.H1_H1 ;  /* 0x3000004cff317230 */ /* 0x000fc40000004100 */
[-C--:B------:R-:W-:Y:S01]  /*6510*/  FMUL.FTZ R76, R45, R48.reuse ;  /* 0x000000302d4c7220 */ /* 0x080fe20000410000 */
[----:B------:R-:W-:Y:S01]  /*6520*/  HADD2.F32 R46, -RZ, R46.H0_H0 ;  /* 0x2000002eff2e7230 */ /* 0x000fe20000004100 */
[----:B------:R-:W-:Y:S01]  /*6530*/  F2FP.F16.F32.PACK_AB R144, R144, R79 ;  /* 0x0000004f9090723e */ /* 0x000fe200000000ff */
[----:B------:R-:W-:Y:S02]  /*6540*/  IMAD.MOV.U32 R77, RZ, RZ, R81 ;  /* 0x000000ffff4d7224 */ /* 0x000fe400078e0051 */
[C---:B------:R-:W-:Y:S01]  /*6550*/  FMUL.FTZ R48, R49.reuse, R48 ;  /* 0x0000003031307220 */ /* 0x040fe20000410000 */
[----:B------:R-:W-:Y:S01]  /*6560*/  FFMA.FTZ R49, R49, R44, -R76 ;  /* 0x0000002c31317223 */ /* 0x000fe2000001084c */
[----:B------:R-:W-:Y:S01]  /*6570*/  IMAD.MOV.U32 R79, RZ, RZ, R83 ;  /* 0x000000ffff4f7224 */ /* 0x000fe200078e0053 */
[----:B------:R-:W-:Y:S01]  /*6580*/  MOV R81, R138 ;  /* 0x0000008a00517202 */ /* 0x000fe20000000f00 */
[----:B------:R-:W-:Y:S01]  /*6590*/  FFMA.FTZ R45, R45, R44, R48 ;  /* 0x0000002c2d2d7223 */ /* 0x000fe20000010030 */
[----:B------:R-:W-:Y:S01]  /*65a0*/  HADD2.F32 R44, -RZ, R82.H0_H0 ;  /* 0x20000052ff2c7230 */ /* 0x000fe20000004100 */
[----:B------:R-:W-:Y:S01]  /*65b0*/  F2FP.F16.F32.PACK_AB R76, R49, R148 ;  /* 0x00000094314c723e */ /* 0x000fe200000000ff */
[----:B------:R-:W-:-:S02]  /*65c0*/  HADD2.F32 R48, -RZ, R78.H0_H0 ;  /* 0x2000004eff307230 */ /* 0x000fc40000004100 */
[----:B------:R-:W-:Y:S01]  /*65d0*/  F2FP.F16.F32.PACK_AB R80, R45, R150 ;  /* 0x000000962d50723e */ /* 0x000fe200000000ff */
[-C--:B------:R-:W-:Y:S01]  /*65e0*/  FMUL.FTZ R141, R44, R147.reuse ;  /* 0x000000932c8d7220 */ /* 0x080fe20000410000 */
[----:B------:R-:W-:Y:S02]  /*65f0*/  IMAD.MOV.U32 R83, RZ, RZ, R144 ;  /* 0x000000ffff537224 */ /* 0x000fe400078e0090 */
[C---:B------:R-:W-:Y:S01]  /*6600*/  FMUL.FTZ R147, R48.reuse, R147 ;  /* 0x0000009330937220 */ /* 0x040fe20000410000 */
[----:B------:R-:W-:-:S03]  /*6610*/  FFMA.FTZ R141, R48, R51, -R141 ;  /* 0x00000033308d7223 */ /* 0x000fc6000001088d */
[----:B------:R-:W-:Y:S01]  /*6620*/  FFMA.FTZ R147, R44, R51, R147 ;  /* 0x000000332c937223 */ /* 0x000fe20000010093 */
[----:B------:R-:W-:Y:S02]  /*6630*/  HADD2.F32 R51, -RZ, R78.H1_H1 ;  /* 0x3000004eff337230 */ /* 0x000fe40000004100 */
[----:B------:R-:W-:-:S03]  /*6640*/  FMUL.FTZ R44, R47, R50 ;  /* 0x000000322f2c7220 */ /* 0x000fc60000410000 */
[C---:B------:R-:W-:Y:S01]  /*6650*/  FMUL.FTZ R50, R51.reuse, R50 ;  /* 0x0000003233327220 */ /* 0x040fe20000410000 */
[----:B------:R-:W-:-:S03]  /*6660*/  FFMA.FTZ R44, R51, R46, -R44 ;  /* 0x0000002e332c7223 */ /* 0x000fc6000001082c */
[----:B------:R-:W-:Y:S02]  /*6670*/  FFMA.FTZ R46, R47, R46, R50 ;  /* 0x0000002e2f2e7223 */ /* 0x000fe40000010032 */
[----:B------:R-:W-:-:S03]  /*6680*/  F2FP.F16.F32.PACK_AB R78, R44, R141 ;  /* 0x0000008d2c4e723e */ /* 0x000fc600000000ff */
[----:B------:R-:W-:-:S07]  /*6690*/  F2FP.F16.F32.PACK_AB R82, R46, R147 ;  /* 0x000000932e52723e */ /* 0x000fce00000000ff */
.L_x_1558:
[----:B------:R-:W-:Y:S05]  /*66a0*/  BSYNC B2 ;  /* 0x0000000000027941 */ /* 0x000fea0003800000 */
.L_x_1557:
[-C--:B--2---:R-:W-:Y:S01]  /*66b0*/  IMAD R46, R217, R120.reuse, RZ ;  /* 0x00000078d92e7224 */ /* 0x084fe200078e02ff */
[----:B------:R-:W-:Y:S01]  /*66c0*/  ULDC.64 UR4, c[0x0][0x2e8] ;  /* 0x0000ba0000047ab9 */ /* 0x000fe20000000a00 */
[----:B------:R-:W-:-:S04]  /*66d0*/  IMAD.WIDE.U32 R44, R23, R120, R118 ;  /* 0x00000078172c7225 */ /* 0x000fc800078e0076 */
[----:B------:R-:W-:-:S04]  /*66e0*/  IMAD R47, R23, R121, R46 ;  /* 0x00000079172f7224 */ /* 0x000fc800078e022e */
[----:B------:R-:W-:Y:S01]  /*66f0*/  IMAD.IADD R48, R47, 0x1, R45 ;  /* 0x000000012f307824 */ /* 0x000fe200078e022d */
[----:B------:R-:W-:-:S04]  /*6700*/  IADD3 R45, P4, P5, R96, R44, R37 ;  /* 0x0000002c602d7210 */ /* 0x000fc80007d9e025 */
        /* <DEDUP_REMOVED lines=8> */
[----:B-1----:R1:W-:Y:S01]  /*6790*/  STG.E.128 desc[UR40][R44.64], R76 ;  /* 0x0000004c2c007986 */ /* 0x0023e2000c101d28 */
[----:B------:R-:W-:-:S05]  /*67a0*/  @!P4 LEA.HI.X R47, R139, UR5, R48, 0x1, P5 ;  /* 0x000000058b2fcc11 */ /* 0x000fca000a8f0c30 */
[----:B---3--:R1:W-:Y:S04]  /*67b0*/  @!P4 STG.E.128 desc[UR40][R46.64], R80 ;  /* 0x000000502e00c986 */ /* 0x0083e8000c101d28 */
.L_x_1556:
[----:B------:R-:W-:Y:S05]  /*67c0*/  BSYNC B1 ;  /* 0x0000000000017941 */ /* 0x000fea0003800000 */
.L_x_1555:
[----:B------:R-:W-:Y:S01]  /*67d0*/  ISETP.GE.OR P4, PT, R213, R113, P2 ;  /* 0x00000071d500720c */ /* 0x000fe20001786670 */
[----:B------:R-:W-:-:S12]  /*67e0*/  BSSY B1, `(.L_x_1559) ;  /* 0x000007d000017945 */ /* 0x000fd80003800000 */
[----:B------:R-:W-:Y:S05]  /*67f0*/  @P4 BRA `(.L_x_1560) ;  /* 0x0000000400ec4947 */ /* 0x000fea0003800000 */
[----:B-1----:R-:W3:Y:S01]  /*6800*/  LDL R44, [R1+0x10] ;  /* 0x00001000012c7983 */ /* 0x002ee20000100800 */
[----:B--2---:R-:W-:Y:S01]  /*6810*/  IMAD.WIDE.U32 R76, R213, R120, R118 ;  /* 0x00000078d54c7225 */ /* 0x004fe200078e0076 */
[----:B------:R-:W-:Y:S01]  /*6820*/  SHF.R.U32.HI R47, RZ, 0x3, R199 ;  /* 0x00000003ff2f7819 */ /* 0x000fe200000116c7 */
[----:B------:R-:W-:Y:S01]  /*6830*/  BSSY B2, `(.L_x_1561) ;  /* 0x000006c000027945 */ /* 0x000fe20003800000 */
[----:B------:R-:W-:Y:S02]  /*6840*/  IADD3 R78, P4, P5, R96, R76, R37 ;  /* 0x0000004c604e7210 */ /* 0x000fe40007d9e025 */
        /* <DEDUP_REMOVED lines=12> */
[----:B------:R-:W-:-:S03]  /*6910*/  LOP3.LUT R44, R199, 0x38, R81, 0xf8, !PT ;  /* 0x00000038c72c7812 */ /* 0x000fc600078ef851 */
[----:B------:R-:W-:Y:S01]  /*6920*/  IMAD.SHL.U32 R46, R45, 0x400, RZ ;  /* 0x000004002d2e7824 */ /* 0x000fe200078e00ff */
[----:B------:R-:W-:-:S04]  /*6930*/  LOP3.LUT R45, R44, R47, RZ, 0x3c, !PT ;  /* 0x0000002f2c2d7212 */ /* 0x000fc800078e3cff */
[----:B------:R-:W-:-:S04]  /*6940*/  LOP3.LUT R46, R46, 0x7fffe000, RZ, 0xc0, !PT ;  /* 0x7fffe0002e2e7812 */ /* 0x000fc800078ec0ff */
[----:B------:R-:W-:Y:S01]  /*6950*/  IADD3 R47, R45, R46, R202 ;  /* 0x0000002e2d2f7210 */ /* 0x000fe20007ffe0ca */
[----:B------:R-:W-:-:S04]  /*6960*/  IMAD R45, R184, 0x4000, R108 ;  /* 0x00004000b82d7824 */ /* 0x000fc800078e026c */
[----:B------:R-:W-:Y:S02]  /*6970*/  IMAD R47, R184, 0x4000, R47 ;  /* 0x00004000b82f7824 */ /* 0x000fe400078e022f */
[----:B------:R-:W-:-:S03]  /*6980*/  IMAD R45, R45, 0x2, R2 ;  /* 0x000000022d2d7824 */ /* 0x000fc600078e0202 */
[----:B------:R-:W-:-:S03]  /*6990*/  LEA R48, R47, R2, 0x1 ;  /* 0x000000022f307211 */ /* 0x000fc600078e08ff */
[----:B------:R-:W1:Y:S04]  /*69a0*/  LDS.128 R44, [R45+0x18400] ;  /* 0x018400002d2c7984 */ /* 0x000e680000000c00 */
[----:B------:R-:W2:Y:S01]  /*69b0*/  LDS.128 R48, [R48+0x18400] ;  /* 0x0184000030307984 */ /* 0x000ea20000000c00 */
[----:B------:R-:W-:Y:S05]  /*69c0*/  @P3 BRA `(.L_x_1562) ;  /* 0x0000000400483947 */ /* 0x000fea0003800000 */
[----:B------:R-:W-:Y:S01]  /*69d0*/  HADD2.F32 R139, -RZ, R154.H0_H0 ;  /* 0x2000009aff8b7230 */ /* 0x000fe20000004100 */
[----:B------:R-:W-:Y:S01]  /*69e0*/  SHF.R.U32.HI R142, RZ, 0x10, R57 ;  /* 0x00000010ff8e7819 */ /* 0x000fe20000011639 */
[----:B--2---:R-:W-:Y:S01]  /*69f0*/  HADD2.F32 R82, -RZ, R49.H0_H0 ;  /* 0x20000031ff527230 */ /* 0x004fe20000004100 */
[----:B------:R-:W-:Y:S01]  /*6a00*/  SHF.R.U32.HI R140, RZ, 0x10, R53 ;  /* 0x00000010ff8c7819 */ /* 0x000fe20000011635 */
[----:B-1----:R-:W-:Y:S01]  /*6a10*/  HADD2.F32 R138, -RZ, R45.H0_H0 ;  /* 0x2000002dff8a7230 */ /* 0x002fe20000004100 */
[----:B------:R-:W-:Y:S01]  /*6a20*/  SHF.R.U32.HI R146, RZ, 0x10, R59 ;  /* 0x00000010ff927819 */ /* 0x000fe2000001163b */
[----:B------:R-:W-:Y:S02]  /*6a30*/  HADD2.F32 R83, -RZ, R152.H0_H0 ;  /* 0x20000098ff537230 */ /* 0x000fe40000004100 */
[-C--:B------:R-:W-:Y:S01]  /*6a40*/  FMUL.FTZ R141, R82, R139.reuse ;  /* 0x0000008b528d7220 */ /* 0x080fe20000410000 */
[----:B------:R-:W-:Y:S02]  /*6a50*/  HADD2.F32 R142, -RZ, R142.H0_H0 ;  /* 0x2000008eff8e7230 */ /* 0x000fe40000004100 */
[----:B------:R-:W-:Y:S01]  /*6a60*/  FMUL.FTZ R139, R138, R139 ;  /* 0x0000008b8a8b7220 */ /* 0x000fe20000410000 */
[----:B------:R-:W-:-:S02]  /*6a70*/  HADD2.F32 R140, -RZ, R140.H0_H0 ;  /* 0x2000008cff8c7230 */ /* 0x000fc40000004100 */
[-C--:B------:R-:W-:Y:S01]  /*6a80*/  FFMA.FTZ R138, R138, R83.reuse, -R141 ;  /* 0x000000538a8a7223 */ /* 0x080fe2000001088d */
[----:B------:R-:W-:Y:S01]  /*6a90*/  SHF.R.U64 R52, R52, 0x10, R53 ;  /* 0x0000001034347819 */ /* 0x000fe20000001235 */
[----:B------:R-:W-:Y:S01]  /*6aa0*/  FFMA.FTZ R82, R82, R83, R139 ;  /* 0x0000005352527223 */ /* 0x000fe2000001008b */
[----:B------:R-:W-:Y:S01]  /*6ab0*/  HADD2.F32 R83, -RZ, R49.H1_H1 ;  /* 0x30000031ff537230 */ /* 0x000fe20000004100 */
[--C-:B------:R-:W-:Y:S01]  /*6ac0*/  SHF.R.U64 R53, R54, 0x10, R55.reuse ;  /* 0x0000001036357819 */ /* 0x100fe20000001237 */
[----:B------:R-:W-:Y:S01]  /*6ad0*/  HADD2.F32 R49, -RZ, R45.H1_H1 ;  /* 0x3000002dff317230 */ /* 0x000fe20000004100 */
[----:B------:R-:W-:Y:S01]  /*6ae0*/  SHF.R.U32.HI R54, RZ, 0x10, R55 ;  /* 0x00000010ff367819 */ /* 0x000fe20000011637 */
[----:B------:R-:W-:Y:S02]  /*6af0*/  HADD2.F32 R139, -RZ, R47.H0_H0 ;  /* 0x2000002fff8b7230 */ /* 0x000fe40000004100 */
[----:B------:R-:W-:Y:S01]  /*6b00*/  FMUL.FTZ R144, R83, R142 ;  /* 0x0000008e53907220 */ /* 0x000fe20000410000 */
[----:B------:R-:W-:-:S02]  /*6b10*/  HADD2.F32 R146, -RZ, R146.H0_H0 ;  /* 0x20000092ff927230 */ /* 0x000fc40000004100 */
[C---:B------:R-:W-:Y:S01]  /*6b20*/  FMUL.FTZ R142, R49.reuse, R142 ;  /* 0x0000008e318e7220 */ /* 0x040fe20000410000 */
[----:B------:R-:W-:Y:S02]  /*6b30*/  HADD2.F32 R47, -RZ, R47.H1_H1 ;  /* 0x3000002fff2f7230 */ /* 0x000fe40000004100 */
[-C--:B------:R-:W-:Y:S01]  /*6b40*/  FFMA.FTZ R49, R49, R140.reuse, -R144 ;  /* 0x0000008c31317223 */ /* 0x080fe20000010890 */
[----:B------:R-:W-:Y:S01]  /*6b50*/  SHF.R.U64 R56, R56, 0x10, R57 ;  /* 0x0000001038387819 */ /* 0x000fe20000001239 */
[----:B------:R-:W-:Y:S01]  /*6b60*/  FFMA.FTZ R45, R83, R140, R142 ;  /* 0x0000008c532d7223 */ /* 0x000fe2000001008e */
[----:B------:R-:W-:Y:S01]  /*6b70*/  HADD2.F32 R140, -RZ, R153.H0_H0 ;  /* 0x20000099ff8c7230 */ /* 0x000fe20000004100 */
[----:B------:R-:W-:Y:S01]  /*6b80*/  SHF.R.U64 R58, R58, 0x10, R59 ;  /* 0x000000103a3a7819 */ /* 0x000fe2000000123b */
[----:B------:R-:W-:Y:S01]  /*6b90*/  HADD2.F32 R83, -RZ, R51.H0_H0 ;  /* 0x20000033ff537230 */ /* 0x000fe20000004100 */
[----:B------:R-:W-:Y:S01]  /*6ba0*/  F2FP.F16.F32.PACK_AB R49, R49, R138 ;  /* 0x0000008a3131723e */ /* 0x000fe200000000ff */
[----:B------:R-:W-:Y:S01]  /*6bb0*/  HADD2.F32 R142, -RZ, R151.H0_H0 ;  /* 0x20000097ff8e7230 */ /* 0x000fe20000004100 */
[----:B------:R-:W-:Y:S01]  /*6bc0*/  F2FP.F16.F32.PACK_AB R82, R45, R82 ;  /* 0x000000522d52723e */ /* 0x000fe200000000ff */
[----:B------:R-:W-:-:S02]  /*6bd0*/  HADD2.F32 R51, -RZ, R51.H1_H1 ;  /* 0x30000033ff337230 */ /* 0x000fc40000004100 */
[-C--:B------:R-:W-:Y:S01]  /*6be0*/  FMUL.FTZ R144, R83, R140.reuse ;  /* 0x0000008c53907220 */ /* 0x080fe20000410000 */
[C---:B------:R-:W-:Y:S01]  /*6bf0*/  FMUL.FTZ R140, R139.reuse, R140 ;  /* 0x0000008c8b8c7220 */ /* 0x040fe20000410000 */
[----:B------:R-:W-:Y:S02]  /*6c00*/  HADD2.F32 R153, -RZ, R153.H1_H1 ;  /* 0x30000099ff997230 */ /* 0x000fe40000004100 */
[-C--:B------:R-:W-:Y:S01]  /*6c10*/  FFMA.FTZ R144, R139, R142.reuse, -R144 ;  /* 0x0000008e8b907223 */ /* 0x080fe20000010890 */
[----:B------:R-:W-:Y:S01]  /*6c20*/  FFMA.FTZ R140, R83, R142, R140 ;  /* 0x0000008e538c7223 */ /* 0x000fe2000001008c */
[----:B------:R-:W-:Y:S02]  /*6c30*/  HADD2.F32 R142, -RZ, R54.H0_H0 ;  /* 0x20000036ff8e7230 */ /* 0x000fe40000004100 */
[-C--:B------:R-:W-:Y:S01]  /*6c40*/  FMUL.FTZ R54, R51, R146.reuse ;  /* 0x0000009233367220 */ /* 0x080fe20000410000 */
[----:B------:R-:W-:Y:S01]  /*6c50*/  FMUL.FTZ R146, R47, R146 ;  /* 0x000000922f927220 */ /* 0x000fe20000410000 */
[----:B------:R-:W-:-:S02]  /*6c60*/  HADD2.F32 R151, -RZ, R151.H1_H1 ;  /* 0x30000097ff977230 */ /* 0x000fc40000004100 */
[-C--:B------:R-:W-:Y:S01]  /*6c70*/  FFMA.FTZ R47, R47, R142.reuse, -R54 ;  /* 0x0000008e2f2f7223 */ /* 0x080fe20000010836 */
[----:B------:R-:W-:Y:S02]  /*6c80*/  HADD2.F32 R54, -RZ, R48.H0_H0 ;  /* 0x20000030ff367230 */ /* 0x000fe40000004100 */
[----:B------:R-:W-:Y:S01]  /*6c90*/  FFMA.FTZ R51, R51, R142, R146 ;  /* 0x0000008e33337223 */ /* 0x000fe20000010092 */
[----:B------:R-:W-:Y:S02]  /*6ca0*/  HADD2.F32 R55, -RZ, R44.H0_H0 ;  /* 0x2000002cff377230 */ /* 0x000fe40000004100 */
[----:B------:R-:W-:Y:S02]  /*6cb0*/  HADD2.F32 R56, -RZ, R56.H0_H0 ;  /* 0x20000038ff387230 */ /* 0x000fe40000004100 */
[-C--:B------:R-:W-:Y:S01]  /*6cc0*/  FMUL.FTZ R142, R54, R153.reuse ;  /* 0x00000099368e7220 */ /* 0x080fe20000410000 */
[----:B------:R-:W-:Y:S02]  /*6cd0*/  HADD2.F32 R57, -RZ, R48.H1_H1 ;  /* 0x30000030ff397230 */ /* 0x000fe40000004100 */
[----:B------:R-:W-:Y:S01]  /*6ce0*/  FMUL.FTZ R153, R55, R153 ;  /* 0x0000009937997220 */ /* 0x000fe20000410000 */
[----:B------:R-:W-:-:S02]  /*6cf0*/  HADD2.F32 R48, -RZ, R44.H1_H1 ;  /* 0x3000002cff307230 */ /* 0x000fc40000004100 */
[----:B------:R-:W-:Y:S01]  /*6d00*/  FFMA.FTZ R44, R55, R151, -R142 ;  /* 0x00000097372c7223 */ /* 0x000fe2000001088e */
[----:B------:R-:W-:Y:S02]  /*6d10*/  HADD2.F32 R52, -RZ, R52.H0_H0 ;  /* 0x20000034ff347230 */ /* 0x000fe40000004100 */
[-C--:B------:R-:W-:Y:S01]  /*6d20*/  FMUL.FTZ R55, R57, R56.reuse ;  /* 0x0000003839377220 */ /* 0x080fe20000410000 */
[----:B------:R-:W-:Y:S02]  /*6d30*/  HADD2.F32 R59, -RZ, R152.H1_H1 ;  /* 0x30000098ff3b7230 */ /* 0x000fe40000004100 */
[C---:B------:R-:W-:Y:S01]  /*6d40*/  FMUL.FTZ R56, R48.reuse, R56 ;  /* 0x0000003830387220 */ /* 0x040fe20000410000 */
[----:B------:R-:W-:Y:S02]  /*6d50*/  HADD2.F32 R83, -RZ, R58.H0_H0 ;  /* 0x2000003aff537230 */ /* 0x000fe40000004100 */
[----:B------:R-:W-:Y:S01]  /*6d60*/  FFMA.FTZ R55, R48, R52, -R55 ;  /* 0x0000003430377223 */ /* 0x000fe20000010837 */
[----:B------:R-:W-:-:S02]  /*6d70*/  HADD2.F32 R48, -RZ, R46.H0_H0 ;  /* 0x2000002eff307230 */ /* 0x000fc40000004100 */
[----:B------:R-:W-:Y:S01]  /*6d80*/  FFMA.FTZ R57, R57, R52, R56 ;  /* 0x0000003439397223 */ /* 0x000fe20000010038 */
[--C-:B------:R-:W-:Y:S02]  /*6d90*/  HADD2.F32 R52, -RZ, R50.reuse.H0_H0 ;  /* 0x20000032ff347230 */ /* 0x100fe40000004100 */
[----:B------:R-:W-:Y:S01]  /*6da0*/  FFMA.FTZ R54, R54, R151, R153 ;  /* 0x0000009736367223 */ /* 0x000fe20000010099 */
[----:B------:R-:W-:Y:S01]  /*6db0*/  HADD2.F32 R50, -RZ, R50.H1_H1 ;  /* 0x30000032ff327230 */ /* 0x000fe20000004100 */
[----:B------:R-:W-:Y:S01]  /*6dc0*/  F2FP.F16.F32.PACK_AB R47, R47, R144 ;  /* 0x000000902f2f723e */ /* 0x000fe200000000ff */
[----:B------:R-:W-:Y:S02]  /*6dd0*/  HADD2.F32 R46, -RZ, R46.H1_H1 ;  /* 0x3000002eff2e7230 */ /* 0x000fe40000004100 */
[----:B------:R-:W-:Y:S01]  /*6de0*/  FMUL.FTZ R139, R52, R59 ;  /* 0x0000003b348b7220 */ /* 0x000fe20000410000 */
[----:B------:R-:W-:Y:S02]  /*6df0*/  HADD2.F32 R145, -RZ, R145.H0_H0 ;  /* 0x20000091ff917230 */ /* 0x000fe40000004100 */
[----:B------:R-:W-:Y:S01]  /*6e00*/  FMUL.FTZ R141, R50, R83 ;  /* 0x00000053328d7220 */ /* 0x000fe20000410000 */
[----:B------:R-:W-:-:S02]  /*6e10*/  HADD2.F32 R53, -RZ, R53.H0_H0 ;  /* 0x20000035ff357230 */ /* 0x000fc40000004100 */
[----:B------:R-:W-:Y:S01]  /*6e20*/  FMUL.FTZ R59, R48, R59 ;  /* 0x0000003b303b7220 */ /* 0x000fe20000410000 */
[----:B------:R-:W-:Y:S01]  /*6e30*/  FMUL.FTZ R83, R46, R83 ;  /* 0x000000532e537220 */ /* 0x000fe20000410000 */
[-C--:B------:R-:W-:Y:S01]  /*6e40*/  FFMA.FTZ R139, R48, R145.reuse, -R139 ;  /* 0x00000091308b7223 */ /* 0x080fe2000001088b */
[----:B------:R-:W-:Y:S02]  /*6e50*/  IMAD.MOV.U32 R45, RZ, RZ, R49 ;  /* 0x000000ffff2d7224 */ /* 0x000fe400078e0031 */
[----:B------:R-:W-:Y:S01]  /*6e60*/  FFMA.FTZ R59, R52, R145, R59 ;  /* 0x00000091343b7223 */ /* 0x000fe2000001003b */
[-C--:B------:R-:W-:Y:S01]  /*6e70*/  FFMA.FTZ R46, R46, R53.reuse, -R141 ;  /* 0x000000352e2e7223 */ /* 0x080fe2000001088d */
[----:B------:R-:W-:Y:S01]  /*6e80*/  FFMA.FTZ R50, R50, R53, R83 ;  /* 0x0000003532327223 */ /* 0x000fe20000010053 */
[----:B------:R-:W-:Y:S01]  /*6e90*/  F2FP.F16.F32.PACK_AB R51, R51, R140 ;  /* 0x0000008c3333723e */ /* 0x000fe200000000ff */
[----:B------:R-:W-:Y:S01]  /*6ea0*/  IMAD.MOV.U32 R49, RZ, RZ, R82 ;  /* 0x000000ffff317224 */ /* 0x000fe200078e0052 */
[----:B------:R-:W-:-:S02]  /*6eb0*/  F2FP.F16.F32.PACK_AB R44, R55, R44 ;  /* 0x0000002c372c723e */ /* 0x000fc400000000ff */
[----:B------:R-:W-:Y:S02]  /*6ec0*/  F2FP.F16.F32.PACK_AB R48, R57, R54 ;  /* 0x000000363930723e */ /* 0x000fe400000000ff */
[----:B------:R-:W-:Y:S02]  /*6ed0*/  F2FP.F16.F32.PACK_AB R46, R46, R139 ;  /* 0x0000008b2e2e723e */ /* 0x000fe400000000ff */
[----:B------:R-:W-:-:S07]  /*6ee0*/  F2FP.F16.F32.PACK_AB R50, R50, R59 ;  /* 0x0000003b3232723e */ /* 0x000fce00000000ff */
.L_x_1562:
[----:B------:R-:W-:Y:S05]  /*6ef0*/  BSYNC B2 ;  /* 0x0000000000027941 */ /* 0x000fea0003800000 */
.L_x_1561:
[----:B------:R-:W-:Y:S01]  /*6f00*/  ISETP.GE.AND P4, PT, R81, R128, PT ;  /* 0x000000805100720c */ /* 0x000fe20003f86270 */
[----:B------:R-:W-:-:S12]  /*6f10*/  ULDC.64 UR4, c[0x0][0x2e8] ;  /* 0x0000ba0000047ab9 */ /* 0x000fd80000000a00 */
        /* <DEDUP_REMOVED lines=8> */
[----:B--2---:R3:W-:Y:S04]  /*6fa0*/  @!P4 STG.E.128 desc[UR40][R54.64], R48 ;  /* 0x000000303600c986 */ /* 0x0047e8000c101d28 */
.L_x_1560:
[----:B------:R-:W-:Y:S05]  /*6fb0*/  BSYNC B1 ;  /* 0x0000000000017941 */ /* 0x000fea0003800000 */
.L_x_1559:
[----:B------:R-:W-:Y:S01]  /*6fc0*/  ISETP.GE.OR P4, PT, R212, R113, P2 ;  /* 0x00000071d400720c */ /* 0x000fe20001786670 */
[----:B------:R-:W-:-:S12]  /*6fd0*/  BSSY B1, `(.L_x_1563) ;  /* 0x000007f000017945 */ /* 0x000fd80003800000 */
[----:B------:R-:W-:Y:S05]  /*6fe0*/  @P4 BRA `(.L_x_1564) ;  /* 0x0000000400f44947 */ /* 0x000fea0003800000 */
[----:B-1-3--:R-:W3:Y:S01]  /*6ff0*/  LDL R44, [R1+0x10] ;  /* 0x00001000012c7983 */ /* 0x00aee20000100800 */
        /* <DEDUP_REMOVED lines=23> */
[--C-:B------:R-:W-:Y:S02]  /*7170*/  IMAD R45, R45, 0x2, R2.reuse ;  /* 0x000000022d2d7824 */ /* 0x100fe400078e0202 */
[----:B------:R-:W-:-:S04]  /*7180*/  IMAD R48, R47, 0x2, R2 ;  /* 0x000000022f307824 */ /* 0x000fc800078e0202 */
[----:B------:R-:W1:Y:S04]  /*7190*/  LDS.128 R44, [R45+0x18400] ;  /* 0x018400002d2c7984 */ /* 0x000e680000000c00 */
[----:B------:R-:W2:Y:S01]  /*71a0*/  LDS.128 R48, [R48+0x18400] ;  /* 0x0184000030307984 */ /* 0x000ea20000000c00 */
[----:B------:R-:W-:Y:S05]  /*71b0*/  @P3 BRA `(.L_x_1566) ;  /* 0x0000000400503947 */ /* 0x000fea0003800000 */
[----:B------:R-:W-:Y:S01]  /*71c0*/  SHF.R.U64 R59, R62, 0x10, R63 ;  /* 0x000000103e3b7819 */ /* 0x000fe2000000123f */
[----:B------:R-:W-:Y:S01]  /*71d0*/  HADD2.F32 R78, -RZ, R137.H1_H1 ;  /* 0x30000089ff4e7230 */ /* 0x000fe20000004100 */
[----:B------:R-:W-:Y:S01]  /*71e0*/  SHF.R.U32.HI R77, RZ, 0x10, R65 ;  /* 0x00000010ff4d7819 */ /* 0x000fe20000011641 */
[----:B------:R-:W-:Y:S01]  /*71f0*/  HADD2.F32 R76, -RZ, R135.H1_H1 ;  /* 0x30000087ff4c7230 */ /* 0x000fe20000004100 */
[----:B--2---:R-:W-:Y:S01]  /*7200*/  MOV R62, R49 ;  /* 0x00000031003e7202 */ /* 0x004fe20000000f00 */
[----:B-1----:R-:W-:Y:S01]  /*7210*/  IMAD.MOV.U32 R49, RZ, RZ, R47 ;  /* 0x000000ffff317224 */ /* 0x002fe200078e002f */
[----:B------:R-:W-:Y:S01]  /*7220*/  SHF.R.U64 R58, R60, 0x10, R61 ;  /* 0x000000103c3a7819 */ /* 0x000fe2000000123d */
[----:B------:R-:W-:Y:S01]  /*7230*/  HADD2.F32 R77, -RZ, R77.H0_H0 ;  /* 0x2000004dff4d7230 */ /* 0x000fe20000004100 */
[----:B------:R-:W-:Y:S01]  /*7240*/  SHF.R.U64 R60, R64, 0x10, R65 ;  /* 0x00000010403c7819 */ /* 0x000fe20000001241 */
[----:B------:R-:W-:Y:S01]  /*7250*/  IMAD.MOV.U32 R65, RZ, RZ, R51 ;  /* 0x000000ffff417224 */ /* 0x000fe200078e0033 */
[----:B------:R-:W-:Y:S01]  /*7260*/  SHF.R.U32.HI R79, RZ, 0x10, R61 ;  /* 0x00000010ff4f7819 */ /* 0x000fe2000001163d */
[--C-:B------:R-:W-:Y:S01]  /*7270*/  HADD2.F32 R51, -RZ, R62.reuse.H0_H0 ;  /* 0x2000003eff337230 */ /* 0x100fe20000004100 */
[--C-:B------:R-:W-:Y:S01]  /*7280*/  SHF.R.U64 R61, R66, 0x10, R67.reuse ;  /* 0x00000010423d7819 */ /* 0x100fe20000001243 */
[----:B------:R-:W-:Y:S01]  /*7290*/  HADD2.F32 R64, -RZ, R62.H1_H1 ;  /* 0x3000003eff407230 */ /* 0x000fe20000004100 */
[----:B------:R-:W-:Y:S01]  /*72a0*/  SHF.R.U32.HI R66, RZ, 0x10, R67 ;  /* 0x00000010ff427819 */ /* 0x000fe20000011643 */
[----:B------:R-:W-:-:S02]  /*72b0*/  HADD2.F32 R47, -RZ, R45.H0_H0 ;  /* 0x2000002dff2f7230 */ /* 0x000fc40000004100 */
[-C--:B------:R-:W-:Y:S01]  /*72c0*/  FMUL.FTZ R80, R51, R78.reuse ;  /* 0x0000004e33507220 */ /* 0x080fe20000410000 */
[----:B------:R-:W-:Y:S01]  /*72d0*/  HADD2.F32 R62, -RZ, R45.H1_H1 ;  /* 0x3000002dff3e7230 */ /* 0x000fe20000004100 */
[----:B------:R-:W-:Y:S01]  /*72e0*/  SHF.R.U32.HI R63, RZ, 0x10, R63 ;  /* 0x00000010ff3f7819 */ /* 0x000fe2000001163f */
[----:B------:R-:W-:Y:S02]  /*72f0*/  HADD2.F32 R67, -RZ, R79.H0_H0 ;  /* 0x2000004fff437230 */ /* 0x000fe40000004100 */
[-C--:B------:R-:W-:Y:S01]  /*7300*/  FMUL.FTZ R79, R64, R77.reuse ;  /* 0x0000004d404f7220 */ /* 0x080fe20000410000 */
[C---:B------:R-:W-:Y:S01]  /*7310*/  FMUL.FTZ R78, R47.reuse, R78 ;  /* 0x0000004e2f4e7220 */ /* 0x040fe20000410000 */
[C---:B------:R-:W-:Y:S01]  /*7320*/  FMUL.FTZ R77, R62.reuse, R77 ;  /* 0x0000004d3e4d7220 */ /* 0x040fe20000410000 */
[-C--:B------:R-:W-:Y:S01]  /*7330*/  FFMA.FTZ R45, R47, R76.reuse, -R80 ;  /* 0x0000004c2f2d7223 */ /* 0x080fe20000010850 */
[-C--:B------:R-:W-:Y:S01]  /*7340*/  FFMA.FTZ R62, R62, R67.reuse, -R79 ;  /* 0x000000433e3e7223 */ /* 0x080fe2000001084f */
[----:B------:R-:W-:Y:S01]  /*7350*/  FFMA.FTZ R47, R51, R76, R78 ;  /* 0x0000004c332f7223 */ /* 0x000fe2000001004e */
[----:B------:R-:W-:Y:S01]  /*7360*/  FFMA.FTZ R64, R64, R67, R77 ;  /* 0x0000004340407223 */ /* 0x000fe2000001004d */
[----:B------:R-:W-:-:S02]  /*7370*/  HADD2.F32 R78, -RZ, R136.H1_H1 ;  /* 0x30000088ff4e7230 */ /* 0x000fc40000004100 */
[----:B------:R-:W-:Y:S01]  /*7380*/  HADD2.F32 R67, -RZ, R65.H0_H0 ;  /* 0x20000041ff437230 */ /* 0x000fe20000004100 */
[----:B------:R-:W-:Y:S01]  /*7390*/  F2FP.F16.F32.PACK_AB R45, R62, R45 ;  /* 0x0000002d3e2d723e */ /* 0x000fe200000000ff */
[----:B------:R-:W-:Y:S02]  /*73a0*/  HADD2.F32 R51, -RZ, R49.H0_H0 ;  /* 0x20000031ff337230 */ /* 0x000fe40000004100 */
[----:B------:R-:W-:Y:S02]  /*73b0*/  HADD2.F32 R77, -RZ, R66.H0_H0 ;  /* 0x20000042ff4d7230 */ /* 0x000fe40000004100 */
[-C--:B------:R-:W-:Y:S01]  /*73c0*/  FMUL.FTZ R80, R67, R78.reuse ;  /* 0x0000004e43507220 */ /* 0x080fe20000410000 */
[----:B------:R-:W-:Y:S02]  /*73d0*/  HADD2.F32 R65, -RZ, R65.H1_H1 ;  /* 0x30000041ff417230 */ /* 0x000fe40000004100 */
[----:B------:R-:W-:Y:S01]  /*73e0*/  FMUL.FTZ R78, R51, R78 ;  /* 0x0000004e334e7220 */ /* 0x000fe20000410000 */
[----:B------:R-:W-:-:S02]  /*73f0*/  HADD2.F32 R66, -RZ, R49.H1_H1 ;  /* 0x30000031ff427230 */ /* 0x000fc40000004100 */
[----:B------:R-:W-:Y:S02]  /*7400*/  HADD2.F32 R76, -RZ, R134.H1_H1 ;  /* 0x30000086ff4c7230 */ /* 0x000fe40000004100 */
[-C--:B------:R-:W-:Y:S01]  /*7410*/  FMUL.FTZ R79, R65, R77.reuse ;  /* 0x0000004d414f7220 */ /* 0x080fe20000410000 */
[----:B------:R-:W-:Y:S02]  /*7420*/  HADD2.F32 R63, -RZ, R63.H0_H0 ;  /* 0x2000003fff3f7230 */ /* 0x000fe40000004100 */
        /* <DEDUP_REMOVED lines=11> */
[----:B------:R-:W-:Y:S02]  /*74e0*/  HADD2.F32 R48, -RZ, R48.H1_H1 ;  /* 0x30000030ff307230 */ /* 0x000fe40000004100 */
[----:B------:R-:W-:Y:S01]  /*74f0*/  FMUL.FTZ R77, R63, R137 ;  /* 0x000000893f4d7220 */ /* 0x000fe20000410000 */
[----:B------:R-:W-:Y:S01]  /*7500*/  HADD2.F32 R44, -RZ, R44.H1_H1 ;  /* 0x3000002cff2c7230 */ /* 0x000fe20000004100 */
[----:B------:R-:W-:Y:S01]  /*7510*/  F2FP.F16.F32.PACK_AB R51, R76, R51 ;  /* 0x000000334c33723e */ /* 0x000fe200000000ff */
[----:B------:R-:W-:Y:S02]  /*7520*/  HADD2.F32 R135, -RZ, R135.H0_H0 ;  /* 0x20000087ff877230 */ /* 0x000fe40000004100 */
[----:B------:R-:W-:Y:S01]  /*7530*/  FMUL.FTZ R79, R48, R67 ;  /* 0x00000043304f7220 */ /* 0x000fe20000410000 */
[----:B------:R-:W-:-:S02]  /*7540*/  HADD2.F32 R65, -RZ, R58.H0_H0 ;  /* 0x2000003aff417230 */ /* 0x000fc40000004100 */
[----:B------:R-:W-:Y:S01]  /*7550*/  FMUL.FTZ R67, R44, R67 ;  /* 0x000000432c437220 */ /* 0x000fe20000410000 */
[C---:B------:R-:W-:Y:S01]  /*7560*/  FMUL.FTZ R58, R60.reuse, R137 ;  /* 0x000000893c3a7220 */ /* 0x040fe20000410000 */
[----:B------:R-:W-:Y:S01]  /*7570*/  FFMA.FTZ R77, R60, R135, -R77 ;  /* 0x000000873c4d7223 */ /* 0x000fe2000001084d */
[----:B------:R-:W-:Y:S02]  /*7580*/  HADD2.F32 R61, -RZ, R61.H0_H0 ;  /* 0x2000003dff3d7230 */ /* 0x000fe40000004100 */
[-C--:B------:R-:W-:Y:S01]  /*7590*/  FFMA.FTZ R67, R48, R65.reuse, R67 ;  /* 0x0000004130437223 */ /* 0x080fe20000010043 */
[----:B------:R-:W-:Y:S01]  /*75a0*/  FFMA.FTZ R60, R44, R65, -R79 ;  /* 0x000000412c3c7223 */ /* 0x000fe2000001084f */
[----:B------:R-:W-:Y:S02]  /*75b0*/  HADD2.F32 R48, -RZ, R50.H0_H0 ;  /* 0x20000032ff307230 */ /* 0x000fe40000004100 */
[----:B------:R-:W-:Y:S01]  /*75c0*/  FFMA.FTZ R58, R63, R135, R58 ;  /* 0x000000873f3a7223 */ /* 0x000fe2000001003a */
[----:B------:R-:W-:-:S02]  /*75d0*/  HADD2.F32 R65, -RZ, R136.H0_H0 ;  /* 0x20000088ff417230 */ /* 0x000fc40000004100 */
[----:B------:R-:W-:Y:S02]  /*75e0*/  HADD2.F32 R44, -RZ, R46.H0_H0 ;  /* 0x2000002eff2c7230 */ /* 0x000fe40000004100 */
[----:B------:R-:W-:Y:S02]  /*75f0*/  HADD2.F32 R50, -RZ, R50.H1_H1 ;  /* 0x30000032ff327230 */ /* 0x000fe40000004100 */
[-C--:B------:R-:W-:Y:S01]  /*7600*/  FMUL.FTZ R79, R48, R65.reuse ;  /* 0x00000041304f7220 */ /* 0x080fe20000410000 */
[----:B------:R-:W-:Y:S02]  /*7610*/  HADD2.F32 R46, -RZ, R46.H1_H1 ;  /* 0x3000002eff2e7230 */ /* 0x000fe40000004100 */
[----:B------:R-:W-:Y:S01]  /*7620*/  FMUL.FTZ R65, R44, R65 ;  /* 0x000000412c417220 */ /* 0x000fe20000410000 */
[----:B------:R-:W-:Y:S02]  /*7630*/  HADD2.F32 R63, -RZ, R134.H0_H0 ;  /* 0x20000086ff3f7230 */ /* 0x000fe40000004100 */
[----:B------:R-:W-:Y:S01]  /*7640*/  FMUL.FTZ R81, R50, R61 ;  /* 0x0000003d32517220 */ /* 0x000fe20000410000 */
[----:B------:R-:W-:-:S02]  /*7650*/  HADD2.F32 R59, -RZ, R59.H0_H0 ;  /* 0x2000003bff3b7230 */ /* 0x000fc40000004100 */
[----:B------:R-:W-:Y:S01]  /*7660*/  FMUL.FTZ R61, R46, R61 ;  /* 0x0000003d2e3d7220 */ /* 0x000fe20000410000 */
[----:B------:R-:W-:Y:S02]  /*7670*/  IMAD.MOV.U32 R47, RZ, RZ, R66 ;  /* 0x000000ffff2f7224 */ /* 0x000fe400078e0042 */
[-C--:B------:R-:W-:Y:S01]  /*7680*/  FFMA.FTZ R79, R44, R63.reuse, -R79 ;  /* 0x0000003f2c4f7223 */ /* 0x080fe2000001084f */
[----:B------:R-:W-:Y:S01]  /*7690*/  FFMA.FTZ R65, R48, R63, R65 ;  /* 0x0000003f30417223 */ /* 0x000fe20000010041 */
[-C--:B------:R-:W-:Y:S01]  /*76a0*/  FFMA.FTZ R46, R46, R59.reuse, -R81 ;  /* 0x0000003b2e2e7223 */ /* 0x080fe20000010851 */
[----:B------:R-:W-:Y:S01]  /*76b0*/  FFMA.FTZ R50, R50, R59, R61 ;  /* 0x0000003b32327223 */ /* 0x000fe2000001003d */
[----:B------:R-:W-:Y:S02]  /*76c0*/  F2FP.F16.F32.PACK_AB R44, R60, R77 ;  /* 0x0000004d3c2c723e */ /* 0x000fe400000000ff */
[----:B------:R-:W-:Y:S02]  /*76d0*/  F2FP.F16.F32.PACK_AB R48, R67, R58 ;  /* 0x0000003a4330723e */ /* 0x000fe400000000ff */
[----:B------:R-:W-:-:S02]  /*76e0*/  F2FP.F16.F32.PACK_AB R46, R46, R79 ;  /* 0x0000004f2e2e723e */ /* 0x000fc400000000ff */
[----:B------:R-:W-:-:S07]  /*76f0*/  F2FP.F16.F32.PACK_AB R50, R50, R65 ;  /* 0x000000413232723e */ /* 0x000fce00000000ff */
.L_x_1566:
[----:B------:R-:W-:Y:S05]  /*7700*/  BSYNC B2 ;  /* 0x0000000000027941 */ /* 0x000fea0003800000 */
.L_x_1565:
        /* <DEDUP_REMOVED lines=11> */
.L_x_1564:
[----:B------:R-:W-:Y:S05]  /*77c0*/  BSYNC B1 ;  /* 0x0000000000017941 */ /* 0x000fea0003800000 */
.L_x_1563:
[C---:B------:R-:W-:Y:S01]  /*77d0*/  ISETP.GE.OR P4, PT, R211.reuse, R113, P2 ;  /* 0x00000071d300720c */ /* 0x040fe20001786670 */
[-C--:B-1234-:R-:W-:Y:S02]  /*77e0*/  IMAD R44, R114, R120.reuse, RZ ;  /* 0x00000078722c7224 */ /* 0x09efe400078e02ff */
[----:B------:R-:W-:-:S04]  /*77f0*/  IMAD.WIDE.U32 R118, R211, R120, R118 ;  /* 0x00000078d3767225 */ /* 0x000fc800078e0076 */
[----:B------:R-:W-:-:S06]  /*7800*/  IMAD R121, R211, R121, R44 ;  /* 0x00000079d3797224 */ /* 0x000fcc00078e022c */
[----:B------:R-:W-:Y:S05]  /*7810*/  @P4 BRA `(.L_x_1543) ;  /* 0x0000000c00784947 */ /* 0x000fea0003800000 */
[----:B------:R-:W2:Y:S01]  /*7820*/  LDL R45, [R1+0x10] ;  /* 0x00001000012d7983 */ /* 0x000ea20000100800 */
[----:B------:R-:W1:Y:S01]  /*7830*/  LDC.64 R52, c[0x0][0x2e8] ;  /* 0x0000ba00ff347b82 */ /* 0x000e620000000a00 */
[----:B------:R-:W-:Y:S01]  /*7840*/  IMAD.IADD R56, R119, 0x1, R121 ;  /* 0x0000000177387824 */ /* 0x000fe200078e0279 */
[----:B------:R-:W-:Y:S01]  /*7850*/  IADD3 R44, P4, P5, R96, R118, R37 ;  /* 0x00000076602c7210 */ /* 0x000fe20007d9e025 */
[----:B------:R-:W-:Y:S01]  /*7860*/  BSSY B1, `(.L_x_1567) ;  /* 0x0000070000017945 */ /* 0x000fe20003800000 */
[----:B------:R-:W-:Y:S02]  /*7870*/  SHF.R.U32.HI R47, RZ, 0x3, R197 ;  /* 0x00000003ff2f7819 */ /* 0x000fe400000116c5 */
[----:B--2---:R-:W-:Y:S02]  /*7880*/  LOP3.LUT P6, RZ, R45, 0x1, RZ, 0xc0, !PT ;  /* 0x000000012dff7812 */ /* 0x004fe400078cc0ff */
[----:B------:R-:W-:Y:S02]  /*7890*/  IADD3.X R45, R35, R56, R102, P4, P5 ;  /* 0x00000038232d7210 */ /* 0x000fe400027ea466 */
[----:B-1----:R-:W-:-:S02]  /*78a0*/  LEA R54, P4, R44, R52, 0x1 ;  /* 0x000000342c367211 */ /* 0x002fc400078808ff */
[----:B------:R-:W-:Y:S02]  /*78b0*/  SEL R129, R111, R129, !P6 ;  /* 0x000000816f817207 */ /* 0x000fe40007000000 */
[----:B------:R-:W-:Y:S02]  /*78c0*/  LEA.HI.X R55, R44, R53, R45, 0x1, P4 ;  /* 0x000000352c377211 */ /* 0x000fe400020f0c2d */
[----:B------:R-:W-:-:S04]  /*78d0*/  SHF.R.S32.HI R44, RZ, 0x1f, R129 ;  /* 0x0000001fff2c7819 */ /* 0x000fc80000011481 */
[----:B------:R-:W-:-:S04]  /*78e0*/  LEA.HI R44, R44, R129, RZ, 0x4 ;  /* 0x000000812c2c7211 */ /* 0x000fc800078f20ff */
        /* <DEDUP_REMOVED lines=16> */
[----:B-1----:R-:W-:Y:S01]  /*79f0*/  IMAD.MOV.U32 R62, RZ, RZ, R44 ;  /* 0x000000ffff3e7224 */ /* 0x002fe200078e002c */
[----:B------:R-:W-:Y:S01]  /*7a00*/  SHF.R.U64 R60, R68, 0x10, R69 ;  /* 0x00000010443c7819 */ /* 0x000fe20000001245 */
[----:B--2---:R-:W-:Y:S01]  /*7a10*/  IMAD.MOV.U32 R44, RZ, RZ, R49 ;  /* 0x000000ffff2c7224 */ /* 0x004fe200078e0031 */
[----:B------:R-:W-:Y:S01]  /*7a20*/  SHF.R.U32.HI R68, RZ, 0x10, R73 ;  /* 0x00000010ff447819 */ /* 0x000fe20000011649 */
[----:B------:R-:W-:Y:S01]  /*7a30*/  IMAD.MOV.U32 R63, RZ, RZ, R48 ;  /* 0x000000ffff3f7224 */ /* 0x000fe200078e0030 */
[----:B------:R-:W-:Y:S01]  /*7a40*/  SHF.R.U32.HI R66, RZ, 0x10, R69 ;  /* 0x00000010ff427819 */ /* 0x000fe20000011645 */
[----:B------:R-:W-:Y:S01]  /*7a50*/  IMAD.MOV.U32 R64, RZ, RZ, R51 ;  /* 0x000000ffff407224 */ /* 0x000fe200078e0033 */
[----:B------:R-:W-:Y:S01]  /*7a60*/  SHF.R.U64 R58, R70, 0x10, R71 ;  /* 0x00000010463a7819 */ /* 0x000fe20000001247 */
[----:B------:R-:W-:Y:S01]  /*7a70*/  HADD2.F32 R67, -RZ, R133.H1_H1 ;  /* 0x30000085ff437230 */ /* 0x000fe20000004100 */
[----:B------:R-:W-:Y:S01]  /*7a80*/  SHF.R.U32.HI R69, RZ, 0x10, R75 ;  /* 0x00000010ff457819 */ /* 0x000fe2000001164b */
[--C-:B------:R-:W-:Y:S01]  /*7a90*/  HADD2.F32 R48, -RZ, R44.reuse.H0_H0 ;  /* 0x2000002cff307230 */ /* 0x100fe20000004100 */
[----:B------:R-:W-:Y:S01]  /*7aa0*/  SHF.R.U32.HI R71, RZ, 0x10, R71 ;  /* 0x00000010ff477819 */ /* 0x000fe20000011647 */
[----:B------:R-:W-:Y:S01]  /*7ab0*/  HADD2.F32 R51, -RZ, R44.H1_H1 ;  /* 0x3000002cff337230 */ /* 0x000fe20000004100 */
[----:B------:R-:W-:Y:S01]  /*7ac0*/  SHF.R.U64 R61, R72, 0x10, R73 ;  /* 0x00000010483d7819 */ /* 0x000fe20000001249 */
[----:B------:R-:W-:Y:S01]  /*7ad0*/  IMAD.MOV.U32 R49, RZ, RZ, R47 ;  /* 0x000000ffff317224 */ /* 0x000fe200078e002f */
[----:B------:R-:W-:Y:S01]  /*7ae0*/  SHF.R.U64 R59, R74, 0x10, R75 ;  /* 0x000000104a3b7819 */ /* 0x000fe2000000124b */
[----:B------:R-:W-:-:S02]  /*7af0*/  HADD2.F32 R44, -RZ, R45.H0_H0 ;  /* 0x2000002dff2c7230 */ /* 0x000fc40000004100 */
[----:B------:R-:W-:Y:S02]  /*7b00*/  HADD2.F32 R68, -RZ, R68.H0_H0 ;  /* 0x20000044ff447230 */ /* 0x000fe40000004100 */
[----:B------:R-:W-:Y:S02]  /*7b10*/  HADD2.F32 R47, -RZ, R45.H1_H1 ;  /* 0x3000002dff2f7230 */ /* 0x000fe40000004100 */
[-C--:B------:R-:W-:Y:S01]  /*7b20*/  FMUL.FTZ R45, R48, R67.reuse ;  /* 0x00000043302d7220 */ /* 0x080fe20000410000 */
[----:B------:R-:W-:Y:S02]  /*7b30*/  HADD2.F32 R65, -RZ, R131.H1_H1 ;  /* 0x30000083ff417230 */ /* 0x000fe40000004100 */
[C---:B------:R-:W-:Y:S01]  /*7b40*/  FMUL.FTZ R67, R44.reuse, R67 ;  /* 0x000000432c437220 */ /* 0x040fe20000410000 */
[----:B------:R-:W-:Y:S02]  /*7b50*/  HADD2.F32 R66, -RZ, R66.H0_H0 ;  /* 0x20000042ff427230 */ /* 0x000fe40000004100 */
[-C--:B------:R-:W-:Y:S01]  /*7b60*/  FMUL.FTZ R70, R51, R68.reuse ;  /* 0x0000004433467220 */ /* 0x080fe20000410000 */
[----:B------:R-:W-:Y:S01]  /*7b70*/  FMUL.FTZ R68, R47, R68 ;  /* 0x000000442f447220 */ /* 0x000fe20000410000 */
[-C--:B------:R-:W-:Y:S01]  /*7b80*/  FFMA.FTZ R44, R44, R65.reuse, -R45 ;  /* 0x000000412c2c7223 */ /* 0x080fe2000001082d */
[----:B------:R-:W-:Y:S01]  /*7b90*/  FFMA.FTZ R45, R48, R65, R67 ;  /* 0x00000041302d7223 */ /* 0x000fe20000010043 */
[----:B------:R-:W-:-:S02]  /*7ba0*/  HADD2.F32 R65, -RZ, R64.H0_H0 ;  /* 0x20000040ff417230 */ /* 0x000fc40000004100 */
[-C--:B------:R-:W-:Y:S01]  /*7bb0*/  FFMA.FTZ R48, R51, R66.reuse, R68 ;  /* 0x0000004233307223 */ /* 0x080fe20000010044 */
[----:B------:R-:W-:Y:S02]  /*7bc0*/  HADD2.F32 R68, -RZ, R130.H1_H1 ;  /* 0x30000082ff447230 */ /* 0x000fe40000004100 */
[----:B------:R-:W-:Y:S01]  /*7bd0*/  FFMA.FTZ R47, R47, R66, -R70 ;  /* 0x000000422f2f7223 */ /* 0x000fe20000010846 */
[----:B------:R-:W-:Y:S02]  /*7be0*/  HADD2.F32 R64, -RZ, R64.H1_H1 ;  /* 0x30000040ff407230 */ /* 0x000fe40000004100 */
[----:B------:R-:W-:Y:S02]  /*7bf0*/  HADD2.F32 R69, -RZ, R69.H0_H0 ;  /* 0x20000045ff457230 */ /* 0x000fe40000004100 */
[----:B------:R-:W-:Y:S01]  /*7c00*/  FMUL.FTZ R70, R65, R68 ;  /* 0x0000004441467220 */ /* 0x000fe20000410000 */
[----:B------:R-:W-:Y:S01]  /*7c10*/  HADD2.F32 R51, -RZ, R49.H0_H0 ;  /* 0x20000031ff337230 */ /* 0x000fe20000004100 */
[----:B------:R-:W-:Y:S01]  /*7c20*/  F2FP.F16.F32.PACK_AB R47, R47, R44 ;  /* 0x0000002c2f2f723e */ /* 0x000fe200000000ff */
[----:B------:R-:W-:-:S02]  /*7c30*/  HADD2.F32 R66, -RZ, R132.H1_H1 ;  /* 0x30000084ff427230 */ /* 0x000fc40000004100 */
[-C--:B------:R-:W-:Y:S01]  /*7c40*/  FMUL.FTZ R72, R64, R69.reuse ;  /* 0x0000004540487220 */ /* 0x080fe20000410000 */
[----:B------:R-:W-:Y:S02]  /*7c50*/  HADD2.F32 R49, -RZ, R49.H1_H1 ;  /* 0x30000031ff317230 */ /* 0x000fe40000004100 */
[C---:B------:R-:W-:Y:S01]  /*7c60*/  FMUL.FTZ R68, R51.reuse, R68 ;  /* 0x0000004433447220 */ /* 0x040fe20000410000 */
[----:B------:R-:W-:Y:S02]  /*7c70*/  HADD2.F32 R67, -RZ, R71.H0_H0 ;  /* 0x20000047ff437230 */ /* 0x000fe40000004100 */
[----:B------:R-:W-:Y:S01]  /*7c80*/  FFMA.FTZ R70, R51, R66, -R70 ;  /* 0x0000004233467223 */ /* 0x000fe20000010846 */
[----:B------:R-:W-:Y:S02]  /*7c90*/  HADD2.F32 R130, -RZ, R130.H0_H0 ;  /* 0x20000082ff827230 */ /* 0x000fe40000004100 */
[----:B------:R-:W-:Y:S01]  /*7ca0*/  FMUL.FTZ R71, R49, R69 ;  /* 0x0000004531477220 */ /* 0x000fe20000410000 */
[----:B------:R-:W-:-:S02]  /*7cb0*/  HADD2.F32 R51, -RZ, R63.H0_H0 ;  /* 0x2000003fff337230 */ /* 0x000fc40000004100 */
[-C--:B------:R-:W-:Y:S01]  /*7cc0*/  FFMA.FTZ R69, R49, R67.reuse, -R72 ;  /* 0x0000004331457223 */ /* 0x080fe20000010848 */
[----:B------:R-:W-:Y:S02]  /*7cd0*/  HADD2.F32 R49, -RZ, R62.H0_H0 ;  /* 0x2000003eff317230 */ /* 0x000fe40000004100 */
[----:B------:R-:W-:Y:S01]  /*7ce0*/  FFMA.FTZ R71, R64, R67, R71 ;  /* 0x0000004340477223 */ /* 0x000fe20000010047 */
[----:B------:R-:W-:Y:S02]  /*7cf0*/  HADD2.F32 R61, -RZ, R61.H0_H0 ;  /* 0x2000003dff3d7230 */ /* 0x000fe40000004100 */
[----:B------:R-:W-:Y:S01]  /*7d00*/  FMUL.FTZ R64, R51, R130 ;  /* 0x0000008233407220 */ /* 0x000fe20000410000 */
[----:B------:R-:W-:Y:S02]  /*7d10*/  HADD2.F32 R63, -RZ, R63.H1_H1 ;  /* 0x3000003fff3f7230 */ /* 0x000fe40000004100 */
[----:B------:R-:W-:Y:S01]  /*7d20*/  FFMA.FTZ R68, R65, R66, R68 ;  /* 0x0000004241447223 */ /* 0x000fe20000010044 */
[----:B------:R-:W-:-:S02]  /*7d30*/  HADD2.F32 R132, -RZ, R132.H0_H0 ;  /* 0x20000084ff847230 */ /* 0x000fc40000004100 */
[----:B------:R-:W-:Y:S01]  /*7d40*/  FMUL.FTZ R130, R49, R130 ;  /* 0x0000008231827220 */ /* 0x000fe20000410000 */
[----:B------:R-:W-:Y:S02]  /*7d50*/  HADD2.F32 R62, -RZ, R62.H1_H1 ;  /* 0x3000003eff3e7230 */ /* 0x000fe40000004100 */
[-C--:B------:R-:W-:Y:S01]  /*7d60*/  FMUL.FTZ R65, R63, R61.reuse ;  /* 0x0000003d3f417220 */ /* 0x080fe20000410000 */
[----:B------:R-:W-:Y:S02]  /*7d70*/  HADD2.F32 R60, -RZ, R60.H0_H0 ;  /* 0x2000003cff3c7230 */ /* 0x000fe40000004100 */
[-C--:B------:R-:W-:Y:S01]  /*7d80*/  FFMA.FTZ R130, R51, R132.reuse, R130 ;  /* 0x0000008433827223 */ /* 0x080fe20000010082 */
[----:B------:R-:W-:Y:S01]  /*7d90*/  FFMA.FTZ R64, R49, R132, -R64 ;  /* 0x0000008431407223 */ /* 0x000fe20000010840 */
[C---:B------:R-:W-:Y:S01]  /*7da0*/  FMUL.FTZ R66, R62.reuse, R61 ;  /* 0x0000003d3e427220 */ /* 0x040fe20000410000 */
[----:B------:R-:W-:Y:S02]  /*7db0*/  HADD2.F32 R51, -RZ, R50.H0_H0 ;  /* 0x20000032ff337230 */ /* 0x000fe40000004100 */
[----:B------:R-:W-:Y:S01]  /*7dc0*/  FFMA.FTZ R65, R62, R60, -R65 ;  /* 0x0000003c3e417223 */ /* 0x000fe20000010841 */
[----:B------:R-:W-:-:S02]  /*7dd0*/  HADD2.F32 R62, -RZ, R131.H0_H0 ;  /* 0x20000083ff3e7230 */ /* 0x000fc40000004100 */
[----:B------:R-:W-:Y:S01]  /*7de0*/  FFMA.FTZ R63, R63, R60, R66 ;  /* 0x0000003c3f3f7223 */ /* 0x000fe20000010042 */
[----:B------:R-:W-:Y:S01]  /*7df0*/  HADD2.F32 R61, -RZ, R59.H0_H0 ;  /* 0x2000003bff3d7230 */ /* 0x000fe20000004100 */
[----:B------:R-:W-:Y:S01]  /*7e00*/  F2FP.F16.F32.PACK_AB R69, R69, R70 ;  /* 0x000000464545723e */ /* 0x000fe200000000ff */
[----:B------:R-:W-:Y:S01]  /*7e10*/  HADD2.F32 R49, -RZ, R46.H0_H0 ;  /* 0x2000002eff317230 */ /* 0x000fe20000004100 */
[----:B------:R-:W-:Y:S01]  /*7e20*/  F2FP.F16.F32.PACK_AB R44, R65, R64 ;  /* 0x00000040412c723e */ /* 0x000fe200000000ff */
[----:B------:R-:W-:Y:S02]  /*7e30*/  HADD2.F32 R50, -RZ, R50.H1_H1 ;  /* 0x30000032ff327230 */ /* 0x000fe40000004100 */
[----:B------:R-:W-:Y:S02]  /*7e40*/  HADD2.F32 R46, -RZ, R46.H1_H1 ;  /* 0x3000002eff2e7230 */ /* 0x000fe40000004100 */
[----:B------:R-:W-:Y:S02]  /*7e50*/  HADD2.F32 R59, -RZ, R58.H0_H0 ;  /* 0x2000003aff3b7230 */ /* 0x000fe40000004100 */
[----:B------:R-:W-:Y:S01]  /*7e60*/  FMUL.FTZ R58, R51, R62 ;  /* 0x0000003e333a7220 */ /* 0x000fe20000410000 */
[----:B------:R-:W-:-:S02]  /*7e70*/  HADD2.F32 R60, -RZ, R133.H0_H0 ;  /* 0x20000085ff3c7230 */ /* 0x000fc40000004100 */
[-C--:B------:R-:W-:Y:S01]  /*7e80*/  FMUL.FTZ R67, R50, R61.reuse ;  /* 0x0000003d32437220 */ /* 0x080fe20000410000 */
[C---:B------:R-:W-:Y:S01]  /*7e90*/  FMUL.FTZ R62, R49.reuse, R62 ;  /* 0x0000003e313e7220 */ /* 0x040fe20000410000 */
[C---:B------:R-:W-:Y:S01]  /*7ea0*/  FMUL.FTZ R61, R46.reuse, R61 ;  /* 0x0000003d2e3d7220 */ /* 0x040fe20000410000 */
[-C--:B------:R-:W-:Y:S02]  /*7eb0*/  FFMA.FTZ R58, R49, R60.reuse, -R58 ;  /* 0x0000003c313a7223 */ /* 0x080fe4000001083a */
[----:B------:R-:W-:Y:S01]  /*7ec0*/  FFMA.FTZ R62, R51, R60, R62 ;  /* 0x0000003c333e7223 */ /* 0x000fe2000001003e */
[-C--:B------:R-:W-:Y:S01]  /*7ed0*/  FFMA.FTZ R67, R46, R59.reuse, -R67 ;  /* 0x0000003b2e437223 */ /* 0x080fe20000010843 */
[----:B------:R-:W-:Y:S01]  /*7ee0*/  FFMA.FTZ R61, R50, R59, R61 ;  /* 0x0000003b323d7223 */ /* 0x000fe2000001003d */
[----:B------:R-:W-:Y:S01]  /*7ef0*/  F2FP.F16.F32.PACK_AB R49, R48, R45 ;  /* 0x0000002d3031723e */ /* 0x000fe200000000ff */
[----:B------:R-:W-:Y:S01]  /*7f00*/  IMAD.MOV.U32 R45, RZ, RZ, R47 ;  /* 0x000000ffff2d7224 */ /* 0x000fe200078e002f */
[----:B------:R-:W-:Y:S01]  /*7f10*/  F2FP.F16.F32.PACK_AB R51, R71, R68 ;  /* 0x000000444733723e */ /* 0x000fe200000000ff */
[----:B------:R-:W-:Y:S01]  /*7f20*/  IMAD.MOV.U32 R47, RZ, RZ, R69 ;  /* 0x000000ffff2f7224 */ /* 0x000fe200078e0045 */
[----:B------:R-:W-:-:S02]  /*7f30*/  F2FP.F16.F32.PACK_AB R48, R63, R130 ;  /* 0x000000823f30723e */ /* 0x000fc400000000ff */
[----:B------:R-:W-:Y:S02]  /*7f40*/  F2FP.F16.F32.PACK_AB R46, R67, R58 ;  /* 0x0000003a432e723e */ /* 0x000fe400000000ff */
[----:B------:R-:W-:-:S07]  /*7f50*/  F2FP.F16.F32.PACK_AB R50, R61, R62 ;  /* 0x0000003e3d32723e */ /* 0x000fce00000000ff */
.L_x_1568:
[----:B------:R-:W-:Y:S05]  /*7f60*/  BSYNC B1 ;  /* 0x0000000000017941 */ /* 0x000fea0003800000 */
.L_x_1567:
[----:B-1----:R1:W-:Y:S01]  /*7f70*/  STG.E.128 desc[UR40][R54.64], R44 ;  /* 0x0000002c36007986 */ /* 0x0023e2000c101d28 */
[----:B------:R-:W-:-:S13]  /*7f80*/  ISETP.GE.AND P3, PT, R57, R128, PT ;  /* 0x000000803900720c */ /* 0x000fda0003f66270 */
[----:B------:R-:W-:Y:S05]  /*7f90*/  @P3 BRA `(.L_x_1543) ;  /* 0x0000000400983947 */ /* 0x000fea0003800000 */
[--C-:B-1----:R-:W-:Y:S02]  /*7fa0*/  SHF.R.S32.HI R44, RZ, 0x1f, R57.reuse ;  /* 0x0000001fff2c7819 */ /* 0x102fe40000011439 */
[----:B------:R-:W-:-:S04]  /*7fb0*/  IADD3 R57, P3, P4, R96, R118, R57 ;  /* 0x0000007660397210 */ /* 0x000fc80007c7e039 */
[----:B------:R-:W-:Y:S02]  /*7fc0*/  IADD3.X R56, R35, R56, R44, P3, P4 ;  /* 0x0000003823387210 */ /* 0x000fe40001fe842c */
[----:B------:R-:W-:-:S04]  /*7fd0*/  LEA R52, P3, R57, R52, 0x1 ;  /* 0x0000003439347211 */ /* 0x000fc800078608ff */
[----:B------:R-:W-:-:S05]  /*7fe0*/  LEA.HI.X R53, R57, R53, R56, 0x1, P3 ;  /* 0x0000003539357211 */ /* 0x000fca00018f0c38 */
[----:B--2---:R1:W-:Y:S01]  /*7ff0*/  STG.E.128 desc[UR40][R52.64], R48 ;  /* 0x0000003034007986 */ /* 0x0043e2000c101d28 */
[----:B------:R-:W-:Y:S05]  /*8000*/  BRA `(.L_x_1543) ;  /* 0x00000004007c7947 */ /* 0x000fea0003800000 */
.L_x_1506:
[----:B------:R-:W-:-:S13]  /*8010*/  ISETP.NE.AND P0, PT, R191, 0x3, PT ;  /* 0x00000003bf00780c */ /* 0x000fda0003f05270 */
[----:B------:R-:W-:Y:S05]  /*8020*/  @!P0 BRA `(.L_x_1569) ;  /* 0x0000000000048947 */ /* 0x000fea0003800000 */
[----:B------:R-:W-:Y:S01]  /*8030*/  BPT.TRAP 0x1 ;  /* 0x000000040000795c */ /* 0x000fe20000300000 */
.L_x_1569:
[----:B------:R-:W-:Y:S01]  /*8040*/  IMAD R106, R184, 0x8, R2 ;  /* 0x00000008b86a7824 */ /* 0x000fe200078e0202 */
[----:B------:R-:W-:Y:S01]  /*8050*/  SHF.L.U32 R117, R192, 0x1f, RZ ;  /* 0x0000001fc0757819 */ /* 0x000fe200000006ff */
[----:B------:R-:W-:Y:S01]  /*8060*/  IMAD R113, R26, -0x80, R24 ;  /* 0xffffff801a717824 */ /* 0x000fe200078e0218 */
[----:B------:R-:W-:Y:S01]  /*8070*/  BSSY B1, `(.L_x_1570) ;  /* 0x0000006000017945 */ /* 0x000fe20003800000 */
[----:B0-----:R-:W-:Y:S01]  /*8080*/  SHF.R.S32.HI R44, RZ, 0x1f, R26 ;  /* 0x0000001fff2c7819 */ /* 0x001fe2000001141a */
[----:B------:R-:W0:Y:S01]  /*8090*/  SYNCS.PHASECHK.TRANS64.TRYWAIT P3, [R106+URZ+0x28890], R117 ;  /* 0x028890756a0075a7 */ /* 0x000e22000806017f */
[----:B------:R-:W-:Y:S01]  /*80a0*/  IMAD R45, R0, R26, RZ ;  /* 0x0000001a002d7224 */ /* 0x000fe200078e02ff */
[----:B------:R-:W-:Y:S01]  /*80b0*/  VIMNMX R113, R113, 0x80, PT ;  /* 0x0000008071717848 */ /* 0x000fe20003fe0100 */
[----:B0-----:R-:W-:Y:S06]  /*80c0*/  @!P3 BRA `(.L_x_1571) ;  /* 0x000002080050b947 */ /* 0x001fec0003800000 */
.L_x_1939:
[----:B------:R-:W-:Y:S05]  /*80d0*/  BSYNC B1 ;  /* 0x0000000000017941 */ /* 0x000fea0003800000 */
.L_x_1570:
[----:B------:R-:W-:Y:S01]  /*80e0*/  ISETP.GE.AND P3, PT, R23, R113, PT ;  /* 0x000000711700720c */ /* 0x000fe20003f66270 */
[----:B------:R-:W-:Y:S01]  /*80f0*/  IMAD R45, R44, R123, R45 ;  /* 0x0000007b2c2d7224 */ /* 0x000fe200078e022d */
[----:B------:R-:W-:Y:S01]  /*8100*/  BSSY B1, `(.L_x_1572) ;  /* 0x0000012000017945 */ /* 0x000fe20003800000 */
[----:B------:R-:W-:-:S04]  /*8110*/  IMAD.WIDE.U32 R52, R123, R26, RZ ;  /* 0x0000001a7b347225 */ /* 0x000fc800078e00ff */
[----:B------:R-:W-:-:S06]  /*8120*/  IMAD.IADD R61, R45, 0x1, R53 ;  /* 0x000000012d3d7824 */ /* 0x000fcc00078e0235 */
[----:B------:R-:W-:Y:S05]  /*8130*/  @P3 BRA `(.L_x_1573) ;  /* 0x0000000000383947 */ /* 0x000fea0003800000 */
[----:B------:R-:W1:Y:S01]  /*8140*/  @!P2 LDC.64 R54, c[0x0][0x2e8] ;  /* 0x0000ba00ff36ab82 */ /* 0x000e620000000a00 */
[----:B------:R-:W2:Y:S01]  /*8150*/  @!P2 LDS.128 R44, [R110+0x18400] ;  /* 0x018400006e2ca984 */ /* 0x000ea20000000c00 */
[----:B------:R-:W-:-:S03]  /*8160*/  @!P2 IADD3 R58, P3, R36, R52, RZ ;  /* 0x00000034243aa210 */ /* 0x000fc60007f7e0ff */
[----:B------:R-:W3:Y:S01]  /*8170*/  @!P1 LDS.128 R48, [R110+0x1c400] ;  /* 0x01c400006e309984 */ /* 0x000ee20000000c00 */
[----:B------:R-:W-:Y:S02]  /*8180*/  @!P2 IADD3.X R59, R61, R39, RZ, P3, !PT ;  /* 0x000000273d3ba210 */ /* 0x000fe40001ffe4ff */
[----:B------:R-:W4:Y:S01]  /*8190*/  @!P1 LDC.64 R56, c[0x0][0x2e8] ;  /* 0x0000ba00ff389b82 */ /* 0x000f220000000a00 */
[----:B-1----:R-:W-:-:S04]  /*81a0*/  @!P2 LEA R54, P3, R58, R54, 0x1 ;  /* 0x000000363a36a211 */ /* 0x002fc800078608ff */
[----:B------:R-:W-:Y:S02]  /*81b0*/  @!P2 LEA.HI.X R55, R58, R55, R59, 0x1, P3 ;  /* 0x000000373a37a211 */ /* 0x000fe400018f0c3b */
[----:B------:R-:W-:-:S05]  /*81c0*/  @!P1 IADD3 R58, P3, R99, R52, RZ ;  /* 0x00000034633a9210 */ /* 0x000fca0007f7e0ff */
[----:B------:R-:W-:Y:S01]  /*81d0*/  @!P1 IMAD.X R59, R61, 0x1, R104, P3 ;  /* 0x000000013d3b9824 */ /* 0x000fe200018e0668 */
[----:B----4-:R-:W-:-:S04]  /*81e0*/  @!P1 LEA R56, P3, R58, R56, 0x1 ;  /* 0x000000383a389211 */ /* 0x010fc800078608ff */
[----:B------:R-:W-:Y:S01]  /*81f0*/  @!P1 LEA.HI.X R57, R58, R57, R59, 0x1, P3 ;  /* 0x000000393a399211 */ /* 0x000fe200018f0c3b */
[----:B--2---:R1:W-:Y:S04]  /*8200*/  @!P2 STG.E.128 desc[UR40][R54.64], R44 ;  /* 0x0000002c3600a986 */ /* 0x0043e8000c101d28 */
[----:B---3--:R1:W-:Y:S04]  /*8210*/  @!P1 STG.E.128 desc[UR40][R56.64], R48 ;  /* 0x0000003038009986 */ /* 0x0083e8000c101d28 */
.L_x_1573:
[----:B------:R-:W-:Y:S05]  /*8220*/  BSYNC B1 ;  /* 0x0000000000017941 */ /* 0x000fea0003800000 */
.L_x_1572:
[----:B------:R-:W-:Y:S01]  /*8230*/  ISETP.GE.AND P3, PT, R213, R113, PT ;  /* 0x00000071d500720c */ /* 0x000fe20003f66270 */
[----:B------:R-:W-:-:S12]  /*8240*/  BSSY B1, `(.L_x_1574) ;  /* 0x0000012000017945 */ /* 0x000fd80003800000 */
[----:B------:R-:W-:Y:S05]  /*8250*/  @P3 BRA `(.L_x_1575) ;  /* 0x0000000000403947 */ /* 0x000fea0003800000 */
[----:B-1----:R-:W1:Y:S01]  /*8260*/  @!P2 LDC.64 R54, c[0x0][0x2e8] ;  /* 0x0000ba00ff36ab82 */ /* 0x002e620000000a00 */
[----:B------:R-:W2:Y:S01]  /*8270*/  @!P2 LDS.128 R44, [R110+0x19400] ;  /* 0x019400006e2ca984 */ /* 0x000ea20000000c00 */
[----:B------:R-:W-:-:S03]  /*8280*/  IADD3 R60, P3, R88, R52, RZ ;  /* 0x00000034583c7210 */ /* 0x000fc60007f7e0ff */
[----:B------:R-:W3:Y:S02]  /*8290*/  @!P1 LDS.128 R48, [R110+0x1d400] ;  /* 0x01d400006e309984 */ /* 0x000ee40000000c00 */
[----:B------:R-:W-:Y:S01]  /*82a0*/  IMAD.X R62, R61, 0x1, R89, P3 ;  /* 0x000000013d3e7824 */ /* 0x000fe200018e0659 */
[----:B------:R-:W4:Y:S01]  /*82b0*/  @!P1 LDC.64 R56, c[0x0][0x2e8] ;  /* 0x0000ba00ff389b82 */ /* 0x000f220000000a00 */
[----:B------:R-:W-:-:S05]  /*82c0*/  @!P2 IADD3 R58, P3, R60, R36, RZ ;  /* 0x000000243c3aa210 */ /* 0x000fca0007f7e0ff */
[----:B------:R-:W-:Y:S01]  /*82d0*/  @!P2 IMAD.X R59, R62, 0x1, R39, P3 ;  /* 0x000000013e3ba824 */ /* 0x000fe200018e0627 */
        /* <DEDUP_REMOVED lines=8> */
.L_x_1575:
[----:B------:R-:W-:Y:S05]  /*8360*/  BSYNC B1 ;  /* 0x0000000000017941 */ /* 0x000fea0003800000 */
.L_x_1574:
[----:B------:R-:W-:Y:S01]  /*8370*/  ISETP.GE.AND P3, PT, R212, R113, PT ;  /* 0x00000071d400720c */ /* 0x000fe20003f66270 */
[----:B------:R-:W-:-:S12]  /*8380*/  BSSY B1, `(.L_x_1576) ;  /* 0x0000012000017945 */ /* 0x000fd80003800000 */
[----:B------:R-:W-:Y:S05]  /*8390*/  @P3 BRA `(.L_x_1577) ;  /* 0x0000000000403947 */ /* 0x000fea0003800000 */
[----:B-12---:R-:W1:Y:S01]  /*83a0*/  @!P2 LDC.64 R54, c[0x0][0x2e8] ;  /* 0x0000ba00ff36ab82 */ /* 0x006e620000000a00 */
[----:B------:R-:W2:Y:S01]  /*83b0*/  @!P2 LDS.128 R44, [R110+0x1a400] ;  /* 0x01a400006e2ca984 */ /* 0x000ea20000000c00 */
[----:B------:R-:W-:-:S03]  /*83c0*/  LEA R60, P3, R98, R52, 0x6 ;  /* 0x00000034623c7211 */ /* 0x000fc600078630ff */
        /* <DEDUP_REMOVED lines=13> */
.L_x_1577:
[----:B------:R-:W-:Y:S05]  /*84a0*/  BSYNC B1 ;  /* 0x0000000000017941 */ /* 0x000fea0003800000 */
.L_x_1576:
[----:B------:R-:W-:-:S13]  /*84b0*/  ISETP.GE.AND P3, PT, R211, R113, PT ;  /* 0x00000071d300720c */ /* 0x000fda0003f66270 */
[----:B------:R-:W-:Y:S05]  /*84c0*/  @P3 BRA `(.L_x_1543) ;  /* 0x00000000004c3947 */ /* 0x000fea0003800000 */
[----:B------:R-:W3:Y:S01]  /*84d0*/  LDC.64 R58, c[0x0][0x300] ;  /* 0x0000c000ff3a7b82 */ /* 0x000ee20000000a00 */
[----:B-12-4-:R-:W1:Y:S01]  /*84e0*/  @!P2 LDS.128 R44, [R110+0x1b400] ;  /* 0x01b400006e2ca984 */ /* 0x016e620000000c00 */
[----:B------:R-:W-:-:S03]  /*84f0*/  IMAD.MOV.U32 R53, RZ, RZ, R61 ;  /* 0x000000ffff357224 */ /* 0x000fc600078e003d */
[----:B------:R-:W2:Y:S03]  /*8500*/  @!P1 LDS.128 R48, [R110+0x1f400] ;  /* 0x01f400006e309984 */ /* 0x000ea60000000c00 */
[----:B------:R-:W4:Y:S08]  /*8510*/  @!P2 LDC.64 R54, c[0x0][0x2e8] ;  /* 0x0000ba00ff36ab82 */ /* 0x000f300000000a00 */
[----:B------:R-:W5:Y:S01]  /*8520*/  @!P1 LDC.64 R56, c[0x0][0x2e8] ;  /* 0x0000ba00ff389b82 */ /* 0x000f620000000a00 */
[----:B---3--:R-:W-:-:S04]  /*8530*/  IMAD.WIDE.U32 R52, R58, 0x60, R52 ;  /* 0x000000603a347825 */ /* 0x008fc800078e0034 */
[----:B------:R-:W-:-:S04]  /*8540*/  IMAD R59, R59, 0x60, RZ ;  /* 0x000000603b3b7824 */ /* 0x000fc800078e02ff */
[----:B------:R-:W-:Y:S01]  /*8550*/  IMAD.IADD R59, R53, 0x1, R59 ;  /* 0x00000001353b7824 */ /* 0x000fe200078e023b */
[----:B------:R-:W-:-:S04]  /*8560*/  @!P2 IADD3 R53, P3, R36, R52, RZ ;  /* 0x000000342435a210 */ /* 0x000fc80007f7e0ff */
[----:B------:R-:W-:Y:S02]  /*8570*/  @!P2 IADD3.X R58, R59, R39, RZ, P3, !PT ;  /* 0x000000273b3aa210 */ /* 0x000fe40001ffe4ff */
[----:B----4-:R-:W-:-:S04]  /*8580*/  @!P2 LEA R54, P3, R53, R54, 0x1 ;  /* 0x000000363536a211 */ /* 0x010fc800078608ff */
[----:B------:R-:W-:Y:S02]  /*8590*/  @!P2 LEA.HI.X R55, R53, R55, R58, 0x1, P3 ;  /* 0x000000373537a211 */ /* 0x000fe400018f0c3a */
[----:B------:R-:W-:-:S03]  /*85a0*/  @!P1 IADD3 R52, P3, R99, R52, RZ ;  /* 0x0000003463349210 */ /* 0x000fc60007f7e0ff */
[----:B-1----:R3:W-:Y:S02]  /*85b0*/  @!P2 STG.E.128 desc[UR40][R54.64], R44 ;  /* 0x0000002c3600a986 */ /* 0x0027e4000c101d28 */
[----:B------:R-:W-:Y:S01]  /*85c0*/  @!P1 IMAD.X R53, R59, 0x1, R104, P3 ;  /* 0x000000013b359824 */ /* 0x000fe200018e0668 */
[----:B-----5:R-:W-:-:S04]  /*85d0*/  @!P1 LEA R56, P3, R52, R56, 0x1 ;  /* 0x0000003834389211 */ /* 0x020fc800078608ff */
[----:B------:R-:W-:-:S05]  /*85e0*/  @!P1 LEA.HI.X R57, R52, R57, R53, 0x1, P3 ;  /* 0x0000003934399211 */ /* 0x000fca00018f0c35 */
[----:B--2---:R3:W-:Y:S04]  /*85f0*/  @!P1 STG.E.128 desc[UR40][R56.64], R48 ;  /* 0x0000003038009986 */ /* 0x0047e8000c101d28 */
.L_x_1543:
[----:B------:R-:W-:Y:S05]  /*8600*/  BSYNC B0 ;  /* 0x0000000000007941 */ /* 0x000fea0003800000 */
.L_x_1505:
[----:B-1234-:R-:W1:Y:S01]  /*8610*/  S2R R44, SR_TID.X ;  /* 0x00000000002c7919 */ /* 0x01ee620000002100 */
        /* <DEDUP_REMOVED lines=8> */
[----:B-1----:R-:W-:Y:S01]  /*86a0*/  LOP3.LUT R44, R44, 0x7f, RZ, 0xc0, !PT ;  /* 0x0000007f2c2c7812 */ /* 0x002fe200078ec0ff */
[----:B--2---:R1:W-:Y:S03]  /*86b0*/  BAR.SYNC.DEFER_BLOCKING R122, 0x80 ;  /* 0x0002007a0000751d */ /* 0x0043e60000010000 */
[----:B------:R-:W-:-:S13]  /*86c0*/  ISETP.NE.AND P3, PT, R44, RZ, PT ;  /* 0x000000ff2c00720c */ /* 0x000fda0003f65270 */
[----:B------:R-:W-:-:S05]  /*86d0*/  @!P3 VIADD R44, R106, 0x288a0 ;  /* 0x000288a06a2cb836 */ /* 0x000fca0000000000 */
[----:B------:R-:W-:-:S04]  /*86e0*/  @!P3 PRMT R44, RZ, 0x654, R44 ;  /* 0x00000654ff2cb816 */ /* 0x000fc8000000002c */
[----:B------:R1:W-:Y:S01]  /*86f0*/  @!P3 SYNCS.ARRIVE.TRANS64.RED.A1T0 RZ, [R44+URZ], RZ ;  /* 0x000000ff2cffb9a7 */ /* 0x0003e2000810043f */
[----:B------:R-:W-:Y:S05]  /*8700*/  @!P0 BRA `(.L_x_1579) ;  /* 0x0000000000048947 */ /* 0x000fea0003800000 */
[----:B------:R-:W-:Y:S01]  /*8710*/  BPT.TRAP 0x1 ;  /* 0x000000040000795c */ /* 0x000fe20000300000 */
.L_x_1579:
[----:B------:R-:W-:Y:S05]  /*8720*/  BSYNC B0 ;  /* 0x0000000000007941 */ /* 0x000fea0003800000 */
.L_x_1578:
[----:B------:R-:W2:Y:S01]  /*8730*/  SYNCS.PHASECHK.TRANS64.TRYWAIT P0, [R106+URZ+0x288b0], R117 ;  /* 0x0288b0756a0075a7 */ /* 0x000ea2000800017f */
[----:B------:R-:W-:Y:S01]  /*8740*/  ULDC UR42, c[0x0][0x2f4] ;  /* 0x0000bd00002a7ab9 */ /* 0x000fe20000000800 */
[----:B------:R-:W-:Y:S01]  /*8750*/  ULDC.64 UR36, c[0x0][0x328] ;  /* 0x0000ca0000247ab9 */ /* 0x000fe20000000a00 */
[----:B------:R-:W-:Y:S01]  /*8760*/  ULDC.64 UR38, c[0x0][0x318] ;  /* 0x0000c60000267ab9 */ /* 0x000fe20000000a00 */
[----:B------:R-:W-:Y:S04]  /*8770*/  BSSY B0, `(.L_x_1580) ;  /* 0x0000002000007945 */ /* 0x000fe80003800000 */
[----:B--2---:R-:W-:Y:S05]  /*8780*/  @!P0 BRA `(.L_x_1581) ;  /* 0x0000020000b48947 */ /* 0x004fea0003800000 */
.L_x_1940:
[----:B------:R-:W-:Y:S05]  /*8790*/  BSYNC B0 ;  /* 0x0000000000007941 */ /* 0x000fea0003800000 */
.L_x_1580:
[----:B------:R-:W-:Y:S01]  /*87a0*/  ISETP.GE.AND P0, PT, R23, R113, PT ;  /* 0x000000711700720c */ /* 0x000fe20003f06270 */
[----:B------:R-:W-:Y:S01]  /*87b0*/  BSSY B0, `(.L_x_1582) ;  /* 0x0000011000007945 */ /* 0x000fe20003800000 */
[----:B------:R-:W-:-:S11]  /*87c0*/  IMAD.WIDE R48, R26, 0x80, R42 ;  /* 0x000000801a307825 */ /* 0x000fd600078e022a */
[----:B------:R-:W-:Y:S05]  /*87d0*/  @P0 BRA `(.L_x_1583) ;  /* 0x0000000000380947 */ /* 0x000fea0003800000 */
[----:B------:R-:W-:Y:S02]  /*87e0*/  IMAD R47, R49, UR36, RZ ;  /* 0x00000024312f7c24 */ /* 0x000fe4000f8e02ff */
[----:B-1----:R-:W-:Y:S02]  /*87f0*/  IMAD.MOV.U32 R44, RZ, RZ, R94 ;  /* 0x000000ffff2c7224 */ /* 0x002fe400078e005e */
[----:B------:R-:W-:Y:S02]  /*8800*/  IMAD.MOV.U32 R45, RZ, RZ, R105 ;  /* 0x000000ffff2d7224 */ /* 0x000fe400078e0069 */
[C---:B------:R-:W-:Y:S02]  /*8810*/  IMAD R47, R48.reuse, UR37, R47 ;  /* 0x00000025302f7c24 */ /* 0x040fe4000f8e022f */
[----:B------:R-:W-:-:S04]  /*8820*/  IMAD.WIDE.U32 R44, R48, UR36, R44 ;  /* 0x00000024302c7c25 */ /* 0x000fc8000f8e002c */
[----:B------:R-:W-:Y:S01]  /*8830*/  IMAD.IADD R45, R45, 0x1, R47 ;  /* 0x000000012d2d7824 */ /* 0x000fe200078e022f */
[----:B------:R-:W-:-:S04]  /*8840*/  LEA R50, P0, R44, UR38, 0x1 ;  /* 0x000000262c327c11 */ /* 0x000fc8000f8008ff */
[----:B------:R-:W-:Y:S02]  /*8850*/  LEA.HI.X R51, R44, UR39, R45, 0x1, P0 ;  /* 0x000000272c337c11 */ /* 0x000fe400080f0c2d */
[----:B------:R-:W-:-:S13]  /*8860*/  ISETP.GE.AND P0, PT, R16, UR42, PT ;  /* 0x0000002a10007c0c */ /* 0x000fda000bf06270 */
[----:B------:R-:W1:Y:S04]  /*8870*/  @!P0 LDS.128 R44, [R110+0x400] ;  /* 0x000400006e2c8984 */ /* 0x000e680000000c00 */
[----:B-1----:R-:W-:Y:S01]  /*8880*/  @!P0 STG.E.128 desc[UR40][R50.64], R44 ;  /* 0x0000002c32008986 */ /* 0x002fe2000c101d28 */
[----:B------:R-:W-:-:S13]  /*8890*/  ISETP.GE.AND P0, PT, R190, UR42, PT ;  /* 0x0000002abe007c0c */ /* 0x000fda000bf06270 */
[----:B------:R-:W1:Y:S04]  /*88a0*/  @!P0 LDS.128 R44, [R110+0x4400] ;  /* 0x004400006e2c8984 */ /* 0x000e680000000c00 */
[----:B-1----:R3:W-:Y:S02]  /*88b0*/  @!P0 STG.E.128 desc[UR40][R50.64+0x80], R44 ;  /* 0x0000802c32008986 */ /* 0x0027e4000c101d28 */
.L_x_1583:
[----:B------:R-:W-:Y:S05]  /*88c0*/  BSYNC B0 ;  /* 0x0000000000007941 */ /* 0x000fea0003800000 */
.L_x_1582:
[----:B------:R-:W-:Y:S01]  /*88d0*/  ISETP.GE.AND P0, PT, R213, R113, PT ;  /* 0x00000071d500720c */ /* 0x000fe20003f06270 */
[----:B------:R-:W-:-:S12]  /*88e0*/  BSSY B0, `(.L_x_1584) ;  /* 0x0000012000007945 */ /* 0x000fd80003800000 */
[----:B------:R-:W-:Y:S05]  /*88f0*/  @P0 BRA `(.L_x_1585) ;  /* 0x0000000000400947 */ /* 0x000fea0003800000 */
[----:B---3--:R-:W-:Y:S01]  /*8900*/  IADD3 R47, P0, R48, 0x20, RZ ;  /* 0x00000020302f7810 */ /* 0x008fe20007f1e0ff */
[----:B------:R-:W-:-:S04]  /*8910*/  IMAD.MOV.U32 R45, RZ, RZ, R105 ;  /* 0x000000ffff2d7224 */ /* 0x000fc800078e0069 */
[----:B-1----:R-:W-:-:S04]  /*8920*/  IMAD.X R44, RZ, RZ, R49, P0 ;  /* 0x000000ffff2c7224 */ /* 0x002fc800000e0631 */
[----:B------:R-:W-:Y:S02]  /*8930*/  IMAD R46, R44, UR36, RZ ;  /* 0x000000242c2e7c24 */ /* 0x000fe4000f8e02ff */
[----:B------:R-:W-:-:S04]  /*8940*/  IMAD.MOV.U32 R44, RZ, RZ, R94 ;  /* 0x000000ffff2c7224 */ /* 0x000fc800078e005e */
[----:B------:R-:W-:-:S04]  /*8950*/  IMAD.WIDE.U32 R44, R47, UR36, R44 ;  /* 0x000000242f2c7c25 */ /* 0x000fc8000f8e002c */
[----:B------:R-:W-:Y:S01]  /*8960*/  IMAD R47, R47, UR37, R46 ;  /* 0x000000252f2f7c24 */ /* 0x000fe2000f8e022e */
[----:B------:R-:W-:-:S03]  /*8970*/  LEA R50, P0, R44, UR38, 0x1 ;  /* 0x000000262c327c11 */ /* 0x000fc6000f8008ff */
[----:B------:R-:W-:-:S05]  /*8980*/  IMAD.IADD R45, R45, 0x1, R47 ;  /* 0x000000012d2d7824 */ /* 0x000fca00078e022f */
[----:B------:R-:W-:Y:S02]  /*8990*/  LEA.HI.X R51, R44, UR39, R45, 0x1, P0 ;  /* 0x000000272c337c11 */ /* 0x000fe400080f0c2d */
[----:B------:R-:W-:-:S13]  /*89a0*/  ISETP.GE.AND P0, PT, R16, UR42, PT ;  /* 0x0000002a10007c0c */ /* 0x000fda000bf06270 */
[----:B------:R-:W1:Y:S04]  /*89b0*/  @!P0 LDS.128 R44, [R110+0x1400] ;  /* 0x001400006e2c8984 */ /* 0x000e680000000c00 */
[----:B-1----:R-:W-:Y:S01]  /*89c0*/  @!P0 STG.E.128 desc[UR40][R50.64], R44 ;  /* 0x0000002c32008986 */ /* 0x002fe2000c101d28 */
[----:B------:R-:W-:-:S13]  /*89d0*/  ISETP.GE.AND P0, PT, R190, UR42, PT ;  /* 0x0000002abe007c0c */ /* 0x000fda000bf06270 */
[----:B------:R-:W1:Y:S04]  /*89e0*/  @!P0 LDS.128 R44, [R110+0x5400] ;  /* 0x005400006e2c8984 */ /* 0x000e680000000c00 */
[----:B-1----:R4:W-:Y:S02]  /*89f0*/  @!P0 STG.E.128 desc[UR40][R50.64+0x80], R44 ;  /* 0x0000802c32008986 */ /* 0x0029e4000c101d28 */
.L_x_1585:
[----:B------:R-:W-:Y:S05]  /*8a00*/  BSYNC B0 ;  /* 0x0000000000007941 */ /* 0x000fea0003800000 */
.L_x_1584:
[----:B------:R-:W-:Y:S01]  /*8a10*/  ISETP.GE.AND P0, PT, R212, R113, PT ;  /* 0x00000071d400720c */ /* 0x000fe20003f06270 */
[----:B------:R-:W-:-:S12]  /*8a20*/  BSSY B0, `(.L_x_1586) ;  /* 0x0000012000007945 */ /* 0x000fd80003800000 */
[----:B------:R-:W-:Y:S05]  /*8a30*/  @P0 BRA `(.L_x_1587) ;  /* 0x0000000000400947 */ /* 0x000fea0003800000 */
[----:B---34-:R-:W-:Y:S01]  /*8a40*/  IADD3 R47, P0, R48, 0x40, RZ ;  /* 0x00000040302f7810 */ /* 0x018fe20007f1e0ff */
[----:B------:R-:W-:-:S03]  /*8a50*/  IMAD.MOV.U32 R45, RZ, RZ, R105 ;  /* 0x000000ffff2d7224 */ /* 0x000fc600078e0069 */
[----:B-1----:R-:W-:-:S05]  /*8a60*/  IADD3.X R44, RZ, R49, RZ, P0, !PT ;  /* 0x00000031ff2c7210 */ /* 0x002fca00007fe4ff */
        /* <DEDUP_REMOVED lines=13> */
.L_x_1587:
[----:B------:R-:W-:Y:S05]  /*8b40*/  BSYNC B0 ;  /* 0x0000000000007941 */ /* 0x000fea0003800000 */
.L_x_1586:
[----:B------:R-:W-:Y:S01]  /*8b50*/  ISETP.GE.AND P0, PT, R211, R113, PT ;  /* 0x00000071d300720c */ /* 0x000fe20003f06270 */
[----:B------:R-:W-:-:S12]  /*8b60*/  BSSY B0, `(.L_x_1588) ;  /* 0x0000012000007945 */ /* 0x000fd80003800000 */
[----:B------:R-:W-:Y:S05]  /*8b70*/  @P0 BRA `(.L_x_1589) ;  /* 0x0000000000400947 */ /* 0x000fea0003800000 */
[----:B-1-34-:R-:W-:Y:S01]  /*8b80*/  IADD3 R47, P0, R48, 0x60, RZ ;  /* 0x00000060302f7810 */ /* 0x01afe20007f1e0ff */
[----:B------:R-:W-:Y:S02]  /*8b90*/  IMAD.MOV.U32 R44, RZ, RZ, R94 ;  /* 0x000000ffff2c7224 */ /* 0x000fe400078e005e */
[----:B------:R-:W-:Y:S02]  /*8ba0*/  IMAD.MOV.U32 R45, RZ, RZ, R105 ;  /* 0x000000ffff2d7224 */ /* 0x000fe400078e0069 */
[----:B------:R-:W-:Y:S02]  /*8bb0*/  IMAD.X R48, RZ, RZ, R49, P0 ;  /* 0x000000ffff307224 */ /* 0x000fe400000e0631 */
[----:B------:R-:W-:-:S04]  /*8bc0*/  IMAD.WIDE.U32 R44, R47, UR36, R44 ;  /* 0x000000242f2c7c25 */ /* 0x000fc8000f8e002c */
[----:B------:R-:W-:-:S04]  /*8bd0*/  IMAD R48, R48, UR36, RZ ;  /* 0x0000002430307c24 */ /* 0x000fc8000f8e02ff */
        /* <DEDUP_REMOVED lines=10> */
.L_x_1589:
[----:B------:R-:W-:Y:S05]  /*8c80*/  BSYNC B0 ;  /* 0x0000000000007941 */ /* 0x000fea0003800000 */
.L_x_1588:
[----:B-1-34-:R-:W3:Y:S01]  /*8c90*/  LDL R44, [R1+0x10] ;  /* 0x00001000012c7983 */ /* 0x01aee20000100800 */
[----:B------:R-:W-:Y:S02]  /*8ca0*/  VIADD R184, R184, 0x1 ;  /* 0x00000001b8b87836 */ /* 0x000fe40000000000 */
[----:B0-2---:R-:W-:Y:S01]  /*8cb0*/  @!P3 VIADD R106, R106, 0x288c0 ;  /* 0x000288c06a6ab836 */ /* 0x005fe20000000000 */
[----:B------:R-:W-:Y:S01]  /*8cc0*/  @!PT LDS RZ, [RZ] ;  /* 0x00000000fffff984 */ /* 0x000fe20000000800 */
[----:B------:R-:W-:Y:S01]  /*8cd0*/  @!PT LDS RZ, [RZ] ;  /* 0x00000000fffff984 */ /* 0x000fe20000000800 */
[----:B------:R-:W-:Y:S01]  /*8ce0*/  @!PT LDS RZ, [RZ] ;  /* 0x00000000fffff984 */ /* 0x000fe20000000800 */
[----:B------:R-:W-:Y:S01]  /*8cf0*/  @!PT LDS RZ, [RZ] ;  /* 0x00000000fffff984 */ /* 0x000fe20000000800 */
[----:B------:R0:W-:Y:S06]  /*8d00*/  MEMBAR.ALL.CTA ;  /* 0x0000000000007992 */ /* 0x0001ec0000008000 */
[----:B0-----:R-:W0:Y:S02]  /*8d10*/  FENCE.VIEW.ASYNC.S ;  /* 0x00000000000073c6 */ /* 0x001e240000000000 */
[----:B0-----:R0:W-:Y:S01]  /*8d20*/  BAR.SYNC.DEFER_BLOCKING R122, 0x80 ;  /* 0x0002007a0000751d */ /* 0x0011e20000010000 */
[----:B------:R-:W-:-:S02]  /*8d30*/  ISETP.NE.AND P0, PT, R184, 0x2, PT ;  /* 0x00000002b800780c */ /* 0x000fc40003f05270 */
[----:B------:R-:W-:Y:S02]  /*8d40*/  @!P3 PRMT R106, RZ, 0x654, R106 ;  /* 0x00000654ff6ab816 */ /* 0x000fe4000000006a */
[----:B------:R-:W-:Y:S02]  /*8d50*/  SEL R45, RZ, 0x1, P0 ;  /* 0x00000001ff2d7807 */ /* 0x000fe40000000000 */
[----:B------:R-:W-:Y:S02]  /*8d60*/  SEL R184, R184, RZ, P0 ;  /* 0x000000ffb8b87207 */ /* 0x000fe40000000000 */
[----:B------:R-:W-:Y:S01]  /*8d70*/  LOP3.LUT R192, R192, R45, RZ, 0x3c, !PT ;  /* 0x0000002dc0c07212 */ /* 0x000fe200078e3cff */
[----:B------:R0:W-:Y:S01]  /*8d80*/  @!P3 SYNCS.ARRIVE.TRANS64.RED.A1T0 RZ, [R106+URZ], RZ ;  /* 0x000000ff6affb9a7 */ /* 0x0001e2000810043f */
[----:B---3--:R-:W-:-:S13]  /*8d90*/  LOP3.LUT P4, RZ, R44, 0x4, RZ, 0xc0, !PT ;  /* 0x000000042cff7812 */ /* 0x008fda000788c0ff */
[----:B0-----:R-:W-:Y:S05]  /*8da0*/  @P4 BRA `(.L_x_1590) ;  /* 0xffffff9c00a84947 */ /* 0x001fea000383ffff */
[----:B------:R-:W0:Y:S01]  /*8db0*/  S2R R44, SR_TID.X ;  /* 0x00000000002c7919 */ /* 0x000e220000002100 */
[----:B------:R-:W-:Y:S02]  /*8dc0*/  PLOP3.LUT P0, PT, PT, PT, PT, 0x8, 0x0 ;  /* 0x000000000000781c */ /* 0x000fe40003f0e170 */
[----:B0-----:R-:W-:-:S04]  /*8dd0*/  SHF.R.U32.HI R44, RZ, 0x7, R44 ;  /* 0x00000007ff2c7819 */ /* 0x001fc8000001162c */
[----:B------:R-:W-:-:S13]  /*8de0*/  ISETP.NE.AND P4, PT, R44, 0x1, PT ;  /* 0x000000012c00780c */ /* 0x000fda0003f85270 */
[----:B------:R-:W-:Y:S06]  /*8df0*/  @!P4 BAR.ARV 0x9, 0x100 ;  /* 0x024400000000cb1d */ /* 0x000fec0000002000 */
.L_x_1500:
[----:B------:R-:W0:Y:S01]  /*8e00*/  LDC R0, c[0x0][0x448] ;  /* 0x00011200ff007b82 */ /* 0x000e220000000800 */
[----:B------:R-:W-:-:S07]  /*8e10*/  IADD3 R7, R189, 0x1, -R187 ;  /* 0x00000001bd077810 */ /* 0x000fce0007ffe8bb */
[----:B------:R-:W1:Y:S01]  /*8e20*/  LDC.64 R4, c[0x0][0x9e0] ;  /* 0x00027800ff047b82 */ /* 0x000e620000000a00 */
[----:B0-----:R-:W-:Y:S02]  /*8e30*/  ISETP.NE.AND P1, PT, R0, 0x1, PT ;  /* 0x000000010000780c */ /* 0x001fe40003f25270 */
[----:B------:R-:W-:Y:S02]  /*8e40*/  IADD3 R0, R193, 0x7f, RZ ;  /* 0x0000007fc1007810 */ /* 0x000fe40007ffe0ff */
[----:B-1----:R-:W-:-:S09]  /*8e50*/  ISETP.GE.AND P2, PT, R5, 0x1, PT ;  /* 0x000000010500780c */ /* 0x002fd20003f46270 */
[----:B------:R-:W0:Y:S08]  /*8e60*/  @P1 LDC R3, c[0x0][0x44c] ;  /* 0x00011300ff031b82 */ /* 0x000e300000000800 */
[----:B------:R-:W1:Y:S01]  /*8e70*/  @P1 LDC R6, c[0x0][0x450] ;  /* 0x00011400ff061b82 */ /* 0x000e620000000800 */
[----:B0-----:R-:W-:-:S05]  /*8e80*/  @P1 IMAD.HI.U32 R3, R0, R3, RZ ;  /* 0x0000000300031227 */ /* 0x001fca00078e00ff */
[----:B-1----:R-:W-:-:S05]  /*8e90*/  @P1 SHF.R.U32.HI R0, RZ, R6, R3 ;  /* 0x00000006ff001219 */ /* 0x002fca0000011603 */
[----:B------:R-:W-:Y:S01]  /*8ea0*/  IMAD.IADD R3, R7, 0x1, R0 ;  /* 0x0000000107037824 */ /* 0x000fe200078e0200 */
[----:B------:R-:W-:Y:S06]  /*8eb0*/  @P0 BRA `(.L_x_1591) ;  /* 0x00000000000c0947 */ /* 0x000fec0003800000 */
[----:B------:R-:W0:Y:S01]  /*8ec0*/  FENCE.VIEW.ASYNC.G ;  /* 0x00000000000073c6 */ /* 0x000e220000000100 */
[----:B------:R-:W-:Y:S05]  /*8ed0*/  WARPSYNC.ALL ;  /* 0x0000000000007948 */ /* 0x000fea0003800000 */
[----:B0-----:R-:W-:Y:S06]  /*8ee0*/  BAR.ARV 0xc, 0x180 ;  /* 0x0306000000007b1d */ /* 0x001fec0000002000 */
.L_x_1591:
[----:B------:R-:W-:Y:S01]  /*8ef0*/  IMAD.IADD R4, R3, 0x1, R4 ;  /* 0x0000000103047824 */ /* 0x000fe200078e0204 */
[----:B------:R-:W-:Y:S06]  /*8f00*/  @!P2 BRA `(.L_x_1592) ;  /* 0x000000000048a947 */ /* 0x000fec0003800000 */
[C---:B------:R-:W-:Y:S01]  /*8f10*/  ISETP.GT.AND P0, PT, R3.reuse, RZ, PT ;  /* 0x000000ff0300720c */ /* 0x040fe20003f04270 */
[----:B------:R-:W-:Y:S01]  /*8f20*/  BSSY B0, `(.L_x_1593) ;  /* 0x000000e000007945 */ /* 0x000fe20003800000 */
[----:B------:R-:W-:-:S11]  /*8f30*/  VIADD R0, R3, 0xffffffff ;  /* 0xffffffff03007836 */ /* 0x000fd60000000000 */
        /* <DEDUP_REMOVED lines=8> */
.L_x_1594:
[----:B------:R-:W-:-:S13]  /*8fc0*/  ISETP.NE.AND P0, PT, R5, 0x1, PT ;  /* 0x000000010500780c */ /* 0x000fda0003f05270 */
[----:B------:R-:W0:Y:S02]  /*8fd0*/  @P0 LDC.64 R6, c[0x0][0x9e8] ;  /* 0x00027a00ff060b82 */ /* 0x000e240000000a00 */
[----:B0-----:R-:W-:-:S05]  /*8fe0*/  @P0 IMAD.HI.U32 R6, R0, R6, RZ ;  /* 0x0000000600060227 */ /* 0x001fca00078e00ff */
[----:B------:R-:W-:-:S07]  /*8ff0*/  @P0 SHF.R.U32.HI R0, RZ, R7, R6 ;  /* 0x00000007ff000219 */ /* 0x000fce0000011606 */
.L_x_1595:
[----:B------:R-:W-:Y:S05]  /*9000*/  BSYNC B0 ;  /* 0x0000000000007941 */ /* 0x000fea0003800000 */
.L_x_1593:
[----:B------:R-:W-:-:S05]  /*9010*/  IMAD R3, R0, R5, R5 ;  /* 0x0000000500037224 */ /* 0x000fca00078e0205 */
[----:B------:R-:W-:-:S07]  /*9020*/  VIMNMX R4, R4, R3, PT ;  /* 0x0000000304047248 */ /* 0x000fce0003fe0100 */
.L_x_1592:
[----:B------:R-:W0:Y:S01]  /*9030*/  @P1 LDC R0, c[0x0][0x44c] ;  /* 0x00011300ff001b82 */ /* 0x000e220000000800 */
[----:B------:R-:W-:Y:S01]  /*9040*/  VIADD R4, R4, 0x7f ;  /* 0x0000007f04047836 */ /* 0x000fe20000000000 */
[----:B------:R-:W-:-:S04]  /*9050*/  ULDC UR4, c[0x0][0x9dc] ;  /* 0x0002770000047ab9 */ /* 0x000fc80000000800 */
[----:B------:R-:W-:Y:S02]  /*9060*/  SHF.R.S32.HI R3, RZ, 0x1f, R4 ;  /* 0x0000001fff037819 */ /* 0x000fe40000011404 */
[----:B------:R-:W1:Y:S02]  /*9070*/  @P1 LDC R7, c[0x0][0x450] ;  /* 0x00011400ff071b82 */ /* 0x000e640000000800 */
[----:B------:R-:W-:-:S04]  /*9080*/  LEA.HI R3, R3, R4, RZ, 0x7 ;  /* 0x0000000403037211 */ /* 0x000fc800078f38ff */
[----:B------:R-:W-:-:S04]  /*9090*/  SHF.R.S32.HI R3, RZ, 0x7, R3 ;  /* 0x00000007ff037819 */ /* 0x000fc80000011403 */
[----:B------:R-:W-:Y:S01]  /*90a0*/  VIMNMX R124, R124, R3, PT ;  /* 0x000000037c7c7248 */ /* 0x000fe20003fe0100 */
[----:B0-----:R-:W-:-:S04]  /*90b0*/  @P1 IMAD.HI.U32 R6, R193, R0, RZ ;  /* 0x00000000c1061227 */ /* 0x001fc800078e00ff */
[----:B------:R-:W-:Y:S01]  /*90c0*/  IMAD.MOV.U32 R0, RZ, RZ, R193 ;  /* 0x000000ffff007224 */ /* 0x000fe200078e00c1 */
        /* <DEDUP_REMOVED lines=14> */
.L_x_1598:
[----:B------:R-:W-:-:S13]  /*91b0*/  ISETP.NE.AND P0, PT, R5, 0x1, PT ;  /* 0x000000010500780c */ /* 0x000fda0003f05270 */
[----:B------:R-:W0:Y:S02]  /*91c0*/  @P0 LDC.64 R6, c[0x0][0x9e8] ;  /* 0x00027a00ff060b82 */ /* 0x000e240000000a00 */
[----:B0-----:R-:W-:-:S05]  /*91d0*/  @P0 IMAD.HI.U32 R4, R0, R6, RZ ;  /* 0x0000000600040227 */ /* 0x001fca00078e00ff */
[----:B------:R-:W-:-:S07]  /*91e0*/  @P0 SHF.R.U32.HI R0, RZ, R7, R4 ;  /* 0x00000007ff000219 */ /* 0x000fce0000011604 */
.L_x_1599:
[----:B------:R-:W-:Y:S05]  /*91f0*/  BSYNC B0 ;  /* 0x0000000000007941 */ /* 0x000fea0003800000 */
.L_x_1597:
[----:B------:R-:W-:-:S05]  /*9200*/  IMAD R0, R0, R5, RZ ;  /* 0x0000000500007224 */ /* 0x000fca00078e02ff */
[----:B------:R-:W-:-:S07]  /*9210*/  VIMNMX R3, R3, R0, !PT ;  /* 0x0000000003037248 */ /* 0x000fce0007fe0100 */
.L_x_1596:
[----:B------:R-:W-:Y:S01]  /*9220*/  SHF.R.S32.HI R0, RZ, 0x1f, R3 ;  /* 0x0000001fff007819 */ /* 0x000fe20000011403 */
[----:B------:R-:W-:Y:S01]  /*9230*/  BSSY B0, `(.L_x_1600) ;  /* 0x0000026000007945 */ /* 0x000fe20003800000 */
[----:B------:R-:W-:Y:S02]  /*9240*/  IMAD.MOV.U32 R88, RZ, RZ, RZ ;  /* 0x000000ffff587224 */ /* 0x000fe400078e00ff */
[----:B------:R-:W-:-:S04]  /*9250*/  LEA.HI R0, R0, R3, RZ, 0x7 ;  /* 0x0000000300007211 */ /* 0x000fc800078f38ff */
        /* <DEDUP_REMOVED lines=33> */
[----:B------:R-:W-:-:S04]  /*9470*/  @!P1 LOP3.LUT R5, RZ, R9, RZ, 0x33, !PT ;  /* 0x00000009ff059212 */ /* 0x000fc800078e33ff */
[----:B------:R-:W-:-:S07]  /*9480*/  MOV R88, R5 ;  /* 0x0000000500587202 */ /* 0x000fce0000000f00 */
.L_x_1601:
[----:B------:R-:W-:Y:S05]  /*9490*/  BSYNC B0 ;  /* 0x0000000000007941 */ /* 0x000fea0003800000 */
.L_x_1600:
[-C--:B------:R-:W-:Y:S01]  /*94a0*/  IMAD R195, R216, R88.reuse, R195 ;  /* 0x00000058d8c37224 */ /* 0x080fe200078e02c3 */
[----:B------:R-:W-:Y:S01]  /*94b0*/  PLOP3.LUT P0, PT, PT, PT, PT, 0x80, 0x0 ;  /* 0x000000000000781c */ /* 0x000fe20003f0f070 */
[----:B------:R-:W-:Y:S01]  /*94c0*/  IMAD.MOV.U32 R0, RZ, RZ, RZ ;  /* 0x000000ffff007224 */ /* 0x000fe200078e00ff */
        /* <DEDUP_REMOVED lines=36> */
[----:B------:R-:W-:-:S03]  /*9710*/  UMOV UR4, 0xffffffff ;  /* 0xffffffff00047882 */ /* 0x000fc60000000000 */
[----:B------:R-:W-:Y:S05]  /*9720*/  BRA.DIV UR4, `(.L_x_1603) ;  /* 0x000001f204e07947 */ /* 0x000fea000b800000 */
[----:B------:R-:W0:Y:S02]  /*9730*/  S2R R3, SR_TID.X ;  /* 0x0000000000037919 */ /* 0x000e240000002100 */
[----:B0-----:R-:W-:-:S05]  /*9740*/  VIADD R3, R3, 0xffffff80 ;  /* 0xffffff8003037836 */ /* 0x001fca0000000000 */
[----:B------:R-:W-:-:S04]  /*9750*/  SHF.R.S32.HI R0, RZ, 0x1f, R3 ;  /* 0x0000001fff007819 */ /* 0x000fc80000011403 */
[----:B------:R-:W-:-:S04]  /*9760*/  LEA.HI R0, R0, R3, RZ, 0x7 ;  /* 0x0000000300007211 */ /* 0x000fc800078f38ff */
[----:B------:R-:W-:-:S05]  /*9770*/  SHF.R.S32.HI R0, RZ, 0x7, R0 ;  /* 0x00000007ff007819 */ /* 0x000fca0000011400 */
[----:B------:R0:W1:Y:S02]  /*9780*/  SHFL.IDX PT, R194, R0, RZ, 0x1f ;  /* 0x00001fff00c27589 */ /* 0x00006400000e0000 */
.L_x_1943:
[----:B01----:R-:W-:Y:S02]  /*9790*/  LEA.HI R0, R194, R194, RZ, 0x1 ;  /* 0x000000c2c2007211 */ /* 0x003fe400078f08ff */
[----:B------:R-:W-:Y:S02]  /*97a0*/  LOP3.LUT P0, RZ, R233, 0x3ff, RZ, 0xc0, !PT ;  /* 0x000003ffe9ff7812 */ /* 0x000fe4000780c0ff */
[----:B------:R-:W-:Y:S02]  /*97b0*/  LOP3.LUT R3, R0, 0x1e, RZ, 0xc0, !PT ;  /* 0x0000001e00037812 */ /* 0x000fe400078ec0ff */
[----:B------:R-:W-:-:S03]  /*97c0*/  P2R R24, PR, RZ, 0x1 ;  /* 0x00000001ff187803 */ /* 0x000fc60000000000 */
        /* <DEDUP_REMOVED lines=20> */
[----:B-1---5:R-:W-:Y:S05]  /*9910*/  CALL.ABS.NOINC R14 ;  /* 0x000000000e007343 */ /* 0x022fea0003c00000 */
.L_x_1604:
[----:B------:R-:W-:Y:S02]  /*9920*/  ULDC UR4, c[0x0][0x3f4] ;  /* 0x0000fd0000047ab9 */ /* 0x000fe40000000800 */
[----:B------:R-:W-:-:S13]  /*9930*/  ISETP.LT.AND P0, PT, RZ, UR4, PT ;  /* 0x00000004ff007c0c */ /* 0x000fda000bf01270 */
[----:B------:R-:W-:Y:S05]  /*9940*/  @P0 BRA `(.L_x_1605) ;  /* 0x00000000003c0947 */ /* 0x000fea0003800000 */
[----:B------:R-:W-:-:S04]  /*9950*/  LEA.HI R0, R214, R214, RZ, 0x1 ;  /* 0x000000d6d6007211 */ /* 0x000fc800078f08ff */
[----:B------:R-:W-:-:S05]  /*9960*/  LOP3.LUT R3, R0, 0xfffffffe, RZ, 0xc0, !PT ;  /* 0xfffffffe00037812 */ /* 0x000fca00078ec0ff */
[----:B------:R-:W-:-:S05]  /*9970*/  IMAD.IADD R3, R214, 0x1, -R3 ;  /* 0x00000001d6037824 */ /* 0x000fca00078e0a03 */
[----:B------:R-:W-:-:S04]  /*9980*/  SHF.L.U32 R3, R3, 0x1f, RZ ;  /* 0x0000001f03037819 */ /* 0x000fc800000006ff */
[----:B------:R0:W1:Y:S03]  /*9990*/  SYNCS.PHASECHK.TRANS64.TRYWAIT P0, [R2+URZ+0x28800], R3 ;  /* 0x02880003020075a7 */ /* 0x000066000800017f */
[----:B-1----:R-:W-:Y:S05]  /*99a0*/  @!P0 NANOSLEEP.SYNCS 0x989680 ;  /* 0x009896800000895d */ /* 0x002fea0003900000 */
[----:B------:R-:W1:Y:S01]  /*99b0*/  @!P0 SYNCS.PHASECHK.TRANS64 P0, [R2+URZ+0x28800], R3 ;  /* 0x02880003020085a7 */ /* 0x000e62000800007f */
[----:B------:R-:W-:Y:S04]  /*99c0*/  BSSY B0, `(.L_x_1606) ;  /* 0x0000006000007945 */ /* 0x000fe80003800000 */
[----:B-1----:R-:W-:Y:S05]  /*99d0*/  @P0 BRA `(.L_x_1607) ;  /* 0x0000000000100947 */ /* 0x002fea0003800000 */
.L_x_1608:
[----:B-1----:R1:W2:Y:S02]  /*99e0*/  SYNCS.PHASECHK.TRANS64.TRYWAIT P0, [R2+URZ+0x28800], R3 ;  /* 0x02880003020075a7 */ /* 0x0022a4000800017f */
[----:B--2---:R-:W-:Y:S05]  /*99f0*/  @!P0 NANOSLEEP.SYNCS 0x989680 ;  /* 0x009896800000895d */ /* 0x004fea0003900000 */
[----:B------:R-:W2:Y:S02]  /*9a00*/  @!P0 SYNCS.PHASECHK.TRANS64 P0, [R2+URZ+0x28800], R3 ;  /* 0x02880003020085a7 */ /* 0x000ea4000800007f */
[----:B--2---:R-:W-:Y:S05]  /*9a10*/  @!P0 BRA `(.L_x_1608) ;  /* 0xfffffffc00f08947 */ /* 0x004fea000383ffff */
.L_x_1607:
[----:B------:R-:W-:Y:S05]  /*9a20*/  BSYNC B0 ;  /* 0x0000000000007941 */ /* 0x000fea0003800000 */
.L_x_1606:
[----:B------:R-:W-:Y:S05]  /*9a30*/  BRA `(.L_x_1609) ;  /* 0x0000004c00a47947 */ /* 0x000fea0003800000 */
.L_x_1605:
[----:B------:R-:W-:Y:S01]  /*9a40*/  ISETP.NE.AND P0, PT, R24, RZ, PT ;  /* 0x000000ff1800720c */ /* 0x000fe20003f05270 */
[----:B------:R-:W-:Y:S01]  /*9a50*/  ULDC.64 UR4, c[0x0][0x3f8] ;  /* 0x0000fe0000047ab9 */ /* 0x000fe20000000a00 */
[----:B-----5:R-:W-:Y:S01]  /*9a60*/  SHF.R.S32.HI R0, RZ, 0x1f, R112 ;  /* 0x0000001fff007819 */ /* 0x020fe20000011470 */
[----:B------:R-:W-:Y:S01]  /*9a70*/  ULDC.64 UR6, c[0x0][0x408] ;  /* 0x0001020000067ab9 */ /* 0x000fe20000000a00 */
[----:B------:R-:W-:-:S04]  /*9a80*/  IMAD.WIDE.U32 R24, R112, UR4, RZ ;  /* 0x0000000470187c25 */ /* 0x000fc8000f8e00ff */
[C---:B------:R-:W-:Y:S02]  /*9a90*/  IMAD R3, R0.reuse, UR4, RZ ;  /* 0x0000000400037c24 */ /* 0x040fe4000f8e02ff */
[----:B------:R-:W-:Y:S02]  /*9aa0*/  IMAD R5, R0, UR6, RZ ;  /* 0x0000000600057c24 */ /* 0x000fe4000f8e02ff */
[C---:B------:R-:W-:Y:S02]  /*9ab0*/  IMAD R3, R112.reuse, UR5, R3 ;  /* 0x0000000570037c24 */ /* 0x040fe4000f8e0203 */
[C---:B------:R-:W-:Y:S02]  /*9ac0*/  IMAD R5, R112.reuse, UR7, R5 ;  /* 0x0000000770057c24 */ /* 0x040fe4000f8e0205 */
[----:B------:R-:W-:-:S04]  /*9ad0*/  IMAD.WIDE.U32 R112, R112, UR6, RZ ;  /* 0x0000000670707c25 */ /* 0x000fc8000f8e00ff */
[----:B------:R-:W-:Y:S02]  /*9ae0*/  IMAD.IADD R27, R3, 0x1, R25 ;  /* 0x00000001031b7824 */ /* 0x000fe400078e0219 */
[----:B------:R-:W-:Y:S01]  /*9af0*/  IMAD.IADD R29, R5, 0x1, R113 ;  /* 0x00000001051d7824 */ /* 0x000fe200078e0271 */
        /* <DEDUP_REMOVED lines=17> */
.L_x_1610:
[----:B------:R-:W-:Y:S01]  /*9c10*/  ULDC.U8 UR4, c[0x0][0x410] ;  /* 0x0001040000047ab9 */ /* 0x000fe20000000000 */
[----:B------:R-:W-:Y:S01]  /*9c20*/  IMAD.IADD R55, R23, 0x1, R193 ;  /* 0x0000000117377824 */ /* 0x000fe200078e02c1 */
[----:B------:R-:W-:Y:S01]  /*9c30*/  ISETP.NE.AND P0, PT, RZ, UR4, PT ;  /* 0x00000004ff007c0c */ /* 0x000fe2000bf05270 */
[----:B------:R-:W-:Y:S02]  /*9c40*/  BSSY B0, `(.L_x_1611) ;  /* 0x00004c0000007945 */ /* 0x000fe40003800000 */
[----:B------:R-:W-:-:S10]  /*9c50*/  IMAD R3, R208, 0x20, R55 ;  /* 0x00000020d0037824 */ /* 0x000fd400078e0237 */
[----:B------:R-:W-:Y:S05]  /*9c60*/  @!P0 BRA `(.L_x_1612) ;  /* 0x0000002400b08947 */ /* 0x000fea0003800000 */
[----:B------:R-:W0:Y:S01]  /*9c70*/  LDC R62, c[0x0][0x448] ;  /* 0x00011200ff3e7b82 */ /* 0x000e220000000800 */
[----:B------:R-:W-:Y:S01]  /*9c80*/  ULDC.64 UR4, c[0x0][0x3f8] ;  /* 0x0000fe0000047ab9 */ /* 0x000fe20000000a00 */
[----:B------:R-:W-:Y:S01]  /*9c90*/  ULDC.64 UR6, c[0x0][0x408] ;  /* 0x0001020000067ab9 */ /* 0x000fe20000000a00 */
[----:B------:R-:W-:Y:S01]  /*9ca0*/  IMAD.MOV.U32 R4, RZ, RZ, R24 ;  /* 0x000000ffff047224 */ /* 0x000fe200078e0018 */
[----:B------:R-:W-:Y:S01]  /*9cb0*/  SHF.R.S32.HI R50, RZ, 0x1f, R185 ;  /* 0x0000001fff327819 */ /* 0x000fe200000114b9 */
[----:B------:R-:W-:Y:S02]  /*9cc0*/  IMAD.MOV.U32 R10, RZ, RZ, R112 ;  /* 0x000000ffff0a7224 */ /* 0x000fe400078e0070 */
[----:B------:R-:W-:Y:S01]  /*9cd0*/  IMAD.MOV.U32 R11, RZ, RZ, R29 ;  /* 0x000000ffff0b7224 */ /* 0x000fe200078e001d */
[----:B0-----:R-:W-:-:S13]  /*9ce0*/  ISETP.NE.AND P0, PT, R62, 0x1, PT ;  /* 0x000000013e00780c */ /* 0x001fda0003f05270 */
[----:B------:R-:W0:Y:S08]  /*9cf0*/  @P0 LDC R0, c[0x0][0x44c] ;  /* 0x00011300ff000b82 */ /* 0x000e300000000800 */
[----:B------:R-:W1:Y:S01]  /*9d00*/  @P0 LDC R5, c[0x0][0x450] ;  /* 0x00011400ff050b82 */ /* 0x000e620000000800 */
[----:B0-----:R-:W-:-:S05]  /*9d10*/  @P0 IMAD.HI.U32 R0, R3, R0, RZ ;  /* 0x0000000003000227 */ /* 0x001fca00078e00ff */
[----:B-1----:R-:W-:Y:S02]  /*9d20*/  @P0 SHF.R.U32.HI R3, RZ, R5, R0 ;  /* 0x00000005ff030219 */ /* 0x002fe40000011600 */
[----:B------:R-:W-:Y:S02]  /*9d30*/  MOV R5, R27 ;  /* 0x0000001b00057202 */ /* 0x000fe40000000f00 */
[----:B------:R-:W-:Y:S01]  /*9d40*/  SHF.R.S32.HI R0, RZ, 0x1f, R3 ;  /* 0x0000001fff007819 */ /* 0x000fe20000011403 */
[----:B------:R-:W-:-:S04]  /*9d50*/  IMAD.WIDE.U32 R10, R3, UR6, R10 ;  /* 0x00000006030a7c25 */ /* 0x000fc8000f8e000a */
[C---:B------:R-:W-:Y:S02]  /*9d60*/  IMAD R6, R0.reuse, UR4, RZ ;  /* 0x0000000400067c24 */ /* 0x040fe4000f8e02ff */
[----:B------:R-:W-:Y:S02]  /*9d70*/  IMAD R0, R0, UR6, RZ ;  /* 0x0000000600007c24 */ /* 0x000fe4000f8e02ff */
[----:B------:R-:W-:-:S04]  /*9d80*/  IMAD.WIDE.U32 R4, R3, UR4, R4 ;  /* 0x0000000403047c25 */ /* 0x000fc8000f8e0004 */
[C---:B------:R-:W-:Y:S01]  /*9d90*/  IMAD R7, R3.reuse, UR5, R6 ;  /* 0x0000000503077c24 */ /* 0x040fe2000f8e0206 */
[----:B------:R-:W-:Y:S01]  /*9da0*/  ULDC.64 UR4, c[0x0][0x3e8] ;  /* 0x0000fa0000047ab9 */ /* 0x000fe20000000a00 */
[----:B------:R-:W-:Y:S01]  /*9db0*/  IMAD R3, R3, UR7, R0 ;  /* 0x0000000703037c24 */ /* 0x000fe2000f8e0200 */
[----:B------:R-:W-:Y:S01]  /*9dc0*/  ULDC.64 UR6, c[0x0][0x400] ;  /* 0x0001000000067ab9 */ /* 0x000fe20000000a00 */
[----:B------:R-:W-:Y:S01]  /*9dd0*/  IMAD.IADD R7, R5, 0x1, R7 ;  /* 0x0000000105077824 */ /* 0x000fe200078e0207 */
[----:B------:R-:W-:Y:S01]  /*9de0*/  LEA R6, P0, R4, UR4, 0x1 ;  /* 0x0000000404067c11 */ /* 0x000fe2000f8008ff */
[----:B------:R-:W-:Y:S01]  /*9df0*/  IMAD.IADD R3, R11, 0x1, R3 ;  /* 0x000000010b037824 */ /* 0x000fe200078e0203 */
[----:B------:R-:W-:Y:S01]  /*9e00*/  LEA R0, P1, R10, UR6, 0x1 ;  /* 0x000000060a007c11 */ /* 0x000fe2000f8208ff */
[----:B------:R-:W-:Y:S01]  /*9e10*/  UMOV UR4, 0xffffffff ;  /* 0xffffffff00047882 */ /* 0x000fe20000000000 */
[----:B------:R-:W-:Y:S02]  /*9e20*/  LEA.HI.X R7, R4, UR5, R7, 0x1, P0 ;  /* 0x0000000504077c11 */ /* 0x000fe400080f0c07 */
[----:B------:R-:W-:Y:S01]  /*9e30*/  LEA.HI.X R10, R10, UR7, R3, 0x1, P1 ;  /* 0x000000070a0a7c11 */ /* 0x000fe200088f0c03 */
[----:B------:R-:W-:Y:S08]  /*9e40*/  BRA.DIV UR4, `(.L_x_1613) ;  /* 0x000001ee04587947 */ /* 0x000ff0000b800000 */
[----:B------:R0:W1:Y:S04]  /*9e50*/  SHFL.IDX PT, R3, R7, RZ, 0x181f ;  /* 0x00181fff07037589 */ /* 0x00006800000e0000 */
[----:B------:R0:W2:Y:S04]  /*9e60*/  SHFL.IDX PT, R4, R6, RZ, 0x181f ;  /* 0x00181fff06047589 */ /* 0x0000a800000e0000 */
[----:B------:R0:W3:Y:S04]  /*9e70*/  SHFL.IDX PT, R5, R10, RZ, 0x181f ;  /* 0x00181fff0a057589 */ /* 0x0000e800000e0000 */
[----:B------:R0:W4:Y:S02]  /*9e80*/  SHFL.IDX PT, R14, R0, RZ, 0x181f ;  /* 0x00181fff000e7589 */ /* 0x00012400000e0000 */
.L_x_1949:
[----:B------:R-:W-:Y:S01]  /*9e90*/  IMAD R62, R187, R62, RZ ;  /* 0x0000003ebb3e7224 */ /* 0x000fe200078e02ff */
[----:B------:R-:W-:Y:S01]  /*9ea0*/  BSSY B1, `(.L_x_1614) ;  /* 0x000001e000017945 */ /* 0x000fe20003800000 */
[----:B------:R-:W-:Y:S02]  /*9eb0*/  CS2R R46, SRZ ;  /* 0x00000000002e7805 */ /* 0x000fe4000001ff00 */
[----:B------:R-:W-:Y:S02]  /*9ec0*/  CS2R R40, SRZ ;  /* 0x0000000000287805 */ /* 0x000fe4000001ff00 */
[----:B------:R-:W-:Y:S02]  /*9ed0*/  CS2R R44, SRZ ;  /* 0x00000000002c7805 */ /* 0x000fe4000001ff00 */
[----:B------:R-:W-:Y:S02]  /*9ee0*/  ISETP.GE.AND P0, PT, R55, R62, PT ;  /* 0x0000003e3700720c */ /* 0x000fe40003f06270 */
[----:B------:R-:W-:-:S11]  /*9ef0*/  CS2R R42, SRZ ;  /* 0x00000000002a7805 */ /* 0x000fd6000001ff00 */
[----:B------:R-:W-:Y:S05]  /*9f00*/  @P0 BRA `(.L_x_1615) ;  /* 0x00000000005c0947 */ /* 0x000fea0003800000 */
[----:B------:R-:W-:Y:S01]  /*9f10*/  ULDC UR4, c[0x0][0x3f4] ;  /* 0x0000fd0000047ab9 */ /* 0x000fe20000000800 */
[----:B------:R-:W-:Y:S02]  /*9f20*/  CS2R R42, SRZ ;  /* 0x00000000002a7805 */ /* 0x000fe4000001ff00 */
[----:B------:R-:W-:Y:S02]  /*9f30*/  ISETP.GE.AND P4, PT, R18, UR4, PT ;  /* 0x0000000412007c0c */ /* 0x000fe4000bf86270 */
[----:B------:R-:W-:Y:S02]  /*9f40*/  CS2R R40, SRZ ;  /* 0x0000000000287805 */ /* 0x000fe4000001ff00 */
[----:B------:R-:W-:Y:S02]  /*9f50*/  ISETP.GE.AND P5, PT, R185, UR4, PT ;  /* 0x00000004b9007c0c */ /* 0x000fe4000bfa6270 */
[----:B------:R-:W-:Y:S02]  /*9f60*/  CS2R R44, SRZ ;  /* 0x00000000002c7805 */ /* 0x000fe4000001ff00 */
[----:B------:R-:W-:-:S05]  /*9f70*/  CS2R R46, SRZ ;  /* 0x00000000002e7805 */ /* 0x000fca000001ff00 */
[C---:B------:R-:W-:Y:S01]  /*9f80*/  @!P4 IMAD.SHL.U32 R13, R18.reuse, 0x2, RZ ;  /* 0x00000002120dc824 */ /* 0x040fe200078e00ff */
[----:B------:R-:W-:-:S03]  /*9f90*/  @!P4 SHF.L.U64.HI R26, R18, 0x1, R19 ;  /* 0x00000001121ac819 */ /* 0x000fc60000010213 */
[C---:B------:R-:W-:Y:S01]  /*9fa0*/  @!P5 IMAD.SHL.U32 R15, R185.reuse, 0x2, RZ ;  /* 0x00000002b90fd824 */ /* 0x040fe200078e00ff */
[----:B------:R-:W-:Y:S02]  /*9fb0*/  @!P5 SHF.L.U64.HI R24, R185, 0x1, R50 ;  /* 0x00000001b918d819 */ /* 0x000fe40000010232 */
[C---:B--2---:R-:W-:Y:S02]  /*9fc0*/  @!P4 IADD3 R8, P0, R4.reuse, R13, RZ ;  /* 0x0000000d0408c210 */ /* 0x044fe40007f1e0ff */
[----:B------:R-:W-:Y:S02]  /*9fd0*/  @!P5 IADD3 R20, P2, R4, R15, RZ ;  /* 0x0000000f0414d210 */ /* 0x000fe40007f5e0ff */
[C---:B----4-:R-:W-:Y:S01]  /*9fe0*/  @!P4 IADD3 R12, P1, R14.reuse, R13, RZ ;  /* 0x0000000d0e0cc210 */ /* 0x050fe20007f3e0ff */
[C---:B-1----:R-:W-:Y:S01]  /*9ff0*/  @!P4 IMAD.X R9, R3.reuse, 0x1, R26, P0 ;  /* 0x000000010309c824 */ /* 0x042fe200000e061a */
[----:B------:R-:W-:Y:S01]  /*a000*/  @!P5 IADD3 R14, P3, R14, R15, RZ ;  /* 0x0000000f0e0ed210 */ /* 0x000fe20007f7e0ff */
[----:B------:R-:W-:-:S02]  /*a010*/  @!P5 IMAD.X R21, R3, 0x1, R24, P2 ;  /* 0x000000010315d824 */ /* 0x000fc400010e0618 */
[C---:B---3--:R-:W-:Y:S01]  /*a020*/  @!P4 IMAD.X R13, R5.reuse, 0x1, R26, P1 ;  /* 0x00000001050dc824 */ /* 0x048fe200008e061a */
[----:B------:R-:W-:Y:S01]  /*a030*/  @!P5 IADD3.X R15, R5, R24, RZ, P3, !PT ;  /* 0x00000018050fd210 */ /* 0x000fe20001ffe4ff */
[----:B------:R1:W5:Y:S04]  /*a040*/  @!P4 LD.E.64 R44, desc[UR40][R8.64] ;  /* 0x00000028082cc980 */ /* 0x000368000c101b00 */
[----:B------:R1:W5:Y:S04]  /*a050*/  @!P5 LD.E.64 R42, desc[UR40][R20.64] ;  /* 0x00000028142ad980 */ /* 0x000368000c101b00 */
[----:B------:R1:W5:Y:S04]  /*a060*/  @!P5 LD.E.64 R40, desc[UR40][R14.64] ;  /* 0x000000280e28d980 */ /* 0x000368000c101b00 */
[----:B------:R1:W5:Y:S02]  /*a070*/  @!P4 LD.E.64 R46, desc[UR40][R12.64] ;  /* 0x000000280c2ec980 */ /* 0x000364000c101b00 */
.L_x_1615:
[----:B------:R-:W-:Y:S05]  /*a080*/  BSYNC B1 ;  /* 0x0000000000017941 */ /* 0x000fea0003800000 */
.L_x_1614:
[----:B-1---5:R-:W-:Y:S01]  /*a090*/  IMAD.MOV.U32 R3, RZ, RZ, R46 ;  /* 0x000000ffff037224 */ /* 0x022fe200078e002e */
[----:B------:R-:W-:Y:S01]  /*a0a0*/  UMOV UR4, 0xffffffff ;  /* 0xffffffff00047882 */ /* 0x000fe20000000000 */
[----:B--2---:R-:W-:Y:S01]  /*a0b0*/  IMAD.MOV.U32 R4, RZ, RZ, R47 ;  /* 0x000000ffff047224 */ /* 0x004fe200078e002f */
[----:B------:R-:W-:Y:S01]  /*a0c0*/  CS2R R34, SRZ ;  /* 0x0000000000227805 */ /* 0x000fe2000001ff00 */
[----:B---3--:R-:W-:Y:S01]  /*a0d0*/  IMAD.MOV.U32 R5, RZ, RZ, R40 ;  /* 0x000000ffff057224 */ /* 0x008fe200078e0028 */
        /* <DEDUP_REMOVED lines=10> */
[----:B------:R-:W-:-:S02]  /*a180*/  PRMT R63, R63, 0x5410, R4 ;  /* 0x000054103f3f7816 */ /* 0x000fc40000000004 */
[----:B------:R-:W-:Y:S02]  /*a190*/  PRMT R61, R61, 0x5410, R5 ;  /* 0x000054103d3d7816 */ /* 0x000fe40000000005 */
[----:B------:R-:W-:Y:S01]  /*a1a0*/  PRMT R60, R8, 0x7610, R60 ;  /* 0x00007610083c7816 */ /* 0x000fe2000000003c */
[----:B------:R-:W-:Y:S06]  /*a1b0*/  BRA.DIV UR4, `(.L_x_1616) ;  /* 0x000001ea04ec7947 */ /* 0x000fec000b800000 */
[----:B------:R1:W2:Y:S04]  /*a1c0*/  SHFL.IDX PT, R3, R7, 0x1, 0x181f ;  /* 0x00381f0007037f89 */ /* 0x0002a800000e0000 */
[----:B------:R1:W3:Y:S04]  /*a1d0*/  SHFL.IDX PT, R4, R6, 0x1, 0x181f ;  /* 0x00381f0006047f89 */ /* 0x0002e800000e0000 */
[----:B------:R1:W0:Y:S04]  /*a1e0*/  SHFL.IDX PT, R5, R10, 0x1, 0x181f ;  /* 0x00381f000a057f89 */ /* 0x00022800000e0000 */
[----:B----4-:R1:W4:Y:S02]  /*a1f0*/  SHFL.IDX PT, R14, R0, 0x1, 0x181f ;  /* 0x00381f00000e7f89 */ /* 0x01032400000e0000 */
.L_x_1955:
[----:B------:R-:W-:Y:S01]  /*a200*/  VIADD R9, R55, 0x20 ;  /* 0x0000002037097836 */ /* 0x000fe20000000000 */
[----:B------:R-:W-:Y:S01]  /*a210*/  BSSY B1, `(.L_x_1617) ;  /* 0x000001d000017945 */ /* 0x000fe20003800000 */
[----:B------:R-:W-:Y:S02]  /*a220*/  CS2R R30, SRZ ;  /* 0x00000000001e7805 */ /* 0x000fe4000001ff00 */
[----:B------:R-:W-:Y:S02]  /*a230*/  CS2R R38, SRZ ;  /* 0x0000000000267805 */ /* 0x000fe4000001ff00 */
[----:B------:R-:W-:Y:S02]  /*a240*/  CS2R R32, SRZ ;  /* 0x0000000000207805 */ /* 0x000fe4000001ff00 */
[----:B------:R-:W-:-:S13]  /*a250*/  ISETP.GE.AND P0, PT, R9, R62, PT ;  /* 0x0000003e0900720c */ /* 0x000fda0003f06270 */
        /* <DEDUP_REMOVED lines=8> */
[----:B------:R-:W-:-:S04]  /*a2e0*/  @!P4 SHF.L.U32 R13, R18, 0x1, RZ ;  /* 0x00000001120dc819 */ /* 0x000fc800000006ff */
[C---:B------:R-:W-:Y:S01]  /*a2f0*/  @!P5 IMAD.SHL.U32 R15, R185.reuse, 0x2, RZ ;  /* 0x00000002b90fd824 */ /* 0x040fe200078e00ff */
[----:B------:R-:W-:Y:S02]  /*a300*/  @!P4 SHF.L.U64.HI R24, R18, 0x1, R19 ;  /* 0x000000011218c819 */ /* 0x000fe40000010213 */
[-C--:B----4-:R-:W-:Y:S02]  /*a310*/  @!P4 IADD3 R12, P1, R14, R13.reuse, RZ ;  /* 0x0000000d0e0cc210 */ /* 0x090fe40007f3e0ff */
[----:B------:R-:W-:Y:S02]  /*a320*/  @!P5 SHF.L.U64.HI R26, R185, 0x1, R50 ;  /* 0x00000001b91ad819 */ /* 0x000fe40000010232 */
[C---:B---3--:R-:W-:Y:S01]  /*a330*/  @!P4 IADD3 R8, P0, R4.reuse, R13, RZ ;  /* 0x0000000d0408c210 */ /* 0x048fe20007f1e0ff */
[--C-:B0-----:R-:W-:Y:S01]  /*a340*/  @!P4 IMAD.X R13, R5, 0x1, R24.reuse, P1 ;  /* 0x00000001050dc824 */ /* 0x101fe200008e0618 */
[-C--:B------:R-:W-:Y:S02]  /*a350*/  @!P5 IADD3 R20, P2, R4, R15.reuse, RZ ;  /* 0x0000000f0414d210 */ /* 0x080fe40007f5e0ff */
[----:B------:R-:W-:Y:S01]  /*a360*/  @!P5 IADD3 R14, P3, R14, R15, RZ ;  /* 0x0000000f0e0ed210 */ /* 0x000fe20007f7e0ff */
[C---:B--2---:R-:W-:Y:S01]  /*a370*/  @!P4 IMAD.X R9, R3.reuse, 0x1, R24, P0 ;  /* 0x000000010309c824 */ /* 0x044fe200000e0618 */
[----:B------:R0:W5:Y:S01]  /*a380*/  @!P4 LD.E.64 R34, desc[UR40][R12.64] ;  /* 0x000000280c22c980 */ /* 0x000162000c101b00 */
[----:B------:R-:W-:-:S02]  /*a390*/  @!P5 IMAD.X R21, R3, 0x1, R26, P2 ;  /* 0x000000010315d824 */ /* 0x000fc400010e061a */
[----:B------:R-:W-:Y:S01]  /*a3a0*/  @!P5 IMAD.X R15, R5, 0x1, R26, P3 ;  /* 0x00000001050fd824 */ /* 0x000fe200018e061a */
[----:B------:R0:W5:Y:S04]  /*a3b0*/  @!P4 LD.E.64 R38, desc[UR40][R8.64] ;  /* 0x000000280826c980 */ /* 0x000168000c101b00 */
[----:B------:R0:W5:Y:S04]  /*a3c0*/  @!P5 LD.E.64 R32, desc[UR40][R20.64] ;  /* 0x000000281420d980 */ /* 0x000168000c101b00 */
[----:B------:R0:W5:Y:S02]  /*a3d0*/  @!P5 LD.E.64 R30, desc[UR40][R14.64] ;  /* 0x000000280e1ed980 */ /* 0x000164000c101b00 */
.L_x_1618:
[----:B------:R-:W-:Y:S05]  /*a3e0*/  BSYNC B1 ;  /* 0x0000000000017941 */ /* 0x000fea0003800000 */
.L_x_1617:
[----:B--2--5:R-:W-:Y:S01]  /*a3f0*/  IMAD.MOV.U32 R3, RZ, RZ, R34 ;  /* 0x000000ffff037224 */ /* 0x024fe200078e0022 */
[----:B------:R-:W-:Y:S01]  /*a400*/  UMOV UR4, 0xffffffff ;  /* 0xffffffff00047882 */ /* 0x000fe20000000000 */
[----:B---3--:R-:W-:Y:S02]  /*a410*/  IMAD.MOV.U32 R4, RZ, RZ, R35 ;  /* 0x000000ffff047224 */ /* 0x008fe400078e0023 */
[----:B0-----:R-:W-:Y:S02]  /*a420*/  IMAD.MOV.U32 R5, RZ, RZ, R30 ;  /* 0x000000ffff057224 */ /* 0x001fe400078e001e */
[----:B------:R-:W-:Y:S01]  /*a430*/  IMAD.MOV.U32 R8, RZ, RZ, R31 ;  /* 0x000000ffff087224 */ /* 0x000fe200078e001f */
[----:B------:R-:W-:Y:S01]  /*a440*/  PRMT R58, R3, 0x5410, R4 ;  /* 0x00005410033a7816 */ /* 0x000fe20000000004 */
[----:B------:R-:W-:Y:S01]  /*a450*/  IMAD.MOV.U32 R4, RZ, RZ, R39 ;  /* 0x000000ffff047224 */ /* 0x000fe200078e0027 */
[----:B------:R-:W-:Y:S02]  /*a460*/  MOV R3, R38 ;  /* 0x0000002600037202 */ /* 0x000fe40000000f00 */
[----:B------:R-:W-:Y:S01]  /*a470*/  PRMT R53, R5, 0x5410, R8 ;  /* 0x0000541005357816 */ /* 0x000fe20000000008 */
[----:B------:R-:W-:Y:S01]  /*a480*/  IMAD.MOV.U32 R5, RZ, RZ, R32 ;  /* 0x000000ffff057224 */ /* 0x000fe200078e0020 */
[----:B------:R-:W-:Y:S01]  /*a490*/  PRMT R59, R3, 0x5410, R4 ;  /* 0x00005410033b7816 */ /* 0x000fe20000000004 */
[----:B------:R-:W-:-:S05]  /*a4a0*/  IMAD.MOV.U32 R8, RZ, RZ, R33 ;  /* 0x000000ffff087224 */ /* 0x000fca00078e0021 */
[----:B------:R-:W-:Y:S01]  /*a4b0*/  PRMT R54, R5, 0x5410, R8 ;  /* 0x0000541005367816 */ /* 0x000fe20000000008 */
[----:B------:R-:W-:Y:S06]  /*a4c0*/  BRA.DIV UR4, `(.L_x_1619) ;  /* 0x000001ea04987947 */ /* 0x000fec000b800000 */
[----:B------:R0:W2:Y:S04]  /*a4d0*/  SHFL.IDX PT, R3, R7, 0x2, 0x181f ;  /* 0x00581f0007037f89 */ /* 0x0000a800000e0000 */
[----:B------:R0:W3:Y:S04]  /*a4e0*/  SHFL.IDX PT, R4, R6, 0x2, 0x181f ;  /* 0x00581f0006047f89 */ /* 0x0000e800000e0000 */
[----:B------:R0:W0:Y:S04]  /*a4f0*/  SHFL.IDX PT, R5, R10, 0x2, 0x181f ;  /* 0x00581f000a057f89 */ /* 0x00002800000e0000 */
[----:B----4-:R4:W0:Y:S02]  /*a500*/  SHFL.IDX PT, R14, R0, 0x2, 0x181f ;  /* 0x00581f00000e7f89 */ /* 0x01082400000e0000 */
.L_x_1961:
[----:B------:R-:W-:Y:S01]  /*a510*/  VIADD R9, R55, 0x40 ;  /* 0x0000004037097836 */ /* 0x000fe20000000000 */
        /* <DEDUP_REMOVED lines=10> */
[----:B------:R-:W-:-:S11]  /*a5c0*/  ISETP.GE.AND P5, PT, R185, UR4, PT ;  /* 0x00000004b9007c0c */ /* 0x000fd6000bfa6270 */
[C---:B------:R-:W-:Y:S01]  /*a5d0*/  @!P4 IMAD.SHL.U32 R13, R18.reuse, 0x2, RZ ;  /* 0x00000002120dc824 */ /* 0x040fe200078e00ff */
[----:B------:R-:W-:Y:S01]  /*a5e0*/  @!P4 SHF.L.U64.HI R24, R18, 0x1, R19 ;  /* 0x000000011218c819 */ /* 0x000fe20000010213 */
[C---:B------:R-:W-:Y:S01]  /*a5f0*/  @!P5 IMAD.SHL.U32 R15, R185.reuse, 0x2, RZ ;  /* 0x00000002b90fd824 */ /* 0x040fe200078e00ff */
[----:B------:R-:W-:Y:S02]  /*a600*/  @!P5 SHF.L.U64.HI R26, R185, 0x1, R50 ;  /* 0x00000001b91ad819 */ /* 0x000fe40000010232 */
[C---:B---3--:R-:W-:Y:S02]  /*a610*/  @!P4 IADD3 R8, P0, R4.reuse, R13, RZ ;  /* 0x0000000d0408c210 */ /* 0x048fe40007f1e0ff */
[----:B------:R-:W-:Y:S02]  /*a620*/  @!P5 IADD3 R48, P2, R4, R15, RZ ;  /* 0x0000000f0430d210 */ /* 0x000fe40007f5e0ff */
[C---:B0-----:R-:W-:Y:S01]  /*a630*/  @!P4 IADD3 R12, P1, R14.reuse, R13, RZ ;  /* 0x0000000d0e0cc210 */ /* 0x041fe20007f3e0ff */
[C---:B--2---:R-:W-:Y:S01]  /*a640*/  @!P4 IMAD.X R9, R3.reuse, 0x1, R24, P0 ;  /* 0x000000010309c824 */ /* 0x044fe200000e0618 */
[----:B------:R-:W-:Y:S01]  /*a650*/  @!P5 IADD3 R14, P3, R14, R15, RZ ;  /* 0x0000000f0e0ed210 */ /* 0x000fe20007f7e0ff */
[----:B------:R-:W-:Y:S01]  /*a660*/  @!P5 IMAD.X R49, R3, 0x1, R26, P2 ;  /* 0x000000010331d824 */ /* 0x000fe200010e061a */
[----:B------:R-:W-:Y:S01]  /*a670*/  CS2R R28, SRZ ;  /* 0x00000000001c7805 */ /* 0x000fe2000001ff00 */
[C---:B------:R-:W-:Y:S01]  /*a680*/  @!P4 IMAD.X R13, R5.reuse, 0x1, R24, P1 ;  /* 0x00000001050dc824 */ /* 0x040fe200008e0618 */
[----:B------:R-:W-:-:S02]  /*a690*/  @!P5 IADD3.X R15, R5, R26, RZ, P3, !PT ;  /* 0x0000001a050fd210 */ /* 0x000fc40001ffe4ff */
[----:B------:R-:W-:Y:S02]  /*a6a0*/  CS2R R24, SRZ ;  /* 0x0000000000187805 */ /* 0x000fe4000001ff00 */
[----:B------:R-:W-:Y:S01]  /*a6b0*/  CS2R R26, SRZ ;  /* 0x00000000001a7805 */ /* 0x000fe2000001ff00 */
[----:B------:R0:W5:Y:S04]  /*a6c0*/  @!P5 LD.E.64 R20, desc[UR40][R48.64] ;  /* 0x000000283014d980 */ /* 0x000168000c101b00 */
[----:B------:R0:W5:Y:S04]  /*a6d0*/  @!P5 LD.E.64 R24, desc[UR40][R14.64] ;  /* 0x000000280e18d980 */ /* 0x000168000c101b00 */
[----:B------:R0:W5:Y:S04]  /*a6e0*/  @!P4 LD.E.64 R28, desc[UR40][R8.64] ;  /* 0x00000028081cc980 */ /* 0x000168000c101b00 */
[----:B------:R0:W5:Y:S02]  /*a6f0*/  @!P4 LD.E.64 R26, desc[UR40][R12.64] ;  /* 0x000000280c1ac980 */ /* 0x000164000c101b00 */
.L_x_1621:
[----:B------:R-:W-:Y:S05]  /*a700*/  BSYNC B1 ;  /* 0x0000000000017941 */ /* 0x000fea0003800000 */
.L_x_1620:
[----:B0----5:R-:W-:Y:S01]  /*a710*/  IMAD.MOV.U32 R5, RZ, RZ, R24 ;  /* 0x000000ffff057224 */ /* 0x021fe200078e0018 */
[----:B------:R-:W-:Y:S01]  /*a720*/  UMOV UR4, 0xffffffff ;  /* 0xffffffff00047882 */ /* 0x000fe20000000000 */
[----:B------:R-:W-:Y:S02]  /*a730*/  IMAD.MOV.U32 R8, RZ, RZ, R25 ;  /* 0x000000ffff087224 */ /* 0x000fe400078e0019 */
[----:B--2---:R-:W-:Y:S02]  /*a740*/  IMAD.MOV.U32 R3, RZ, RZ, R26 ;  /* 0x000000ffff037224 */ /* 0x004fe400078e001a */
[----:B---3--:R-:W-:Y:S01]  /*a750*/  IMAD.MOV.U32 R4, RZ, RZ, R27 ;  /* 0x000000ffff047224 */ /* 0x008fe200078e001b */
[----:B------:R-:W-:Y:S01]  /*a760*/  PRMT R37, R5, 0x5410, R8 ;  /* 0x0000541005257816 */ /* 0x000fe20000000008 */
[----:B------:R-:W-:Y:S02]  /*a770*/  IMAD.MOV.U32 R5, RZ, RZ, R20 ;  /* 0x000000ffff057224 */ /* 0x000fe400078e0014 */
[----:B------:R-:W-:Y:S01]  /*a780*/  IMAD.MOV.U32 R8, RZ, RZ, R21 ;  /* 0x000000ffff087224 */ /* 0x000fe200078e0015 */
[----:B------:R-:W-:Y:S01]  /*a790*/  PRMT R56, R3, 0x5410, R4 ;  /* 0x0000541003387816 */ /* 0x000fe20000000004 */
[----:B------:R-:W-:-:S02]  /*a7a0*/  IMAD.MOV.U32 R3, RZ, RZ, R28 ;  /* 0x000000ffff037224 */ /* 0x000fc400078e001c */
[----:B------:R-:W-:Y:S01]  /*a7b0*/  IMAD.MOV.U32 R4, RZ, RZ, R29 ;  /* 0x000000ffff047224 */ /* 0x000fe200078e001d */
[----:B------:R-:W-:Y:S02]  /*a7c0*/  PRMT R52, R5, 0x5410, R8 ;  /* 0x0000541005347816 */ /* 0x000fe40000000008 */
[----:B------:R-:W-:Y:S02]  /*a7d0*/  CS2R R8, SRZ ;  /* 0x0000000000087805 */ /* 0x000fe4000001ff00 */
[----:B------:R-:W-:Y:S01]  /*a7e0*/  PRMT R57, R3, 0x5410, R4 ;  /* 0x0000541003397816 */ /* 0x000fe20000000004 */
[----:B------:R-:W-:Y:S06]  /*a7f0*/  BRA.DIV UR4, `(.L_x_1622) ;  /* 0x000001ea043c7947 */ /* 0x000fec000b800000 */
[----:B------:R0:W2:Y:S04]  /*a800*/  SHFL.IDX PT, R3, R7, 0x3, 0x181f ;  /* 0x00781f0007037f89 */ /* 0x0000a800000e0000 */
[----:B------:R0:W3:Y:S04]  /*a810*/  SHFL.IDX PT, R4, R6, 0x3, 0x181f ;  /* 0x00781f0006047f89 */ /* 0x0000e800000e0000 */
[----:B------:R0:W0:Y:S04]  /*a820*/  SHFL.IDX PT, R5, R10, 0x3, 0x181f ;  /* 0x00781f000a057f89 */ /* 0x00002800000e0000 */
[----:B-1--4-:R-:W1:Y:S02]  /*a830*/  SHFL.IDX PT, R0, R0, 0x3, 0x181f ;  /* 0x00781f0000007f89 */ /* 0x012e6400000e0000 */
.L_x_1967:
[----:B------:R-:W-:Y:S01]  /*a840*/  VIADD R55, R55, 0x60 ;  /* 0x0000006037377836 */ /* 0x000fe20000000000 */
[----:B0-----:R-:W-:Y:S01]  /*a850*/  LEA.HI R6, R214, R214, RZ, 0x1 ;  /* 0x000000d6d6067211 */ /* 0x001fe200078f08ff */
[----:B------:R-:W-:Y:S01]  /*a860*/  BSSY B1, `(.L_x_1623) ;  /* 0x0000020000017945 */ /* 0x000fe20003800000 */
[----:B------:R-:W-:Y:S02]  /*a870*/  CS2R R10, SRZ ;  /* 0x00000000000a7805 */ /* 0x000fe4000001ff00 */
[----:B------:R-:W-:Y:S02]  /*a880*/  CS2R R14, SRZ ;  /* 0x00000000000e7805 */ /* 0x000fe4000001ff00 */
[----:B------:R-:W-:Y:S02]  /*a890*/  ISETP.GE.AND P0, PT, R55, R62, PT ;  /* 0x0000003e3700720c */ /* 0x000fe40003f06270 */
[----:B------:R-:W-:Y:S02]  /*a8a0*/  CS2R R12, SRZ ;  /* 0x00000000000c7805 */ /* 0x000fe4000001ff00 */
[----:B------:R-:W-:-:S04]  /*a8b0*/  LOP3.LUT R7, R6, 0xfffffffe, RZ, 0xc0, !PT ;  /* 0xfffffffe06077812 */ /* 0x000fc800078ec0ff */
[----:B------:R-:W-:-:S04]  /*a8c0*/  IADD3 R7, R214, -R7, RZ ;  /* 0x80000007d6077210 */ /* 0x000fc80007ffe0ff */
[----:B------:R-:W-:Y:S01]  /*a8d0*/  SHF.L.U32 R55, R7, 0x1f, RZ ;  /* 0x0000001f07377819 */ /* 0x000fe200000006ff */
[----:B------:R-:W-:Y:S06]  /*a8e0*/  @P0 BRA `(.L_x_1624) ;  /* 0x00000000005c0947 */ /* 0x000fec0003800000 */
        /* <DEDUP_REMOVED lines=10> */
[C---:B-1----:R-:W-:Y:S02]  /*a990*/  @!P4 IADD3 R48, P1, R0.reuse, R49, RZ ;  /* 0x000000310030c210 */ /* 0x042fe40007f3e0ff */
[----:B------:R-:W-:Y:S01]  /*a9a0*/  @!P5 IADD3 R4, P3, R0, R7, RZ ;  /* 0x000000070004d210 */ /* 0x000fe20007f7e0ff */
[----:B--2---:R-:W-:-:S02]  /*a9b0*/  @!P5 IMAD.X R51, R3, 0x1, R10, P2 ;  /* 0x000000010333d824 */ /* 0x004fc400010e060a */
[--C-:B------:R-:W-:Y:S01]  /*a9c0*/  @!P4 IMAD.X R49, R5, 0x1, R8.reuse, P1 ;  /* 0x000000010531c824 */ /* 0x100fe200008e0608 */
[----:B------:R-:W-:Y:S01]  /*a9d0*/  CS2R R14, SRZ ;  /* 0x00000000000e7805 */ /* 0x000fe2000001ff00 */
[----:B------:R-:W-:Y:S01]  /*a9e0*/  @!P4 IMAD.X R7, R3, 0x1, R8, P0 ;  /* 0x000000010307c824 */ /* 0x000fe200000e0608 */
[----:B------:R-:W-:Y:S01]  /*a9f0*/  CS2R R8, SRZ ;  /* 0x0000000000087805 */ /* 0x000fe2000001ff00 */
[----:B------:R-:W-:Y:S01]  /*aa00*/  @!P5 IMAD.X R5, R5, 0x1, R10, P3 ;  /* 0x000000010505d824 */ /* 0x000fe200018e060a */
[----:B------:R-:W-:Y:S01]  /*aa10*/  CS2R R10, SRZ ;  /* 0x00000000000a7805 */ /* 0x000fe2000001ff00 */
[----:B------:R0:W5:Y:S04]  /*aa20*/  @!P5 LD.E.64 R12, desc[UR40][R50.64] ;  /* 0x00000028320cd980 */ /* 0x000168000c101b00 */
[----:B------:R0:W5:Y:S04]  /*aa30*/  @!P4 LD.E.64 R14, desc[UR40][R6.64] ;  /* 0x00000028060ec980 */ /* 0x000168000c101b00 */
[----:B------:R0:W5:Y:S04]  /*aa40*/  @!P5 LD.E.64 R10, desc[UR40][R4.64] ;  /* 0x00000028040ad980 */ /* 0x000168000c101b00 */
[----:B------:R0:W5:Y:S02]  /*aa50*/  @!P4 LD.E.64 R8, desc[UR40][R48.64] ;  /* 0x000000283008c980 */ /* 0x000164000c101b00 */
.L_x_1624:
[----:B------:R-:W-:Y:S05]  /*aa60*/  BSYNC B1 ;  /* 0x0000000000017941 */ /* 0x000fea0003800000 */
.L_x_1623:
[----:B------:R-:W4:Y:S01]  /*aa70*/  SYNCS.PHASECHK.TRANS64.TRYWAIT P0, [R2+URZ+0x28800], R55 ;  /* 0x02880037020075a7 */ /* 0x000f22000800017f */
[----:B--2--5:R-:W-:Y:S01]  /*aa80*/  IMAD.MOV.U32 R3, RZ, RZ, R8 ;  /* 0x000000ffff037224 */ /* 0x024fe200078e0008 */
[----:B-1----:R-:W-:Y:S01]  /*aa90*/  VIADDMNMX R0, R62, -R193, 0x80, PT ;  /* 0x000000803e007446 */ /* 0x002fe200038009c1 */
[----:B0--3--:R-:W-:Y:S01]  /*aaa0*/  IMAD.MOV.U32 R4, RZ, RZ, R9 ;  /* 0x000000ffff047224 */ /* 0x009fe200078e0009 */
[----:B------:R-:W-:Y:S01]  /*aab0*/  BSSY B1, `(.L_x_1625) ;  /* 0x000000c000017945 */ /* 0x000fe20003800000 */
[----:B------:R-:W-:Y:S01]  /*aac0*/  IMAD.MOV.U32 R5, RZ, RZ, R14 ;  /* 0x000000ffff057224 */ /* 0x000fe200078e000e */
[----:B------:R-:W-:Y:S01]  /*aad0*/  ISETP.GE.AND P1, PT, R23, R0, PT ;  /* 0x000000001700720c */ /* 0x000fe20003f26270 */
        /* <DEDUP_REMOVED lines=8> */
[----:B----4-:R-:W-:Y:S06]  /*ab60*/  @!P0 BRA `(.L_x_1626) ;  /* 0x000001e400d48947 */ /* 0x010fec0003800000 */
.L_x_1968:
[----:B------:R-:W-:Y:S05]  /*ab70*/  BSYNC B1 ;  /* 0x0000000000017941 */ /* 0x000fea0003800000 */
.L_x_1625:
[----:B------:R-:W-:Y:S01]  /*ab80*/  BSSY B1, `(.L_x_1627) ;  /* 0x000005e000017945 */ /* 0x000fe20003800000 */
[----:B------:R-:W-:-:S03]  /*ab90*/  PRMT R48, R4, 0x5410, R5 ;  /* 0x0000541004307816 */ /* 0x000fc60000000005 */
[----:B------:R-:W-:Y:S05]  /*aba0*/  @P1 BRA `(.L_x_1628) ;  /* 0x00000004006c1947 */ /* 0x000fea0003800000 */
[----:B------:R-:W1:Y:S01]  /*abb0*/  LDC R4, c[0x0][0x3f4] ;  /* 0x0000fd00ff047b82 */ /* 0x000e620000000800 */
[----:B------:R-:W-:Y:S01]  /*abc0*/  BSSY B2, `(.L_x_1629) ;  /* 0x000002e000027945 */ /* 0x000fe20003800000 */
[-C--:B-1----:R-:W-:Y:S02]  /*abd0*/  ISETP.GE.AND P0, PT, R18, R4.reuse, PT ;  /* 0x000000041200720c */ /* 0x082fe40003f06270 */
[----:B------:R-:W-:-:S11]  /*abe0*/  ISETP.GE.AND P1, PT, R185, R4, PT ;  /* 0x00000004b900720c */ /* 0x000fd60003f26270 */
[----:B------:R-:W-:Y:S05]  /*abf0*/  @P0 BRA `(.L_x_1630) ;  /* 0x0000000000a80947 */ /* 0x000fea0003800000 */
[----:B------:R-:W1:Y:S01]  /*ac00*/  LDS.128 R4, [R205] ;  /* 0x00000000cd047984 */ /* 0x000e620000000c00 */
[----:B------:R-:W-:Y:S01]  /*ac10*/  SHF.R.U32.HI R64, RZ, 0x10, R47 ;  /* 0x00000010ff407819 */ /* 0x000fe2000001162f */
[--C-:B------:R-:W-:Y:S01]  /*ac20*/  HADD2.F32 R51, -RZ, R65.reuse.H1_H1 ;  /* 0x30000041ff337230 */ /* 0x100fe20000004100 */
[----:B0-----:R-:W-:Y:S01]  /*ac30*/  SHF.R.U32.HI R55, RZ, 0x10, R45 ;  /* 0x00000010ff377819 */ /* 0x001fe2000001162d */
[----:B------:R-:W-:Y:S01]  /*ac40*/  HADD2.F32 R62, -RZ, R65.H0_H0 ;  /* 0x20000041ff3e7230 */ /* 0x000fe20000004100 */
[----:B------:R-:W-:Y:S01]  /*ac50*/  SHF.R.U64 R67, R46, 0x10, R47 ;  /* 0x000000102e437819 */ /* 0x000fe2000000122f */
[----:B------:R-:W-:Y:S01]  /*ac60*/  HADD2.F32 R64, -RZ, R64.H0_H0 ;  /* 0x20000040ff407230 */ /* 0x000fe20000004100 */
[----:B------:R-:W-:Y:S01]  /*ac70*/  SHF.R.U64 R69, R44, 0x10, R45 ;  /* 0x000000102c457819 */ /* 0x000fe2000000122d */
[----:B------:R-:W-:Y:S02]  /*ac80*/  HADD2.F32 R55, -RZ, R55.H0_H0 ;  /* 0x20000037ff377230 */ /* 0x000fe40000004100 */
[----:B-1----:R-:W-:-:S02]  /*ac90*/  HADD2.F32 R47, -RZ, R7.H1_H1 ;  /* 0x30000007ff2f7230 */ /* 0x002fc40000004100 */
[----:B------:R-:W-:Y:S02]  /*aca0*/  HADD2.F32 R46, -RZ, R7.H0_H0 ;  /* 0x20000007ff2e7230 */ /* 0x000fe40000004100 */
[--C-:B------:R-:W-:Y:S02]  /*acb0*/  HADD2.F32 R7, -RZ, R4.reuse.H0_H0 ;  /* 0x20000004ff077230 */ /* 0x100fe40000004100 */
[C---:B------:R-:W-:Y:S01]  /*acc0*/  FMUL.FTZ R65, R47.reuse, R64 ;  /* 0x000000402f417220 */ /* 0x040fe20000410000 */
[----:B------:R-:W-:Y:S02]  /*acd0*/  HADD2.F32 R4, -RZ, R4.H1_H1 ;  /* 0x30000004ff047230 */ /* 0x000fe40000004100 */
[-C--:B------:R-:W-:Y:S01]  /*ace0*/  FMUL.FTZ R47, R47, R55.reuse ;  /* 0x000000372f2f7220 */ /* 0x080fe20000410000 */
[--C-:B------:R-:W-:Y:S02]  /*acf0*/  HADD2.F32 R44, -RZ, R6.reuse.H0_H0 ;  /* 0x20000006ff2c7230 */ /* 0x100fe40000004100 */
[----:B------:R-:W-:Y:S01]  /*ad00*/  FFMA.FTZ R65, R46, R55, -R65 ;  /* 0x000000372e417223 */ /* 0x000fe20000010841 */
[----:B------:R-:W-:-:S02]  /*ad10*/  HADD2.F32 R45, -RZ, R6.H1_H1 ;  /* 0x30000006ff2d7230 */ /* 0x000fc40000004100 */
[----:B------:R-:W-:Y:S01]  /*ad20*/  FFMA.FTZ R68, R46, R64, R47 ;  /* 0x000000402e447223 */ /* 0x000fe2000001002f */
[CC--:B------:R-:W-:Y:S01]  /*ad30*/  FMUL.FTZ R66, R4.reuse, R62.reuse ;  /* 0x0000003e04427220 */ /* 0x0c0fe20000410000 */
[----:B------:R-:W-:Y:S02]  /*ad40*/  HADD2.F32 R47, -RZ, R63.H0_H0 ;  /* 0x2000003fff2f7230 */ /* 0x000fe40000004100 */
[-C--:B------:R-:W-:Y:S01]  /*ad50*/  FMUL.FTZ R64, R4, R51.reuse ;  /* 0x0000003304407220 */ /* 0x080fe20000410000 */
[----:B------:R-:W-:Y:S02]  /*ad60*/  HADD2.F32 R6, -RZ, R5.H0_H0 ;  /* 0x20000005ff067230 */ /* 0x000fe40000004100 */
[C---:B------:R-:W-:Y:S01]  /*ad70*/  FFMA.FTZ R66, R7.reuse, R51, -R66 ;  /* 0x0000003307427223 */ /* 0x040fe20000010842 */
[----:B------:R-:W-:Y:S02]  /*ad80*/  HADD2.F32 R63, -RZ, R63.H1_H1 ;  /* 0x3000003fff3f7230 */ /* 0x000fe40000004100 */
[----:B------:R-:W-:Y:S01]  /*ad90*/  FFMA.FTZ R51, R7, R62, R64 ;  /* 0x0000003e07337223 */ /* 0x000fe20000010040 */
[----:B------:R-:W-:-:S02]  /*ada0*/  HADD2.F32 R5, -RZ, R5.H1_H1 ;  /* 0x30000005ff057230 */ /* 0x000fc40000004100 */
[C---:B------:R-:W-:Y:S01]  /*adb0*/  FMUL.FTZ R55, R45.reuse, R47 ;  /* 0x0000002f2d377220 */ /* 0x040fe20000410000 */
[----:B------:R-:W-:Y:S02]  /*adc0*/  HADD2.F32 R46, -RZ, R67.H0_H0 ;  /* 0x20000043ff2e7230 */ /* 0x000fe40000004100 */
[-C--:B------:R-:W-:Y:S01]  /*add0*/  FMUL.FTZ R62, R45, R63.reuse ;  /* 0x0000003f2d3e7220 */ /* 0x080fe20000410000 */
[----:B------:R-:W-:Y:S02]  /*ade0*/  HADD2.F32 R4, -RZ, R69.H0_H0 ;  /* 0x20000045ff047230 */ /* 0x000fe40000004100 */
[C---:B------:R-:W-:Y:S01]  /*adf0*/  FFMA.FTZ R55, R44.reuse, R63, -R55 ;  /* 0x0000003f2c377223 */ /* 0x040fe20000010837 */
[C---:B------:R-:W-:Y:S01]  /*ae00*/  FMUL.FTZ R7, R5.reuse, R46 ;  /* 0x0000002e05077220 */ /* 0x040fe20000410000 */
[----:B------:R-:W-:Y:S01]  /*ae10*/  FFMA.FTZ R62, R44, R47, R62 ;  /* 0x0000002f2c3e7223 */ /* 0x000fe2000001003e */
[-C--:B------:R-:W-:Y:S02]  /*ae20*/  FMUL.FTZ R45, R5, R4.reuse ;  /* 0x00000004052d7220 */ /* 0x080fe40000410000 */
[----:B------:R-:W-:Y:S01]  /*ae30*/  FFMA.FTZ R5, R6, R4, -R7 ;  /* 0x0000000406057223 */ /* 0x000fe20000010807 */
[----:B------:R-:W-:Y:S01]  /*ae40*/  F2FP.F16.F32.PACK_AB R7, R68, R65 ;  /* 0x000000414407723e */ /* 0x000fe200000000ff */
[----:B------:R-:W-:Y:S01]  /*ae50*/  FFMA.FTZ R46, R6, R46, R45 ;  /* 0x0000002e062e7223 */ /* 0x000fe2000001002d */
[----:B------:R-:W-:-:S02]  /*ae60*/  F2FP.F16.F32.PACK_AB R6, R62, R55 ;  /* 0x000000373e06723e */ /* 0x000fc400000000ff */
[----:B------:R-:W-:Y:S02]  /*ae70*/  F2FP.F16.F32.PACK_AB R4, R51, R66 ;  /* 0x000000423304723e */ /* 0x000fe400000000ff */
[----:B------:R-:W-:-:S05]  /*ae80*/  F2FP.F16.F32.PACK_AB R5, R46, R5 ;  /* 0x000000052e05723e */ /* 0x000fca00000000ff */
[----:B------:R1:W-:Y:S02]  /*ae90*/  STS.128 [R205], R4 ;  /* 0x00000004cd007388 */ /* 0x0003e40000000c00 */
.L_x_1630:
[----:B------:R-:W-:Y:S05]  /*aea0*/  BSYNC B2 ;  /* 0x0000000000027941 */ /* 0x000fea0003800000 */
.L_x_1629:
[----:B------:R-:W-:Y:S05]  /*aeb0*/  @P1 BRA `(.L_x_1628) ;  /* 0x0000000000a81947 */ /* 0x000fea0003800000 */
[----:B-1----:R-:W1:Y:S01]  /*aec0*/  LDS.128 R4, [R205+0x4000] ;  /* 0x00400000cd047984 */ /* 0x002e620000000c00 */
[----:B------:R-:W-:Y:S01]  /*aed0*/  SHF.R.U32.HI R46, RZ, 0x10, R41 ;  /* 0x00000010ff2e7819 */ /* 0x000fe20000011629 */
[--C-:B------:R-:W-:Y:S01]  /*aee0*/  HADD2.F32 R44, -RZ, R61.reuse.H1_H1 ;  /* 0x3000003dff2c7230 */ /* 0x100fe20000004100 */
[--C-:B------:R-:W-:Y:S01]  /*aef0*/  SHF.R.U32.HI R45, RZ, 0x10, R43.reuse ;  /* 0x00000010ff2d7819 */ /* 0x100fe2000001162b */
[----:B------:R-:W-:Y:S01]  /*af00*/  HADD2.F32 R61, -RZ, R61.H0_H0 ;  /* 0x2000003dff3d7230 */ /* 0x000fe20000004100 */
[----:B0-----:R-:W-:Y:S01]  /*af10*/  SHF.R.U64 R55, R42, 0x10, R43 ;  /* 0x000000102a377819 */ /* 0x001fe2000000122b */
[----:B------:R-:W-:Y:S01]  /*af20*/  HADD2.F32 R46, -RZ, R46.H0_H0 ;  /* 0x2000002eff2e7230 */ /* 0x000fe20000004100 */
[----:B------:R-:W-:Y:S01]  /*af30*/  SHF.R.U64 R51, R40, 0x10, R41 ;  /* 0x0000001028337819 */ /* 0x000fe20000001229 */
[----:B------:R-:W-:Y:S02]  /*af40*/  HADD2.F32 R45, -RZ, R45.H0_H0 ;  /* 0x2000002dff2d7230 */ /* 0x000fe40000004100 */
[----:B-1----:R-:W-:-:S02]  /*af50*/  HADD2.F32 R43, -RZ, R7.H1_H1 ;  /* 0x30000007ff2b7230 */ /* 0x002fc40000004100 */
[----:B------:R-:W-:Y:S02]  /*af60*/  HADD2.F32 R42, -RZ, R7.H0_H0 ;  /* 0x20000007ff2a7230 */ /* 0x000fe40000004100 */
[--C-:B------:R-:W-:Y:S02]  /*af70*/  HADD2.F32 R7, -RZ, R4.reuse.H0_H0 ;  /* 0x20000004ff077230 */ /* 0x100fe40000004100 */
[CC--:B------:R-:W-:Y:S01]  /*af80*/  FMUL.FTZ R47, R43.reuse, R46.reuse ;  /* 0x0000002e2b2f7220 */ /* 0x0c0fe20000410000 */
[----:B------:R-:W-:Y:S01]  /*af90*/  FMUL.FTZ R43, R43, R45 ;  /* 0x0000002d2b2b7220 */ /* 0x000fe20000410000 */
[----:B------:R-:W-:Y:S02]  /*afa0*/  HADD2.F32 R4, -RZ, R4.H1_H1 ;  /* 0x30000004ff047230 */ /* 0x000fe40000004100 */
[--C-:B------:R-:W-:Y:S02]  /*afb0*/  HADD2.F32 R40, -RZ, R6.reuse.H0_H0 ;  /* 0x20000006ff287230 */ /* 0x100fe40000004100 */
[----:B------:R-:W-:Y:S01]  /*afc0*/  FFMA.FTZ R64, R42, R46, R43 ;  /* 0x0000002e2a407223 */ /* 0x000fe2000001002b */
[----:B------:R-:W-:-:S02]  /*afd0*/  HADD2.F32 R41, -RZ, R6.H1_H1 ;  /* 0x30000006ff297230 */ /* 0x000fc40000004100 */
[----:B------:R-:W-:Y:S01]  /*afe0*/  FMUL.FTZ R62, R4, R61 ;  /* 0x0000003d043e7220 */ /* 0x000fe20000410000 */
[--C-:B------:R-:W-:Y:S02]  /*aff0*/  HADD2.F32 R43, -RZ, R60.reuse.H1_H1 ;  /* 0x3000003cff2b7230 */ /* 0x100fe40000004100 */
[----:B------:R-:W-:Y:S01]  /*b000*/  FFMA.FTZ R47, R42, R45, -R47 ;  /* 0x0000002d2a2f7223 */ /* 0x000fe2000001082f */
[--C-:B------:R-:W-:Y:S02]  /*b010*/  HADD2.F32 R6, -RZ, R5.reuse.H0_H0 ;  /* 0x20000005ff067230 */ /* 0x100fe40000004100 */
[-C--:B------:R-:W-:Y:S01]  /*b020*/  FMUL.FTZ R46, R4, R44.reuse ;  /* 0x0000002c042e7220 */ /* 0x080fe20000410000 */
[----:B------:R-:W-:Y:S02]  /*b030*/  HADD2.F32 R60, -RZ, R60.H0_H0 ;  /* 0x2000003cff3c7230 */ /* 0x000fe40000004100 */
[----:B------:R-:W-:Y:S01]  /*b040*/  FFMA.FTZ R62, R7, R44, -R62 ;  /* 0x0000002c073e7223 */ /* 0x000fe2000001083e */
[----:B------:R-:W-:-:S02]  /*b050*/  HADD2.F32 R5, -RZ, R5.H1_H1 ;  /* 0x30000005ff057230 */ /* 0x000fc40000004100 */
[----:B------:R-:W-:Y:S01]  /*b060*/  FFMA.FTZ R61, R7, R61, R46 ;  /* 0x0000003d073d7223 */ /* 0x000fe2000001002e */
[----:B------:R-:W-:Y:S02]  /*b070*/  HADD2.F32 R42, -RZ, R51.H0_H0 ;  /* 0x20000033ff2a7230 */ /* 0x000fe40000004100 */
[CC--:B------:R-:W-:Y:S01]  /*b080*/  FMUL.FTZ R45, R41.reuse, R43.reuse ;  /* 0x0000002b292d7220 */ /* 0x0c0fe20000410000 */
[----:B------:R-:W-:Y:S02]  /*b090*/  HADD2.F32 R4, -RZ, R55.H0_H0 ;  /* 0x20000037ff047230 */ /* 0x000fe40000004100 */
[----:B------:R-:W-:Y:S01]  /*b0a0*/  FMUL.FTZ R44, R41, R60 ;  /* 0x0000003c292c7220 */ /* 0x000fe20000410000 */
[C---:B------:R-:W-:Y:S01]  /*b0b0*/  FMUL.FTZ R7, R5.reuse, R42 ;  /* 0x0000002a05077220 */ /* 0x040fe20000410000 */
[C---:B------:R-:W-:Y:S01]  /*b0c0*/  FFMA.FTZ R45, R40.reuse, R60, -R45 ;  /* 0x0000003c282d7223 */ /* 0x040fe2000001082d */
[-C--:B------:R-:W-:Y:S01]  /*b0d0*/  FMUL.FTZ R41, R5, R4.reuse ;  /* 0x0000000405297220 */ /* 0x080fe20000410000 */
[----:B------:R-:W-:Y:S01]  /*b0e0*/  FFMA.FTZ R44, R40, R43, R44 ;  /* 0x0000002b282c7223 */ /* 0x000fe2000001002c */
[----:B------:R-:W-:Y:S01]  /*b0f0*/  FFMA.FTZ R5, R6, R4, -R7 ;  /* 0x0000000406057223 */ /* 0x000fe20000010807 */
[----:B------:R-:W-:Y:S01]  /*b100*/  F2FP.F16.F32.PACK_AB R7, R64, R47 ;  /* 0x0000002f4007723e */ /* 0x000fe200000000ff */
[----:B------:R-:W-:Y:S01]  /*b110*/  FFMA.FTZ R42, R6, R42, R41 ;  /* 0x0000002a062a7223 */ /* 0x000fe20000010029 */
[----:B------:R-:W-:-:S02]  /*b120*/  F2FP.F16.F32.PACK_AB R4, R61, R62 ;  /* 0x0000003e3d04723e */ /* 0x000fc400000000ff */
[----:B------:R-:W-:Y:S02]  /*b130*/  F2FP.F16.F32.PACK_AB R6, R44, R45 ;  /* 0x0000002d2c06723e */ /* 0x000fe400000000ff */
[----:B------:R-:W-:-:S05]  /*b140*/  F2FP.F16.F32.PACK_AB R5, R42, R5 ;  /* 0x000000052a05723e */ /* 0x000fca00000000ff */
[----:B------:R2:W-:Y:S02]  /*b150*/  STS.128 [R205+0x4000], R4 ;  /* 0x00400004cd007388 */ /* 0x0005e40000000c00 */
.L_x_1628:
[----:B------:R-:W-:Y:S05]  /*b160*/  BSYNC B1 ;  /* 0x0000000000017941 */ /* 0x000fea0003800000 */
.L_x_1627:
[----:B------:R-:W-:Y:S01]  /*b170*/  ISETP.GE.AND P0, PT, R213, R0, PT ;  /* 0x00000000d500720c */ /* 0x000fe20003f06270 */
[----:B------:R-:W-:-:S12]  /*b180*/  BSSY B1, `(.L_x_1631) ;  /* 0x000005d000017945 */ /* 0x000fd80003800000 */
[----:B------:R-:W-:Y:S05]  /*b190*/  @P0 BRA `(.L_x_1632) ;  /* 0x00000004006c0947 */ /* 0x000fea0003800000 */
[----:B-12---:R-:W1:Y:S01]  /*b1a0*/  LDC R4, c[0x0][0x3f4] ;  /* 0x0000fd00ff047b82 */ /* 0x006e620000000800 */
[----:B------:R-:W-:Y:S01]  /*b1b0*/  BSSY B2, `(.L_x_1633) ;  /* 0x000002e000027945 */ /* 0x000fe20003800000 */
[-C--:B-1----:R-:W-:Y:S02]  /*b1c0*/  ISETP.GE.AND P0, PT, R18, R4.reuse, PT ;  /* 0x000000041200720c */ /* 0x082fe40003f06270 */
[----:B------:R-:W-:-:S11]  /*b1d0*/  ISETP.GE.AND P1, PT, R185, R4, PT ;  /* 0x00000004b900720c */ /* 0x000fd60003f26270 */
[----:B------:R-:W-:Y:S05]  /*b1e0*/  @P0 BRA `(.L_x_1634) ;  /* 0x0000000000a80947 */ /* 0x000fea0003800000 */
[----:B------:R-:W1:Y:S01]  /*b1f0*/  LDS.128 R4, [R205+0x1000] ;  /* 0x00100000cd047984 */ /* 0x000e620000000c00 */
[----:B------:R-:W-:Y:S01]  /*b200*/  SHF.R.U32.HI R41, RZ, 0x10, R39 ;  /* 0x00000010ff297819 */ /* 0x000fe20000011627 */
[----:B------:R-:W-:Y:S01]  /*b210*/  HADD2.F32 R40, -RZ, R59.H0_H0 ;  /* 0x2000003bff287230 */ /* 0x000fe20000004100 */
[----:B------:R-:W-:Y:S01]  /*b220*/  SHF.R.U32.HI R43, RZ, 0x10, R35 ;  /* 0x00000010ff2b7819 */ /* 0x000fe20000011623 */
[--C-:B------:R-:W-:Y:S01]  /*b230*/  HADD2.F32 R42, -RZ, R58.reuse.H0_H0 ;  /* 0x2000003aff2a7230 */ /* 0x100fe20000004100 */
[----:B------:R-:W-:Y:S01]  /*b240*/  SHF.R.U64 R51, R38, 0x10, R39 ;  /* 0x0000001026337819 */ /* 0x000fe20000001227 */
[----:B------:R-:W-:Y:S01]  /*b250*/  HADD2.F32 R41, -RZ, R41.H0_H0 ;  /* 0x20000029ff297230 */ /* 0x000fe20000004100 */
[----:B------:R-:W-:Y:S01]  /*b260*/  SHF.R.U64 R47, R34, 0x10, R35 ;  /* 0x00000010222f7819 */ /* 0x000fe20000001223 */
[----:B------:R-:W-:Y:S02]  /*b270*/  HADD2.F32 R43, -RZ, R43.H0_H0 ;  /* 0x2000002bff2b7230 */ /* 0x000fe40000004100 */
[----:B------:R-:W-:-:S02]  /*b280*/  HADD2.F32 R58, -RZ, R58.H1_H1 ;  /* 0x3000003aff3a7230 */ /* 0x000fc40000004100 */
[----:B------:R-:W-:Y:S02]  /*b290*/  HADD2.F32 R59, -RZ, R59.H1_H1 ;  /* 0x3000003bff3b7230 */ /* 0x000fe40000004100 */
[--C-:B-1----:R-:W-:Y:S02]  /*b2a0*/  HADD2.F32 R39, -RZ, R7.reuse.H1_H1 ;  /* 0x30000007ff277230 */ /* 0x102fe40000004100 */
[----:B------:R-:W-:Y:S02]  /*b2b0*/  HADD2.F32 R38, -RZ, R7.H0_H0 ;  /* 0x20000007ff267230 */ /* 0x000fe40000004100 */
[--C-:B------:R-:W-:Y:S02]  /*b2c0*/  HADD2.F32 R7, -RZ, R4.reuse.H0_H0 ;  /* 0x20000004ff077230 */ /* 0x100fe40000004100 */
[C---:B------:R-:W-:Y:S01]  /*b2d0*/  FMUL.FTZ R46, R39.reuse, R41 ;  /* 0x00000029272e7220 */ /* 0x040fe20000410000 */
[----:B------:R-:W-:Y:S02]  /*b2e0*/  HADD2.F32 R4, -RZ, R4.H1_H1 ;  /* 0x30000004ff047230 */ /* 0x000fe40000004100 */
[----:B------:R-:W-:Y:S01]  /*b2f0*/  FMUL.FTZ R45, R39, R43 ;  /* 0x0000002b272d7220 */ /* 0x000fe20000410000 */
[----:B------:R-:W-:-:S02]  /*b300*/  HADD2.F32 R34, -RZ, R6.H0_H0 ;  /* 0x20000006ff227230 */ /* 0x000fc40000004100 */
[----:B------:R-:W-:Y:S01]  /*b310*/  FFMA.FTZ R60, R38, R43, R46 ;  /* 0x0000002b263c7223 */ /* 0x000fe2000001002e */
[----:B------:R-:W-:Y:S02]  /*b320*/  HADD2.F32 R35, -RZ, R6.H1_H1 ;  /* 0x30000006ff237230 */ /* 0x000fe40000004100 */
[----:B------:R-:W-:Y:S01]  /*b330*/  FMUL.FTZ R44, R4, R42 ;  /* 0x0000002a042c7220 */ /* 0x000fe20000410000 */
[--C-:B------:R-:W-:Y:S02]  /*b340*/  HADD2.F32 R6, -RZ, R5.reuse.H0_H0 ;  /* 0x20000005ff067230 */ /* 0x100fe40000004100 */
[----:B------:R-:W-:Y:S01]  /*b350*/  FFMA.FTZ R45, R38, R41, -R45 ;  /* 0x00000029262d7223 */ /* 0x000fe2000001082d */
[-C--:B------:R-:W-:Y:S01]  /*b360*/  FMUL.FTZ R46, R4, R40.reuse ;  /* 0x00000028042e7220 */ /* 0x080fe20000410000 */
[----:B------:R-:W-:Y:S02]  /*b370*/  HADD2.F32 R5, -RZ, R5.H1_H1 ;  /* 0x30000005ff057230 */ /* 0x000fe40000004100 */
[----:B------:R-:W-:Y:S01]  /*b380*/  FFMA.FTZ R44, R7, R40, -R44 ;  /* 0x00000028072c7223 */ /* 0x000fe2000001082c */
[----:B------:R-:W-:-:S02]  /*b390*/  HADD2.F32 R38, -RZ, R47.H0_H0 ;  /* 0x2000002fff267230 */ /* 0x000fc40000004100 */
[----:B------:R-:W-:Y:S01]  /*b3a0*/  FFMA.FTZ R39, R7, R42, R46 ;  /* 0x0000002a07277223 */ /* 0x000fe2000001002e */
[----:B------:R-:W-:Y:S02]  /*b3b0*/  HADD2.F32 R4, -RZ, R51.H0_H0 ;  /* 0x20000033ff047230 */ /* 0x000fe40000004100 */
[C---:B------:R-:W-:Y:S01]  /*b3c0*/  FMUL.FTZ R41, R35.reuse, R58 ;  /* 0x0000003a23297220 */ /* 0x040fe20000410000 */
[-C--:B------:R-:W-:Y:S01]  /*b3d0*/  FMUL.FTZ R43, R35, R59.reuse ;  /* 0x0000003b232b7220 */ /* 0x080fe20000410000 */
[C---:B------:R-:W-:Y:S01]  /*b3e0*/  FMUL.FTZ R7, R5.reuse, R38 ;  /* 0x0000002605077220 */ /* 0x040fe20000410000 */
[----:B------:R-:W-:Y:S01]  /*b3f0*/  FMUL.FTZ R35, R5, R4 ;  /* 0x0000000405237220 */ /* 0x000fe20000410000 */
[C---:B------:R-:W-:Y:S01]  /*b400*/  FFMA.FTZ R41, R34.reuse, R59, -R41 ;  /* 0x0000003b22297223 */ /* 0x040fe20000010829 */
[----:B------:R-:W-:Y:S01]  /*b410*/  FFMA.FTZ R34, R34, R58, R43 ;  /* 0x0000003a22227223 */ /* 0x000fe2000001002b */
[C---:B------:R-:W-:Y:S01]  /*b420*/  FFMA.FTZ R5, R6.reuse, R4, -R7 ;  /* 0x0000000406057223 */ /* 0x040fe20000010807 */
[----:B------:R-:W-:Y:S01]  /*b430*/  FFMA.FTZ R38, R6, R38, R35 ;  /* 0x0000002606267223 */ /* 0x000fe20000010023 */
[----:B------:R-:W-:-:S02]  /*b440*/  F2FP.F16.F32.PACK_AB R7, R60, R45 ;  /* 0x0000002d3c07723e */ /* 0x000fc400000000ff */
[----:B------:R-:W-:Y:S02]  /*b450*/  F2FP.F16.F32.PACK_AB R6, R34, R41 ;  /* 0x000000292206723e */ /* 0x000fe400000000ff */
[----:B------:R-:W-:Y:S02]  /*b460*/  F2FP.F16.F32.PACK_AB R4, R39, R44 ;  /* 0x0000002c2704723e */ /* 0x000fe400000000ff */
[----:B------:R-:W-:-:S05]  /*b470*/  F2FP.F16.F32.PACK_AB R5, R38, R5 ;  /* 0x000000052605723e */ /* 0x000fca00000000ff */
[----:B------:R1:W-:Y:S02]  /*b480*/  STS.128 [R205+0x1000], R4 ;  /* 0x00100004cd007388 */ /* 0x0003e40000000c00 */
.L_x_1634:
[----:B------:R-:W-:Y:S05]  /*b490*/  BSYNC B2 ;  /* 0x0000000000027941 */ /* 0x000fea0003800000 */
.L_x_1633:
[----:B------:R-:W-:Y:S05]  /*b4a0*/  @P1 BRA `(.L_x_1632) ;  /* 0x0000000000a81947 */ /* 0x000fea0003800000 */
[----:B-1----:R-:W1:Y:S01]  /*b4b0*/  LDS.128 R4, [R205+0x5000] ;  /* 0x00500000cd047984 */ /* 0x002e620000000c00 */
[----:B------:R-:W-:Y:S01]  /*b4c0*/  SHF.R.U32.HI R35, RZ, 0x10, R33 ;  /* 0x00000010ff237819 */ /* 0x000fe20000011621 */
[----:B------:R-:W-:Y:S01]  /*b4d0*/  HADD2.F32 R34, -RZ, R54.H0_H0 ;  /* 0x20000036ff227230 */ /* 0x000fe20000004100 */
[----:B------:R-:W-:Y:S01]  /*b4e0*/  SHF.R.U32.HI R39, RZ, 0x10, R31 ;  /* 0x00000010ff277819 */ /* 0x000fe2000001161f */
[----:B------:R-:W-:Y:S01]  /*b4f0*/  HADD2.F32 R38, -RZ, R53.H0_H0 ;  /* 0x20000035ff267230 */ /* 0x000fe20000004100 */
        /* <DEDUP_REMOVED lines=24> */
[CC--:B------:R-:W-:Y:S01]  /*b680*/  FMUL.FTZ R35, R31.reuse, R53.reuse ;  /* 0x000000351f237220 */ /* 0x0c0fe20000410000 */
[----:B------:R-:W-:Y:S01]  /*b690*/  FMUL.FTZ R34, R31, R54 ;  /* 0x000000361f227220 */ /* 0x000fe20000410000 */
        /* <DEDUP_REMOVED lines=11> */
.L_x_1632:
[----:B------:R-:W-:Y:S05]  /*b750*/  BSYNC B1 ;  /* 0x0000000000017941 */ /* 0x000fea0003800000 */
.L_x_1631:
[----:B------:R-:W-:Y:S01]  /*b760*/  ISETP.GE.AND P0, PT, R212, R0, PT ;  /* 0x00000000d400720c */ /* 0x000fe20003f06270 */
[----:B------:R-:W-:-:S12]  /*b770*/  BSSY B1, `(.L_x_1635) ;  /* 0x000005d000017945 */ /* 0x000fd80003800000 */
[----:B------:R-:W-:Y:S05]  /*b780*/  @P0 BRA `(.L_x_1636) ;  /* 0x00000004006c0947 */ /* 0x000fea0003800000 */
[----:B-123--:R-:W1:Y:S01]  /*b790*/  LDC R4, c[0x0][0x3f4] ;  /* 0x0000fd00ff047b82 */ /* 0x00ee620000000800 */
        /* <DEDUP_REMOVED lines=46> */
.L_x_1638:
[----:B------:R-:W-:Y:S05]  /*ba80*/  BSYNC B2 ;  /* 0x0000000000027941 */ /* 0x000fea0003800000 */
.L_x_1637:
[----:B------:R-:W-:Y:S05]  /*ba90*/  @P1 BRA `(.L_x_1636) ;  /* 0x0000000000a81947 */ /* 0x000fea0003800000 */
[----:B-1----:R-:W1:Y:S01]  /*baa0*/  LDS.128 R4, [R205+0x6000] ;  /* 0x00600000cd047984 */ /* 0x002e620000000c00 */
[----:B------:R-:W-:Y:S01]  /*bab0*/  SHF.R.U32.HI R27, RZ, 0x10, R21 ;  /* 0x00000010ff1b7819 */ /* 0x000fe20000011615 */
[----:B------:R-:W-:Y:S01]  /*bac0*/  HADD2.F32 R26, -RZ, R52.H0_H0 ;  /* 0x20000034ff1a7230 */ /* 0x000fe20000004100 */
[--C-:B------:R-:W-:Y:S01]  /*bad0*/  SHF.R.U32.HI R29, RZ, 0x10, R25.reuse ;  /* 0x00000010ff1d7819 */ /* 0x100fe20000011619 */
        /* <DEDUP_REMOVED lines=38> */
.L_x_1636:
[----:B------:R-:W-:Y:S05]  /*bd40*/  BSYNC B1 ;  /* 0x0000000000017941 */ /* 0x000fea0003800000 */
.L_x_1635:
[----:B------:R-:W-:-:S13]  /*bd50*/  ISETP.GE.AND P0, PT, R211, R0, PT ;  /* 0x00000000d300720c */ /* 0x000fda0003f06270 */
[----:B------:R-:W-:Y:S05]  /*bd60*/  @P0 BRA `(.L_x_1639) ;  /* 0x0000002800b40947 */ /* 0x000fea0003800000 */
[----:B------:R-:W5:Y:S01]  /*bd70*/  LDC R0, c[0x0][0x3f4] ;  /* 0x0000fd00ff007b82 */ /* 0x000f620000000800 */
[----:B------:R-:W-:Y:S01]  /*bd80*/  BSSY B1, `(.L_x_1640) ;  /* 0x000002e000017945 */ /* 0x000fe20003800000 */
[-C--:B-----5:R-:W-:Y:S02]  /*bd90*/  ISETP.GE.AND P0, PT, R18, R0.reuse, PT ;  /* 0x000000001200720c */ /* 0x0a0fe40003f06270 */
[----:B------:R-:W-:-:S11]  /*bda0*/  ISETP.GE.AND P1, PT, R185, R0, PT ;  /* 0x00000000b900720c */ /* 0x000fd60003f26270 */
[----:B------:R-:W-:Y:S05]  /*bdb0*/  @P0 BRA `(.L_x_1641) ;  /* 0x0000000000a80947 */ /* 0x000fea0003800000 */
[----:B-1234-:R-:W1:Y:S01]  /*bdc0*/  LDS.128 R4, [R205+0x3000] ;  /* 0x00300000cd047984 */ /* 0x01ee620000000c00 */
[----:B------:R-:W-:Y:S01]  /*bdd0*/  SHF.R.U32.HI R20, RZ, 0x10, R15 ;  /* 0x00000010ff147819 */ /* 0x000fe2000001160f */
[--C-:B------:R-:W-:Y:S01]  /*bde0*/  HADD2.F32 R21, -RZ, R49.reuse.H0_H0 ;  /* 0x20000031ff157230 */ /* 0x100fe20000004100 */
[----:B------:R-:W-:Y:S01]  /*bdf0*/  SHF.R.U32.HI R24, RZ, 0x10, R9 ;  /* 0x00000010ff187819 */ /* 0x000fe20000011609 */
[----:B------:R-:W-:Y:S01]  /*be00*/  HADD2.F32 R49, -RZ, R49.H1_H1 ;  /* 0x30000031ff317230 */ /* 0x000fe20000004100 */
[----:B------:R-:W-:Y:S01]  /*be10*/  SHF.R.U64 R30, R14, 0x10, R15 ;  /* 0x000000100e1e7819 */ /* 0x000fe2000000120f */
[----:B------:R-:W-:Y:S01]  /*be20*/  HADD2.F32 R20, -RZ, R20.H0_H0 ;  /* 0x20000014ff147230 */ /* 0x000fe20000004100 */
[----:B------:R-:W-:Y:S01]  /*be30*/  SHF.R.U64 R28, R8, 0x10, R9 ;  /* 0x00000010081c7819 */ /* 0x000fe20000001209 */
[----:B------:R-:W-:Y:S02]  /*be40*/  HADD2.F32 R24, -RZ, R24.H0_H0 ;  /* 0x20000018ff187230 */ /* 0x000fe40000004100 */
[----:B------:R-:W-:-:S02]  /*be50*/  HADD2.F32 R15, -RZ, R50.H0_H0 ;  /* 0x20000032ff0f7230 */ /* 0x000fc40000004100 */
        /* <DEDUP_REMOVED lines=8> */
[C---:B------:R-:W-:Y:S01]  /*bee0*/  FFMA.FTZ R29, R9.reuse, R24, R27 ;  /* 0x00000018091d7223 */ /* 0x040fe2000001001b */
[----:B------:R-:W-:Y:S02]  /*bef0*/  HADD2.F32 R8, -RZ, R6.H1_H1 ;  /* 0x30000006ff087230 */ /* 0x000fe40000004100 */
[C---:B------:R-:W-:Y:S01]  /*bf00*/  FMUL.FTZ R25, R4.reuse, R21 ;  /* 0x0000001504197220 */ /* 0x040fe20000410000 */
[--C-:B------:R-:W-:Y:S02]  /*bf10*/  HADD2.F32 R6, -RZ, R5.reuse.H0_H0 ;  /* 0x20000005ff067230 */ /* 0x100fe40000004100 */
[----:B------:R-:W-:Y:S01]  /*bf20*/  FFMA.FTZ R26, R9, R20, -R26 ;  /* 0x00000014091a7223 */ /* 0x000fe2000001081a */
[-C--:B------:R-:W-:Y:S01]  /*bf30*/  FMUL.FTZ R27, R4, R15.reuse ;  /* 0x0000000f041b7220 */ /* 0x080fe20000410000 */
[----:B------:R-:W-:Y:S02]  /*bf40*/  HADD2.F32 R5, -RZ, R5.H1_H1 ;  /* 0x30000005ff057230 */ /* 0x000fe40000004100 */
[----:B------:R-:W-:Y:S01]  /*bf50*/  FFMA.FTZ R25, R0, R15, -R25 ;  /* 0x0000000f00197223 */ /* 0x000fe20000010819 */
[----:B------:R-:W-:-:S02]  /*bf60*/  HADD2.F32 R9, -RZ, R28.H0_H0 ;  /* 0x2000001cff097230 */ /* 0x000fc40000004100 */
[C---:B------:R-:W-:Y:S01]  /*bf70*/  FMUL.FTZ R14, R8.reuse, R49 ;  /* 0x00000031080e7220 */ /* 0x040fe20000410000 */
[----:B------:R-:W-:Y:S02]  /*bf80*/  HADD2.F32 R4, -RZ, R30.H0_H0 ;  /* 0x2000001eff047230 */ /* 0x000fe40000004100 */
[-C--:B------:R-:W-:Y:S01]  /*bf90*/  FMUL.FTZ R20, R8, R50.reuse ;  /* 0x0000003208147220 */ /* 0x080fe20000410000 */
[----:B------:R-:W-:Y:S01]  /*bfa0*/  FFMA.FTZ R0, R0, R21, R27 ;  /* 0x0000001500007223 */ /* 0x000fe2000001001b */
[----:B------:R-:W-:Y:S01]  /*bfb0*/  FMUL.FTZ R15, R5, R9 ;  /* 0x00000009050f7220 */ /* 0x000fe20000410000 */
[----:B------:R-:W-:Y:S01]  /*bfc0*/  FFMA.FTZ R14, R7, R50, -R14 ;  /* 0x00000032070e7223 */ /* 0x000fe2000001080e */
[-C--:B------:R-:W-:Y:S01]  /*bfd0*/  FMUL.FTZ R8, R5, R4.reuse ;  /* 0x0000000405087220 */ /* 0x080fe20000410000 */
[----:B------:R-:W-:Y:S01]  /*bfe0*/  FFMA.FTZ R49, R7, R49, R20 ;  /* 0x0000003107317223 */ /* 0x000fe20000010014 */
[C---:B------:R-:W-:Y:S01]  /*bff0*/  FFMA.FTZ R5, R6.reuse, R4, -R15 ;  /* 0x0000000406057223 */ /* 0x040fe2000001080f */
[----:B------:R-:W-:Y:S01]  /*c000*/  F2FP.F16.F32.PACK_AB R7, R29, R26 ;  /* 0x0000001a1d07723e */ /* 0x000fe200000000ff */
[----:B------:R-:W-:Y:S01]  /*c010*/  FFMA.FTZ R8, R6, R9, R8 ;  /* 0x0000000906087223 */ /* 0x000fe20000010008 */
[----:B------:R-:W-:-:S02]  /*c020*/  F2FP.F16.F32.PACK_AB R4, R0, R25 ;  /* 0x000000190004723e */ /* 0x000fc400000000ff */
[----:B------:R-:W-:Y:S02]  /*c030*/  F2FP.F16.F32.PACK_AB R6, R49, R14 ;  /* 0x0000000e3106723e */ /* 0x000fe400000000ff */
[----:B------:R-:W-:-:S05]  /*c040*/  F2FP.F16.F32.PACK_AB R5, R8, R5 ;  /* 0x000000050805723e */ /* 0x000fca00000000ff */
[----:B------:R1:W-:Y:S02]  /*c050*/  STS.128 [R205+0x3000], R4 ;  /* 0x00300004cd007388 */ /* 0x0003e40000000c00 */
.L_x_1641:
[----:B------:R-:W-:Y:S05]  /*c060*/  BSYNC B1 ;  /* 0x0000000000017941 */ /* 0x000fea0003800000 */
.L_x_1640:
[----:B------:R-:W-:Y:S05]  /*c070*/  @P1 BRA `(.L_x_1639) ;  /* 0x0000002400f01947 */ /* 0x000fea0003800000 */
[----:B-1234-:R-:W1:Y:S01]  /*c080*/  LDS.128 R4, [R205+0x7000] ;  /* 0x00700000cd047984 */ /* 0x01ee620000000c00 */
[--C-:B------:R-:W-:Y:S02]  /*c090*/  SHF.R.U64 R26, R12, 0x10, R13.reuse ;  /* 0x000000100c1a7819 */ /* 0x100fe4000000120d */
[----:B------:R-:W-:Y:S01]  /*c0a0*/  SHF.R.U32.HI R12, RZ, 0x10, R13 ;  /* 0x00000010ff0c7819 */ /* 0x000fe2000001160d */
[----:B------:R-:W-:Y:S01]  /*c0b0*/  HADD2.F32 R13, -RZ, R3.H0_H0 ;  /* 0x20000003ff0d7230 */ /* 0x000fe20000004100 */
[--C-:B------:R-:W-:Y:S02]  /*c0c0*/  SHF.R.U32.HI R14, RZ, 0x10, R11.reuse ;  /* 0x00000010ff0e7819 */ /* 0x100fe4000001160b */
[----:B------:R-:W-:Y:S01]  /*c0d0*/  SHF.R.U64 R24, R10, 0x10, R11 ;  /* 0x000000100a187819 */ /* 0x000fe2000000120b */
[----:B------:R-:W-:Y:S02]  /*c0e0*/  HADD2.F32 R12, -RZ, R12.H0_H0 ;  /* 0x2000000cff0c7230 */ /* 0x000fe40000004100 */
[----:B------:R-:W-:-:S02]  /*c0f0*/  HADD2.F32 R14, -RZ, R14.H0_H0 ;  /* 0x2000000eff0e7230 */ /* 0x000fc40000004100 */
[--C-:B------:R-:W-:Y:S02]  /*c100*/  HADD2.F32 R11, -RZ, R48.reuse.H0_H0 ;  /* 0x20000030ff0b7230 */ /* 0x100fe40000004100 */
[----:B------:R-:W-:Y:S02]  /*c110*/  HADD2.F32 R48, -RZ, R48.H1_H1 ;  /* 0x30000030ff307230 */ /* 0x000fe40000004100 */
[--C-:B-1----:R-:W-:Y:S02]  /*c120*/  HADD2.F32 R10, -RZ, R7.reuse.H1_H1 ;  /* 0x30000007ff0a7230 */ /* 0x102fe40000004100 */
[----:B------:R-:W-:Y:S02]  /*c130*/  HADD2.F32 R9, -RZ, R7.H0_H0 ;  /* 0x20000007ff097230 */ /* 0x000fe40000004100 */
[--C-:B------:R-:W-:Y:S02]  /*c140*/  HADD2.F32 R0, -RZ, R4.reuse.H0_H0 ;  /* 0x20000004ff007230 */ /* 0x100fe40000004100 */
[C---:B------:R-:W-:Y:S01]  /*c150*/  FMUL.FTZ R20, R10.reuse, R14 ;  /* 0x0000000e0a147220 */ /* 0x040fe20000410000 */
[----:B------:R-:W-:Y:S01]  /*c160*/  FMUL.FTZ R21, R10, R12 ;  /* 0x0000000c0a157220 */ /* 0x000fe20000410000 */
[----:B------:R-:W-:-:S02]  /*c170*/  HADD2.F32 R4, -RZ, R4.H1_H1 ;  /* 0x30000004ff047230 */ /* 0x000fc40000004100 */
[C---:B------:R-:W-:Y:S01]  /*c180*/  FFMA.FTZ R20, R9.reuse, R12, -R20 ;  /* 0x0000000c09147223 */ /* 0x040fe20000010814 */
[----:B------:R-:W-:Y:S01]  /*c190*/  FFMA.FTZ R25, R9, R14, R21 ;  /* 0x0000000e09197223 */ /* 0x000fe20000010015 */
[--C-:B------:R-:W-:Y:S02]  /*c1a0*/  HADD2.F32 R7, -RZ, R6.reuse.H0_H0 ;  /* 0x20000006ff077230 */ /* 0x100fe40000004100 */
[C---:B------:R-:W-:Y:S01]  /*c1b0*/  FMUL.FTZ R15, R4.reuse, R13 ;  /* 0x0000000d040f7220 */ /* 0x040fe20000410000 */
[----:B------:R-:W-:Y:S02]  /*c1c0*/  HADD2.F32 R8, -RZ, R6.H1_H1 ;  /* 0x30000006ff087230 */ /* 0x000fe40000004100 */
[-C--:B------:R-:W-:Y:S01]  /*c1d0*/  FMUL.FTZ R21, R4, R11.reuse ;  /* 0x0000000b04157220 */ /* 0x080fe20000410000 */
[----:B------:R-:W-:Y:S02]  /*c1e0*/  HADD2.F32 R9, -RZ, R3.H1_H1 ;  /* 0x30000003ff097230 */ /* 0x000fe40000004100 */
[----:B------:R-:W-:Y:S01]  /*c1f0*/  FFMA.FTZ R15, R0, R11, -R15 ;  /* 0x0000000b000f7223 */ /* 0x000fe2000001080f */
[----:B------:R-:W-:-:S02]  /*c200*/  HADD2.F32 R6, -RZ, R5.H0_H0 ;  /* 0x20000005ff067230 */ /* 0x000fc40000004100 */
[----:B------:R-:W-:Y:S01]  /*c210*/  FFMA.FTZ R0, R0, R13, R21 ;  /* 0x0000000d00007223 */ /* 0x000fe20000010015 */
[----:B------:R-:W-:Y:S02]  /*c220*/  HADD2.F32 R5, -RZ, R5.H1_H1 ;  /* 0x30000005ff057230 */ /* 0x000fe40000004100 */
[CC--:B------:R-:W-:Y:S01]  /*c230*/  FMUL.FTZ R10, R8.reuse, R9.reuse ;  /* 0x00000009080a7220 */ /* 0x0c0fe20000410000 */
[----:B------:R-:W-:Y:S02]  /*c240*/  HADD2.F32 R4, -RZ, R24.H0_H0 ;  /* 0x20000018ff047230 */ /* 0x000fe40000004100 */
[-C--:B------:R-:W-:Y:S01]  /*c250*/  FMUL.FTZ R8, R8, R48.reuse ;  /* 0x0000003008087220 */ /* 0x080fe20000410000 */
[----:B------:R-:W-:Y:S02]  /*c260*/  HADD2.F32 R3, -RZ, R26.H0_H0 ;  /* 0x2000001aff037230 */ /* 0x000fe40000004100 */
[----:B------:R-:W-:Y:S01]  /*c270*/  FFMA.FTZ R10, R7, R48, -R10 ;  /* 0x00000030070a7223 */ /* 0x000fe2000001080a */
[----:B------:R-:W-:Y:S01]  /*c280*/  FMUL.FTZ R11, R5, R4 ;  /* 0x00000004050b7220 */ /* 0x000fe20000410000 */
[----:B------:R-:W-:Y:S01]  /*c290*/  FFMA.FTZ R9, R7, R9, R8 ;  /* 0x0000000907097223 */ /* 0x000fe20000010008 */
[-C--:B------:R-:W-:Y:S01]  /*c2a0*/  FMUL.FTZ R13, R5, R3.reuse ;  /* 0x00000003050d7220 */ /* 0x080fe20000410000 */
[----:B------:R-:W-:Y:S01]  /*c2b0*/  F2FP.F16.F32.PACK_AB R7, R25, R20 ;  /* 0x000000141907723e */ /* 0x000fe200000000ff */
[----:B------:R-:W-:-:S02]  /*c2c0*/  FFMA.FTZ R5, R6, R3, -R11 ;  /* 0x0000000306057223 */ /* 0x000fc4000001080b */
[----:B------:R-:W-:Y:S01]  /*c2d0*/  FFMA.FTZ R8, R6, R4, R13 ;  /* 0x0000000406087223 */ /* 0x000fe2000001000d */
[----:B------:R-:W-:Y:S02]  /*c2e0*/  F2FP.F16.F32.PACK_AB R6, R9, R10 ;  /* 0x0000000a0906723e */ /* 0x000fe400000000ff */
[----:B------:R-:W-:Y:S02]  /*c2f0*/  F2FP.F16.F32.PACK_AB R4, R0, R15 ;  /* 0x0000000f0004723e */ /* 0x000fe400000000ff */
[----:B------:R-:W-:-:S05]  /*c300*/  F2FP.F16.F32.PACK_AB R5, R8, R5 ;  /* 0x000000050805723e */ /* 0x000fca00000000ff */
[----:B------:R1:W-:Y:S01]  /*c310*/  STS.128 [R205+0x7000], R4 ;  /* 0x00700004cd007388 */ /* 0x0003e20000000c00 */
[----:B------:R-:W-:Y:S05]  /*c320*/  BRA `(.L_x_1639) ;  /* 0x0000002400447947 */ /* 0x000fea0003800000 */
.L_x_1612:
[----:B------:R-:W0:Y:S01]  /*c330*/  LDC R0, c[0x0][0x448] ;  /* 0x00011200ff007b82 */ /* 0x000e220000000800 */
[----:B------:R-:W-:Y:S01]  /*c340*/  ULDC.64 UR4, c[0x0][0x3f8] ;  /* 0x0000fe0000047ab9 */ /* 0x000fe20000000a00 */
[----:B------:R-:W-:Y:S01]  /*c350*/  ULDC.64 UR6, c[0x0][0x408] ;  /* 0x0001020000067ab9 */ /* 0x000fe20000000a00 */
[----:B------:R-:W-:Y:S02]  /*c360*/  IMAD.MOV.U32 R25, RZ, RZ, R27 ;  /* 0x000000ffff197224 */ /* 0x000fe400078e001b */
[----:B------:R-:W-:Y:S01]  /*c370*/  IMAD.MOV.U32 R113, RZ, RZ, R29 ;  /* 0x000000ffff717224 */ /* 0x000fe200078e001d */
[----:B0-----:R-:W-:-:S13]  /*c380*/  ISETP.NE.AND P0, PT, R0, 0x1, PT ;  /* 0x000000010000780c */ /* 0x001fda0003f05270 */
[----:B------:R-:W0:Y:S08]  /*c390*/  @P0 LDC R4, c[0x0][0x44c] ;  /* 0x00011300ff040b82 */ /* 0x000e300000000800 */
[----:B------:R-:W1:Y:S01]  /*c3a0*/  @P0 LDC R5, c[0x0][0x450] ;  /* 0x00011400ff050b82 */ /* 0x000e620000000800 */
[----:B0-----:R-:W-:-:S05]  /*c3b0*/  @P0 IMAD.HI.U32 R4, R3, R4, RZ ;  /* 0x0000000403040227 */ /* 0x001fca00078e00ff */
[----:B-1----:R-:W-:-:S04]  /*c3c0*/  @P0 SHF.R.U32.HI R3, RZ, R5, R4 ;  /* 0x00000005ff030219 */ /* 0x002fc80000011604 */
[----:B------:R-:W-:Y:S01]  /*c3d0*/  SHF.R.S32.HI R4, RZ, 0x1f, R3 ;  /* 0x0000001fff047819 */ /* 0x000fe20000011403 */
[----:B------:R-:W-:-:S04]  /*c3e0*/  IMAD.WIDE.U32 R24, R3, UR4, R24 ;  /* 0x0000000403187c25 */ /* 0x000fc8000f8e0018 */
[C---:B------:R-:W-:Y:S02]  /*c3f0*/  IMAD R6, R4.reuse, UR4, RZ ;  /* 0x0000000404067c24 */ /* 0x040fe4000f8e02ff */
[----:B------:R-:W-:Y:S02]  /*c400*/  IMAD R4, R4, UR6, RZ ;  /* 0x0000000604047c24 */ /* 0x000fe4000f8e02ff */
[C---:B------:R-:W-:Y:S01]  /*c410*/  IMAD R5, R3.reuse, UR5, R6 ;  /* 0x0000000503057c24 */ /* 0x040fe2000f8e0206 */
[----:B------:R-:W-:Y:S01]  /*c420*/  ULDC.64 UR4, c[0x0][0x3e8] ;  /* 0x0000fa0000047ab9 */ /* 0x000fe20000000a00 */
[C---:B------:R-:W-:Y:S01]  /*c430*/  IMAD.WIDE.U32 R112, R3.reuse, UR6, R112 ;  /* 0x0000000603707c25 */ /* 0x040fe2000f8e0070 */
[----:B------:R-:W-:Y:S01]  /*c440*/  LEA R32, P0, R24, UR4, 0x1 ;  /* 0x0000000418207c11 */ /* 0x000fe2000f8008ff */
[----:B------:R-:W-:Y:S02]  /*c450*/  UMOV UR4, 0xffffffff ;  /* 0xffffffff00047882 */ /* 0x000fe40000000000 */
[----:B------:R-:W-:Y:S01]  /*c460*/  IMAD R3, R3, UR7, R4 ;  /* 0x0000000703037c24 */ /* 0x000fe2000f8e0204 */
[----:B------:R-:W-:Y:S01]  /*c470*/  ULDC.64 UR6, c[0x0][0x400] ;  /* 0x0001000000067ab9 */ /* 0x000fe20000000a00 */
[----:B------:R-:W-:Y:S01]  /*c480*/  IMAD.IADD R5, R25, 0x1, R5 ;  /* 0x0000000119057824 */ /* 0x000fe200078e0205 */
[----:B------:R-:W-:Y:S01]  /*c490*/  LEA R34, P1, R112, UR6, 0x1 ;  /* 0x0000000670227c11 */ /* 0x000fe2000f8208ff */
[----:B------:R-:W-:-:S03]  /*c4a0*/  IMAD.IADD R3, R113, 0x1, R3 ;  /* 0x0000000171037824 */ /* 0x000fc600078e0203 */
[----:B------:R-:W-:Y:S02]  /*c4b0*/  LEA.HI.X R35, R24, UR5, R5, 0x1, P0 ;  /* 0x0000000518237c11 */ /* 0x000fe400080f0c05 */
[----:B------:R-:W-:Y:S01]  /*c4c0*/  LEA.HI.X R33, R112, UR7, R3, 0x1, P1 ;  /* 0x0000000770217c11 */ /* 0x000fe200088f0c03 */
[----:B------:R-:W-:Y:S06]  /*c4d0*/  BRA.DIV UR4, `(.L_x_1642) ;  /* 0x000001ce048c7947 */ /* 0x000fec000b800000 */
[----:B------:R-:W0:Y:S01]  /*c4e0*/  LDC R53, c[0x0][0x3f4] ;  /* 0x0000fd00ff357b82 */ /* 0x000e220000000800 */
[----:B------:R-:W1:Y:S01]  /*c4f0*/  SHFL.IDX PT, R4, R32, RZ, 0x181f ;  /* 0x00181fff20047589 */ /* 0x000e6200000e0000 */
[----:B------:R-:W-:-:S03]  /*c500*/  IMAD R0, R187, R0, RZ ;  /* 0x00000000bb007224 */ /* 0x000fc600078e02ff */
[----:B------:R-:W2:Y:S04]  /*c510*/  SHFL.IDX PT, R3, R35, RZ, 0x181f ;  /* 0x00181fff23037589 */ /* 0x000ea800000e0000 */
[----:B------:R-:W3:Y:S04]  /*c520*/  SHFL.IDX PT, R14, R34, RZ, 0x181f ;  /* 0x00181fff220e7589 */ /* 0x000ee800000e0000 */
[----:B------:R-:W4:Y:S01]  /*c530*/  SHFL.IDX PT, R5, R33, RZ, 0x181f ;  /* 0x00181fff21057589 */ /* 0x000f2200000e0000 */
[----:B0-----:R-:W-:-:S04]  /*c540*/  ISETP.GE.AND P0, PT, R16, R53, PT ;  /* 0x000000351000720c */ /* 0x001fc80003f06270 */
[----:B------:R-:W-:-:S13]  /*c550*/  ISETP.GE.OR P1, PT, R55, R0, P0 ;  /* 0x000000003700720c */ /* 0x000fda0000726670 */
[C---:B------:R-:W-:Y:S01]  /*c560*/  @!P1 IMAD.SHL.U32 R7, R16.reuse, 0x2, RZ ;  /* 0x0000000210079824 */ /* 0x040fe200078e00ff */
[----:B------:R-:W-:-:S04]  /*c570*/  @!P1 SHF.L.U64.HI R6, R16, 0x1, R17 ;  /* 0x0000000110069819 */ /* 0x000fc80000010211 */
[----:B-1----:R-:W-:-:S04]  /*c580*/  @!P1 IADD3 R4, P2, R4, R7, RZ ;  /* 0x0000000704049210 */ /* 0x002fc80007f5e0ff */
[----:B--2---:R-:W-:Y:S01]  /*c590*/  @!P1 IADD3.X R3, R3, R6, RZ, P2, !PT ;  /* 0x0000000603039210 */ /* 0x004fe200017fe4ff */
[----:B------:R-:W-:-:S04]  /*c5a0*/  @!P1 IMAD.MOV.U32 R8, RZ, RZ, R4 ;  /* 0x000000ffff089224 */ /* 0x000fc800078e0004 */
[----:B------:R-:W-:-:S06]  /*c5b0*/  @!P1 IMAD.MOV.U32 R9, RZ, RZ, R3 ;  /* 0x000000ffff099224 */ /* 0x000fcc00078e0003 */
[----:B------:R-:W2:Y:S01]  /*c5c0*/  @!P1 LD.E.128 R8, desc[UR40][R8.64] ;  /* 0x0000002808089980 */ /* 0x000ea2000c101d00 */
[----:B---3--:R-:W-:-:S05]  /*c5d0*/  @!P1 IADD3 R14, P2, R14, R7, RZ ;  /* 0x000000070e0e9210 */ /* 0x008fca0007f5e0ff */
[----:B----4-:R-:W-:Y:S02]  /*c5e0*/  @!P1 IMAD.X R5, R5, 0x1, R6, P2 ;  /* 0x0000000105059824 */ /* 0x010fe400010e0606 */
[----:B------:R-:W-:-:S06]  /*c5f0*/  @!P1 IMAD.MOV.U32 R4, RZ, RZ, R14 ;  /* 0x000000ffff049224 */ /* 0x000fcc00078e000e */
[----:B------:R-:W3:Y:S01]  /*c600*/  @!P1 LD.E.128 R4, desc[UR40][R4.64] ;  /* 0x0000002804049980 */ /* 0x000ee2000c101d00 */
[----:B------:R-:W-:Y:S02]  /*c610*/  CS2R R46, SRZ ;  /* 0x00000000002e7805 */ /* 0x000fe4000001ff00 */
[----:B------:R-:W-:Y:S02]  /*c620*/  CS2R R48, SRZ ;  /* 0x0000000000307805 */ /* 0x000fe4000001ff00 */
[----:B------:R-:W-:Y:S01]  /*c630*/  CS2R R44, SRZ ;  /* 0x00000000002c7805 */ /* 0x000fe2000001ff00 */
[----:B------:R0:W1:Y:S01]  /*c640*/  SHFL.IDX PT, R14, R34, 0x1, 0x181f ;  /* 0x00381f00220e7f89 */ /* 0x00006200000e0000 */
[----:B------:R-:W-:Y:S02]  /*c650*/  CS2R R50, SRZ ;  /* 0x0000000000327805 */ /* 0x000fe4000001ff00 */
[----:B------:R-:W-:Y:S01]  /*c660*/  CS2R R24, SRZ ;  /* 0x0000000000187805 */ /* 0x000fe2000001ff00 */
[----:B--2---:R-:W-:Y:S01]  /*c670*/  @!P1 IMAD.MOV.U32 R46, RZ, RZ, R8 ;  /* 0x000000ffff2e9224 */ /* 0x004fe200078e0008 */
[----:B------:R-:W-:Y:S01]  /*c680*/  @!P1 MOV R49, R11 ;  /* 0x0000000b00319202 */ /* 0x000fe20000000f00 */
[----:B------:R-:W-:Y:S01]  /*c690*/  @!P1 IMAD.MOV.U32 R47, RZ, RZ, R9 ;  /* 0x000000ffff2f9224 */ /* 0x000fe200078e0009 */
[----:B------:R0:W2:Y:S01]  /*c6a0*/  SHFL.IDX PT, R8, R32, 0x1, 0x181f ;  /* 0x00381f0020087f89 */ /* 0x0000a200000e0000 */
[----:B------:R-:W-:-:S02]  /*c6b0*/  IMAD.MOV.U32 R3, RZ, RZ, R46 ;  /* 0x000000ffff037224 */ /* 0x000fc400078e002e */
[----:B------:R-:W-:Y:S01]  /*c6c0*/  IMAD.MOV.U32 R12, RZ, RZ, R47 ;  /* 0x000000ffff0c7224 */ /* 0x000fe200078e002f */
[----:B------:R0:W4:Y:S01]  /*c6d0*/  SHFL.IDX PT, R9, R33, 0x1, 0x181f ;  /* 0x00381f0021097f89 */ /* 0x00012200000e0000 */
[----:B------:R-:W-:Y:S01]  /*c6e0*/  @!P1 IMAD.MOV.U32 R48, RZ, RZ, R10 ;  /* 0x000000ffff309224 */ /* 0x000fe200078e000a */
[----:B------:R-:W-:Y:S01]  /*c6f0*/  PRMT R64, R64, 0x5410, R3 ;  /* 0x0000541040407816 */ /* 0x000fe20000000003 */
[----:B------:R-:W-:Y:S01]  /*c700*/  IMAD.MOV.U32 R11, RZ, RZ, R49 ;  /* 0x000000ffff0b7224 */ /* 0x000fe200078e0031 */
[----:B------:R0:W0:Y:S01]  /*c710*/  SHFL.IDX PT, R3, R35, 0x1, 0x181f ;  /* 0x00381f0023037f89 */ /* 0x00002200000e0000 */
[----:B------:R-:W-:Y:S01]  /*c720*/  IMAD.MOV.U32 R10, RZ, RZ, R48 ;  /* 0x000000ffff0a7224 */ /* 0x000fe200078e0030 */
[----:B------:R-:W-:Y:S01]  /*c730*/  PRMT R67, R12, 0x7610, R67 ;  /* 0x000076100c437816 */ /* 0x000fe20000000043 */
[----:B---3--:R-:W-:Y:S02]  /*c740*/  @!P1 IMAD.MOV.U32 R44, RZ, RZ, R4 ;  /* 0x000000ffff2c9224 */ /* 0x008fe400078e0004 */
[----:B------:R-:W-:Y:S01]  /*c750*/  @!P1 IMAD.MOV.U32 R45, RZ, RZ, R5 ;  /* 0x000000ffff2d9224 */ /* 0x000fe200078e0005 */
[----:B------:R-:W-:Y:S01]  /*c760*/  PRMT R37, R10, 0x5410, R11 ;  /* 0x000054100a257816 */ /* 0x000fe2000000000b */
[----:B------:R-:W-:-:S02]  /*c770*/  @!P1 IMAD.MOV.U32 R50, RZ, RZ, R6 ;  /* 0x000000ffff329224 */ /* 0x000fc400078e0006 */
[----:B------:R-:W-:Y:S02]  /*c780*/  @!P1 IMAD.MOV.U32 R51, RZ, RZ, R7 ;  /* 0x000000ffff339224 */ /* 0x000fe400078e0007 */
[----:B------:R-:W-:Y:S02]  /*c790*/  IMAD.MOV.U32 R4, RZ, RZ, R44 ;  /* 0x000000ffff047224 */ /* 0x000fe400078e002c */
[----:B------:R-:W-:Y:S01]  /*c7a0*/  IMAD.MOV.U32 R5, RZ, RZ, R45 ;  /* 0x000000ffff057224 */ /* 0x000fe200078e002d */
[----:B------:R-:W-:Y:S01]  /*c7b0*/  MOV R7, R51 ;  /* 0x0000003300077202 */ /* 0x000fe20000000f00 */
[----:B------:R-:W-:-:S03]  /*c7c0*/  IMAD.MOV.U32 R6, RZ, RZ, R50 ;  /* 0x000000ffff067224 */ /* 0x000fc600078e0032 */
[----:B------:R-:W-:Y:S02]  /*c7d0*/  PRMT R67, R67, 0x5410, R5 ;  /* 0x0000541043437816 */ /* 0x000fe40000000005 */
[----:B------:R-:W-:Y:S02]  /*c7e0*/  PRMT R66, R6, 0x5410, R4 ;  /* 0x0000541006427816 */ /* 0x000fe40000000004 */
[----:B-12-4-:R-:W-:-:S07]  /*c7f0*/  PRMT R64, R7, 0x7610, R64 ;  /* 0x0000761007407816 */ /* 0x016fce0000000040 */
.L_x_1978:
[----:B------:R-:W-:Y:S01]  /*c800*/  VIADD R5, R55, 0x20 ;  /* 0x0000002037057836 */ /* 0x000fe20000000000 */
[----:B------:R-:W-:Y:S01]  /*c810*/  BSSY B1, `(.L_x_1643) ;  /* 0x0000012000017945 */ /* 0x000fe20003800000 */
[----:B------:R-:W-:Y:S02]  /*c820*/  CS2R R26, SRZ ;  /* 0x00000000001a7805 */ /* 0x000fe4000001ff00 */
[----:B------:R-:W-:Y:S02]  /*c830*/  CS2R R6, SRZ ;  /* 0x0000000000067805 */ /* 0x000fe4000001ff00 */
[----:B------:R-:W-:Y:S02]  /*c840*/  ISETP.GE.AND P1, PT, R5, R0, PT ;  /* 0x000000000500720c */ /* 0x000fe40003f26270 */
[----:B------:R-:W-:-:S11]  /*c850*/  CS2R R4, SRZ ;  /* 0x0000000000047805 */ /* 0x000fd6000001ff00 */
[----:B------:R-:W-:Y:S05]  /*c860*/  @P1 BRA `(.L_x_1644) ;  /* 0x0000000000301947 */ /* 0x000fea0003800000 */
[----:B------:R-:W-:Y:S02]  /*c870*/  CS2R R26, SRZ ;  /* 0x00000000001a7805 */ /* 0x000fe4000001ff00 */
[----:B------:R-:W-:Y:S02]  /*c880*/  CS2R R4, SRZ ;  /* 0x0000000000047805 */ /* 0x000fe4000001ff00 */
[----:B------:R-:W-:Y:S01]  /*c890*/  CS2R R6, SRZ ;  /* 0x0000000000067805 */ /* 0x000fe2000001ff00 */
[----:B------:R-:W-:Y:S06]  /*c8a0*/  @P0 BRA `(.L_x_1644) ;  /* 0x0000000000200947 */ /* 0x000fec0003800000 */
[C---:B------:R-:W-:Y:S01]  /*c8b0*/  IMAD.SHL.U32 R15, R16.reuse, 0x2, RZ ;  /* 0x00000002100f7824 */ /* 0x040fe200078e00ff */
[----:B------:R-:W-:-:S04]  /*c8c0*/  SHF.L.U64.HI R6, R16, 0x1, R17 ;  /* 0x0000000110067819 */ /* 0x000fc80000010211 */
[-C--:B------:R-:W-:Y:S02]  /*c8d0*/  IADD3 R4, P1, R8, R15.reuse, RZ ;  /* 0x0000000f08047210 */ /* 0x080fe40007f3e0ff */
[----:B------:R-:W-:-:S03]  /*c8e0*/  IADD3 R14, P2, R14, R15, RZ ;  /* 0x0000000f0e0e7210 */ /* 0x000fc60007f5e0ff */
[--C-:B0-----:R-:W-:Y:S02]  /*c8f0*/  IMAD.X R5, R3, 0x1, R6.reuse, P1 ;  /* 0x0000000103057824 */ /* 0x101fe400008e0606 */
[----:B------:R-:W-:-:S04]  /*c900*/  IMAD.X R15, R9, 0x1, R6, P2 ;  /* 0x00000001090f7824 */ /* 0x000fc800010e0606 */
[----:B------:R-:W5:Y:S04]  /*c910*/  LD.E.128 R4, desc[UR40][R4.64] ;  /* 0x0000002804047980 */ /* 0x000f68000c101d00 */
[----:B------:R1:W5:Y:S02]  /*c920*/  LD.E.128 R24, desc[UR40][R14.64] ;  /* 0x000000280e187980 */ /* 0x000364000c101d00 */
.L_x_1644:
[----:B------:R-:W-:Y:S05]  /*c930*/  BSYNC B1 ;  /* 0x0000000000017941 */ /* 0x000fea0003800000 */
.L_x_1643:
[----:B0----5:R-:W-:Y:S01]  /*c940*/  IMAD.MOV.U32 R3, RZ, RZ, R24 ;  /* 0x000000ffff037224 */ /* 0x021fe200078e0018 */
[----:B------:R-:W-:Y:S01]  /*c950*/  UMOV UR4, 0xffffffff ;  /* 0xffffffff00047882 */ /* 0x000fe20000000000 */
[----:B------:R-:W-:Y:S02]  /*c960*/  IMAD.MOV.U32 R8, RZ, RZ, R25 ;  /* 0x000000ffff087224 */ /* 0x000fe400078e0019 */
[----:B------:R-:W-:Y:S02]  /*c970*/  IMAD.MOV.U32 R9, RZ, RZ, R26 ;  /* 0x000000ffff097224 */ /* 0x000fe400078e001a */
        /* <DEDUP_REMOVED lines=10> */
[----:B------:R-:W0:Y:S01]  /*ca20*/  SHFL.IDX PT, R8, R32, 0x2, 0x181f ;  /* 0x00581f0020087f89 */ /* 0x000e2200000e0000 */
[----:B------:R-:W-:-:S03]  /*ca30*/  VIADD R9, R55, 0x40 ;  /* 0x0000004037097836 */ /* 0x000fc60000000000 */
[----:B------:R-:W2:Y:S02]  /*ca40*/  SHFL.IDX PT, R3, R35, 0x2, 0x181f ;  /* 0x00581f0023037f89 */ /* 0x000ea400000e0000 */
[----:B------:R-:W-:Y:S02]  /*ca50*/  ISETP.GE.OR P1, PT, R9, R0, P0 ;  /* 0x000000000900720c */ /* 0x000fe40000726670 */
[----:B-1----:R-:W1:Y:S04]  /*ca60*/  SHFL.IDX PT, R14, R34, 0x2, 0x181f ;  /* 0x00581f00220e7f89 */ /* 0x002e6800000e0000 */
[----:B------:R-:W3:Y:S07]  /*ca70*/  SHFL.IDX PT, R20, R33, 0x2, 0x181f ;  /* 0x00581f0021147f89 */ /* 0x000eee00000e0000 */
[C---:B------:R-:W-:Y:S01]  /*ca80*/  @!P1 IMAD.SHL.U32 R21, R16.reuse, 0x2, RZ ;  /* 0x0000000210159824 */ /* 0x040fe200078e00ff */
[----:B------:R-:W-:-:S04]  /*ca90*/  @!P1 SHF.L.U64.HI R29, R16, 0x1, R17 ;  /* 0x00000001101d9819 */ /* 0x000fc80000010211 */
[----:B0-----:R-:W-:-:S05]  /*caa0*/  @!P1 IADD3 R8, P2, R8, R21, RZ ;  /* 0x0000001508089210 */ /* 0x001fca0007f5e0ff */
[----:B--2---:R-:W-:-:S06]  /*cab0*/  @!P1 IMAD.X R9, R3, 0x1, R29, P2 ;  /* 0x0000000103099824 */ /* 0x004fcc00010e061d */
[----:B------:R-:W2:Y:S01]  /*cac0*/  @!P1 LD.E.128 R8, desc[UR40][R8.64] ;  /* 0x0000002808089980 */ /* 0x000ea2000c101d00 */
[----:B-1----:R-:W-:-:S05]  /*cad0*/  @!P1 IADD3 R28, P2, R14, R21, RZ ;  /* 0x000000150e1c9210 */ /* 0x002fca0007f5e0ff */
[----:B---3--:R-:W-:-:S06]  /*cae0*/  @!P1 IMAD.X R29, R20, 0x1, R29, P2 ;  /* 0x00000001141d9824 */ /* 0x008fcc00010e061d */
[----:B------:R-:W3:Y:S01]  /*caf0*/  @!P1 LD.E.128 R28, desc[UR40][R28.64] ;  /* 0x000000281c1c9980 */ /* 0x000ee2000c101d00 */
[----:B------:R-:W-:Y:S02]  /*cb00*/  CS2R R20, SRZ ;  /* 0x0000000000147805 */ /* 0x000fe4000001ff00 */
[----:B------:R-:W-:Y:S02]  /*cb10*/  CS2R R38, SRZ ;  /* 0x0000000000267805 */ /* 0x000fe4000001ff00 */
[----:B------:R-:W-:Y:S01]  /*cb20*/  CS2R R40, SRZ ;  /* 0x0000000000287805 */ /* 0x000fe2000001ff00 */
[----:B------:R-:W0:Y:S01]  /*cb30*/  SHFL.IDX PT, R32, R32, 0x3, 0x181f ;  /* 0x00781f0020207f89 */ /* 0x000e2200000e0000 */
[----:B------:R-:W-:-:S03]  /*cb40*/  CS2R R42, SRZ ;  /* 0x00000000002a7805 */ /* 0x000fc6000001ff00 */
[----:B------:R-:W1:Y:S04]  /*cb50*/  SHFL.IDX PT, R34, R34, 0x3, 0x181f ;  /* 0x00781f0022227f89 */ /* 0x000e6800000e0000 */
[----:B------:R-:W4:Y:S01]  /*cb60*/  SHFL.IDX PT, R33, R33, 0x3, 0x181f ;  /* 0x00781f0021217f89 */ /* 0x000f2200000e0000 */
[----:B--2---:R-:W-:Y:S02]  /*cb70*/  @!P1 IMAD.MOV.U32 R20, RZ, RZ, R8 ;  /* 0x000000ffff149224 */ /* 0x004fe400078e0008 */
[----:B------:R-:W-:Y:S02]  /*cb80*/  @!P1 IMAD.MOV.U32 R21, RZ, RZ, R9 ;  /* 0x000000ffff159224 */ /* 0x000fe400078e0009 */
[----:B------:R-:W-:Y:S02]  /*cb90*/  IMAD.MOV.U32 R3, RZ, RZ, R20 ;  /* 0x000000ffff037224 */ /* 0x000fe400078e0014 */
[----:B------:R-:W-:Y:S01]  /*cba0*/  @!P1 IMAD.MOV.U32 R38, RZ, RZ, R10 ;  /* 0x000000ffff269224 */ /* 0x000fe200078e000a */
[----:B------:R-:W-:Y:S01]  /*cbb0*/  MOV R12, R21 ;  /* 0x00000015000c7202 */ /* 0x000fe20000000f00 */
[----:B------:R-:W-:-:S02]  /*cbc0*/  @!P1 IMAD.MOV.U32 R39, RZ, RZ, R11 ;  /* 0x000000ffff279224 */ /* 0x000fc400078e000b */
[----:B------:R-:W-:Y:S01]  /*cbd0*/  IMAD.MOV.U32 R8, RZ, RZ, R38 ;  /* 0x000000ffff087224 */ /* 0x000fe200078e0026 */
[----:B------:R-:W-:Y:S01]  /*cbe0*/  PRMT R59, R3, 0x5410, R12 ;  /* 0x00005410033b7816 */ /* 0x000fe2000000000c */
[----:B------:R-:W-:Y:S01]  /*cbf0*/  IMAD.MOV.U32 R9, RZ, RZ, R39 ;  /* 0x000000ffff097224 */ /* 0x000fe200078e0027 */
[----:B------:R2:W0:Y:S01]  /*cc00*/  SHFL.IDX PT, R3, R35, 0x3, 0x181f ;  /* 0x00781f0023037f89 */ /* 0x00042200000e0000 */
[----:B---3--:R-:W-:Y:S02]  /*cc10*/  @!P1 IMAD.MOV.U32 R40, RZ, RZ, R28 ;  /* 0x000000ffff289224 */ /* 0x008fe400078e001c */
[----:B------:R-:W-:Y:S01]  /*cc20*/  @!P1 IMAD.MOV.U32 R41, RZ, RZ, R29 ;  /* 0x000000ffff299224 */ /* 0x000fe200078e001d */
[----:B------:R-:W-:Y:S01]  /*cc30*/  PRMT R52, R8, 0x5410, R9 ;  /* 0x0000541008347816 */ /* 0x000fe20000000009 */
[----:B------:R-:W-:Y:S02]  /*cc40*/  @!P1 IMAD.MOV.U32 R42, RZ, RZ, R30 ;  /* 0x000000ffff2a9224 */ /* 0x000fe400078e001e */
[----:B------:R-:W-:Y:S01]  /*cc50*/  @!P1 IMAD.MOV.U32 R43, RZ, RZ, R31 ;  /* 0x000000ffff2b9224 */ /* 0x000fe200078e001f */
[----:B------:R-:W-:Y:S01]  /*cc60*/  MOV R9, R41 ;  /* 0x0000002900097202 */ /* 0x000fe20000000f00 */
[----:B------:R-:W-:-:S02]  /*cc70*/  IMAD.MOV.U32 R8, RZ, RZ, R40 ;  /* 0x000000ffff087224 */ /* 0x000fc400078e0028 */
[----:B------:R-:W-:Y:S02]  /*cc80*/  IMAD.MOV.U32 R10, RZ, RZ, R42 ;  /* 0x000000ffff0a7224 */ /* 0x000fe400078e002a */
[----:B------:R-:W-:Y:S01]  /*cc90*/  IMAD.MOV.U32 R11, RZ, RZ, R43 ;  /* 0x000000ffff0b7224 */ /* 0x000fe200078e002b */
[----:B------:R-:W-:Y:S02]  /*cca0*/  PRMT R62, R8, 0x5410, R9 ;  /* 0x00005410083e7816 */ /* 0x000fe40000000009 */
[----:B------:R-:W-:Y:S02]  /*ccb0*/  CS2R R8, SRZ ;  /* 0x0000000000087805 */ /* 0x000fe4000001ff00 */
[----:B-12-4-:R-:W-:-:S07]  /*ccc0*/  PRMT R63, R10, 0x5410, R11 ;  /* 0x000054100a3f7816 */ /* 0x016fce000000000b */
.L_x_1988:
[----:B------:R-:W-:Y:S01]  /*ccd0*/  VIADD R55, R55, 0x60 ;  /* 0x0000006037377836 */ /* 0x000fe20000000000 */
[----:B------:R-:W-:Y:S01]  /*cce0*/  LEA.HI R10, R214, R214, RZ, 0x1 ;  /* 0x000000d6d60a7211 */ /* 0x000fe200078f08ff */
[----:B------:R-:W-:Y:S01]  /*ccf0*/  BSSY B1, `(.L_x_1646) ;  /* 0x0000015000017945 */ /* 0x000fe20003800000 */
[----:B------:R-:W-:Y:S02]  /*cd00*/  CS2R R12, SRZ ;  /* 0x00000000000c7805 */ /* 0x000fe4000001ff00 */
[----:B------:R-:W-:Y:S02]  /*cd10*/  CS2R R14, SRZ ;  /* 0x00000000000e7805 */ /* 0x000fe4000001ff00 */
[----:B------:R-:W-:Y:S02]  /*cd20*/  ISETP.GE.AND P1, PT, R55, R0, PT ;  /* 0x000000003700720c */ /* 0x000fe40003f26270 */
[----:B------:R-:W-:-:S05]  /*cd30*/  LOP3.LUT R11, R10, 0xfffffffe, RZ, 0xc0, !PT ;  /* 0xfffffffe0a0b7812 */ /* 0x000fca00078ec0ff */
[----:B------:R-:W-:Y:S01]  /*cd40*/  IMAD.IADD R29, R214, 0x1, -R11 ;  /* 0x00000001d61d7824 */ /* 0x000fe200078e0a0b */
[----:B------:R-:W-:-:S04]  /*cd50*/  CS2R R10, SRZ ;  /* 0x00000000000a7805 */ /* 0x000fc8000001ff00 */
[----:B------:R-:W-:Y:S01]  /*cd60*/  SHF.L.U32 R29, R29, 0x1f, RZ ;  /* 0x0000001f1d1d7819 */ /* 0x000fe200000006ff */
[----:B------:R-:W-:Y:S06]  /*cd70*/  @P1 BRA `(.L_x_1647) ;  /* 0x0000000000301947 */ /* 0x000fec0003800000 */
[----:B------:R-:W-:Y:S02]  /*cd80*/  CS2R R10, SRZ ;  /* 0x00000000000a7805 */ /* 0x000fe4000001ff00 */
[----:B------:R-:W-:Y:S02]  /*cd90*/  CS2R R12, SRZ ;  /* 0x00000000000c7805 */ /* 0x000fe4000001ff00 */
[----:B------:R-:W-:Y:S01]  /*cda0*/  CS2R R14, SRZ ;  /* 0x00000000000e7805 */ /* 0x000fe2000001ff00 */
[----:B------:R-:W-:Y:S06]  /*cdb0*/  @P0 BRA `(.L_x_1647) ;  /* 0x0000000000200947 */ /* 0x000fec0003800000 */
[C---:B------:R-:W-:Y:S01]  /*cdc0*/  IMAD.SHL.U32 R9, R16.reuse, 0x2, RZ ;  /* 0x0000000210097824 */ /* 0x040fe200078e00ff */
[----:B------:R-:W-:-:S04]  /*cdd0*/  SHF.L.U64.HI R10, R16, 0x1, R17 ;  /* 0x00000001100a7819 */ /* 0x000fc80000010211 */
[-C--:B0-----:R-:W-:Y:S02]  /*cde0*/  IADD3 R12, P1, R32, R9.reuse, RZ ;  /* 0x00000009200c7210 */ /* 0x081fe40007f3e0ff */
[----:B------:R-:W-:-:S03]  /*cdf0*/  IADD3 R8, P2, R34, R9, RZ ;  /* 0x0000000922087210 */ /* 0x000fc60007f5e0ff */
[--C-:B------:R-:W-:Y:S02]  /*ce00*/  IMAD.X R13, R3, 0x1, R10.reuse, P1 ;  /* 0x00000001030d7824 */ /* 0x100fe400008e060a */
[----:B------:R-:W-:-:S04]  /*ce10*/  IMAD.X R9, R33, 0x1, R10, P2 ;  /* 0x0000000121097824 */ /* 0x000fc800010e060a */
[----:B------:R-:W5:Y:S04]  /*ce20*/  LD.E.128 R12, desc[UR40][R12.64] ;  /* 0x000000280c0c7980 */ /* 0x000f68000c101d00 */
[----:B------:R-:W5:Y:S02]  /*ce30*/  LD.E.128 R8, desc[UR40][R8.64] ;  /* 0x0000002808087980 */ /* 0x000f64000c101d00 */
.L_x_1647:
[----:B------:R-:W-:Y:S05]  /*ce40*/  BSYNC B1 ;  /* 0x0000000000017941 */ /* 0x000fea0003800000 */
.L_x_1646:
[----:B------:R-:W1:Y:S01]  /*ce50*/  SYNCS.PHASECHK.TRANS64.TRYWAIT P4, [R2+URZ+0x28800], R29 ;  /* 0x0288001d020075a7 */ /* 0x000e62000808017f */
[----:B0----5:R-:W-:Y:S01]  /*ce60*/  IMAD.MOV.U32 R3, RZ, RZ, R8 ;  /* 0x000000ffff037224 */ /* 0x021fe200078e0008 */
[----:B------:R-:W-:Y:S01]  /*ce70*/  VIADDMNMX R0, R0, -R193, 0x80, PT ;  /* 0x0000008000007446 */ /* 0x000fe200038009c1 */
[----:B------:R-:W-:Y:S01]  /*ce80*/  IMAD.MOV.U32 R28, RZ, RZ, R9 ;  /* 0x000000ffff1c7224 */ /* 0x000fe200078e0009 */
[----:B------:R-:W-:Y:S01]  /*ce90*/  BSSY B1, `(.L_x_1648) ;  /* 0x000000f000017945 */ /* 0x000fe20003800000 */
[----:B------:R-:W-:Y:S01]  /*cea0*/  IMAD.MOV.U32 R30, RZ, RZ, R13 ;  /* 0x000000ffff1e7224 */ /* 0x000fe200078e000d */
[-C--:B------:R-:W-:Y:S02]  /*ceb0*/  ISETP.GE.OR P3, PT, R23, R0.reuse, P0 ;  /* 0x000000001700720c */ /* 0x080fe40000766670 */
[-C--:B------:R-:W-:Y:S02]  /*cec0*/  ISETP.GE.OR P2, PT, R213, R0.reuse, P0 ;  /* 0x00000000d500720c */ /* 0x080fe40000746670 */
[----:B------:R-:W-:-:S02]  /*ced0*/  ISETP.GE.OR P1, PT, R212, R0, P0 ;  /* 0x00000000d400720c */ /* 0x000fc40000726670 */
[----:B------:R-:W-:Y:S01]  /*cee0*/  PRMT R55, R3, 0x5410, R28 ;  /* 0x0000541003377816 */ /* 0x000fe2000000001c */
[----:B------:R-:W-:Y:S01]  /*cef0*/  IMAD.MOV.U32 R3, RZ, RZ, R11 ;  /* 0x000000ffff037224 */ /* 0x000fe200078e000b */
[----:B------:R-:W-:Y:S01]  /*cf00*/  ISETP.GE.OR P0, PT, R211, R0, P0 ;  /* 0x00000000d300720c */ /* 0x000fe20000706670 */
[----:B------:R-:W-:Y:S01]  /*cf10*/  IMAD.MOV.U32 R28, RZ, RZ, R12 ;  /* 0x000000ffff1c7224 */ /* 0x000fe200078e000c */
[----:B------:R-:W-:-:S04]  /*cf20*/  MOV R0, R10 ;  /* 0x0000000a00007202 */ /* 0x000fc80000000f00 */
[----:B------:R-:W-:Y:S01]  /*cf30*/  PRMT R60, R0, 0x5410, R3 ;  /* 0x00005410003c7816 */ /* 0x000fe20000000003 */
[----:B------:R-:W-:Y:S01]  /*cf40*/  IMAD.MOV.U32 R0, RZ, RZ, R14 ;  /* 0x000000ffff007224 */ /* 0x000fe200078e000e */
[----:B------:R-:W-:Y:S01]  /*cf50*/  PRMT R61, R28, 0x5410, R30 ;  /* 0x000054101c3d7816 */ /* 0x000fe2000000001e */
[----:B------:R-:W-:Y:S01]  /*cf60*/  IMAD.MOV.U32 R3, RZ, RZ, R15 ;  /* 0x000000ffff037224 */ /* 0x000fe200078e000f */
[----:B-1----:R-:W-:Y:S06]  /*cf70*/  @!P4 BRA `(.L_x_1649) ;  /* 0x000001cc00a4c947 */ /* 0x002fec0003800000 */
.L_x_1989:
[----:B------:R-:W-:Y:S05]  /*cf80*/  BSYNC B1 ;  /* 0x0000000000017941 */ /* 0x000fea0003800000 */
.L_x_1648:
[----:B------:R-:W-:Y:S04]  /*cf90*/  BSSY B1, `(.L_x_1650) ;  /* 0x0000062000017945 */ /* 0x000fe80003800000 */
[----:B------:R-:W-:Y:S05]  /*cfa0*/  @P3 BRA `(.L_x_1651) ;  /* 0x0000000400803947 */ /* 0x000fea0003800000 */
[----:B------:R-:W-:Y:S01]  /*cfb0*/  LEA.HI R28, R53, R208, RZ, 0x1d ;  /* 0x000000d0351c7211 */ /* 0x000fe200078fe8ff */
[----:B------:R-:W-:Y:S01]  /*cfc0*/  IMAD.SHL.U32 R30, R23, 0x40, RZ ;  /* 0x00000040171e7824 */ /* 0x000fe200078e00ff */
[----:B------:R-:W-:Y:S01]  /*cfd0*/  SHF.R.U64 R79, R48, 0x10, R49 ;  /* 0x00000010304f7819 */ /* 0x000fe20000001231 */
[--C-:B------:R-:W-:Y:S01]  /*cfe0*/  HADD2.F32 R69, -RZ, R67.reuse.H0_H0 ;  /* 0x20000043ff457230 */ /* 0x100fe20000004100 */
[----:B------:R-:W-:Y:S01]  /*cff0*/  SHF.R.S32.HI R31, RZ, 0x1f, R28 ;  /* 0x0000001fff1f7819 */ /* 0x000fe2000001141c */
[----:B0-----:R-:W-:Y:S01]  /*d000*/  IMAD.SHL.U32 R29, R28, 0x8, RZ ;  /* 0x000000081c1d7824 */ /* 0x001fe200078e00ff */
[--C-:B------:R-:W-:Y:S01]  /*d010*/  SHF.R.U32.HI R70, RZ, 0x10, R45.reuse ;  /* 0x00000010ff467819 */ /* 0x100fe2000001162d */
[----:B------:R-:W-:Y:S01]  /*d020*/  HADD2.F32 R67, -RZ, R67.H1_H1 ;  /* 0x30000043ff437230 */ /* 0x000fe20000004100 */
[----:B------:R-:W-:Y:S02]  /*d030*/  LEA.HI R31, R31, R28, RZ, 0x3 ;  /* 0x0000001c1f1f7211 */ /* 0x000fe400078f18ff */
[----:B------:R-:W-:Y:S01]  /*d040*/  LOP3.LUT R29, R29, 0x38, RZ, 0xc0, !PT ;  /* 0x000000381d1d7812 */ /* 0x000fe200078ec0ff */
[----:B------:R-:W-:Y:S01]  /*d050*/  HADD2.F32 R70, -RZ, R70.H0_H0 ;  /* 0x20000046ff467230 */ /* 0x000fe20000004100 */
[----:B------:R-:W-:Y:S01]  /*d060*/  SHF.R.U64 R77, R44, 0x10, R45 ;  /* 0x000000102c4d7819 */ /* 0x000fe2000000122d */
[----:B------:R-:W-:Y:S01]  /*d070*/  IMAD.SHL.U32 R31, R31, 0x400, RZ ;  /* 0x000004001f1f7824 */ /* 0x000fe200078e00ff */
[----:B------:R-:W-:-:S02]  /*d080*/  LOP3.LUT R28, R29, 0x1c0, R30, 0xf8, !PT ;  /* 0x000001c01d1c7812 */ /* 0x000fc400078ef81e */
[----:B------:R-:W-:Y:S02]  /*d090*/  SHF.R.U32.HI R68, RZ, 0x10, R47 ;  /* 0x00000010ff447819 */ /* 0x000fe4000001162f */
[----:B------:R-:W-:Y:S02]  /*d0a0*/  LOP3.LUT R32, R28, R203, RZ, 0x3c, !PT ;  /* 0x000000cb1c207212 */ /* 0x000fe400078e3cff */
[----:B------:R-:W-:Y:S02]  /*d0b0*/  LOP3.LUT R33, R31, 0x7fffe000, RZ, 0xc0, !PT ;  /* 0x7fffe0001f217812 */ /* 0x000fe400078ec0ff */
[----:B------:R-:W0:Y:S01]  /*d0c0*/  LDS.128 R28, [R205] ;  /* 0x00000000cd1c7984 */ /* 0x000e220000000c00 */
[----:B------:R-:W-:Y:S02]  /*d0d0*/  SHF.R.U32.HI R78, RZ, 0x10, R49 ;  /* 0x00000010ff4e7819 */ /* 0x000fe40000011631 */
[----:B------:R-:W-:Y:S02]  /*d0e0*/  IADD3 R33, R32, R33, R204 ;  /* 0x0000002120217210 */ /* 0x000fe40007ffe0cc */
[----:B------:R-:W-:-:S02]  /*d0f0*/  SHF.R.U64 R76, R50, 0x10, R51 ;  /* 0x00000010324c7819 */ /* 0x000fc40000001233 */
[----:B------:R-:W-:Y:S01]  /*d100*/  SHF.R.U32.HI R75, RZ, 0x10, R51 ;  /* 0x00000010ff4b7819 */ /* 0x000fe20000011633 */
[----:B------:R-:W-:Y:S01]  /*d110*/  IMAD R65, R33, 0x2, R2 ;  /* 0x0000000221417824 */ /* 0x000fe200078e0202 */
[----:B------:R-:W-:-:S04]  /*d120*/  SHF.R.U64 R80, R46, 0x10, R47 ;  /* 0x000000102e507819 */ /* 0x000fc8000000122f */
[----:B------:R-:W1:Y:S01]  /*d130*/  LDS.128 R32, [R65+0x10400] ;  /* 0x0104000041207984 */ /* 0x000e620000000c00 */
[--C-:B0-----:R-:W-:Y:S02]  /*d140*/  HADD2.F32 R44, -RZ, R29.reuse.H0_H0 ;  /* 0x2000001dff2c7230 */ /* 0x101fe40000004100 */
[----:B------:R-:W-:Y:S02]  /*d150*/  HADD2.F32 R45, -RZ, R29.H1_H1 ;  /* 0x3000001dff2d7230 */ /* 0x000fe40000004100 */
[----:B------:R-:W-:Y:S02]  /*d160*/  HADD2.F32 R29, -RZ, R28.H0_H0 ;  /* 0x2000001cff1d7230 */ /* 0x000fe40000004100 */
[----:B------:R-:W-:Y:S02]  /*d170*/  HADD2.F32 R46, -RZ, R30.H0_H0 ;  /* 0x2000001eff2e7230 */ /* 0x000fe40000004100 */
[--C-:B------:R-:W-:Y:S02]  /*d180*/  HADD2.F32 R47, -RZ, R31.reuse.H0_H0 ;  /* 0x2000001fff2f7230 */ /* 0x100fe40000004100 */
[----:B------:R-:W-:-:S02]  /*d190*/  HADD2.F32 R31, -RZ, R31.H1_H1 ;  /* 0x3000001fff1f7230 */ /* 0x000fc40000004100 */
[----:B------:R-:W-:Y:S02]  /*d1a0*/  HADD2.F32 R28, -RZ, R28.H1_H1 ;  /* 0x3000001cff1c7230 */ /* 0x000fe40000004100 */
[--C-:B-1----:R-:W-:Y:S02]  /*d1b0*/  HADD2.F32 R48, -RZ, R33.reuse.H0_H0 ;  /* 0x20000021ff307230 */ /* 0x102fe40000004100 */
[----:B------:R-:W-:Y:S02]  /*d1c0*/  HADD2.F32 R49, -RZ, R33.H1_H1 ;  /* 0x30000021ff317230 */ /* 0x000fe40000004100 */
[----:B------:R-:W-:Y:S02]  /*d1d0*/  HADD2.F32 R33, -RZ, R32.H0_H0 ;  /* 0x20000020ff217230 */ /* 0x000fe40000004100 */
[C---:B------:R-:W-:Y:S01]  /*d1e0*/  FMUL.FTZ R71, R48.reuse, R67 ;  /* 0x0000004330477220 */ /* 0x040fe20000410000 */
[----:B------:R-:W-:Y:S01]  /*d1f0*/  FMUL.FTZ R73, R48, R69 ;  /* 0x0000004530497220 */ /* 0x000fe20000410000 */
[----:B------:R-:W-:-:S02]  /*d200*/  HADD2.F32 R48, -RZ, R68.H0_H0 ;  /* 0x20000044ff307230 */ /* 0x000fc40000004100 */
[C---:B------:R-:W-:Y:S01]  /*d210*/  FMUL.FTZ R72, R49.reuse, R70 ;  /* 0x0000004631487220 */ /* 0x040fe20000410000 */
[C---:B------:R-:W-:Y:S01]  /*d220*/  FFMA.FTZ R71, R44.reuse, R69, -R71 ;  /* 0x000000452c477223 */ /* 0x040fe20000010847 */
[----:B------:R-:W-:Y:S01]  /*d230*/  FFMA.FTZ R73, R44, R67, R73 ;  /* 0x000000432c497223 */ /* 0x000fe20000010049 */
[----:B------:R-:W-:Y:S02]  /*d240*/  HADD2.F32 R68, -RZ, R66.H1_H1 ;  /* 0x30000042ff447230 */ /* 0x000fe40000004100 */
[-C--:B------:R-:W-:Y:S01]  /*d250*/  FMUL.FTZ R74, R49, R48.reuse ;  /* 0x00000030314a7220 */ /* 0x080fe20000410000 */
[----:B------:R-:W-:Y:S02]  /*d260*/  HADD2.F32 R44, -RZ, R64.H1_H1 ;  /* 0x30000040ff2c7230 */ /* 0x000fe40000004100 */
[----:B------:R-:W-:Y:S01]  /*d270*/  FFMA.FTZ R72, R45, R48, -R72 ;  /* 0x000000302d487223 */ /* 0x000fe20000010848 */
[----:B------:R-:W-:Y:S02]  /*d280*/  HADD2.F32 R50, -RZ, R34.H0_H0 ;  /* 0x20000022ff327230 */ /* 0x000fe40000004100 */
[----:B------:R-:W-:Y:S01]  /*d290*/  FMUL.FTZ R48, R33, R68 ;  /* 0x0000004421307220 */ /* 0x000fe20000410000 */
[----:B------:R-:W-:-:S02]  /*d2a0*/  HADD2.F32 R49, -RZ, R66.H0_H0 ;  /* 0x20000042ff317230 */ /* 0x000fc40000004100 */
[----:B------:R-:W-:Y:S01]  /*d2b0*/  FMUL.FTZ R67, R33, R44 ;  /* 0x0000002c21437220 */ /* 0x000fe20000410000 */
[----:B------:R-:W-:Y:S02]  /*d2c0*/  HADD2.F32 R33, -RZ, R37.H0_H0 ;  /* 0x20000025ff217230 */ /* 0x000fe40000004100 */
[----:B------:R-:W-:Y:S01]  /*d2d0*/  FFMA.FTZ R74, R45, R70, R74 ;  /* 0x000000462d4a7223 */ /* 0x000fe2000001004a */
[----:B------:R-:W-:Y:S02]  /*d2e0*/  HADD2.F32 R51, -RZ, R35.H0_H0 ;  /* 0x20000023ff337230 */ /* 0x000fe40000004100 */
[C---:B------:R-:W-:Y:S01]  /*d2f0*/  FFMA.FTZ R45, R29.reuse, R44, -R48 ;  /* 0x0000002c1d2d7223 */ /* 0x040fe20000010830 */
[----:B------:R-:W-:Y:S02]  /*d300*/  HADD2.F32 R64, -RZ, R64.H0_H0 ;  /* 0x20000040ff407230 */ /* 0x000fe40000004100 */
[----:B------:R-:W-:Y:S01]  /*d310*/  FFMA.FTZ R67, R29, R68, R67 ;  /* 0x000000441d437223 */ /* 0x000fe20000010043 */
[----:B------:R-:W-:-:S02]  /*d320*/  HADD2.F32 R44, -RZ, R37.H1_H1 ;  /* 0x30000025ff2c7230 */ /* 0x000fc40000004100 */
[C---:B------:R-:W-:Y:S01]  /*d330*/  FMUL.FTZ R29, R50.reuse, R49 ;  /* 0x00000031321d7220 */ /* 0x040fe20000410000 */
[-C--:B------:R-:W-:Y:S01]  /*d340*/  FMUL.FTZ R37, R50, R33.reuse ;  /* 0x0000002132257220 */ /* 0x080fe20000410000 */
[----:B------:R-:W-:Y:S02]  /*d350*/  HADD2.F32 R35, -RZ, R35.H1_H1 ;  /* 0x30000023ff237230 */ /* 0x000fe40000004100 */
[C---:B------:R-:W-:Y:S01]  /*d360*/  FMUL.FTZ R68, R51.reuse, R64 ;  /* 0x0000004033447220 */ /* 0x040fe20000410000 */
[----:B------:R-:W-:Y:S02]  /*d370*/  HADD2.F32 R50, -RZ, R75.H0_H0 ;  /* 0x2000004bff327230 */ /* 0x000fe40000004100 */
[C---:B------:R-:W-:Y:S01]  /*d380*/  FFMA.FTZ R66, R46.reuse, R33, -R29 ;  /* 0x000000212e427223 */ /* 0x040fe2000001081d */
[----:B------:R-:W-:Y:S02]  /*d390*/  HADD2.F32 R48, -RZ, R78.H0_H0 ;  /* 0x2000004eff307230 */ /* 0x000fe40000004100 */
[-C--:B------:R-:W-:Y:S01]  /*d3a0*/  FMUL.FTZ R51, R51, R44.reuse ;  /* 0x0000002c33337220 */ /* 0x080fe20000410000 */
[----:B------:R-:W-:Y:S01]  /*d3b0*/  FFMA.FTZ R68, R47, R44, -R68 ;  /* 0x0000002c2f447223 */ /* 0x000fe20000010844 */
[----:B------:R-:W-:Y:S01]  /*d3c0*/  FFMA.FTZ R46, R46, R49, R37 ;  /* 0x000000312e2e7223 */ /* 0x000fe20000010025 */
[C---:B------:R-:W-:Y:S01]  /*d3d0*/  FMUL.FTZ R70, R35.reuse, R50 ;  /* 0x0000003223467220 */ /* 0x040fe20000410000 */
[----:B------:R-:W-:Y:S01]  /*d3e0*/  FMUL.FTZ R44, R35, R48 ;  /* 0x00000030232c7220 */ /* 0x000fe20000410000 */
[----:B------:R-:W-:-:S02]  /*d3f0*/  HADD2.F32 R32, -RZ, R32.H1_H1 ;  /* 0x30000020ff207230 */ /* 0x000fc40000004100 */
[----:B------:R-:W-:Y:S01]  /*d400*/  FFMA.FTZ R51, R47, R64, R51 ;  /* 0x000000402f337223 */ /* 0x000fe20000010033 */
[----:B------:R-:W-:Y:S02]  /*d410*/  HADD2.F32 R34, -RZ, R34.H1_H1 ;  /* 0x30000022ff227230 */ /* 0x000fe40000004100 */
[C---:B------:R-:W-:Y:S01]  /*d420*/  FFMA.FTZ R49, R31.reuse, R48, -R70 ;  /* 0x000000301f317223 */ /* 0x040fe20000010846 */
[----:B------:R-:W-:Y:S02]  /*d430*/  HADD2.F32 R35, -RZ, R77.H0_H0 ;  /* 0x2000004dff237230 */ /* 0x000fe40000004100 */
[----:B------:R-:W-:Y:S01]  /*d440*/  FFMA.FTZ R50, R31, R50, R44 ;  /* 0x000000321f327223 */ /* 0x000fe2000001002c */
[----:B------:R-:W-:Y:S02]  /*d450*/  HADD2.F32 R37, -RZ, R76.H0_H0 ;  /* 0x2000004cff257230 */ /* 0x000fe40000004100 */
[----:B------:R-:W-:Y:S02]  /*d460*/  HADD2.F32 R29, -RZ, R80.H0_H0 ;  /* 0x20000050ff1d7230 */ /* 0x000fe40000004100 */
[----:B------:R-:W-:Y:S01]  /*d470*/  FMUL.FTZ R31, R32, R35 ;  /* 0x00000023201f7220 */ /* 0x000fe20000410000 */
[----:B------:R-:W-:-:S02]  /*d480*/  HADD2.F32 R33, -RZ, R79.H0_H0 ;  /* 0x2000004fff217230 */ /* 0x000fc40000004100 */
[----:B------:R-:W-:Y:S01]  /*d490*/  FMUL.FTZ R47, R34, R37 ;  /* 0x00000025222f7220 */ /* 0x000fe20000410000 */
[----:B------:R-:W-:Y:S02]  /*d4a0*/  HADD2.F32 R30, -RZ, R30.H1_H1 ;  /* 0x3000001eff1e7230 */ /* 0x000fe40000004100 */
[-C--:B------:R-:W-:Y:S01]  /*d4b0*/  FMUL.FTZ R44, R32, R29.reuse ;  /* 0x0000001d202c7220 */ /* 0x080fe20000410000 */
[----:B------:R-:W-:Y:S01]  /*d4c0*/  FFMA.FTZ R32, R28, R29, -R31 ;  /* 0x0000001d1c207223 */ /* 0x000fe2000001081f */
[-C--:B------:R-:W-:Y:S01]  /*d4d0*/  FMUL.FTZ R34, R34, R33.reuse ;  /* 0x0000002122227220 */ /* 0x080fe20000410000 */
[----:B------:R-:W-:Y:S01]  /*d4e0*/  F2FP.F16.F32.PACK_AB R31, R49, R68 ;  /* 0x00000044311f723e */ /* 0x000fe200000000ff */
[----:B------:R-:W-:Y:S01]  /*d4f0*/  FFMA.FTZ R47, R30, R33, -R47 ;  /* 0x000000211e2f7223 */ /* 0x000fe2000001082f */
[----:B------:R-:W-:Y:S01]  /*d500*/  FFMA.FTZ R44, R28, R35, R44 ;  /* 0x000000231c2c7223 */ /* 0x000fe2000001002c */
[----:B------:R-:W-:Y:S01]  /*d510*/  FFMA.FTZ R37, R30, R37, R34 ;  /* 0x000000251e257223 */ /* 0x000fe20000010022 */
[----:B------:R-:W-:-:S02]  /*d520*/  F2FP.F16.F32.PACK_AB R29, R72, R71 ;  /* 0x00000047481d723e */ /* 0x000fc400000000ff */
[----:B------:R-:W-:Y:S02]  /*d530*/  F2FP.F16.F32.PACK_AB R28, R32, R45 ;  /* 0x0000002d201c723e */ /* 0x000fe400000000ff */
[----:B------:R-:W-:Y:S02]  /*d540*/  F2FP.F16.F32.PACK_AB R30, R47, R66 ;  /* 0x000000422f1e723e */ /* 0x000fe400000000ff */
[----:B------:R-:W-:Y:S02]  /*d550*/  F2FP.F16.F32.PACK_AB R35, R50, R51 ;  /* 0x000000333223723e */ /* 0x000fe400000000ff */
[----:B------:R-:W-:Y:S01]  /*d560*/  F2FP.F16.F32.PACK_AB R33, R74, R73 ;  /* 0x000000494a21723e */ /* 0x000fe200000000ff */
[----:B------:R1:W-:Y:S01]  /*d570*/  STS.128 [R205], R28 ;  /* 0x0000001ccd007388 */ /* 0x0003e20000000c00 */
[----:B------:R-:W-:Y:S02]  /*d580*/  F2FP.F16.F32.PACK_AB R32, R44, R67 ;  /* 0x000000432c20723e */ /* 0x000fe400000000ff */
[----:B------:R-:W-:-:S05]  /*d590*/  F2FP.F16.F32.PACK_AB R34, R37, R46 ;  /* 0x0000002e2522723e */ /* 0x000fca00000000ff */
[----:B------:R1:W-:Y:S02]  /*d5a0*/  STS.128 [R65+0x10400], R32 ;  /* 0x0104002041007388 */ /* 0x0003e40000000c00 */
.L_x_1651:
[----:B------:R-:W-:Y:S05]  /*d5b0*/  BSYNC B1 ;  /* 0x0000000000017941 */ /* 0x000fea0003800000 */
.L_x_1650:
[----:B------:R-:W-:Y:S04]  /*d5c0*/  BSSY B1, `(.L_x_1652) ;  /* 0x0000062000017945 */ /* 0x000fe80003800000 */
[----:B------:R-:W-:Y:S05]  /*d5d0*/  @P2 BRA `(.L_x_1653) ;  /* 0x0000000400802947 */ /* 0x000fea0003800000 */
[----:B------:R-:W2:Y:S01]  /*d5e0*/  LDL R70, [R1+0x40] ;  /* 0x0000400001467983 */ /* 0x000ea20000100800 */
[----:B-1----:R-:W-:Y:S01]  /*d5f0*/  LEA.HI R28, R53, R208, RZ, 0x1d ;  /* 0x000000d0351c7211 */ /* 0x002fe200078fe8ff */
[----:B------:R-:W-:Y:S01]  /*d600*/  HADD2.F32 R46, -RZ, R54.H1_H1 ;  /* 0x30000036ff2e7230 */ /* 0x000fe20000004100 */
[----:B------:R-:W-:Y:S01]  /*d610*/  SHF.R.U32.HI R31, RZ, 0x3, R199 ;  /* 0x00000003ff1f7819 */ /* 0x000fe200000116c7 */
[--C-:B------:R-:W-:Y:S01]  /*d620*/  HADD2.F32 R44, -RZ, R57.reuse.H1_H1 ;  /* 0x30000039ff2c7230 */ /* 0x100fe20000004100 */
[----:B0-----:R-:W-:Y:S01]  /*d630*/  SHF.R.S32.HI R29, RZ, 0x1f, R28 ;  /* 0x0000001fff1d7819 */ /* 0x001fe2000001141c */
[----:B------:R-:W-:Y:S01]  /*d640*/  HADD2.F32 R57, -RZ, R57.H0_H0 ;  /* 0x20000039ff397230 */ /* 0x000fe20000004100 */
[----:B------:R-:W-:Y:S02]  /*d650*/  SHF.L.U32 R30, R28, 0x3, RZ ;  /* 0x000000031c1e7819 */ /* 0x000fe400000006ff */
[----:B------:R-:W-:Y:S02]  /*d660*/  LEA.HI R29, R29, R28, RZ, 0x3 ;  /* 0x0000001c1d1d7211 */ /* 0x000fe400078f18ff */
[----:B------:R-:W-:-:S02]  /*d670*/  LOP3.LUT R28, R199, 0x38, R30, 0xf8, !PT ;  /* 0x00000038c71c7812 */ /* 0x000fc400078ef81e */
[--C-:B------:R-:W-:Y:S01]  /*d680*/  SHF.R.U64 R66, R24, 0x10, R25.reuse ;  /* 0x0000001018427819 */ /* 0x100fe20000001219 */
[----:B------:R-:W-:Y:S01]  /*d690*/  IMAD.SHL.U32 R29, R29, 0x400, RZ ;  /* 0x000004001d1d7824 */ /* 0x000fe200078e00ff */
[----:B------:R-:W-:Y:S02]  /*d6a0*/  LOP3.LUT R33, R28, R31, RZ, 0x3c, !PT ;  /* 0x0000001f1c217212 */ /* 0x000fe400078e3cff */
[----:B------:R-:W-:Y:S02]  /*d6b0*/  SHF.R.U32.HI R48, RZ, 0x10, R25 ;  /* 0x00000010ff307819 */ /* 0x000fe40000011619 */
[----:B------:R-:W-:Y:S02]  /*d6c0*/  LOP3.LUT R32, R29, 0x7fffe000, RZ, 0xc0, !PT ;  /* 0x7fffe0001d207812 */ /* 0x000fe400078ec0ff */
[----:B------:R-:W-:Y:S01]  /*d6d0*/  SHF.R.U64 R69, R4, 0x10, R5 ;  /* 0x0000001004457819 */ /* 0x000fe20000001205 */
[----:B------:R-:W-:Y:S01]  /*d6e0*/  HADD2.F32 R48, -RZ, R48.H0_H0 ;  /* 0x20000030ff307230 */ /* 0x000fe20000004100 */
[----:B------:R-:W-:-:S02]  /*d6f0*/  IADD3 R33, R33, R32, R202 ;  /* 0x0000002021217210 */ /* 0x000fc40007ffe0ca */
[----:B------:R-:W-:Y:S02]  /*d700*/  SHF.R.U32.HI R45, RZ, 0x10, R5 ;  /* 0x00000010ff2d7819 */ /* 0x000fe40000011605 */
[--C-:B------:R-:W-:Y:S01]  /*d710*/  SHF.R.U64 R65, R26, 0x10, R27.reuse ;  /* 0x000000101a417819 */ /* 0x100fe2000000121b */
[----:B------:R-:W-:Y:S01]  /*d720*/  IMAD R37, R33, 0x2, R2 ;  /* 0x0000000221257824 */ /* 0x000fe200078e0202 */
[----:B------:R-:W-:Y:S02]  /*d730*/  SHF.R.U32.HI R51, RZ, 0x10, R27 ;  /* 0x00000010ff337819 */ /* 0x000fe4000001161b */
[--C-:B------:R-:W-:Y:S02]  /*d740*/  SHF.R.U32.HI R67, RZ, 0x10, R7.reuse ;  /* 0x00000010ff437819 */ /* 0x100fe40000011607 */
[----:B------:R-:W0:Y:S01]  /*d750*/  LDS.128 R32, [R37+0x10400] ;  /* 0x0104000025207984 */ /* 0x000e220000000c00 */
[----:B------:R-:W-:Y:S01]  /*d760*/  SHF.R.U64 R68, R6, 0x10, R7 ;  /* 0x0000001006447819 */ /* 0x000fe20000001207 */
[----:B0-----:R-:W-:-:S02]  /*d770*/  HADD2.F32 R25, -RZ, R33.H0_H0 ;  /* 0x20000021ff197230 */ /* 0x001fc40000004100 */
[----:B------:R-:W-:Y:S02]  /*d780*/  HADD2.F32 R24, -RZ, R32.H0_H0 ;  /* 0x20000020ff187230 */ /* 0x000fe40000004100 */
[----:B------:R-:W-:Y:S02]  /*d790*/  HADD2.F32 R33, -RZ, R33.H1_H1 ;  /* 0x30000021ff217230 */ /* 0x000fe40000004100 */
[C---:B------:R-:W-:Y:S01]  /*d7a0*/  FMUL.FTZ R50, R25.reuse, R46 ;  /* 0x0000002e19327220 */ /* 0x040fe20000410000 */
[----:B------:R-:W-:Y:S01]  /*d7b0*/  FMUL.FTZ R64, R25, R44 ;  /* 0x0000002c19407220 */ /* 0x000fe20000410000 */
[----:B------:R-:W-:Y:S02]  /*d7c0*/  HADD2.F32 R25, -RZ, R54.H0_H0 ;  /* 0x20000036ff197230 */ /* 0x000fe40000004100 */
[----:B------:R-:W-:Y:S01]  /*d7d0*/  FMUL.FTZ R54, R33, R48 ;  /* 0x0000003021367220 */ /* 0x000fe20000410000 */
[----:B------:R-:W-:Y:S02]  /*d7e0*/  HADD2.F32 R27, -RZ, R35.H0_H0 ;  /* 0x20000023ff1b7230 */ /* 0x000fe40000004100 */
[----:B------:R-:W-:-:S02]  /*d7f0*/  HADD2.F32 R26, -RZ, R34.H0_H0 ;  /* 0x20000022ff1a7230 */ /* 0x000fc40000004100 */
[----:B------:R-:W-:Y:S02]  /*d800*/  HADD2.F32 R35, -RZ, R35.H1_H1 ;  /* 0x30000023ff237230 */ /* 0x000fe40000004100 */
[----:B------:R-:W-:Y:S02]  /*d810*/  HADD2.F32 R32, -RZ, R32.H1_H1 ;  /* 0x30000020ff207230 */ /* 0x000fe40000004100 */
[----:B------:R-:W-:Y:S01]  /*d820*/  HADD2.F32 R34, -RZ, R34.H1_H1 ;  /* 0x30000022ff227230 */ /* 0x000fe20000004100 */
[----:B--2---:R-:W0:Y:S02]  /*d830*/  LDS.128 R28, [R70] ;  /* 0x00000000461c7984 */ /* 0x004e240000000c00 */
[--C-:B0-----:R-:W-:Y:S02]  /*d840*/  HADD2.F32 R5, -RZ, R29.reuse.H0_H0 ;  /* 0x2000001dff057230 */ /* 0x101fe40000004100 */
[----:B------:R-:W-:Y:S02]  /*d850*/  HADD2.F32 R4, -RZ, R28.H0_H0 ;  /* 0x2000001cff047230 */ /* 0x000fe40000004100 */
[----:B------:R-:W-:-:S02]  /*d860*/  HADD2.F32 R29, -RZ, R29.H1_H1 ;  /* 0x3000001dff1d7230 */ /* 0x000fc40000004100 */
[C---:B------:R-:W-:Y:S01]  /*d870*/  FFMA.FTZ R50, R5.reuse, R44, -R50 ;  /* 0x0000002c05327223 */ /* 0x040fe20000010832 */
[----:B------:R-:W-:Y:S02]  /*d880*/  HADD2.F32 R44, -RZ, R45.H0_H0 ;  /* 0x2000002dff2c7230 */ /* 0x000fe40000004100 */
[----:B------:R-:W-:Y:S01]  /*d890*/  FFMA.FTZ R64, R5, R46, R64 ;  /* 0x0000002e05407223 */ /* 0x000fe20000010040 */
[C---:B------:R-:W-:Y:S01]  /*d8a0*/  FMUL.FTZ R5, R24.reuse, R25 ;  /* 0x0000001918057220 */ /* 0x040fe20000410000 */
[-C--:B------:R-:W-:Y:S01]  /*d8b0*/  FMUL.FTZ R24, R24, R57.reuse ;  /* 0x0000003918187220 */ /* 0x080fe20000410000 */
[----:B------:R-:W-:Y:S02]  /*d8c0*/  HADD2.F32 R6, -RZ, R30.H0_H0 ;  /* 0x2000001eff067230 */ /* 0x000fe40000004100 */
[----:B------:R-:W-:Y:S01]  /*d8d0*/  FMUL.FTZ R46, R33, R44 ;  /* 0x0000002c212e7220 */ /* 0x000fe20000410000 */
[----:B------:R-:W-:Y:S02]  /*d8e0*/  HADD2.F32 R33, -RZ, R56.H0_H0 ;  /* 0x20000038ff217230 */ /* 0x000fe40000004100 */
[----:B------:R-:W-:Y:S01]  /*d8f0*/  FFMA.FTZ R57, R4, R57, -R5 ;  /* 0x0000003904397223 */ /* 0x000fe20000010805 */
[----:B------:R-:W-:-:S02]  /*d900*/  HADD2.F32 R5, -RZ, R58.H0_H0 ;  /* 0x2000003aff057230 */ /* 0x000fc40000004100 */
[C---:B------:R-:W-:Y:S01]  /*d910*/  FFMA.FTZ R45, R29.reuse, R44, -R54 ;  /* 0x0000002c1d2d7223 */ /* 0x040fe20000010836 */
[----:B------:R-:W-:Y:S02]  /*d920*/  HADD2.F32 R56, -RZ, R56.H1_H1 ;  /* 0x30000038ff387230 */ /* 0x000fe40000004100 */
[----:B------:R-:W-:Y:S01]  /*d930*/  FFMA.FTZ R47, R29, R48, R46 ;  /* 0x000000301d2f7223 */ /* 0x000fe2000001002e */
[----:B------:R-:W-:Y:S02]  /*d940*/  HADD2.F32 R58, -RZ, R58.H1_H1 ;  /* 0x3000003aff3a7230 */ /* 0x000fe40000004100 */
[----:B------:R-:W-:Y:S01]  /*d950*/  FFMA.FTZ R29, R4, R25, R24 ;  /* 0x00000019041d7223 */ /* 0x000fe20000010018 */
[----:B------:R-:W-:Y:S02]  /*d960*/  HADD2.F32 R7, -RZ, R31.H0_H0 ;  /* 0x2000001fff077230 */ /* 0x000fe40000004100 */
[----:B------:R-:W-:Y:S01]  /*d970*/  FMUL.FTZ R44, R27, R56 ;  /* 0x000000381b2c7220 */ /* 0x000fe20000410000 */
[C---:B------:R-:W-:Y:S01]  /*d980*/  FMUL.FTZ R25, R26.reuse, R33 ;  /* 0x000000211a197220 */ /* 0x040fe20000410000 */
[----:B------:R-:W-:Y:S01]  /*d990*/  FMUL.FTZ R49, R26, R5 ;  /* 0x000000051a317220 */ /* 0x000fe20000410000 */
[----:B------:R-:W-:-:S02]  /*d9a0*/  HADD2.F32 R24, -RZ, R51.H0_H0 ;  /* 0x20000033ff187230 */ /* 0x000fc40000004100 */
[----:B------:R-:W-:Y:S01]  /*d9b0*/  FMUL.FTZ R27, R27, R58 ;  /* 0x0000003a1b1b7220 */ /* 0x000fe20000410000 */
[----:B------:R-:W-:Y:S02]  /*d9c0*/  HADD2.F32 R4, -RZ, R67.H0_H0 ;  /* 0x20000043ff047230 */ /* 0x000fe40000004100 */
[C---:B------:R-:W-:Y:S01]  /*d9d0*/  FFMA.FTZ R26, R6.reuse, R5, -R25 ;  /* 0x00000005061a7223 */ /* 0x040fe20000010819 */
[----:B------:R-:W-:Y:S02]  /*d9e0*/  HADD2.F32 R31, -RZ, R31.H1_H1 ;  /* 0x3000001fff1f7230 */ /* 0x000fe40000004100 */
[----:B------:R-:W-:Y:S01]  /*d9f0*/  FFMA.FTZ R49, R6, R33, R49 ;  /* 0x0000002106317223 */ /* 0x000fe20000010031 */
[----:B------:R-:W-:Y:S01]  /*da00*/  FFMA.FTZ R56, R7, R56, R27 ;  /* 0x0000003807387223 */ /* 0x000fe2000001001b */
[----:B------:R-:W-:Y:S01]  /*da10*/  FMUL.FTZ R6, R35, R24 ;  /* 0x0000001823067220 */ /* 0x000fe20000410000 */
[----:B------:R-:W-:Y:S01]  /*da20*/  FFMA.FTZ R44, R7, R58, -R44 ;  /* 0x0000003a072c7223 */ /* 0x000fe2000001082c */
[----:B------:R-:W-:Y:S01]  /*da30*/  FMUL.FTZ R46, R35, R4 ;  /* 0x00000004232e7220 */ /* 0x000fe20000410000 */
[----:B------:R-:W-:-:S02]  /*da40*/  HADD2.F32 R25, -RZ, R66.H0_H0 ;  /* 0x20000042ff197230 */ /* 0x000fc40000004100 */
[C---:B------:R-:W-:Y:S01]  /*da50*/  FFMA.FTZ R35, R31.reuse, R4, -R6 ;  /* 0x000000041f237223 */ /* 0x040fe20000010806 */
[----:B------:R-:W-:Y:S02]  /*da60*/  HADD2.F32 R27, -RZ, R65.H0_H0 ;  /* 0x20000041ff1b7230 */ /* 0x000fe40000004100 */
[----:B------:R-:W-:Y:S01]  /*da70*/  FFMA.FTZ R51, R31, R24, R46 ;  /* 0x000000181f337223 */ /* 0x000fe2000001002e */
[----:B------:R-:W-:Y:S02]  /*da80*/  HADD2.F32 R5, -RZ, R69.H0_H0 ;  /* 0x20000045ff057230 */ /* 0x000fe40000004100 */
[----:B------:R-:W-:Y:S01]  /*da90*/  FMUL.FTZ R31, R32, R25 ;  /* 0x00000019201f7220 */ /* 0x000fe20000410000 */
[----:B------:R-:W-:Y:S02]  /*daa0*/  HADD2.F32 R7, -RZ, R68.H0_H0 ;  /* 0x20000044ff077230 */ /* 0x000fe40000004100 */
[----:B------:R-:W-:Y:S01]  /*dab0*/  FMUL.FTZ R33, R34, R27 ;  /* 0x0000001b22217220 */ /* 0x000fe20000410000 */
[----:B------:R-:W-:-:S02]  /*dac0*/  HADD2.F32 R28, -RZ, R28.H1_H1 ;  /* 0x3000001cff1c7230 */ /* 0x000fc40000004100 */
        /* <DEDUP_REMOVED lines=17> */
.L_x_1653:
[----:B------:R-:W-:Y:S05]  /*dbe0*/  BSYNC B1 ;  /* 0x0000000000017941 */ /* 0x000fea0003800000 */
.L_x_1652:
[----:B------:R-:W-:Y:S04]  /*dbf0*/  BSSY B1, `(.L_x_1654) ;  /* 0x0000062000017945 */ /* 0x000fe80003800000 */
[----:B------:R-:W-:Y:S05]  /*dc00*/  @P1 BRA `(.L_x_1655) ;  /* 0x0000000400801947 */ /* 0x000fea0003800000 */
[----:B------:R-:W3:Y:S01]  /*dc10*/  LDL R51, [R1+0x3c] ;  /* 0x00003c0001337983 */ /* 0x000ee20000100800 */
[----:B--2---:R-:W-:Y:S01]  /*dc20*/  LEA.HI R4, R53, R208, RZ, 0x1d ;  /* 0x000000d035047211 */ /* 0x004fe200078fe8ff */
[----:B-1----:R-:W-:Y:S01]  /*dc30*/  HADD2.F32 R35, -RZ, R59.H1_H1 ;  /* 0x3000003bff237230 */ /* 0x002fe20000004100 */
[----:B------:R-:W-:Y:S01]  /*dc40*/  SHF.R.U32.HI R6, RZ, 0x3, R198 ;  /* 0x00000003ff067819 */ /* 0x000fe200000116c6 */
[--C-:B------:R-:W-:Y:S01]  /*dc50*/  HADD2.F32 R37, -RZ, R62.reuse.H1_H1 ;  /* 0x3000003eff257230 */ /* 0x100fe20000004100 */
[----:B------:R-:W-:Y:S01]  /*dc60*/  SHF.R.S32.HI R7, RZ, 0x1f, R4 ;  /* 0x0000001fff077819 */ /* 0x000fe20000011404 */
[----:B------:R-:W-:Y:S01]  /*dc70*/  IMAD.SHL.U32 R5, R4, 0x8, RZ ;  /* 0x0000000804057824 */ /* 0x000fe200078e00ff */
[----:B------:R-:W-:Y:S01]  /*dc80*/  SHF.R.U64 R47, R40, 0x10, R41 ;  /* 0x00000010282f7819 */ /* 0x000fe20000001229 */
[----:B------:R-:W-:Y:S01]  /*dc90*/  HADD2.F32 R62, -RZ, R62.H0_H0 ;  /* 0x2000003eff3e7230 */ /* 0x000fe20000004100 */
[----:B------:R-:W-:Y:S02]  /*dca0*/  LEA.HI R7, R7, R4, RZ, 0x3 ;  /* 0x0000000407077211 */ /* 0x000fe400078f18ff */
[----:B------:R-:W-:-:S02]  /*dcb0*/  LOP3.LUT R4, R198, 0x38, R5, 0xf8, !PT ;  /* 0x00000038c6047812 */ /* 0x000fc400078ef805 */
[----:B------:R-:W-:Y:S01]  /*dcc0*/  SHF.R.U32.HI R40, RZ, 0x10, R41 ;  /* 0x00000010ff287819 */ /* 0x000fe20000011629 */
[----:B------:R-:W-:Y:S01]  /*dcd0*/  IMAD.SHL.U32 R7, R7, 0x400, RZ ;  /* 0x0000040007077824 */ /* 0x000fe200078e00ff */
[----:B------:R-:W-:Y:S02]  /*dce0*/  LOP3.LUT R24, R4, R6, RZ, 0x3c, !PT ;  /* 0x0000000604187212 */ /* 0x000fe400078e3cff */
[----:B------:R-:W-:Y:S02]  /*dcf0*/  SHF.R.U32.HI R44, RZ, 0x10, R21 ;  /* 0x00000010ff2c7819 */ /* 0x000fe40000011615 */
[----:B------:R-:W-:Y:S02]  /*dd00*/  LOP3.LUT R25, R7, 0x7fffe000, RZ, 0xc0, !PT ;  /* 0x7fffe00007197812 */ /* 0x000fe400078ec0ff */
[----:B------:R-:W-:Y:S01]  /*dd10*/  SHF.R.U64 R49, R38, 0x10, R39 ;  /* 0x0000001026317819 */ /* 0x000fe20000001227 */
[----:B------:R-:W-:Y:S01]  /*dd20*/  HADD2.F32 R38, -RZ, R40.H0_H0 ;  /* 0x20000028ff267230 */ /* 0x000fe20000004100 */
[----:B------:R-:W-:-:S02]  /*dd30*/  IADD3 R25, R24, R25, R201 ;  /* 0x0000001918197210 */ /* 0x000fc40007ffe0c9 */
[----:B------:R-:W-:Y:S02]  /*dd40*/  SHF.R.U64 R50, R20, 0x10, R21 ;  /* 0x0000001014327819 */ /* 0x000fe40000001215 */
[----:B------:R-:W-:Y:S01]  /*dd50*/  SHF.R.U32.HI R48, RZ, 0x10, R39 ;  /* 0x00000010ff307819 */ /* 0x000fe20000011627 */
[----:B------:R-:W-:Y:S01]  /*dd60*/  IMAD R28, R25, 0x2, R2 ;  /* 0x00000002191c7824 */ /* 0x000fe200078e0202 */
[--C-:B------:R-:W-:Y:S02]  /*dd70*/  SHF.R.U64 R45, R42, 0x10, R43.reuse ;  /* 0x000000102a2d7819 */ /* 0x100fe4000000122b */
[----:B------:R-:W-:Y:S02]  /*dd80*/  SHF.R.U32.HI R43, RZ, 0x10, R43 ;  /* 0x00000010ff2b7819 */ /* 0x000fe4000001162b */
[----:B------:R-:W1:Y:S02]  /*dd90*/  LDS.128 R24, [R28+0x10400] ;  /* 0x010400001c187984 */ /* 0x000e640000000c00 */
[----:B-1----:R-:W-:-:S02]  /*dda0*/  HADD2.F32 R31, -RZ, R25.H0_H0 ;  /* 0x20000019ff1f7230 */ /* 0x002fc40000004100 */
[----:B------:R-:W-:Y:S02]  /*ddb0*/  HADD2.F32 R32, -RZ, R25.H1_H1 ;  /* 0x30000019ff207230 */ /* 0x000fe40000004100 */
[----:B------:R-:W-:Y:S02]  /*ddc0*/  HADD2.F32 R25, -RZ, R24.H0_H0 ;  /* 0x20000018ff197230 */ /* 0x000fe40000004100 */
[C---:B------:R-:W-:Y:S01]  /*ddd0*/  FMUL.FTZ R39, R31.reuse, R37 ;  /* 0x000000251f277220 */ /* 0x040fe20000410000 */
[----:B------:R-:W-:Y:S01]  /*dde0*/  FMUL.FTZ R41, R31, R35 ;  /* 0x000000231f297220 */ /* 0x000fe20000410000 */
[----:B------:R-:W-:Y:S02]  /*ddf0*/  HADD2.F32 R31, -RZ, R44.H0_H0 ;  /* 0x2000002cff1f7230 */ /* 0x000fe40000004100 */
[----:B------:R-:W-:Y:S01]  /*de00*/  FMUL.FTZ R40, R32, R38 ;  /* 0x0000002620287220 */ /* 0x000fe20000410000 */
[----:B------:R-:W-:Y:S02]  /*de10*/  HADD2.F32 R33, -RZ, R26.H0_H0 ;  /* 0x2000001aff217230 */ /* 0x000fe40000004100 */
[----:B------:R-:W-:-:S02]  /*de20*/  HADD2.F32 R34, -RZ, R27.H0_H0 ;  /* 0x2000001bff227230 */ /* 0x000fc40000004100 */
[----:B------:R-:W-:Y:S01]  /*de30*/  FMUL.FTZ R44, R32, R31 ;  /* 0x0000001f202c7220 */ /* 0x000fe20000410000 */
[--C-:B------:R-:W-:Y:S02]  /*de40*/  HADD2.F32 R32, -RZ, R63.reuse.H0_H0 ;  /* 0x2000003fff207230 */ /* 0x100fe40000004100 */
[----:B------:R-:W-:Y:S02]  /*de50*/  HADD2.F32 R63, -RZ, R63.H1_H1 ;  /* 0x3000003fff3f7230 */ /* 0x000fe40000004100 */
[----:B------:R-:W-:Y:S02]  /*de60*/  HADD2.F32 R27, -RZ, R27.H1_H1 ;  /* 0x3000001bff1b7230 */ /* 0x000fe40000004100 */
[----:B------:R-:W-:Y:S02]  /*de70*/  HADD2.F32 R24, -RZ, R24.H1_H1 ;  /* 0x30000018ff187230 */ /* 0x000fe40000004100 */
[----:B------:R-:W-:Y:S01]  /*de80*/  HADD2.F32 R26, -RZ, R26.H1_H1 ;  /* 0x3000001aff1a7230 */ /* 0x000fe20000004100 */
[----:B---3--:R-:W1:Y:S02]  /*de90*/  LDS.128 R4, [R51] ;  /* 0x0000000033047984 */ /* 0x008e640000000c00 */
[----:B-1----:R-:W-:-:S02]  /*dea0*/  HADD2.F32 R20, -RZ, R5.H0_H0 ;  /* 0x20000005ff147230 */ /* 0x002fc40000004100 */
[----:B------:R-:W-:Y:S02]  /*deb0*/  HADD2.F32 R21, -RZ, R5.H1_H1 ;  /* 0x30000005ff157230 */ /* 0x000fe40000004100 */
[----:B------:R-:W-:Y:S02]  /*dec0*/  HADD2.F32 R5, -RZ, R4.H0_H0 ;  /* 0x20000004ff057230 */ /* 0x000fe40000004100 */
[C---:B------:R-:W-:Y:S01]  /*ded0*/  FFMA.FTZ R39, R20.reuse, R35, -R39 ;  /* 0x0000002314277223 */ /* 0x040fe20000010827 */
[----:B------:R-:W-:Y:S01]  /*dee0*/  FFMA.FTZ R41, R20, R37, R41 ;  /* 0x0000002514297223 */ /* 0x000fe20000010029 */
[----:B------:R-:W-:Y:S02]  /*def0*/  HADD2.F32 R20, -RZ, R59.H0_H0 ;  /* 0x2000003bff147230 */ /* 0x000fe40000004100 */
[----:B------:R-:W-:Y:S01]  /*df00*/  FFMA.FTZ R42, R21, R31, -R40 ;  /* 0x0000001f152a7223 */ /* 0x000fe20000010828 */
[----:B------:R-:W-:Y:S01]  /*df10*/  FMUL.FTZ R40, R25, R62 ;  /* 0x0000003e19287220 */ /* 0x000fe20000410000 */
[----:B0-----:R-:W-:-:S02]  /*df20*/  HADD2.F32 R29, -RZ, R6.H0_H0 ;  /* 0x20000006ff1d7230 */ /* 0x001fc40000004100 */
[----:B------:R-:W-:Y:S01]  /*df30*/  FFMA.FTZ R44, R21, R38, R44 ;  /* 0x00000026152c7223 */ /* 0x000fe2000001002c */
[-C--:B------:R-:W-:Y:S01]  /*df40*/  FMUL.FTZ R25, R25, R20.reuse ;  /* 0x0000001419197220 */ /* 0x080fe20000410000 */
[----:B------:R-:W-:Y:S01]  /*df50*/  FFMA.FTZ R40, R5, R20, -R40 ;  /* 0x0000001405287223 */ /* 0x000fe20000010828 */
[--C-:B------:R-:W-:Y:S02]  /*df60*/  HADD2.F32 R20, -RZ, R52.reuse.H0_H0 ;  /* 0x20000034ff147230 */ /* 0x100fe40000004100 */
[----:B------:R-:W-:Y:S01]  /*df70*/  FMUL.FTZ R38, R33, R32 ;  /* 0x0000002021267220 */ /* 0x000fe20000410000 */
[----:B------:R-:W-:Y:S01]  /*df80*/  FFMA.FTZ R62, R5, R62, R25 ;  /* 0x0000003e053e7223 */ /* 0x000fe20000010019 */
[----:B------:R-:W-:Y:S02]  /*df90*/  HADD2.F32 R5, -RZ, R52.H1_H1 ;  /* 0x30000034ff057230 */ /* 0x000fe40000004100 */
[----:B------:R-:W-:Y:S01]  /*dfa0*/  FMUL.FTZ R21, R34, R63 ;  /* 0x0000003f22157220 */ /* 0x000fe20000410000 */
[----:B------:R-:W-:Y:S01]  /*dfb0*/  FMUL.FTZ R46, R33, R20 ;  /* 0x00000014212e7220 */ /* 0x000fe20000410000 */
[----:B------:R-:W-:-:S02]  /*dfc0*/  HADD2.F32 R30, -RZ, R7.H0_H0 ;  /* 0x20000007ff1e7230 */ /* 0x000fc40000004100 */
[C---:B------:R-:W-:Y:S01]  /*dfd0*/  FFMA.FTZ R33, R29.reuse, R20, -R38 ;  /* 0x000000141d217223 */ /* 0x040fe20000010826 */
[----:B------:R-:W-:Y:S02]  /*dfe0*/  HADD2.F32 R38, -RZ, R43.H0_H0 ;  /* 0x2000002bff267230 */ /* 0x000fe40000004100 */
[-C--:B------:R-:W-:Y:S01]  /*dff0*/  FMUL.FTZ R34, R34, R5.reuse ;  /* 0x0000000522227220 */ /* 0x080fe20000410000 */
[----:B------:R-:W-:Y:S02]  /*e000*/  HADD2.F32 R20, -RZ, R48.H0_H0 ;  /* 0x20000030ff147230 */ /* 0x000fe40000004100 */
[----:B------:R-:W-:Y:S01]  /*e010*/  FFMA.FTZ R46, R29, R32, R46 ;  /* 0x000000201d2e7223 */ /* 0x000fe2000001002e */
[C---:B------:R-:W-:Y:S01]  /*e020*/  FFMA.FTZ R32, R30.reuse, R5, -R21 ;  /* 0x000000051e207223 */ /* 0x040fe20000010815 */
[----:B------:R-:W-:Y:S01]  /*e030*/  FFMA.FTZ R34, R30, R63, R34 ;  /* 0x0000003f1e227223 */ /* 0x000fe20000010022 */
[----:B------:R-:W-:Y:S02]  /*e040*/  HADD2.F32 R7, -RZ, R7.H1_H1 ;  /* 0x30000007ff077230 */ /* 0x000fe40000004100 */
[C---:B------:R-:W-:Y:S01]  /*e050*/  FMUL.FTZ R48, R27.reuse, R38 ;  /* 0x000000261b307220 */ /* 0x040fe20000410000 */
[----:B------:R-:W-:Y:S01]  /*e060*/  FMUL.FTZ R30, R27, R20 ;  /* 0x000000141b1e7220 */ /* 0x000fe20000410000 */
[----:B------:R-:W-:-:S02]  /*e070*/  HADD2.F32 R25, -RZ, R47.H0_H0 ;  /* 0x2000002fff197230 */ /* 0x000fc40000004100 */
[----:B------:R-:W-:Y:S02]  /*e080*/  HADD2.F32 R27, -RZ, R45.H0_H0 ;  /* 0x2000002dff1b7230 */ /* 0x000fe40000004100 */
[C---:B------:R-:W-:Y:S01]  /*e090*/  FFMA.FTZ R37, R7.reuse, R20, -R48 ;  /* 0x0000001407257223 */ /* 0x040fe20000010830 */
[----:B------:R-:W-:Y:S02]  /*e0a0*/  HADD2.F32 R5, -RZ, R50.H0_H0 ;  /* 0x20000032ff057230 */ /* 0x000fe40000004100 */
[----:B------:R-:W-:Y:S01]  /*e0b0*/  FFMA.FTZ R43, R7, R38, R30 ;  /* 0x00000026072b7223 */ /* 0x000fe2000001001e */
[----:B------:R-:W-:Y:S02]  /*e0c0*/  HADD2.F32 R21, -RZ, R49.H0_H0 ;  /* 0x20000031ff157230 */ /* 0x000fe40000004100 */
[----:B------:R-:W-:Y:S01]  /*e0d0*/  FMUL.FTZ R7, R24, R25 ;  /* 0x0000001918077220 */ /* 0x000fe20000410000 */
[----:B------:R-:W-:Y:S02]  /*e0e0*/  HADD2.F32 R4, -RZ, R4.H1_H1 ;  /* 0x30000004ff047230 */ /* 0x000fe40000004100 */
[----:B------:R-:W-:Y:S01]  /*e0f0*/  FMUL.FTZ R35, R26, R27 ;  /* 0x0000001b1a237220 */ /* 0x000fe20000410000 */
[----:B------:R-:W-:-:S02]  /*e100*/  HADD2.F32 R6, -RZ, R6.H1_H1 ;  /* 0x30000006ff067230 */ /* 0x000fc40000004100 */
[----:B------:R-:W-:Y:S01]  /*e110*/  FMUL.FTZ R24, R24, R5 ;  /* 0x0000000518187220 */ /* 0x000fe20000410000 */
[----:B------:R-:W-:Y:S01]  /*e120*/  FMUL.FTZ R26, R26, R21 ;  /* 0x000000151a1a7220 */ /* 0x000fe20000410000 */
[----:B------:R-:W-:Y:S01]  /*e130*/  FFMA.FTZ R29, R4, R5, -R7 ;  /* 0x00000005041d7223 */ /* 0x000fe20000010807 */
[----:B------:R-:W-:Y:S01]  /*e140*/  F2FP.F16.F32.PACK_AB R7, R37, R32 ;  /* 0x000000202507723e */ /* 0x000fe200000000ff */
[----:B------:R-:W-:Y:S01]  /*e150*/  FFMA.FTZ R20, R6, R21, -R35 ;  /* 0x0000001506147223 */ /* 0x000fe20000010823 */
[----:B------:R-:W-:Y:S01]  /*e160*/  FFMA.FTZ R31, R4, R25, R24 ;  /* 0x00000019041f7223 */ /* 0x000fe20000010018 */
[----:B------:R-:W-:Y:S01]  /*e170*/  FFMA.FTZ R21, R6, R27, R26 ;  /* 0x0000001b06157223 */ /* 0x000fe2000001001a */
[----:B------:R-:W-:Y:S02]  /*e180*/  F2FP.F16.F32.PACK_AB R5, R42, R39 ;  /* 0x000000272a05723e */ /* 0x000fe400000000ff */
[----:B------:R-:W-:Y:S02]  /*e190*/  F2FP.F16.F32.PACK_AB R4, R29, R40 ;  /* 0x000000281d04723e */ /* 0x000fe400000000ff */
[----:B------:R-:W-:-:S02]  /*e1a0*/  F2FP.F16.F32.PACK_AB R6, R20, R33 ;  /* 0x000000211406723e */ /* 0x000fc400000000ff */
[----:B------:R-:W-:Y:S02]  /*e1b0*/  F2FP.F16.F32.PACK_AB R27, R43, R34 ;  /* 0x000000222b1b723e */ /* 0x000fe400000000ff */
[----:B------:R-:W-:Y:S01]  /*e1c0*/  F2FP.F16.F32.PACK_AB R25, R44, R41 ;  /* 0x000000292c19723e */ /* 0x000fe200000000ff */
[----:B------:R3:W-:Y:S01]  /*e1d0*/  STS.128 [R51], R4 ;  /* 0x0000000433007388 */ /* 0x0007e20000000c00 */
[----:B------:R-:W-:Y:S02]  /*e1e0*/  F2FP.F16.F32.PACK_AB R24, R31, R62 ;  /* 0x0000003e1f18723e */ /* 0x000fe400000000ff */
[----:B------:R-:W-:-:S05]  /*e1f0*/  F2FP.F16.F32.PACK_AB R26, R21, R46 ;  /* 0x0000002e151a723e */ /* 0x000fca00000000ff */
[----:B------:R3:W-:Y:S02]  /*e200*/  STS.128 [R28+0x10400], R24 ;  /* 0x010400181c007388 */ /* 0x0007e40000000c00 */
.L_x_1655:
[----:B------:R-:W-:Y:S05]  /*e210*/  BSYNC B1 ;  /* 0x0000000000017941 */ /* 0x000fea0003800000 */
.L_x_1654:
[----:B-1----:R-:W-:Y:S01]  /*e220*/  PRMT R32, R0, 0x5410, R3 ;  /* 0x0000541000207816 */ /* 0x002fe20000000003 */
[----:B------:R-:W-:Y:S06]  /*e230*/  @P0 BRA `(.L_x_1639) ;  /* 0x0000000400800947 */ /* 0x000fec0003800000 */
[----:B------:R-:W4:Y:S01]  /*e240*/  LDL R40, [R1+0x38] ;  /* 0x0000380001287983 */ /* 0x000f220000100800 */
[----:B------:R-:W-:Y:S01]  /*e250*/  LEA.HI R53, R53, R208, RZ, 0x1d ;  /* 0x000000d035357211 */ /* 0x000fe200078fe8ff */
[--C-:B------:R-:W-:Y:S01]  /*e260*/  HADD2.F32 R21, -RZ, R55.reuse.H1_H1 ;  /* 0x30000037ff157230 */ /* 0x100fe20000004100 */
[----:B--23--:R-:W-:Y:S01]  /*e270*/  SHF.R.U32.HI R5, RZ, 0x3, R197 ;  /* 0x00000003ff057819 */ /* 0x00cfe200000116c5 */
[----:B------:R-:W-:Y:S01]  /*e280*/  HADD2.F32 R55, -RZ, R55.H0_H0 ;  /* 0x20000037ff377230 */ /* 0x000fe20000004100 */
[----:B------:R-:W-:Y:S01]  /*e290*/  SHF.R.S32.HI R4, RZ, 0x1f, R53 ;  /* 0x0000001fff047819 */ /* 0x000fe20000011435 */
[----:B------:R-:W-:Y:S01]  /*e2a0*/  IMAD.SHL.U32 R0, R53, 0x8, RZ ;  /* 0x0000000835007824 */ /* 0x000fe200078e00ff */
[----:B------:R-:W-:Y:S02]  /*e2b0*/  SHF.R.U32.HI R20, RZ, 0x10, R9 ;  /* 0x00000010ff147819 */ /* 0x000fe40000011609 */
[----:B------:R-:W-:Y:S02]  /*e2c0*/  LEA.HI R4, R4, R53, RZ, 0x3 ;  /* 0x0000003504047211 */ /* 0x000fe400078f18ff */
[----:B------:R-:W-:Y:S01]  /*e2d0*/  LOP3.LUT R0, R197, 0x38, R0, 0xf8, !PT ;  /* 0x00000038c5007812 */ /* 0x000fe200078ef800 */
[----:B------:R-:W-:Y:S01]  /*e2e0*/  HADD2.F32 R20, -RZ, R20.H0_H0 ;  /* 0x20000014ff147230 */ /* 0x000fe20000004100 */
[----:B------:R-:W-:Y:S01]  /*e2f0*/  SHF.R.U64 R39, R12, 0x10, R13 ;  /* 0x000000100c277819 */ /* 0x000fe2000000120d */
[----:B------:R-:W-:Y:S01]  /*e300*/  IMAD.SHL.U32 R4, R4, 0x400, RZ ;  /* 0x0000040004047824 */ /* 0x000fe200078e00ff */
[----:B------:R-:W-:-:S02]  /*e310*/  LOP3.LUT R3, R0, R5, RZ, 0x3c, !PT ;  /* 0x0000000500037212 */ /* 0x000fc400078e3cff */
[--C-:B------:R-:W-:Y:S02]  /*e320*/  SHF.R.U64 R38, R14, 0x10, R15.reuse ;  /* 0x000000100e267819 */ /* 0x100fe4000000120f */
[----:B------:R-:W-:Y:S02]  /*e330*/  LOP3.LUT R0, R4, 0x7fffe000, RZ, 0xc0, !PT ;  /* 0x7fffe00004007812 */ /* 0x000fe400078ec0ff */
[----:B------:R-:W-:Y:S01]  /*e340*/  SHF.R.U32.HI R34, RZ, 0x10, R15 ;  /* 0x00000010ff227819 */ /* 0x000fe2000001160f */
[--C-:B------:R-:W-:Y:S01]  /*e350*/  HADD2.F32 R15, -RZ, R61.reuse.H1_H1 ;  /* 0x3000003dff0f7230 */ /* 0x100fe20000004100 */
[----:B------:R-:W-:Y:S01]  /*e360*/  IADD3 R3, R3, R0, R200 ;  /* 0x0000000003037210 */ /* 0x000fe20007ffe0c8 */
[----:B------:R-:W-:Y:S01]  /*e370*/  HADD2.F32 R61, -RZ, R61.H0_H0 ;  /* 0x2000003dff3d7230 */ /* 0x000fe20000004100 */
[----:B------:R-:W-:Y:S02]  /*e380*/  SHF.R.U32.HI R28, RZ, 0x10, R13 ;  /* 0x00000010ff1c7819 */ /* 0x000fe4000001160d */
[----:B------:R-:W-:Y:S01]  /*e390*/  SHF.R.U64 R37, R8, 0x10, R9 ;  /* 0x0000001008257819 */ /* 0x000fe20000001209 */
[----:B------:R-:W-:Y:S01]  /*e3a0*/  IMAD R3, R3, 0x2, R2 ;  /* 0x0000000203037824 */ /* 0x000fe200078e0202 */
[----:B------:R-:W-:-:S02]  /*e3b0*/  SHF.R.U64 R35, R10, 0x10, R11 ;  /* 0x000000100a237819 */ /* 0x000fc4000000120b */
[----:B------:R-:W-:Y:S02]  /*e3c0*/  SHF.R.U32.HI R33, RZ, 0x10, R11 ;  /* 0x00000010ff217819 */ /* 0x000fe4000001160b */
[----:B------:R-:W1:Y:S02]  /*e3d0*/  LDS.128 R24, [R3+0x10400] ;  /* 0x0104000003187984 */ /* 0x000e640000000c00 */
[--C-:B-1----:R-:W-:Y:S02]  /*e3e0*/  HADD2.F32 R12, -RZ, R25.reuse.H0_H0 ;  /* 0x20000019ff0c7230 */ /* 0x102fe40000004100 */
[----:B------:R-:W-:Y:S02]  /*e3f0*/  HADD2.F32 R25, -RZ, R25.H1_H1 ;  /* 0x30000019ff197230 */ /* 0x000fe40000004100 */
[----:B------:R-:W-:Y:S02]  /*e400*/  HADD2.F32 R11, -RZ, R24.H0_H0 ;  /* 0x20000018ff0b7230 */ /* 0x000fe40000004100 */
[C---:B0-----:R-:W-:Y:S01]  /*e410*/  FMUL.FTZ R29, R12.reuse, R21 ;  /* 0x000000150c1d7220 */ /* 0x041fe20000410000 */
[----:B------:R-:W-:Y:S01]  /*e420*/  FMUL.FTZ R31, R12, R15 ;  /* 0x0000000f0c1f7220 */ /* 0x000fe20000410000 */
[----:B------:R-:W-:-:S02]  /*e430*/  HADD2.F32 R12, -RZ, R28.H0_H0 ;  /* 0x2000001cff0c7230 */ /* 0x000fc40000004100 */
[----:B------:R-:W-:Y:S01]  /*e440*/  FMUL.FTZ R28, R25, R20 ;  /* 0x00000014191c7220 */ /* 0x000fe20000410000 */
[----:B------:R-:W-:Y:S02]  /*e450*/  HADD2.F32 R13, -RZ, R26.H0_H0 ;  /* 0x2000001aff0d7230 */ /* 0x000fe40000004100 */
[--C-:B------:R-:W-:Y:S02]  /*e460*/  HADD2.F32 R14, -RZ, R27.reuse.H0_H0 ;  /* 0x2000001bff0e7230 */ /* 0x100fe40000004100 */
[----:B------:R-:W-:Y:S02]  /*e470*/  HADD2.F32 R27, -RZ, R27.H1_H1 ;  /* 0x3000001bff1b7230 */ /* 0x000fe40000004100 */
[----:B------:R-:W-:Y:S02]  /*e480*/  HADD2.F32 R24, -RZ, R24.H1_H1 ;  /* 0x30000018ff187230 */ /* 0x000fe40000004100 */
[----:B------:R-:W-:Y:S01]  /*e490*/  HADD2.F32 R26, -RZ, R26.H1_H1 ;  /* 0x3000001aff1a7230 */ /* 0x000fe20000004100 */
[----:B----4-:R-:W0:Y:S02]  /*e4a0*/  LDS.128 R4, [R40] ;  /* 0x0000000028047984 */ /* 0x010e240000000c00 */
[----:B0-----:R-:W-:-:S02]  /*e4b0*/  HADD2.F32 R8, -RZ, R5.H0_H0 ;  /* 0x20000005ff087230 */ /* 0x001fc40000004100 */
[----:B------:R-:W-:Y:S02]  /*e4c0*/  HADD2.F32 R5, -RZ, R5.H1_H1 ;  /* 0x30000005ff057230 */ /* 0x000fe40000004100 */
[----:B------:R-:W-:Y:S02]  /*e4d0*/  HADD2.F32 R0, -RZ, R4.H0_H0 ;  /* 0x20000004ff007230 */ /* 0x000fe40000004100 */
[C---:B------:R-:W-:Y:S01]  /*e4e0*/  FFMA.FTZ R29, R8.reuse, R15, -R29 ;  /* 0x0000000f081d7223 */ /* 0x040fe2000001081d */
[----:B------:R-:W-:Y:S01]  /*e4f0*/  FFMA.FTZ R31, R8, R21, R31 ;  /* 0x00000015081f7223 */ /* 0x000fe2000001001f */
[-C--:B------:R-:W-:Y:S01]  /*e500*/  FMUL.FTZ R8, R25, R12.reuse ;  /* 0x0000000c19087220 */ /* 0x080fe20000410000 */
[----:B------:R-:W-:Y:S01]  /*e510*/  FFMA.FTZ R30, R5, R12, -R28 ;  /* 0x0000000c051e7223 */ /* 0x000fe2000001081c */
[C---:B------:R-:W-:Y:S01]  /*e520*/  FMUL.FTZ R15, R11.reuse, R55 ;  /* 0x000000370b0f7220 */ /* 0x040fe20000410000 */
[----:B------:R-:W-:Y:S02]  /*e530*/  HADD2.F32 R12, -RZ, R60.H0_H0 ;  /* 0x2000003cff0c7230 */ /* 0x000fe40000004100 */
[----:B------:R-:W-:Y:S01]  /*e540*/  FMUL.FTZ R28, R11, R61 ;  /* 0x0000003d0b1c7220 */ /* 0x000fe20000410000 */
[----:B------:R-:W-:Y:S01]  /*e550*/  FFMA.FTZ R20, R5, R20, R8 ;  /* 0x0000001405147223 */ /* 0x000fe20000010008 */
[----:B------:R-:W-:-:S02]  /*e560*/  HADD2.F32 R8, -RZ, R32.H0_H0 ;  /* 0x20000020ff087230 */ /* 0x000fc40000004100 */
[C---:B------:R-:W-:Y:S01]  /*e570*/  FFMA.FTZ R15, R0.reuse, R61, -R15 ;  /* 0x0000003d000f7223 */ /* 0x040fe2000001080f */
[----:B------:R-:W-:Y:S02]  /*e580*/  HADD2.F32 R9, -RZ, R6.H0_H0 ;  /* 0x20000006ff097230 */ /* 0x000fe40000004100 */
[----:B------:R-:W-:Y:S01]  /*e590*/  FFMA.FTZ R28, R0, R55, R28 ;  /* 0x00000037001c7223 */ /* 0x000fe2000001001c */
[----:B------:R-:W-:Y:S02]  /*e5a0*/  HADD2.F32 R11, -RZ, R60.H1_H1 ;  /* 0x3000003cff0b7230 */ /* 0x000fe40000004100 */
[C---:B------:R-:W-:Y:S01]  /*e5b0*/  FMUL.FTZ R0, R13.reuse, R12 ;  /* 0x0000000c0d007220 */ /* 0x040fe20000410000 */
[----:B------:R-:W-:Y:S02]  /*e5c0*/  HADD2.F32 R5, -RZ, R32.H1_H1 ;  /* 0x30000020ff057230 */ /* 0x000fe40000004100 */
[----:B------:R-:W-:Y:S01]  /*e5d0*/  FMUL.FTZ R32, R13, R8 ;  /* 0x000000080d207220 */ /* 0x000fe20000410000 */
[----:B------:R-:W-:-:S02]  /*e5e0*/  HADD2.F32 R10, -RZ, R7.H0_H0 ;  /* 0x20000007ff0a7230 */ /* 0x000fc40000004100 */
[C---:B------:R-:W-:Y:S01]  /*e5f0*/  FFMA.FTZ R25, R9.reuse, R8, -R0 ;  /* 0x0000000809197223 */ /* 0x040fe20000010800 */
[C---:B------:R-:W-:Y:S01]  /*e600*/  FMUL.FTZ R13, R14.reuse, R11 ;  /* 0x0000000b0e0d7220 */ /* 0x040fe20000410000 */
[----:B------:R-:W-:Y:S02]  /*e610*/  HADD2.F32 R8, -RZ, R33.H0_H0 ;  /* 0x20000021ff087230 */ /* 0x000fe40000004100 */
[-C--:B------:R-:W-:Y:S01]  /*e620*/  FMUL.FTZ R14, R14, R5.reuse ;  /* 0x000000050e0e7220 */ /* 0x080fe20000410000 */
[----:B------:R-:W-:Y:S02]  /*e630*/  HADD2.F32 R0, -RZ, R34.H0_H0 ;  /* 0x20000022ff007230 */ /* 0x000fe40000004100 */
[----:B------:R-:W-:Y:S01]  /*e640*/  FFMA.FTZ R32, R9, R12, R32 ;  /* 0x0000000c09207223 */ /* 0x000fe20000010020 */
[----:B------:R-:W-:Y:S02]  /*e650*/  HADD2.F32 R7, -RZ, R7.H1_H1 ;  /* 0x30000007ff077230 */ /* 0x000fe40000004100 */
[C---:B------:R-:W-:Y:S01]  /*e660*/  FFMA.FTZ R12, R10.reuse, R5, -R13 ;  /* 0x000000050a0c7223 */ /* 0x040fe2000001080d */
[----:B------:R-:W-:Y:S01]  /*e670*/  FFMA.FTZ R14, R10, R11, R14 ;  /* 0x0000000b0a0e7223 */ /* 0x000fe2000001000e */
        /* <DEDUP_REMOVED lines=28> */
.L_x_1639:
[----:B------:R-:W-:Y:S05]  /*e840*/  BSYNC B0 ;  /* 0x0000000000007941 */ /* 0x000fea0003800000 */
.L_x_1611:
        /* <DEDUP_REMOVED lines=8> */
.L_x_1609:
[----:B------:R-:W-:-:S13]  /*e8d0*/  ISETP.NE.AND P0, PT, R191, 0x3, PT ;  /* 0x00000003bf00780c */ /* 0x000fda0003f05270 */
[----:B------:R-:W-:Y:S05]  /*e8e0*/  @!P0 BRA `(.L_x_1656) ;  /* 0x0000000000048947 */ /* 0x000fea0003800000 */
[----:B------:R-:W-:Y:S01]  /*e8f0*/  BPT.TRAP 0x1 ;  /* 0x000000040000795c */ /* 0x000fe20000300000 */
.L_x_1656:
[----:B------:R-:W-:Y:S01]  /*e900*/  IMAD R89, R22, 0x8, R2 ;  /* 0x0000000816597824 */ /* 0x000fe200078e0202 */
[----:B------:R-:W-:-:S04]  /*e910*/  SHF.L.U32 R0, R186, 0x1f, RZ ;  /* 0x0000001fba007819 */ /* 0x000fc800000006ff */
[----:B------:R0:W0:Y:S01]  /*e920*/  SYNCS.PHASECHK.TRANS64.TRYWAIT P2, [R89+URZ+0x28830], R0 ;  /* 0x02883000590075a7 */ /* 0x000022000804017f */
[----:B------:R-:W-:Y:S05]  /*e930*/  @!P0 BRA `(.L_x_1657) ;  /* 0x0000000000048947 */ /* 0x000fea0003800000 */
[----:B------:R-:W-:Y:S01]  /*e940*/  BPT.TRAP 0x1 ;  /* 0x000000040000795c */ /* 0x000fe20000300000 */
.L_x_1657:
[----:B01----:R-:W0:Y:S02]  /*e950*/  S2R R3, SR_TID.X ;  /* 0x0000000000037919 */ /* 0x003e240000002100 */
[----:B0-----:R-:W-:-:S04]  /*e960*/  LOP3.LUT R3, R3, 0x7f, RZ, 0xc0, !PT ;  /* 0x0000007f03037812 */ /* 0x001fc800078ec0ff */
[----:B------:R-:W-:Y:S01]  /*e970*/  ISETP.NE.AND P1, PT, R3, RZ, PT ;  /* 0x000000ff0300720c */ /* 0x000fe20003f25270 */
[----:B------:R-:W-:-:S12]  /*e980*/  @P2 BRA `(.L_x_1658) ;  /* 0x0000000000082947 */ /* 0x000fd80003800000 */
[----:B------:R-:W0:Y:S02]  /*e990*/  SYNCS.PHASECHK.TRANS64.TRYWAIT P2, [R89+URZ+0x28830], R0 ;  /* 0x02883000590075a7 */ /* 0x000e24000804017f */
[----:B0-----:R-:W-:Y:S05]  /*e9a0*/  @!P2 BRA `(.L_x_1659) ;  /* 0x000001b4002ca947 */ /* 0x001fea0003800000 */
.L_x_1658:
[----:B------:R-:W-:Y:S05]  /*e9b0*/  WARPSYNC.ALL ;  /* 0x0000000000007948 */ /* 0x000fea0003800000 */
[----:B0-----:R-:W-:Y:S01]  /*e9c0*/  IADD3 R0, R2, 0x18400, RZ ;  /* 0x0001840002007810 */ /* 0x001fe20007ffe0ff */
[----:B--234-:R-:W-:Y:S01]  /*e9d0*/  IMAD.MOV.U32 R7, RZ, RZ, 0x40000040 ;  /* 0x40000040ff077424 */ /* 0x01cfe200078e00ff */
[----:B------:R-:W-:Y:S01]  /*e9e0*/  R2UR UR12, R36 ;  /* 0x00000000240c72ca */ /* 0x000fe200000e0000 */
[----:B------:R-:W-:Y:S01]  /*e9f0*/  UMOV UR13, 0x40000040 ;  /* 0x40000040000d7882 */ /* 0x000fe20000000000 */
[----:B------:R-:W-:Y:S01]  /*ea00*/  SHF.R.U32.HI R0, RZ, 0x4, R0 ;  /* 0x00000004ff007819 */ /* 0x000fe20000011600 */
[----:B------:R-:W-:Y:S01]  /*ea10*/  WARPGROUP.ARRIVE ;  /* 0x00000000000079c5 */ /* 0x000fe20000000000 */
[----:B------:R-:W-:Y:S01]  /*ea20*/  R2UR UR15, R7 ;  /* 0x00000000070f72ca */ /* 0x000fe200000e0000 */
[----:B------:R-:W-:Y:S01]  /*ea30*/  IMAD.MOV.U32 R9, RZ, RZ, 0x40000040 ;  /* 0x40000040ff097424 */ /* 0x000fe200078e00ff */
[----:B------:R-:W-:Y:S01]  /*ea40*/  LOP3.LUT R0, R0, 0x3fff, RZ, 0xc0, !PT ;  /* 0x00003fff00007812 */ /* 0x000fe200078ec0ff */
[----:B------:R-:W-:Y:S01]  /*ea50*/  UMOV UR9, 0x40000040 ;  /* 0x4000004000097882 */ /* 0x000fe20000000000 */
[----:B------:R-:W-:Y:S01]  /*ea60*/  UMOV UR5, 0x40000040 ;  /* 0x4000004000057882 */ /* 0x000fe20000000000 */
[----:B------:R-:W-:Y:S01]  /*ea70*/  UMOV UR17, 0x40000040 ;  /* 0x4000004000117882 */ /* 0x000fe20000000000 */
[----:B------:R-:W-:Y:S01]  /*ea80*/  LOP3.LUT R5, R0, 0x10000, RZ, 0xfc, !PT ;  /* 0x0001000000057812 */ /* 0x000fe200078efcff */
[----:B------:R-:W-:Y:S01]  /*ea90*/  UMOV UR21, 0x40000040 ;  /* 0x4000004000157882 */ /* 0x000fe20000000000 */
[----:B------:R-:W-:Y:S01]  /*eaa0*/  R2UR UR11, R9 ;  /* 0x00000000090b72ca */ /* 0x000fe200000e0000 */
[----:B------:R-:W-:Y:S01]  /*eab0*/  ULOP3.LUT UR12, UR12, 0x10000, URZ, 0xfc, !UPT ;  /* 0x000100000c0c7892 */ /* 0x000fe2000f8efc3f */
[----:B------:R-:W-:Y:S01]  /*eac0*/  IMAD.MOV.U32 R9, RZ, RZ, 0x40000040 ;  /* 0x40000040ff097424 */ /* 0x000fe200078e00ff */
[----:B------:R-:W-:Y:S01]  /*ead0*/  UMOV UR25, 0x40000040 ;  /* 0x4000004000197882 */ /* 0x000fe20000000000 */
[----:B------:R-:W-:Y:S01]  /*eae0*/  IMAD R6, R22, 0x800, R5 ;  /* 0x0000080016067824 */ /* 0x000fe200078e0205 */
[----:B------:R-:W-:Y:S01]  /*eaf0*/  UIADD3 UR8, UR12, 0x2, URZ ;  /* 0x000000020c087890 */ /* 0x000fe2000fffe03f */
[----:B------:R-:W-:Y:S01]  /*eb00*/  IMAD.MOV.U32 R7, RZ, RZ, 0x40000040 ;  /* 0x40000040ff077424 */ /* 0x000fe200078e00ff */
[----:B------:R-:W-:Y:S01]  /*eb10*/  R2UR UR7, R9 ;  /* 0x00000000090772ca */ /* 0x000fe200000e0000 */
[C---:B------:R-:W-:Y:S01]  /*eb20*/  VIADD R8, R6.reuse, 0x2 ;  /* 0x0000000206087836 */ /* 0x040fe20000000000 */
[----:B------:R-:W-:Y:S01]  /*eb30*/  R2UR UR14, R6 ;  /* 0x00000000060e72ca */ /* 0x000fe200000e0000 */
[----:B------:R-:W-:Y:S01]  /*eb40*/  UIADD3 UR4, UR12, 0x4, URZ ;  /* 0x000000040c047890 */ /* 0x000fe2000fffe03f */
[----:B------:R-:W-:Y:S01]  /*eb50*/  IMAD.MOV.U32 R9, RZ, RZ, 0x40000040 ;  /* 0x40000040ff097424 */ /* 0x000fe200078e00ff */
[----:B------:R-:W-:Y:S01]  /*eb60*/  UIADD3 UR16, UR12, 0x6, URZ ;  /* 0x000000060c107890 */ /* 0x000fe2000fffe03f */
[----:B------:R-:W-:Y:S01]  /*eb70*/  R2UR UR10, R8 ;  /* 0x00000000080a72ca */ /* 0x000fe200000e0000 */
[----:B------:R-:W-:Y:S01]  /*eb80*/  VIADD R8, R6, 0x4 ;  /* 0x0000000406087836 */ /* 0x000fe20000000000 */
[----:B------:R-:W-:Y:S01]  /*eb90*/  UIADD3 UR20, UR12, 0x400, URZ ;  /* 0x000004000c147890 */ /* 0x000fe2000fffe03f */
[----:B------:R-:W-:Y:S01]  /*eba0*/  R2UR UR19, R9 ;  /* 0x00000000091372ca */ /* 0x000fe200000e0000 */
[----:B------:R-:W-:Y:S01]  /*ebb0*/  UIADD3 UR24, UR12, 0x402, URZ ;  /* 0x000004020c187890 */ /* 0x000fe2000fffe03f */
[----:B------:R-:W-:Y:S01]  /*ebc0*/  MOV R9, 0x40000040 ;  /* 0x4000004000097802 */ /* 0x000fe20000000f00 */
[----:B------:R-:W-:Y:S01]  /*ebd0*/  UIADD3 UR28, UR12, 0x404, URZ ;  /* 0x000004040c1c7890 */ /* 0x000fe2000fffe03f */
[----:B------:R-:W-:Y:S01]  /*ebe0*/  R2UR UR6, R8 ;  /* 0x00000000080672ca */ /* 0x000fe200000e0000 */
[----:B------:R-:W-:Y:S01]  /*ebf0*/  VIADD R8, R6, 0x6 ;  /* 0x0000000606087836 */ /* 0x000fe20000000000 */
[----:B------:R-:W-:Y:S01]  /*ec00*/  HGMMA.64x128x16.F32 R24, gdesc[UR12], RZ, !UPT, gsb0 ;  /* 0x01e000000c1879f0 */ /* 0x000fe2000c0008ff */
[----:B------:R-:W-:Y:S01]  /*ec10*/  R2UR UR23, R9 ;  /* 0x00000000091772ca */ /* 0x000fe200000e0000 */
[----:B------:R-:W-:Y:S01]  /*ec20*/  IMAD.MOV.U32 R9, RZ, RZ, 0x40000040 ;  /* 0x40000040ff097424 */ /* 0x000fe200078e00ff */
[----:B------:R-:W-:Y:S01]  /*ec30*/  UMOV UR29, 0x40000040 ;  /* 0x40000040001d7882 */ /* 0x000fe20000000000 */
[----:B------:R-:W-:Y:S01]  /*ec40*/  R2UR UR18, R8 ;  /* 0x00000000081272ca */ /* 0x000fe200000e0000 */
[----:B------:R-:W-:Y:S01]  /*ec50*/  VIADD R8, R6, 0x400 ;  /* 0x0000040006087836 */ /* 0x000fe20000000000 */
[----:B------:R-:W-:Y:S01]  /*ec60*/  R2UR UR35, R7 ;  /* 0x00000000072372ca */ /* 0x000fe200000e0000 */
[----:B------:R-:W-:Y:S01]  /*ec70*/  UIADD3 UR32, UR12, 0x406, URZ ;  /* 0x000004060c207890 */ /* 0x000fe2000fffe03f */
[----:B------:R-:W-:Y:S01]  /*ec80*/  R2UR UR27, R9 ;  /* 0x00000000091b72ca */ /* 0x000fe200000e0000 */
[----:B------:R-:W-:Y:S01]  /*ec90*/  IMAD.MOV.U32 R9, RZ, RZ, 0x40000040 ;  /* 0x40000040ff097424 */ /* 0x000fe200078e00ff */
[----:B------:R-:W-:Y:S01]  /*eca0*/  R2UR UR22, R8 ;  /* 0x00000000081672ca */ /* 0x000fe200000e0000 */
[----:B------:R-:W-:Y:S01]  /*ecb0*/  VIADD R8, R6, 0x402 ;  /* 0x0000040206087836 */ /* 0x000fe20000000000 */
[----:B------:R-:W-:Y:S01]  /*ecc0*/  UMOV UR33, 0x40000040 ;  /* 0x4000004000217882 */ /* 0x000fe20000000000 */
[----:B------:R-:W-:Y:S01]  /*ecd0*/  IMAD.MOV.U32 R109, RZ, RZ, -0x80 ;  /* 0xffffff80ff6d7424 */ /* 0x000fe200078e00ff */
[----:B------:R-:W-:Y:S01]  /*ece0*/  R2UR UR31, R9 ;  /* 0x00000000091f72ca */ /* 0x000fe200000e0000 */
[----:B------:R-:W-:Y:S01]  /*ecf0*/  ULDC UR50, c[0x0][0x9dc] ;  /* 0x0002770000327ab9 */ /* 0x000fe20000000800 */
[----:B------:R-:W-:Y:S01]  /*ed00*/  R2UR UR26, R8 ;  /* 0x00000000081a72ca */ /* 0x000fe200000e0000 */
[C---:B------:R-:W-:Y:S01]  /*ed10*/  VIADD R8, R6.reuse, 0x404 ;  /* 0x0000040406087836 */ /* 0x040fe20000000000 */
[----:B------:R-:W-:Y:S01]  /*ed20*/  ULOP3.LUT UR50, URZ, UR50, URZ, 0x33, !UPT ;  /* 0x000000323f327292 */ /* 0x000fe2000f8e333f */
[----:B------:R-:W-:-:S02]  /*ed30*/  VIADD R6, R6, 0x406 ;  /* 0x0000040606067836 */ /* 0x000fc40000000000 */
[----:B------:R-:W-:Y:S01]  /*ed40*/  IMAD R109, R88, R109, 0x80 ;  /* 0x00000080586d7424 */ /* 0x000fe200078e026d */
[----:B------:R-:W-:Y:S01]  /*ed50*/  R2UR UR30, R8 ;  /* 0x00000000081e72ca */ /* 0x000fe200000e0000 */
[----:B------:R-:W-:Y:S01]  /*ed60*/  @!P1 VIADD R89, R89, 0x28840 ;  /* 0x0002884059599836 */ /* 0x000fe20000000000 */
[----:B------:R-:W-:Y:S02]  /*ed70*/  R2UR UR34, R6 ;  /* 0x00000000062272ca */ /* 0x000fe400000e0000 */
[----:B------:R-:W0:Y:S01]  /*ed80*/  LDC R6, c[0x0][0x448] ;  /* 0x00011200ff067b82 */ /* 0x000e220000000800 */
[----:B------:R-:W-:Y:S02]  /*ed90*/  IADD3 R8, -R188, 0x1, R109 ;  /* 0x00000001bc087810 */ /* 0x000fe40007ffe16d */
[----:B------:R-:W-:Y:S02]  /*eda0*/  @!P1 PRMT R89, RZ, 0x654, R89 ;  /* 0x00000654ff599816 */ /* 0x000fe40000000059 */
[----:B------:R-:W-:-:S02]  /*edb0*/  IADD3 R111, -R187, R8, R189 ;  /* 0x00000008bb6f7210 */ /* 0x000fc40007ffe1bd */
[----:B0-----:R-:W-:-:S13]  /*edc0*/  ISETP.NE.AND P2, PT, R6, 0x1, PT ;  /* 0x000000010600780c */ /* 0x001fda0003f45270 */
[----:B------:R-:W0:Y:S08]  /*edd0*/  @P2 LDC R7, c[0x0][0x44c] ;  /* 0x00011300ff072b82 */ /* 0x000e300000000800 */
[----:B------:R-:W1:Y:S01]  /*ede0*/  @P2 LDC R9, c[0x0][0x450] ;  /* 0x00011400ff092b82 */ /* 0x000e620000000800 */
[----:B------:R-:W-:Y:S02]  /*edf0*/  WARPGROUP.DEPBAR.LE gsb0, 0x0 ;  /* 0x00008000000079c5 */ /* 0x000fe40000010000 */
[----:B------:R-:W-:-:S06]  /*ee00*/  WARPGROUP.ARRIVE ;  /* 0x00000000000079c5 */ /* 0x000fcc0000000000 */
[----:B------:R-:W-:Y:S03]  /*ee10*/  HGMMA.64x128x16.F32 R24, gdesc[UR8], R24, gsb0 ;  /* 0x01e00000081879f0 */ /* 0x000fe60008000818 */
[----:B------:R-:W-:Y:S02]  /*ee20*/  WARPGROUP.DEPBAR.LE gsb0, 0x0 ;  /* 0x00008000000079c5 */ /* 0x000fe40000010000 */
[----:B------:R-:W-:-:S07]  /*ee30*/  WARPGROUP.ARRIVE ;  /* 0x00000000000079c5 */ /* 0x000fce0000000000 */
[----:B------:R-:W-:Y:S01]  /*ee40*/  HGMMA.64x128x16.F32 R24, gdesc[UR4], R24, gsb0 ;  /* 0x01e00000041879f0 */ /* 0x000fe20008000818 */
[----:B------:R-:W-:Y:S02]  /*ee50*/  ULDC UR6, c[0x0][0x9d8] ;  /* 0x0002760000067ab9 */ /* 0x000fe40000000800 */
        /* <DEDUP_REMOVED lines=19> */
[----:B------:R-:W-:Y:S02]  /*ef90*/  IMAD.IADD R56, R196, 0x1, R193 ;  /* 0x00000001c4387824 */ /* 0x000fe400078e02c1 */
[----:B------:R-:W-:Y:S01]  /*efa0*/  FMUL.FTZ R15, R39, UR6 ;  /* 0x00000006270f7c20 */ /* 0x000fe20008410000 */
[----:B------:R-:W-:Y:S01]  /*efb0*/  FMUL.FTZ R39, R70, UR6 ;  /* 0x0000000646277c20 */ /* 0x000fe20008410000 */
[----:B------:R-:W-:Y:S01]  /*efc0*/  FMUL.FTZ R4, R24, UR6 ;  /* 0x0000000618047c20 */ /* 0x000fe20008410000 */
[----:B0-----:R-:W-:-:S04]  /*efd0*/  @P2 IMAD.HI.U32 R6, R56, R7, RZ ;  /* 0x0000000738062227 */ /* 0x001fc800078e00ff */
[----:B------:R-:W-:Y:S01]  /*efe0*/  FMUL.FTZ R90, R25, UR6 ;  /* 0x00000006195a7c20 */ /* 0x000fe20008410000 */
[----:B------:R-:W-:Y:S01]  /*eff0*/  FMUL.FTZ R25, R46, UR6 ;  /* 0x000000062e197c20 */ /* 0x000fe20008410000 */
[----:B------:R-:W-:Y:S01]  /*f000*/  FMUL.FTZ R24, R47, UR6 ;  /* 0x000000062f187c20 */ /* 0x000fe20008410000 */
[----:B------:R-:W-:Y:S01]  /*f010*/  FMUL.FTZ R0, R26, UR6 ;  /* 0x000000061a007c20 */ /* 0x000fe20008410000 */
[----:B-1----:R-:W-:Y:S01]  /*f020*/  @P2 SHF.R.U32.HI R56, RZ, R9, R6 ;  /* 0x00000009ff382219 */ /* 0x002fe20000011606 */
[----:B------:R-:W-:Y:S01]  /*f030*/  FMUL.FTZ R91, R28, UR6 ;  /* 0x000000061c5b7c20 */ /* 0x000fe20008410000 */
[----:B------:R-:W0:Y:S01]  /*f040*/  LDC.64 R6, c[0x0][0x9e0] ;  /* 0x00027800ff067b82 */ /* 0x000e220000000a00 */
[----:B------:R-:W-:Y:S01]  /*f050*/  FMUL.FTZ R93, R32, UR6 ;  /* 0x00000006205d7c20 */ /* 0x000fe20008410000 */
[----:B------:R-:W-:Y:S01]  /*f060*/  FMUL.FTZ R46, R48, UR6 ;  /* 0x00000006302e7c20 */ /* 0x000fe20008410000 */
[----:B------:R-:W1:Y:S01]  /*f070*/  SHFL.IDX PT, R70, R56, RZ, 0x1c1f ;  /* 0x001c1fff38467589 */ /* 0x000e6200000e0000 */
        /* <DEDUP_REMOVED lines=51> */
[----:B0-----:R-:W-:Y:S01]  /*f3b0*/  ISETP.GE.AND P3, PT, R7, 0x1, PT ;  /* 0x000000010700780c */ /* 0x001fe20003f66270 */
[----:B------:R-:W0:Y:S01]  /*f3c0*/  MUFU.TANH R4, R4 ;  /* 0x0000000400047308 */ /* 0x000e220000002400 */
[C---:B------:R-:W-:Y:S01]  /*f3d0*/  IADD3 R62, R111.reuse, UR50, RZ ;  /* 0x000000326f3e7c10 */ /* 0x040fe2000fffe0ff */
[----:B------:R-:W-:Y:S01]  /*f3e0*/  IMAD.IADD R111, R111, 0x1, R6 ;  /* 0x000000016f6f7824 */ /* 0x000fe200078e0206 */
[----:B------:R-:W-:Y:S01]  /*f3f0*/  IADD3 R64, -R188, R189, R109 ;  /* 0x000000bdbc407210 */ /* 0x000fe20007ffe16d */
[----:B------:R2:W-:Y:S01]  /*f400*/  @!P1 SYNCS.ARRIVE.TRANS64.RED.A1T0 RZ, [R89+URZ], RZ ;  /* 0x000000ff59ff99a7 */ /* 0x0005e2000810043f */
[----:B------:R-:W-:Y:S01]  /*f410*/  LEA R58, R88, 0xffffff80, 0x7 ;  /* 0xffffff80583a7811 */ /* 0x000fe200078e38ff */
[----:B-1----:R-:W-:Y:S01]  /*f420*/  IMAD.IADD R68, R62, 0x1, R70 ;  /* 0x000000013e447824 */ /* 0x002fe200078e0246 */
[----:B------:R-:W-:Y:S01]  /*f430*/  VIADDMNMX R66, R70, R111, R64, PT ;  /* 0x0000006f46427246 */ /* 0x000fe20003800140 */
[----:B------:R-:W1:Y:S08]  /*f440*/  MUFU.TANH R90, R90 ;  /* 0x0000005a005a7308 */ /* 0x000e700000002400 */
        /* <DEDUP_REMOVED lines=63> */
[----:B------:R-:W-:Y:S01]  /*f840*/  IADD3 R73, -R187, R189, R70 ;  /* 0x000000bdbb497210 */ /* 0x000fe20007ffe146 */
[----:B------:R-:W-:Y:S03]  /*f850*/  BSSY B0, `(.L_x_1661) ;  /* 0x000000e000007945 */ /* 0x000fe60003800000 */
        /* <DEDUP_REMOVED lines=9> */
.L_x_1662:
[----:B------:R-:W-:-:S13]  /*f8f0*/  ISETP.NE.AND P4, PT, R7, 0x1, PT ;  /* 0x000000010700780c */ /* 0x000fda0003f85270 */
[----:B------:R-:W1:Y:S02]  /*f900*/  @P4 LDC.64 R8, c[0x0][0x9e8] ;  /* 0x00027a00ff084b82 */ /* 0x000e640000000a00 */
[----:B-1----:R-:W-:-:S05]  /*f910*/  @P4 IMAD.HI.U32 R8, R73, R8, RZ ;  /* 0x0000000849084227 */ /* 0x002fca00078e00ff */
[----:B------:R-:W-:-:S07]  /*f920*/  @P4 SHF.R.U32.HI R73, RZ, R9, R8 ;  /* 0x00000009ff494219 */ /* 0x000fce0000011608 */
.L_x_1663:
[----:B------:R-:W-:Y:S05]  /*f930*/  BSYNC B0 ;  /* 0x0000000000007941 */ /* 0x000fea0003800000 */
.L_x_1661:
[----:B------:R-:W-:-:S04]  /*f940*/  IMAD R73, R73, R7, -R58 ;  /* 0x0000000749497224 */ /* 0x000fc800078e0a3a */
[----:B------:R-:W-:-:S05]  /*f950*/  IMAD.IADD R73, R73, 0x1, -R188 ;  /* 0x0000000149497824 */ /* 0x000fca00078e0abc */
[----:B------:R-:W-:Y:S02]  /*f960*/  VIMNMX R68, R68, R73, !PT ;  /* 0x0000004944447248 */ /* 0x000fe40007fe0100 */
[----:B------:R-:W-:-:S07]  /*f970*/  VIADDMNMX R66, R73, R7, R66, PT ;  /* 0x0000000749427246 */ /* 0x000fce0003800142 */
.L_x_1660:
[C---:B------:R-:W-:Y:S01]  /*f980*/  ISETP.GE.AND P4, PT, R109.reuse, 0x2, PT ;  /* 0x000000026d00780c */ /* 0x040fe20003f86270 */
[----:B------:R-:W1:Y:S01]  /*f990*/  SHFL.IDX PT, R56, R56, 0x1, 0x1c1f ;  /* 0x003c1f0038387f89 */ /* 0x000e6200000e0000 */
        /* <DEDUP_REMOVED lines=9> */
[----:B0-----:R-:W-:-:S02]  /*fa30*/  FSEL R91, R91, -INF , !P5 ;  /* 0xff8000005b5b7808 */ /* 0x001fc40006800000 */
        /* <DEDUP_REMOVED lines=12> */
[----:B------:R-:W-:Y:S02]  /*fb00*/  ISETP.LT.OR P5, PT, R66, 0x12, P5 ;  /* 0x000000124200780c */ /* 0x000fe40002fa1670 */
        /* <DEDUP_REMOVED lines=36> */
[----:B------:R-:W-:Y:S01]  /*fd50*/  FSEL R85, R46, -INF , !P5 ;  /* 0xff8000002e557808 */ /* 0x000fe20006800000 */
[----:B-1----:R-:W-:Y:S01]  /*fd60*/  IMAD.IADD R46, R62, 0x1, R56 ;  /* 0x000000013e2e7824 */ /* 0x002fe200078e0238 */
        /* <DEDUP_REMOVED lines=16> */
[C---:B------:R-:W-:Y:S02]  /*fe70*/  ISETP.GE.AND P6, PT, R109.reuse, 0x42, PT ;  /* 0x000000426d00780c */ /* 0x040fe40003fc6270 */
        /* <DEDUP_REMOVED lines=48> */
[----:B-----5:R-:W-:Y:S02]  /*10180*/  P2R R112, PR, RZ, 0x40 ;  /* 0x00000040ff707803 */ /* 0x020fe40000000000 */
        /* <DEDUP_REMOVED lines=26> */
[----:B------:R-:W-:Y:S02]  /*10330*/  ISETP.GE.AND P6, PT, R109, 0x7a, PT ;  /* 0x0000007a6d00780c */ /* 0x000fe40003fc6270 */
[----:B------:R-:W-:Y:S02]  /*10340*/  VIADDMNMX R4, R56, R111, R64, PT ;  /* 0x0000006f38047246 */ /* 0x000fe40003800140 */
[----:B------:R-:W-:Y:S02]  /*10350*/  P2R R50, PR, RZ, 0x40 ;  /* 0x00000040ff327803 */ /* 0x000fe40000000000 */
[----:B------:R-:W-:-:S04]  /*10360*/  ISETP.GT.AND P6, PT, R68, 0x79, !P6 ;  /* 0x000000794400780c */ /* 0x000fc800077c4270 */
[----:B------:R-:W-:-:S04]  /*10370*/  ISETP.LT.OR P6, PT, R66, 0x7a, P6 ;  /* 0x0000007a4200780c */ /* 0x000fc800037c1670 */
[----:B------:R-:W-:Y:S01]  /*10380*/  FSEL R107, R107, -INF , !P6 ;  /* 0xff8000006b6b7808 */ /* 0x000fe20007000000 */
[----:B------:R-:W-:Y:S08]  /*10390*/  @!P3 BRA `(.L_x_1664) ;  /* 0x000000000050b947 */ /* 0x000ff00003800000 */
[----:B------:R-:W-:Y:S01]  /*103a0*/  IADD3 R109, -R187, R189, R56 ;  /* 0x000000bdbb6d7210 */ /* 0x000fe20007ffe138 */
[----:B------:R-:W-:Y:S03]  /*103b0*/  BSSY B0, `(.L_x_1665) ;  /* 0x000000e000007945 */ /* 0x000fe60003800000 */
        /* <DEDUP_REMOVED lines=9> */
.L_x_1666:
[----:B------:R-:W-:-:S13]  /*10450*/  ISETP.NE.AND P6, PT, R7, 0x1, PT ;  /* 0x000000010700780c */ /* 0x000fda0003fc5270 */
[----:B------:R-:W0:Y:S02]  /*10460*/  @P6 LDC.64 R8, c[0x0][0x9e8] ;  /* 0x00027a00ff086b82 */ /* 0x000e240000000a00 */
[----:B0-----:R-:W-:-:S05]  /*10470*/  @P6 IMAD.HI.U32 R8, R109, R8, RZ ;  /* 0x000000086d086227 */ /* 0x001fca00078e00ff */
[----:B------:R-:W-:-:S07]  /*10480*/  @P6 SHF.R.U32.HI R109, RZ, R9, R8 ;  /* 0x00000009ff6d6219 */ /* 0x000fce0000011608 */
.L_x_1667:
[----:B------:R-:W-:Y:S05]  /*10490*/  BSYNC B0 ;  /* 0x0000000000007941 */ /* 0x000fea0003800000 */
.L_x_1665:
[----:B------:R-:W-:-:S04]  /*104a0*/  IMAD R109, R109, R7, -R58 ;  /* 0x000000076d6d7224 */ /* 0x000fc800078e0a3a */
[----:B------:R-:W-:-:S05]  /*104b0*/  IMAD.IADD R109, R109, 0x1, -R188 ;  /* 0x000000016d6d7824 */ /* 0x000fca00078e0abc */
[----:B------:R-:W-:Y:S02]  /*104c0*/  VIMNMX R46, R46, R109, !PT ;  /* 0x0000006d2e2e7248 */ /* 0x000fe40007fe0100 */
[----:B------:R-:W-:-:S07]  /*104d0*/  VIADDMNMX R4, R109, R7, R4, PT ;  /* 0x000000076d047246 */ /* 0x000fce0003800104 */
.L_x_1664:
[----:B------:R-:W-:Y:S01]  /*104e0*/  ISETP.GT.AND P4, PT, R46, 0x1, !P4 ;  /* 0x000000012e00780c */ /* 0x000fe20006784270 */
[----:B------:R-:W-:Y:S01]  /*104f0*/  ULDC UR6, c[0x0][0x988] ;  /* 0x0002620000067ab9 */ /* 0x000fe20000000800 */
[----:B------:R-:W-:Y:S02]  /*10500*/  ISETP.NE.AND P6, PT, R113, RZ, PT ;  /* 0x000000ff7100720c */ /* 0x000fe40003fc5270 */
        /* <DEDUP_REMOVED lines=38> */
[----:B------:R-:W-:Y:S02]  /*10770*/  ISETP.GT.AND P4, PT, R46, 0x19, !P6 ;  /* 0x000000192e00780c */ /* 0x000fe40007784270 */
[----:B------:R-:W-:-:S02]  /*10780*/  ISETP.NE.AND P6, PT, R115, RZ, PT ;  /* 0x000000ff7300720c */ /* 0x000fc40003fc5270 */
        /* <DEDUP_REMOVED lines=36> */
[----:B------:R-:W-:Y:S01]  /*109d0*/  ISETP.GT.AND P5, PT, R46, 0x78, !P5 ;  /* 0x000000782e00780c */ /* 0x000fe20006fa4270 */
[----:B------:R-:W0:Y:S01]  /*109e0*/  SHFL.BFLY PT, R8, R11, 0x2, 0x1f ;  /* 0x0c401f000b087f89 */ /* 0x000e2200000e0000 */
[----:B------:R-:W-:Y:S02]  /*109f0*/  FSEL R27, R27, -INF , !P4 ;  /* 0xff8000001b1b7808 */ /* 0x000fe40006000000 */
[----:B------:R-:W-:Y:S02]  /*10a00*/  ISETP.NE.AND P4, PT, R92, RZ, PT ;  /* 0x000000ff5c00720c */ /* 0x000fe40003f85270 */
[----:B------:R-:W-:Y:S02]  /*10a10*/  ISETP.LT.OR P5, PT, R4, 0x79, P5 ;  /* 0x000000790400780c */ /* 0x000fe40002fa1670 */
[----:B------:R-:W-:-:S04]  /*10a20*/  ISETP.GT.AND P4, PT, R46, 0x31, !P4 ;  /* 0x000000312e00780c */ /* 0x000fc80006784270 */
[----:B------:R-:W-:-:S04]  /*10a30*/  ISETP.LT.OR P4, PT, R4, 0x32, P4 ;  /* 0x000000320400780c */ /* 0x000fc80002781670 */
[----:B------:R-:W-:Y:S02]  /*10a40*/  FSEL R115, R26, -INF , !P4 ;  /* 0xff8000001a737808 */ /* 0x000fe40006000000 */
[----:B------:R-:W-:-:S04]  /*10a50*/  ISETP.NE.AND P4, PT, R94, RZ, PT ;  /* 0x000000ff5e00720c */ /* 0x000fc80003f85270 */
[----:B------:R-:W-:Y:S02]  /*10a60*/  ISETP.GT.AND P4, PT, R46, 0x38, !P4 ;  /* 0x000000382e00780c */ /* 0x000fe40006784270 */
[----:B0-----:R-:W-:Y:S02]  /*10a70*/  FMNMX.FTZ R12, R11, R8, !PT ;  /* 0x000000080b0c7209 */ /* 0x001fe40007810000 */
[----:B------:R-:W-:-:S03]  /*10a80*/  ISETP.LT.OR P4, PT, R4, 0x39, P4 ;  /* 0x000000390400780c */ /* 0x000fc60002781670 */
[----:B------:R-:W0:Y:S01]  /*10a90*/  SHFL.BFLY PT, R139, R12, 0x1, 0x1f ;  /* 0x0c201f000c8b7f89 */ /* 0x000e2200000e0000 */
[----:B------:R-:W-:Y:S02]  /*10aa0*/  FSEL R29, R29, -INF , !P4 ;  /* 0xff8000001d1d7808 */ /* 0x000fe40006000000 */
[----:B------:R-:W-:-:S04]  /*10ab0*/  ISETP.NE.AND P4, PT, R96, RZ, PT ;  /* 0x000000ff6000720c */ /* 0x000fc80003f85270 */
[----:B------:R-:W-:-:S04]  /*10ac0*/  ISETP.GT.AND P4, PT, R46, 0x39, !P4 ;  /* 0x000000392e00780c */ /* 0x000fc80006784270 */
[----:B------:R-:W-:-:S04]  /*10ad0*/  ISETP.LT.OR P4, PT, R4, 0x3a, P4 ;  /* 0x0000003a0400780c */ /* 0x000fc80002781670 */
[----:B------:R-:W-:Y:S02]  /*10ae0*/  FSEL R113, R28, -INF , !P4 ;  /* 0xff8000001c717808 */ /* 0x000fe40006000000 */
[----:B------:R-:W-:-:S04]  /*10af0*/  ISETP.NE.AND P4, PT, R98, RZ, PT ;  /* 0x000000ff6200720c */ /* 0x000fc80003f85270 */
[----:B------:R-:W-:Y:S02]  /*10b00*/  ISETP.GT.AND P4, PT, R46, 0x40, !P4 ;  /* 0x000000402e00780c */ /* 0x000fe40006784270 */
[----:B0-----:R-:W-:Y:S02]  /*10b10*/  FMNMX.FTZ R10, R12, R139, !PT ;  /* 0x0000008b0c0a7209 */ /* 0x001fe40007810000 */
        /* <DEDUP_REMOVED lines=10> */
[----:B------:R-:W-:Y:S01]  /*10bc0*/  ISETP.NE.AND P4, PT, R52, RZ, PT ;  /* 0x000000ff3400720c */ /* 0x000fe20003f85270 */
[----:B------:R-:W-:-:S03]  /*10bd0*/  IMAD.U32 R52, RZ, RZ, UR6 ;  /* 0x00000006ff347e24 */ /* 0x000fc6000f8e00ff */
[----:B------:R-:W-:Y:S01]  /*10be0*/  ISETP.GT.AND P4, PT, R46, 0x49, !P4 ;  /* 0x000000492e00780c */ /* 0x000fe20006784270 */
[----:B------:R-:W-:-:S03]  /*10bf0*/  FMUL.FTZ R8, R10, R52 ;  /* 0x000000340a087220 */ /* 0x000fc60000410000 */
        /* <DEDUP_REMOVED lines=18> */
[----:B------:R-:W-:Y:S01]  /*10d20*/  ISETP.NE.AND P4, PT, R108, RZ, PT ;  /* 0x000000ff6c00720c */ /* 0x000fe20003f85270 */
[----:B------:R-:W0:Y:S03]  /*10d30*/  @P2 LDC R38, c[0x0][0x44c] ;  /* 0x00011300ff262b82 */ /* 0x000e260000000800 */
        /* <DEDUP_REMOVED lines=15> */
[----:B------:R-:W-:Y:S01]  /*10e30*/  FSEL R135, R42, -INF , !P4 ;  /* 0xff8000002a877808 */ /* 0x000fe20006000000 */
[----:B------:R-:W-:Y:S01]  /*10e40*/  IMAD.MOV.U32 R42, RZ, RZ, R193 ;  /* 0x000000ffff2a7224 */ /* 0x000fe200078e00c1 */
        /* <DEDUP_REMOVED lines=15> */
[----:B------:R-:W-:Y:S01]  /*10f40*/  FSEL R91, R30, -INF , !P5 ;  /* 0xff8000001e5b7808 */ /* 0x000fe20006800000 */
[-CC-:B------:R-:W-:Y:S01]  /*10f50*/  FFMA.FTZ R180, R48, R52.reuse, -R8.reuse ;  /* 0x0000003430b47223 */ /* 0x180fe20000010808 */
[----:B------:R-:W-:Y:S01]  /*10f60*/  FSEL R0, R0, -INF , !P4 ;  /* 0xff80000000007808 */ /* 0x000fe20006000000 */
[-CC-:B------:R-:W-:Y:S01]  /*10f70*/  FFMA.FTZ R73, R73, R52.reuse, -R8.reuse ;  /* 0x0000003449497223 */ /* 0x180fe20000010808 */
[----:B------:R-:W-:Y:S01]  /*10f80*/  ISETP.GT.AND P4, PT, R46, 0x79, !P6 ;  /* 0x000000792e00780c */ /* 0x000fe20007784270 */
[-CC-:B------:R-:W-:Y:S01]  /*10f90*/  FFMA.FTZ R75, R75, R52.reuse, -R8.reuse ;  /* 0x000000344b4b7223 */ /* 0x180fe20000010808 */
[----:B------:R-:W-:Y:S01]  /*10fa0*/  FMNMX.FTZ R12, R0, R129, !PT ;  /* 0x00000081000c7209 */ /* 0x000fe20007810000 */
[----:B------:R-:W-:Y:S01]  /*10fb0*/  MUFU.EX2 R180, R180 ;  /* 0x000000b400b47308 */ /* 0x000fe20000000800 */
[----:B------:R-:W-:Y:S01]  /*10fc0*/  ISETP.LT.OR P4, PT, R4, 0x7a, P4 ;  /* 0x0000007a0400780c */ /* 0x000fe20002781670 */
[--C-:B------:R-:W-:Y:S01]  /*10fd0*/  FFMA.FTZ R77, R77, R52, -R8.reuse ;  /* 0x000000344d4d7223 */ /* 0x100fe20000010808 */
[----:B------:R-:W-:Y:S01]  /*10fe0*/  FMNMX.FTZ R12, R9, R12, !PT ;  /* 0x0000000c090c7209 */ /* 0x000fe20007810000 */
[-CC-:B------:R-:W-:Y:S01]  /*10ff0*/  FFMA.FTZ R178, R95, R52.reuse, -R8.reuse ;  /* 0x000000345fb27223 */ /* 0x180fe20000010808 */
[----:B------:R-:W-:Y:S01]  /*11000*/  FSEL R93, R31, -INF , !P4 ;  /* 0xff8000001f5d7808 */ /* 0x000fe20006000000 */
[--C-:B------:R-:W-:Y:S01]  /*11010*/  FFMA.FTZ R79, R79, R52, -R8.reuse ;  /* 0x000000344f4f7223 */ /* 0x100fe20000010808 */
[----:B------:R-:W-:Y:S01]  /*11020*/  FMNMX.FTZ R12, R127, R12, !PT ;  /* 0x0000000c7f0c7209 */ /* 0x000fe20007810000 */
[----:B------:R-:W2:Y:S01]  /*11030*/  MUFU.EX2 R73, R73 ;  /* 0x0000004900497308 */ /* 0x000ea20000000800 */
[-CC-:B------:R-:W-:Y:S01]  /*11040*/  FFMA.FTZ R172, R97, R52.reuse, -R8.reuse ;  /* 0x0000003461ac7223 */ /* 0x180fe20000010808 */
[--C-:B------:R-:W-:Y:S01]  /*11050*/  FFMA.FTZ R81, R81, R52, -R8.reuse ;  /* 0x0000003451517223 */ /* 0x100fe20000010808 */
[----:B------:R-:W-:Y:S01]  /*11060*/  FMNMX.FTZ R12, R109, R12, !PT ;  /* 0x0000000c6d0c7209 */ /* 0x000fe20007810000 */
[-CC-:B------:R-:W-:Y:S01]  /*11070*/  FFMA.FTZ R168, R85, R52.reuse, -R8.reuse ;  /* 0x0000003455a87223 */ /* 0x180fe20000010808 */
[-CC-:B------:R-:W-:Y:S01]  /*11080*/  FFMA.FTZ R166, R49, R52.reuse, -R8.reuse ;  /* 0x0000003431a67223 */ /* 0x180fe20000010808 */
[--C-:B------:R-:W-:Y:S01]  /*11090*/  FFMA.FTZ R174, R99, R52, -R8.reuse ;  /* 0x0000003463ae7223 */ /* 0x100fe20000010808 */
[----:B------:R-:W-:Y:S01]  /*110a0*/  FMNMX.FTZ R12, R123, R12, !PT ;  /* 0x0000000c7b0c7209 */ /* 0x000fe20007810000 */
[----:B------:R-:W3:Y:S01]  /*110b0*/  MUFU.EX2 R182, R182 ;  /* 0x000000b600b67308 */ /* 0x000ee20000000800 */
[-CC-:B------:R-:W-:Y:S01]  /*110c0*/  FFMA.FTZ R85, R87, R52.reuse, -R8.reuse ;  /* 0x0000003457557223 */ /* 0x180fe20000010808 */
        /* <DEDUP_REMOVED lines=27> */
[----:B------:R-:W-:-:S02]  /*11280*/  FFMA.FTZ R47, R107, R52, -R8 ;  /* 0x000000346b2f7223 */ /* 0x000fc40000010808 */
[----:B------:R-:W-:Y:S01]  /*11290*/  FMNMX.FTZ R12, R115, R12, !PT ;  /* 0x0000000c730c7209 */ /* 0x000fe20007810000 */
[----:B------:R-:W1:Y:S03]  /*112a0*/  MUFU.EX2 R178, R178 ;  /* 0x000000b200b27308 */ /* 0x000e660000000800 */
        /* <DEDUP_REMOVED lines=27> */
[----:B------:R-:W2:Y:S04]  /*11460*/  SHFL.BFLY PT, R11, R12, 0x2, 0x1f ;  /* 0x0c401f000c0b7f89 */ /* 0x000ea800000e0000 */
[----:B------:R-:W-:Y:S08]  /*11470*/  MUFU.EX2 R164, R164 ;  /* 0x000000a400a47308 */ /* 0x000ff00000000800 */
[----:B------:R-:W-:Y:S08]  /*11480*/  MUFU.EX2 R89, R89 ;  /* 0x0000005900597308 */ /* 0x000ff00000000800 */
[----:B------:R-:W-:Y:S01]  /*11490*/  MUFU.EX2 R166, R166 ;  /* 0x000000a600a67308 */ /* 0x000fe20000000800 */
[----:B--2---:R-:W-:-:S07]  /*114a0*/  FMNMX.FTZ R4, R12, R11, !PT ;  /* 0x0000000b0c047209 */ /* 0x004fce0007810000 */
[----:B------:R-:W-:Y:S01]  /*114b0*/  MUFU.EX2 R31, R31 ;  /* 0x0000001f001f7308 */ /* 0x000fe20000000800 */
[----:B------:R-:W2:Y:S07]  /*114c0*/  SHFL.BFLY PT, R11, R4, 0x1, 0x1f ;  /* 0x0c201f00040b7f89 */ /* 0x000eae00000e0000 */
[----:B------:R-:W-:Y:S08]  /*114d0*/  MUFU.EX2 R160, R160 ;  /* 0x000000a000a07308 */ /* 0x000ff00000000800 */
[----:B------:R-:W-:Y:S08]  /*114e0*/  MUFU.EX2 R49, R49 ;  /* 0x0000003100317308 */ /* 0x000ff00000000800 */
[----:B------:R-:W-:Y:S01]  /*114f0*/  MUFU.EX2 R162, R162 ;  /* 0x000000a200a27308 */ /* 0x000fe20000000800 */
[----:B--2---:R-:W-:-:S04]  /*11500*/  FMNMX.FTZ R11, R4, R11, !PT ;  /* 0x0000000b040b7209 */ /* 0x004fc80007810000 */
[C---:B------:R-:W-:Y:S01]  /*11510*/  FSETP.NEU.FTZ.AND P4, PT, R11.reuse, -INF , PT ;  /* 0xff8000000b00780b */ /* 0x040fe20003f9d000 */
[----:B------:R-:W-:Y:S02]  /*11520*/  FMUL.FTZ R26, R11, R52 ;  /* 0x000000340b1a7220 */ /* 0x000fe40000410000 */
[----:B------:R-:W-:Y:S03]  /*11530*/  MUFU.EX2 R51, R51 ;  /* 0x0000003300337308 */ /* 0x000fe60000000800 */
[----:B------:R-:W-:-:S05]  /*11540*/  FSEL R26, R26, RZ, P4 ;  /* 0x000000ff1a1a7208 */ /* 0x000fca0002000000 */
[-CC-:B------:R-:W-:Y:S01]  /*11550*/  FFMA.FTZ R181, R0, R52.reuse, -R26.reuse ;  /* 0x0000003400b57223 */ /* 0x180fe2000001081a */
[-CC-:B------:R-:W-:Y:S01]  /*11560*/  FFMA.FTZ R0, R129, R52.reuse, -R26.reuse ;  /* 0x0000003481007223 */ /* 0x180fe2000001081a */
[-CC-:B------:R-:W-:Y:S01]  /*11570*/  FFMA.FTZ R183, R9, R52.reuse, -R26.reuse ;  /* 0x0000003409b77223 */ /* 0x180fe2000001081a */
[----:B------:R-:W-:Y:S01]  /*11580*/  FADD.FTZ R9, R180, R73 ;  /* 0x00000049b4097221 */ /* 0x000fe20000010000 */
[-CC-:B------:R-:W-:Y:S01]  /*11590*/  FFMA.FTZ R4, R127, R52.reuse, -R26.reuse ;  /* 0x000000347f047223 */ /* 0x180fe2000001081a */
[-CC-:B------:R-:W-:Y:S01]  /*115a0*/  FFMA.FTZ R177, R109, R52.reuse, -R26.reuse ;  /* 0x000000346db17223 */ /* 0x180fe2000001081a */
[----:B------:R-:W-:Y:S01]  /*115b0*/  MUFU.EX2 R181, R181 ;  /* 0x000000b500b57308 */ /* 0x000fe20000000800 */
[----:B---3--:R-:W-:Y:S01]  /*115c0*/  FADD.FTZ R30, R182, R9 ;  /* 0x00000009b61e7221 */ /* 0x008fe20000010000 */
[-CC-:B------:R-:W-:Y:S01]  /*115d0*/  FFMA.FTZ R8, R123, R52.reuse, -R26.reuse ;  /* 0x000000347b087223 */ /* 0x180fe2000001081a */
[-CC-:B------:R-:W-:Y:S01]  /*115e0*/  FFMA.FTZ R179, R13, R52.reuse, -R26.reuse ;  /* 0x000000340db37223 */ /* 0x180fe2000001081a */
[-C--:B------:R-:W-:Y:S01]  /*115f0*/  FFMA.FTZ R12, R121, R52.reuse, -R26 ;  /* 0x00000034790c7223 */ /* 0x080fe2000001081a */
[----:B----4-:R-:W-:Y:S01]  /*11600*/  FADD.FTZ R9, R75, R30 ;  /* 0x0000001e4b097221 */ /* 0x010fe20000010000 */
[-CC-:B------:R-:W-:Y:S01]  /*11610*/  FFMA.FTZ R173, R21, R52.reuse, -R26.reuse ;  /* 0x0000003415ad7223 */ /* 0x180fe2000001081a */
[-CC-:B------:R-:W-:Y:S01]  /*11620*/  FFMA.FTZ R14, R119, R52.reuse, -R26.reuse ;  /* 0x00000034770e7223 */ /* 0x180fe2000001081a */
[----:B------:R-:W2:Y:S01]  /*11630*/  MUFU.EX2 R0, R0 ;  /* 0x0000000000007308 */ /* 0x000ea20000000800 */
[----:B-----5:R-:W-:Y:S01]  /*11640*/  FADD.FTZ R32, R176, R9 ;  /* 0x00000009b0207221 */ /* 0x020fe20000010000 */
[-CC-:B------:R-:W-:Y:S01]  /*11650*/  FFMA.FTZ R175, R25, R52.reuse, -R26.reuse ;  /* 0x0000003419af7223 */ /* 0x180fe2000001081a */
[-CC-:B------:R-:W-:Y:S01]  /*11660*/  FFMA.FTZ R20, R117, R52.reuse, -R26.reuse ;  /* 0x0000003475147223 */ /* 0x180fe2000001081a */
[-C--:B------:R-:W-:Y:S01]  /*11670*/  FFMA.FTZ R169, R27, R52.reuse, -R26 ;  /* 0x000000341ba97223 */ /* 0x080fe2000001081a */
[----:B0-----:R-:W-:Y:S01]  /*11680*/  FADD.FTZ R9, R77, R32 ;  /* 0x000000204d097221 */ /* 0x001fe20000010000 */
[-CC-:B------:R-:W-:Y:S01]  /*11690*/  FFMA.FTZ R24, R115, R52.reuse, -R26.reuse ;  /* 0x0000003473187223 */ /* 0x180fe2000001081a */
[-CC-:B------:R-:W-:Y:S01]  /*116a0*/  FFMA.FTZ R171, R29, R52.reuse, -R26.reuse ;  /* 0x000000341dab7223 */ /* 0x180fe2000001081a */
[----:B------:R-:W0:Y:S01]  /*116b0*/  MUFU.EX2 R183, R183 ;  /* 0x000000b700b77308 */ /* 0x000e220000000800 */
[----:B-1----:R-:W-:Y:S01]  /*116c0*/  FADD.FTZ R32, R178, R9 ;  /* 0x00000009b2207221 */ /* 0x002fe20000010000 */
[-CC-:B------:R-:W-:Y:S01]  /*116d0*/  FFMA.FTZ R28, R113, R52.reuse, -R26.reuse ;  /* 0x00000034711c7223 */ /* 0x180fe2000001081a */
[-CC-:B------:R-:W-:Y:S01]  /*116e0*/  FFMA.FTZ R165, R111, R52.reuse, -R26.reuse ;  /* 0x000000346fa57223 */ /* 0x180fe2000001081a */
[-C--:B------:R-:W-:Y:S01]  /*116f0*/  FFMA.FTZ R30, R15, R52.reuse, -R26 ;  /* 0x000000340f1e7223 */ /* 0x080fe2000001081a */
[----:B------:R-:W-:Y:S01]  /*11700*/  FADD.FTZ R13, R79, R32 ;  /* 0x000000204f0d7221 */ /* 0x000fe20000010000 */
[-CC-:B------:R-:W-:Y:S01]  /*11710*/  FFMA.FTZ R167, R35, R52.reuse, -R26.reuse ;  /* 0x0000003423a77223 */ /* 0x180fe2000001081a */
[-C--:B------:R-:W-:Y:S01]  /*11720*/  FFMA.FTZ R32, R33, R52.reuse, -R26 ;  /* 0x0000003421207223 */ /* 0x080fe2000001081a */
[----:B------:R-:W1:Y:S01]  /*11730*/  MUFU.EX2 R4, R4 ;  /* 0x0000000400047308 */ /* 0x000e620000000800 */
[----:B--2---:R-:W-:Y:S01]  /*11740*/  FADD.FTZ R34, R181, R0 ;  /* 0x00000000b5227221 */ /* 0x004fe20000010000 */
[----:B------:R-:W-:Y:S01]  /*11750*/  FADD.FTZ R36, R172, R13 ;  /* 0x0000000dac247221 */ /* 0x000fe20000010000 */
[-CC-:B------:R-:W-:Y:S01]  /*11760*/  FFMA.FTZ R161, R37, R52.reuse, -R26.reuse ;  /* 0x0000003425a17223 */ /* 0x180fe2000001081a */
[-CC-:B------:R-:W-:Y:S01]  /*11770*/  FFMA.FTZ R163, R39, R52.reuse, -R26.reuse ;  /* 0x0000003427a37223 */ /* 0x180fe2000001081a */
[-C--:B------:R-:W-:Y:S01]  /*11780*/  FFMA.FTZ R41, R41, R52.reuse, -R26 ;  /* 0x0000003429297223 */ /* 0x080fe2000001081a */
[----:B------:R-:W-:Y:S01]  /*11790*/  FADD.FTZ R13, R81, R36 ;  /* 0x00000024510d7221 */ /* 0x000fe20000010000 */
[-C--:B------:R-:W-:Y:S01]  /*117a0*/  FFMA.FTZ R133, R133, R52.reuse, -R26 ;  /* 0x0000003485857223 */ /* 0x080fe2000001081a */
[----:B------:R-:W2:Y:S01]  /*117b0*/  MUFU.EX2 R177, R177 ;  /* 0x000000b100b17308 */ /* 0x000ea20000000800 */
        /* <DEDUP_REMOVED lines=8> */
[C---:B-1----:R-:W-:Y:S01]  /*11840*/  FADD.FTZ R34, R4.reuse, R9 ;  /* 0x0000000904227221 */ /* 0x042fe20000010000 */
[----:B------:R-:W-:-:S02]  /*11850*/  F2FP.F16.F32.PACK_AB R183, R4, R183 ;  /* 0x000000b704b7723e */ /* 0x000fc400000000ff */
[----:B------:R-:W-:Y:S02]  /*11860*/  F2FP.F16.F32.PACK_AB R181, R0, R181 ;  /* 0x000000b500b5723e */ /* 0x000fe400000000ff */
[----:B------:R-:W-:Y:S02]  /*11870*/  F2FP.F16.F32.PACK_AB R180, R73, R180 ;  /* 0x000000b449b4723e */ /* 0x000fe400000000ff */
[----:B------:R-:W1:Y:S01]  /*11880*/  MUFU.EX2 R179, R179 ;  /* 0x000000b300b37308 */ /* 0x000e620000000800 */
[----:B--2---:R-:W-:Y:S01]  /*11890*/  FADD.FTZ R9, R177, R34 ;  /* 0x00000022b1097221 */ /* 0x004fe20000010000 */
[----:B------:R-:W-:Y:S01]  /*118a0*/  FADD.FTZ R34, R174, R13 ;  /* 0x0000000dae227221 */ /* 0x000fe20000010000 */
[----:B------:R-:W-:Y:S01]  /*118b0*/  @P2 IMAD.HI.U32 R13, R193, R38, RZ ;  /* 0x00000026c10d2227 */ /* 0x000fe200078e00ff */
[----:B------:R-:W-:Y:S02]  /*118c0*/  F2FP.F16.F32.PACK_AB R182, R75, R182 ;  /* 0x000000b64bb6723e */ /* 0x000fe400000000ff */
[----:B------:R-:W-:-:S02]  /*118d0*/  F2FP.F16.F32.PACK_AB R176, R77, R176 ;  /* 0x000000b04db0723e */ /* 0x000fc400000000ff */
[----:B------:R-:W2:Y:S01]  /*118e0*/  MUFU.EX2 R12, R12 ;  /* 0x0000000c000c7308 */ /* 0x000ea20000000800 */
[----:B0-----:R-:W-:Y:S01]  /*118f0*/  FADD.FTZ R36, R8, R9 ;  /* 0x0000000908247221 */ /* 0x001fe20000010000 */
[----:B------:R-:W-:Y:S01]  /*11900*/  FADD.FTZ R9, R83, R34 ;  /* 0x0000002253097221 */ /* 0x000fe20000010000 */
[----:B------:R-:W-:Y:S01]  /*11910*/  FFMA.FTZ R34, R3, R52, -R26 ;  /* 0x0000003403227223 */ /* 0x000fe2000001081a */
[----:B------:R-:W-:Y:S02]  /*11920*/  @P2 SHF.R.U32.HI R42, RZ, R40, R13 ;  /* 0x00000028ff2a2219 */ /* 0x000fe4000001160d */
[----:B------:R-:W-:Y:S01]  /*11930*/  FADD.FTZ R38, R168, R9 ;  /* 0x00000009a8267221 */ /* 0x000fe20000010000 */
[----:B------:R-:W-:Y:S01]  /*11940*/  F2FP.F16.F32.PACK_AB R178, R79, R178 ;  /* 0x000000b24fb2723e */ /* 0x000fe200000000ff */
[----:B------:R-:W0:Y:S01]  /*11950*/  MUFU.EX2 R173, R173 ;  /* 0x000000ad00ad7308 */ /* 0x000e220000000800 */
[----:B-1----:R-:W-:Y:S01]  /*11960*/  FADD.FTZ R3, R179, R36 ;  /* 0x00000024b3037221 */ /* 0x002fe20000010000 */
[----:B------:R-:W-:Y:S01]  /*11970*/  FADD.FTZ R9, R85, R38 ;  /* 0x0000002655097221 */ /* 0x000fe20000010000 */
[----:B------:R-:W-:Y:S01]  /*11980*/  IMAD.IADD R125, R125, 0x1, R42 ;  /* 0x000000017d7d7824 */ /* 0x000fe200078e022a */
[----:B------:R-:W-:-:S02]  /*11990*/  F2FP.F16.F32.PACK_AB R172, R81, R172 ;  /* 0x000000ac51ac723e */ /* 0x000fc400000000ff */
[----:B------:R-:W-:Y:S01]  /*119a0*/  FADD.FTZ R40, R170, R9 ;  /* 0x00000009aa287221 */ /* 0x000fe20000010000 */
[----:B------:R-:W-:Y:S01]  /*119b0*/  F2FP.F16.F32.PACK_AB R174, R83, R174 ;  /* 0x000000ae53ae723e */ /* 0x000fe200000000ff */
[----:B------:R-:W1:Y:S01]  /*119c0*/  MUFU.EX2 R14, R14 ;  /* 0x0000000e000e7308 */ /* 0x000e620000000800 */
[----:B--2---:R-:W-:Y:S01]  /*119d0*/  FADD.FTZ R36, R12, R3 ;  /* 0x000000030c247221 */ /* 0x004fe20000010000 */
[----:B------:R-:W-:Y:S01]  /*119e0*/  FADD.FTZ R9, R87, R40 ;  /* 0x0000002857097221 */ /* 0x000fe20000010000 */
[----:B------:R-:W-:Y:S02]  /*119f0*/  F2FP.F16.F32.PACK_AB R168, R85, R168 ;  /* 0x000000a855a8723e */ /* 0x000fe400000000ff */
[----:B------:R-:W-:Y:S01]  /*11a00*/  F2FP.F16.F32.PACK_AB R170, R87, R170 ;  /* 0x000000aa57aa723e */ /* 0x000fe200000000ff */
[----:B------:R-:W-:Y:S01]  /*11a10*/  FADD.FTZ R40, R164, R9 ;  /* 0x00000009a4287221 */ /* 0x000fe20000010000 */
[----:B------:R-:W-:Y:S01]  /*11a20*/  F2FP.F16.F32.PACK_AB R164, R89, R164 ;  /* 0x000000a459a4723e */ /* 0x000fe200000000ff */
[----:B------:R-:W2:Y:S01]  /*11a30*/  MUFU.EX2 R175, R175 ;  /* 0x000000af00af7308 */ /* 0x000ea20000000800 */
[----:B0-----:R-:W-:Y:S01]  /*11a40*/  FADD.FTZ R3, R173, R36 ;  /* 0x00000024ad037221 */ /* 0x001fe20000010000 */
[----:B------:R-:W-:Y:S01]  /*11a50*/  FADD.FTZ R9, R89, R40 ;  /* 0x0000002859097221 */ /* 0x000fe20000010000 */
[----:B------:R-:W-:Y:S01]  /*11a60*/  FFMA.FTZ R36, R131, R52, -R26 ;  /* 0x0000003483247223 */ /* 0x000fe2000001081a */
[----:B------:R-:W-:-:S02]  /*11a70*/  F2FP.F16.F32.PACK_AB R177, R8, R177 ;  /* 0x000000b108b1723e */ /* 0x000fc400000000ff */
[----:B------:R-:W-:Y:S01]  /*11a80*/  FADD.FTZ R40, R166, R9 ;  /* 0x00000009a6287221 */ /* 0x000fe20000010000 */
[C---:B------:R-:W-:Y:S01]  /*11a90*/  F2FP.F16.F32.PACK_AB R166, R31.reuse, R166 ;  /* 0x000000a61fa6723e */ /* 0x040fe200000000ff */
[----:B------:R-:W0:Y:S01]  /*11aa0*/  MUFU.EX2 R20, R20 ;  /* 0x0000001400147308 */ /* 0x000e220000000800 */
[----:B-1----:R-:W-:Y:S01]  /*11ab0*/  FADD.FTZ R38, R14, R3 ;  /* 0x000000030e267221 */ /* 0x002fe20000010000 */
[----:B------:R-:W-:Y:S01]  /*11ac0*/  FADD.FTZ R9, R31, R40 ;  /* 0x000000281f097221 */ /* 0x000fe20000010000 */
[----:B------:R-:W-:Y:S02]  /*11ad0*/  F2FP.F16.F32.PACK_AB R179, R12, R179 ;  /* 0x000000b30cb3723e */ /* 0x000fe400000000ff */
[----:B------:R-:W-:Y:S01]  /*11ae0*/  F2FP.F16.F32.PACK_AB R173, R14, R173 ;  /* 0x000000ad0ead723e */ /* 0x000fe200000000ff */
[----:B------:R-:W-:Y:S01]  /*11af0*/  FADD.FTZ R40, R160, R9 ;  /* 0x00000009a0287221 */ /* 0x000fe20000010000 */
[----:B------:R-:W-:Y:S01]  /*11b00*/  F2FP.F16.F32.PACK_AB R160, R49, R160 ;  /* 0x000000a031a0723e */ /* 0x000fe200000000ff */
[----:B------:R-:W1:Y:S01]  /*11b10*/  MUFU.EX2 R169, R169 ;  /* 0x000000a900a97308 */ /* 0x000e620000000800 */
[----:B--2---:R-:W-:Y:S01]  /*11b20*/  FADD.FTZ R3, R175, R38 ;  /* 0x00000026af037221 */ /* 0x004fe20000010000 */
[----:B------:R-:W-:Y:S01]  /*11b30*/  FADD.FTZ R9, R49, R40 ;  /* 0x0000002831097221 */ /* 0x000fe20000010000 */
[----:B------:R-:W-:-:S03]  /*11b40*/  IADD3 R6, R125, R6, RZ ;  /* 0x000000067d067210 */ /* 0x000fc60007ffe0ff */
[----:B------:R-:W-:Y:S01]  /*11b50*/  FADD.FTZ R40, R162, R9 ;  /* 0x00000009a2287221 */ /* 0x000fe20000010000 */
[C---:B------:R-:W-:Y:S01]  /*11b60*/  F2FP.F16.F32.PACK_AB R162, R51.reuse, R162 ;  /* 0x000000a233a2723e */ /* 0x040fe200000000ff */
[----:B------:R-:W2:Y:S01]  /*11b70*/  MUFU.EX2 R24, R24 ;  /* 0x0000001800187308 */ /* 0x000ea20000000800 */
[C---:B0-----:R-:W-:Y:S01]  /*11b80*/  FADD.FTZ R38, R20.reuse, R3 ;  /* 0x0000000314267221 */ /* 0x041fe20000010000 */
[----:B------:R-:W-:Y:S01]  /*11b90*/  FADD.FTZ R9, R51, R40 ;  /* 0x0000002833097221 */ /* 0x000fe20000010000 */
[----:B------:R-:W-:-:S05]  /*11ba0*/  F2FP.F16.F32.PACK_AB R175, R20, R175 ;  /* 0x000000af14af723e */ /* 0x000fca00000000ff */
        /* <DEDUP_REMOVED lines=43> */
[----:B0-----:R-:W-:-:S07]  /*11e60*/  FADD.FTZ R3, R41, R42 ;  /* 0x0000002a29037221 */ /* 0x001fce0000010000 */
[----:B------:R-:W0:Y:S01]  /*11e70*/  MUFU.EX2 R154, R154 ;  /* 0x0000009a009a7308 */ /* 0x000e220000000800 */
[C---:B-1----:R-:W-:Y:S01]  /*11e80*/  FADD.FTZ R9, R57.reuse, R44 ;  /* 0x0000002c39097221 */ /* 0x042fe20000010000 */
[----:B------:R-:W-:-:S06]  /*11e90*/  F2FP.F16.F32.PACK_AB R152, R57, R152 ;  /* 0x000000983998723e */ /* 0x000fcc00000000ff */
        /* <DEDUP_REMOVED lines=16> */
[----:B--2---:R-:W-:-:S04]  /*11fa0*/  FADD.FTZ R9, R91, R0 ;  /* 0x000000005b097221 */ /* 0x004fc80000010000 */
[C---:B0-----:R-:W-:Y:S01]  /*11fb0*/  FADD.FTZ R0, R4.reuse, R9 ;  /* 0x0000000904007221 */ /* 0x041fe20000010000 */
[----:B------:R-:W-:Y:S01]  /*11fc0*/  F2FP.F16.F32.PACK_AB R155, R4, R91 ;  /* 0x0000005b049b723e */ /* 0x000fe200000000ff */
[----:B------:R-:W-:Y:S02]  /*11fd0*/  VIADD R4, R88, 0xfffffffe ;  /* 0xfffffffe58047836 */ /* 0x000fe40000000000 */
[C---:B-1----:R-:W-:Y:S01]  /*11fe0*/  FADD.FTZ R3, R47.reuse, R44 ;  /* 0x0000002c2f037221 */ /* 0x042fe20000010000 */
[----:B------:R-:W-:Y:S01]  /*11ff0*/  F2FP.F16.F32.PACK_AB R154, R47, R154 ;  /* 0x0000009a2f9a723e */ /* 0x000fe200000000ff */
        /* <DEDUP_REMOVED lines=12> */
.L_x_1670:
[----:B------:R-:W-:-:S13]  /*120c0*/  ISETP.NE.AND P4, PT, R7, 0x1, PT ;  /* 0x000000010700780c */ /* 0x000fda0003f85270 */
[----:B------:R-:W0:Y:S02]  /*120d0*/  @P4 LDC.64 R12, c[0x0][0x9e8] ;  /* 0x00027a00ff0c4b82 */ /* 0x000e240000000a00 */
[----:B0-----:R-:W-:-:S05]  /*120e0*/  @P4 IMAD.HI.U32 R12, R8, R12, RZ ;  /* 0x0000000c080c4227 */ /* 0x001fca00078e00ff */
[----:B------:R-:W-:-:S07]  /*120f0*/  @P4 SHF.R.U32.HI R8, RZ, R13, R12 ;  /* 0x0000000dff084219 */ /* 0x000fce000001160c */
.L_x_1671:
[----:B------:R-:W-:Y:S05]  /*12100*/  BSYNC B0 ;  /* 0x0000000000007941 */ /* 0x000fea0003800000 */
.L_x_1669:
[----:B------:R-:W-:-:S05]  /*12110*/  IMAD R7, R8, R7, R7 ;  /* 0x0000000708077224 */ /* 0x000fca00078e0207 */
[----:B------:R-:W-:-:S07]  /*12120*/  VIMNMX R6, R6, R7, PT ;  /* 0x0000000706067248 */ /* 0x000fce0003fe0100 */
.L_x_1668:
[----:B------:R-:W-:Y:S01]  /*12130*/  SHF.R.S32.HI R7, RZ, 0x1f, R6 ;  /* 0x0000001fff077819 */ /* 0x000fe20000011406 */
[----:B------:R-:W-:Y:S01]  /*12140*/  ULDC UR44, c[0x0][0x9e4] ;  /* 0x00027900002c7ab9 */ /* 0x000fe20000000800 */
[----:B------:R-:W-:Y:S01]  /*12150*/  ULDC UR43, c[0x0][0x9e4] ;  /* 0x00027900002b7ab9 */ /* 0x000fe20000000800 */
[----:B------:R-:W-:Y:S01]  /*12160*/  ULDC UR46, c[0x0][0x9d8] ;  /* 0x00027600002e7ab9 */ /* 0x000fe20000000800 */
[----:B------:R-:W-:Y:S01]  /*12170*/  LEA.HI R7, R7, R6, RZ, 0x7 ;  /* 0x0000000607077211 */ /* 0x000fe200078f38ff */
[----:B------:R-:W-:Y:S01]  /*12180*/  ULDC UR49, c[0x0][0x9d8] ;  /* 0x0002760000317ab9 */ /* 0x000fe20000000800 */
[----:B------:R-:W-:Y:S01]  /*12190*/  ULDC UR47, c[0x0][0x9d8] ;  /* 0x00027600002f7ab9 */ /* 0x000fe20000000800 */
[----:B------:R-:W-:Y:S01]  /*121a0*/  ULDC UR48, c[0x0][0x9e0] ;  /* 0x0002780000307ab9 */ /* 0x000fe20000000800 */
[----:B------:R-:W-:Y:S01]  /*121b0*/  SHF.R.S32.HI R12, RZ, 0x7, R7 ;  /* 0x00000007ff0c7819 */ /* 0x000fe20000011407 */
[----:B------:R-:W-:Y:S01]  /*121c0*/  ULDC UR45, c[0x0][0x9e0] ;  /* 0x00027800002d7ab9 */ /* 0x000fe20000000800 */
[----:B------:R-:W-:-:S02]  /*121d0*/  CS2R R150, SRZ ;  /* 0x0000000000967805 */ /* 0x000fc4000001ff00 */
[----:B------:R-:W-:Y:S02]  /*121e0*/  CS2R R148, SRZ ;  /* 0x0000000000947805 */ /* 0x000fe4000001ff00 */
[----:B------:R-:W-:Y:S02]  /*121f0*/  VIMNMX R12, R195, R12, !PT ;  /* 0x0000000cc30c7248 */ /* 0x000fe40007fe0100 */
[----:B------:R-:W-:Y:S02]  /*12200*/  CS2R R146, SRZ ;  /* 0x0000000000927805 */ /* 0x000fe4000001ff00 */
[----:B------:R-:W-:Y:S02]  /*12210*/  CS2R R144, SRZ ;  /* 0x0000000000907805 */ /* 0x000fe4000001ff00 */
[----:B------:R-:W-:Y:S02]  /*12220*/  CS2R R142, SRZ ;  /* 0x00000000008e7805 */ /* 0x000fe4000001ff00 */
[----:B------:R-:W-:-:S02]  /*12230*/  ISETP.GE.AND P4, PT, R4, R12, PT ;  /* 0x0000000c0400720c */ /* 0x000fc40003f86270 */
        /* <DEDUP_REMOVED lines=27> */
[----:B------:R-:W-:Y:S06]  /*123f0*/  @!P4 BRA `(.L_x_1672) ;  /* 0x00000038008cc947 */ /* 0x000fec0003800000 */
[----:B------:R-:W-:-:S07]  /*12400*/  IMAD.MOV.U32 R151, RZ, RZ, RZ ;  /* 0x000000ffff977224 */ /* 0x000fce00078e00ff */
.L_x_1690:
[----:B------:R-:W-:Y:S01]  /*12410*/  VIADD R13, R22, 0x1 ;  /* 0x00000001160d7836 */ /* 0x000fe20000000000 */
[----:B------:R-:W-:Y:S05]  /*12420*/  YIELD ;  /* 0x0000000000007946 */ /* 0x000fea0003800000 */
[----:B------:R-:W-:-:S04]  /*12430*/  ISETP.NE.AND P4, PT, R13, 0x2, PT ;  /* 0x000000020d00780c */ /* 0x000fc80003f85270 */
[----:B------:R-:W-:Y:S02]  /*12440*/  SEL R7, RZ, 0x1, P4 ;  /* 0x00000001ff077807 */ /* 0x000fe40002000000 */
[----:B------:R-:W-:Y:S02]  /*12450*/  SEL R13, R13, RZ, P4 ;  /* 0x000000ff0d0d7207 */ /* 0x000fe40002000000 */
[----:B------:R-:W-:Y:S02]  /*12460*/  ISETP.NE.AND P4, PT, R194, RZ, PT ;  /* 0x000000ffc200720c */ /* 0x000fe40003f85270 */
[----:B------:R-:W-:-:S11]  /*12470*/  LOP3.LUT R14, R186, R7, RZ, 0x3c, !PT ;  /* 0x00000007ba0e7212 */ /* 0x000fd600078e3cff */
[----:B------:R-:W-:Y:S05]  /*12480*/  @P4 BRA `(.L_x_1673) ;  /* 0x0000000000304947 */ /* 0x000fea0003800000 */
[----:B------:R-:W-:Y:S05]  /*12490*/  @!P0 BRA `(.L_x_1674) ;  /* 0x0000000000048947 */ /* 0x000fea0003800000 */
[----:B------:R-:W-:Y:S01]  /*124a0*/  BPT.TRAP 0x1 ;  /* 0x000000040000795c */ /* 0x000fe20000300000 */
.L_x_1674:
[----:B------:R-:W-:Y:S01]  /*124b0*/  IMAD R7, R13, 0x8, R2 ;  /* 0x000000080d077824 */ /* 0x000fe200078e0202 */
[----:B------:R-:W-:-:S04]  /*124c0*/  SHF.L.U32 R6, R14, 0x1f, RZ ;  /* 0x0000001f0e067819 */ /* 0x000fc800000006ff */
[----:B------:R0:W1:Y:S01]  /*124d0*/  SYNCS.PHASECHK.TRANS64.TRYWAIT P5, [R7+URZ+0x28830], R6 ;  /* 0x02883006070075a7 */ /* 0x00006200080a017f */
[----:B------:R-:W-:Y:S05]  /*124e0*/  @!P0 BRA `(.L_x_1675) ;  /* 0x0000000000048947 */ /* 0x000fea0003800000 */
[----:B------:R-:W-:Y:S01]  /*124f0*/  BPT.TRAP 0x1 ;  /* 0x000000040000795c */ /* 0x000fe20000300000 */
.L_x_1675:
[----:B------:R-:W-:Y:S04]  /*12500*/  BSSY B0, `(.L_x_1673) ;  /* 0x0000004000007945 */ /* 0x000fe80003800000 */
[----:B-1----:R-:W-:Y:S05]  /*12510*/  @P5 BRA `(.L_x_1676) ;  /* 0x0000000000085947 */ /* 0x002fea0003800000 */
[----:B------:R-:W1:Y:S02]  /*12520*/  SYNCS.PHASECHK.TRANS64.TRYWAIT P5, [R7+URZ+0x28830], R6 ;  /* 0x02883006070075a7 */ /* 0x000e6400080a017f */
[----:B-1----:R-:W-:Y:S05]  /*12530*/  @!P5 BRA `(.L_x_1677) ;  /* 0x00000178005cd947 */ /* 0x002fea0003800000 */
.L_x_1676:
[----:B------:R-:W-:Y:S05]  /*12540*/  BSYNC B0 ;  /* 0x0000000000007941 */ /* 0x000fea0003800000 */
.L_x_1673:
[----:B------:R-:W2:Y:S01]  /*12550*/  S2R R8, SR_TID.X ;  /* 0x0000000000087919 */ /* 0x000ea20000002100 */
[----:B------:R-:W-:Y:S05]  /*12560*/  WARPSYNC.ALL ;  /* 0x0000000000007948 */ /* 0x000fea0003800000 */
[----:B01----:R-:W-:Y:S01]  /*12570*/  IMAD R6, R13, 0x800, R5 ;  /* 0x000008000d067824 */ /* 0x003fe200078e0205 */
[----:B------:R-:W-:Y:S01]  /*12580*/  MOV R7, 0x40000040 ;  /* 0x4000004000077802 */ /* 0x000fe20000000f00 */
[----:B------:R-:W-:Y:S02]  /*12590*/  IMAD.MOV.U32 R25, RZ, RZ, 0x40000040 ;  /* 0x40000040ff197424 */ /* 0x000fe400078e00ff */
[C---:B------:R-:W-:Y:S01]  /*125a0*/  VIADD R24, R6.reuse, 0x4 ;  /* 0x0000000406187836 */ /* 0x040fe20000000000 */
[C---:B------:R-:W-:Y:S01]  /*125b0*/  R2UR UR14, R6.reuse ;  /* 0x00000000060e72ca */ /* 0x040fe200000e0000 */
[----:B------:R-:W-:Y:S01]  /*125c0*/  VIADD R20, R6, 0x2 ;  /* 0x0000000206147836 */ /* 0x000fe20000000000 */
[----:B------:R-:W-:Y:S01]  /*125d0*/  R2UR UR15, R7 ;  /* 0x00000000070f72ca */ /* 0x000fe200000e0000 */
[----:B------:R-:W-:Y:S01]  /*125e0*/  IMAD.MOV.U32 R21, RZ, RZ, 0x40000040 ;  /* 0x40000040ff157424 */ /* 0x000fe200078e00ff */
[----:B------:R-:W-:Y:S01]  /*125f0*/  R2UR UR6, R24 ;  /* 0x00000000180672ca */ /* 0x000fe200000e0000 */
[----:B------:R-:W-:Y:S01]  /*12600*/  VIADD R24, R6, 0x404 ;  /* 0x0000040406187836 */ /* 0x000fe20000000000 */
[C---:B------:R-:W-:Y:S01]  /*12610*/  R2UR UR7, R25.reuse ;  /* 0x00000000190772ca */ /* 0x040fe200000e0000 */
[----:B------:R-:W-:Y:S01]  /*12620*/  IMAD.MOV.U32 R9, RZ, RZ, 0x40000040 ;  /* 0x40000040ff097424 */ /* 0x000fe200078e00ff */
[----:B------:R-:W-:-:S02]  /*12630*/  R2UR UR31, R25 ;  /* 0x00000000191f72ca */ /* 0x000fc400000e0000 */
[----:B------:R-:W-:Y:S02]  /*12640*/  R2UR UR30, R24 ;  /* 0x00000000181e72ca */ /* 0x000fe400000e0000 */
[----:B------:R-:W-:Y:S01]  /*12650*/  R2UR UR10, R20 ;  /* 0x00000000140a72ca */ /* 0x000fe200000e0000 */
[----:B------:R-:W-:Y:S01]  /*12660*/  VIADD R20, R6, 0x400 ;  /* 0x0000040006147836 */ /* 0x000fe20000000000 */
[----:B------:R-:W-:Y:S02]  /*12670*/  R2UR UR11, R21 ;  /* 0x00000000150b72ca */ /* 0x000fe400000e0000 */
[----:B------:R-:W-:Y:S02]  /*12680*/  R2UR UR19, R9 ;  /* 0x00000000091372ca */ /* 0x000fe400000e0000 */
[----:B------:R-:W-:Y:S02]  /*12690*/  R2UR UR22, R20 ;  /* 0x00000000141672ca */ /* 0x000fe400000e0000 */
[----:B------:R-:W-:-:S02]  /*126a0*/  R2UR UR23, R21 ;  /* 0x00000000151772ca */ /* 0x000fc400000e0000 */
[----:B--2---:R-:W-:Y:S02]  /*126b0*/  SHF.R.U32.HI R8, RZ, 0x7, R8 ;  /* 0x00000007ff087819 */ /* 0x004fe40000011608 */
[----:B------:R-:W-:Y:S02]  /*126c0*/  R2UR UR27, R9 ;  /* 0x00000000091b72ca */ /* 0x000fe400000e0000 */
[----:B------:R-:W-:Y:S01]  /*126d0*/  R2UR UR35, R7 ;  /* 0x00000000072372ca */ /* 0x000fe200000e0000 */
[----:B------:R-:W-:Y:S02]  /*126e0*/  VIADD R15, R8, 0x8 ;  /* 0x00000008080f7836 */ /* 0x000fe40000000000 */
[----:B------:R-:W-:-:S03]  /*126f0*/  VIADD R8, R6, 0x6 ;  /* 0x0000000606087836 */ /* 0x000fc60000000000 */
[----:B------:R0:W-:Y:S02]  /*12700*/  BAR.SYNC.DEFER_BLOCKING R15, 0x100 ;  /* 0x0004000f0000751d */ /* 0x0001e40000010000 */
[----:B------:R-:W-:Y:S01]  /*12710*/  R2UR UR18, R8 ;  /* 0x00000000081272ca */ /* 0x000fe200000e0000 */
[C---:B------:R-:W-:Y:S02]  /*12720*/  VIADD R8, R6.reuse, 0x402 ;  /* 0x0000040206087836 */ /* 0x040fe40000000000 */
[----:B------:R-:W-:-:S03]  /*12730*/  VIADD R6, R6, 0x406 ;  /* 0x0000040606067836 */ /* 0x000fc60000000000 */
[----:B------:R-:W-:Y:S02]  /*12740*/  R2UR UR26, R8 ;  /* 0x00000000081a72ca */ /* 0x000fe400000e0000 */
[----:B------:R-:W-:Y:S01]  /*12750*/  R2UR UR34, R6 ;  /* 0x00000000062272ca */ /* 0x000fe200000e0000 */
        /* <DEDUP_REMOVED lines=27> */
.L_x_1679:
[----:B------:R-:W-:Y:S01]  /*12910*/  SHF.L.U32 R6, R186, 0x1f, RZ ;  /* 0x0000001fba067819 */ /* 0x000fe200000006ff */
[----:B------:R-:W-:-:S04]  /*12920*/  IMAD R7, R22, 0x8, R2 ;  /* 0x0000000816077824 */ /* 0x000fc800078e0202 */
[----:B------:R0:W1:Y:S01]  /*12930*/  SYNCS.PHASECHK.TRANS64.TRYWAIT P4, [R7+URZ+0x28850], R6 ;  /* 0x02885006070075a7 */ /* 0x000062000808017f */
[----:B------:R-:W-:Y:S05]  /*12940*/  @!P0 BRA `(.L_x_1680) ;  /* 0x0000000000048947 */ /* 0x000fea0003800000 */
[----:B------:R-:W-:Y:S01]  /*12950*/  BPT.TRAP 0x1 ;  /* 0x000000040000795c */ /* 0x000fe20000300000 */
.L_x_1680:
[----:B-1----:R-:W-:Y:S05]  /*12960*/  @P4 BRA `(.L_x_1678) ;  /* 0x0000000000084947 */ /* 0x002fea0003800000 */
[----:B------:R-:W1:Y:S02]  /*12970*/  SYNCS.PHASECHK.TRANS64.TRYWAIT P4, [R7+URZ+0x28850], R6 ;  /* 0x02885006070075a7 */ /* 0x000e64000808017f */
[----:B-1----:R-:W-:Y:S05]  /*12980*/  @!P4 BRA `(.L_x_1681) ;  /* 0x00000174005cc947 */ /* 0x002fea0003800000 */
.L_x_1678:
[----:B01----:R-:W-:Y:S01]  /*12990*/  IADD3 R6, R2, 0x400, RZ ;  /* 0x0000040002067810 */ /* 0x003fe20007ffe0ff */
[----:B------:R-:W-:Y:S01]  /*129a0*/  IMAD.MOV.U32 R7, RZ, RZ, 0x40000040 ;  /* 0x40000040ff077424 */ /* 0x000fe200078e00ff */
[----:B------:R-:W-:Y:S05]  /*129b0*/  WARPSYNC.ALL ;  /* 0x0000000000007948 */ /* 0x000fea0003800000 */
[----:B------:R-:W-:Y:S01]  /*129c0*/  SHF.R.U32.HI R6, RZ, 0x4, R6 ;  /* 0x00000004ff067819 */ /* 0x000fe20000011606 */
[----:B------:R-:W-:Y:S01]  /*129d0*/  WARPGROUP.ARRIVE ;  /* 0x00000000000079c5 */ /* 0x000fe20000000000 */
[----:B------:R-:W-:Y:S01]  /*129e0*/  R2UR UR7, R7 ;  /* 0x00000000070772ca */ /* 0x000fe200000e0000 */
[----:B------:R-:W-:Y:S01]  /*129f0*/  IMAD.MOV.U32 R9, RZ, RZ, 0x40000040 ;  /* 0x40000040ff097424 */ /* 0x000fe200078e00ff */
[----:B------:R-:W-:Y:S01]  /*12a00*/  LOP3.LUT R6, R6, 0x3fff, RZ, 0xc0, !PT ;  /* 0x00003fff06067812 */ /* 0x000fe200078ec0ff */
[----:B------:R-:W-:-:S02]  /*12a10*/  IMAD.MOV.U32 R7, RZ, RZ, 0x40000040 ;  /* 0x40000040ff077424 */ /* 0x000fc400078e00ff */
[----:B------:R-:W-:Y:S01]  /*12a20*/  FMUL.FTZ R20, R26, UR49 ;  /* 0x000000311a147c20 */ /* 0x000fe20008410000 */
[----:B------:R-:W-:Y:S01]  /*12a30*/  FMUL.FTZ R26, R29, UR49 ;  /* 0x000000311d1a7c20 */ /* 0x000fe20008410000 */
[----:B------:R-:W-:Y:S01]  /*12a40*/  LOP3.LUT R6, R6, 0x4000000, RZ, 0xfc, !PT ;  /* 0x0400000006067812 */ /* 0x000fe200078efcff */
[----:B------:R-:W-:Y:S01]  /*12a50*/  FMUL.FTZ R29, R34, UR49 ;  /* 0x00000031221d7c20 */ /* 0x000fe20008410000 */
[----:B------:R-:W-:Y:S01]  /*12a60*/  FMUL.FTZ R34, R38, UR49 ;  /* 0x0000003126227c20 */ /* 0x000fe20008410000 */
[----:B------:R-:W-:Y:S01]  /*12a70*/  FMUL.FTZ R38, R43, UR49 ;  /* 0x000000312b267c20 */ /* 0x000fe20008410000 */
[----:B------:R-:W-:Y:S01]  /*12a80*/  FMUL.FTZ R43, R44, UR49 ;  /* 0x000000312c2b7c20 */ /* 0x000fe20008410000 */
[----:B------:R-:W-:Y:S02]  /*12a90*/  IMAD R6, R22, 0x800, R6 ;  /* 0x0000080016067824 */ /* 0x000fe400078e0206 */
[----:B------:R-:W-:Y:S01]  /*12aa0*/  FMUL.FTZ R44, R45, UR49 ;  /* 0x000000312d2c7c20 */ /* 0x000fe20008410000 */
[----:B------:R-:W-:Y:S01]  /*12ab0*/  FMUL.FTZ R45, R50, UR49 ;  /* 0x00000031322d7c20 */ /* 0x000fe20008410000 */
[----:B------:R-:W-:Y:S01]  /*12ac0*/  FMUL.FTZ R50, R52, UR49 ;  /* 0x0000003134327c20 */ /* 0x000fe20008410000 */
[C---:B------:R-:W-:Y:S01]  /*12ad0*/  VIADD R8, R6.reuse, 0x80 ;  /* 0x0000008006087836 */ /* 0x040fe20000000000 */
[----:B------:R-:W-:Y:S01]  /*12ae0*/  R2UR UR6, R6 ;  /* 0x00000000060672ca */ /* 0x000fe200000e0000 */
[----:B------:R-:W-:Y:S01]  /*12af0*/  FMUL.FTZ R52, R58, UR49 ;  /* 0x000000313a347c20 */ /* 0x000fe20008410000 */
[----:B------:R-:W-:Y:S01]  /*12b00*/  FMUL.FTZ R58, R61, UR49 ;  /* 0x000000313d3a7c20 */ /* 0x000fe20008410000 */
[----:B------:R-:W-:Y:S01]  /*12b10*/  FMUL.FTZ R61, R64, UR49 ;  /* 0x00000031403d7c20 */ /* 0x000fe20008410000 */
[----:B------:R-:W-:Y:S01]  /*12b20*/  FMUL.FTZ R64, R71, UR49 ;  /* 0x0000003147407c20 */ /* 0x000fe20008410000 */
[----:B------:R-:W0:Y:S01]  /*12b30*/  S2R R186, SR_TID.X ;  /* 0x0000000000ba7919 */ /* 0x000e220000002100 */
[----:B------:R-:W-:Y:S01]  /*12b40*/  FMUL.FTZ R71, R78, UR49 ;  /* 0x000000314e477c20 */ /* 0x000fe20008410000 */
[----:B------:R-:W-:Y:S01]  /*12b50*/  FMUL.FTZ R21, R25, UR49 ;  /* 0x0000003119157c20 */ /* 0x000fe20008410000 */
[----:B------:R-:W1:Y:S01]  /*12b60*/  @P2 LDC R78, c[0x0][0x450] ;  /* 0x00011400ff4e2b82 */ /* 0x000e620000000800 */
        /* <DEDUP_REMOVED lines=8> */
[----:B------:R-:W-:-:S02]  /*12bf0*/  IMAD.MOV.U32 R9, RZ, RZ, 0x40000040 ;  /* 0x40000040ff097424 */ /* 0x000fc400078e00ff */
        /* <DEDUP_REMOVED lines=22> */
[----:B0-----:R-:W-:Y:S01]  /*12d60*/  SHF.R.U32.HI R186, RZ, 0x7, R186 ;  /* 0x00000007ffba7819 */ /* 0x001fe200000116ba */
        /* <DEDUP_REMOVED lines=27> */
[----:B------:R-:W-:Y:S01]  /*12f20*/  R2UR UR6, R8 ;  /* 0x00000000080672ca */ /* 0x000fe200000e0000 */
[----:B------:R-:W-:Y:S01]  /*12f30*/  VIADD R8, R6, 0x180 ;  /* 0x0000018006087836 */ /* 0x000fe20000000000 */
[----:B------:R-:W-:Y:S01]  /*12f40*/  R2UR UR7, R9 ;  /* 0x00000000090772ca */ /* 0x000fe200000e0000 */
[----:B------:R-:W-:-:S03]  /*12f50*/  IMAD.MOV.U32 R9, RZ, RZ, 0x40000040 ;  /* 0x40000040ff097424 */ /* 0x000fc600078e00ff */
        /* <DEDUP_REMOVED lines=24> */
[----:B------:R-:W-:Y:S02]  /*130e0*/  R2UR UR7, R9 ;  /* 0x00000000090772ca */ /* 0x000fe400000e0000 */
[----:B------:R-:W-:Y:S02]  /*130f0*/  MOV R9, 0x40000040 ;  /* 0x4000004000097802 */ /* 0x000fe40000000f00 */
        /* <DEDUP_REMOVED lines=36> */
[----:B------:R-:W-:Y:S01]  /*13340*/  R2UR UR6, R8 ;  /* 0x00000000080672ca */ /* 0x000fe200000e0000 */
[----:B------:R-:W-:Y:S01]  /*13350*/  FMUL.FTZ R8, R55, UR49 ;  /* 0x0000003137087c20 */ /* 0x000fe20008410000 */
[----:B------:R-:W-:Y:S01]  /*13360*/  R2UR UR7, R9 ;  /* 0x00000000090772ca */ /* 0x000fe200000e0000 */
[----:B------:R-:W-:Y:S01]  /*13370*/  FMUL.FTZ R9, R56, UR49 ;  /* 0x0000003138097c20 */ /* 0x000fe20008410000 */
[----:B------:R-:W-:Y:S01]  /*13380*/  FMUL.FTZ R56, R63, UR49 ;  /* 0x000000313f387c20 */ /* 0x000fe20008410000 */
[----:B------:R-:W-:Y:S01]  /*13390*/  FMUL.FTZ R63, R70, UR49 ;  /* 0x00000031463f7c20 */ /* 0x000fe20008410000 */
[----:B------:R-:W-:Y:S01]  /*133a0*/  FMUL.FTZ R70, R75, UR49 ;  /* 0x000000314b467c20 */ /* 0x000fe20008410000 */
[----:B------:R-:W-:Y:S01]  /*133b0*/  FMUL.FTZ R75, R83, UR49 ;  /* 0x00000031534b7c20 */ /* 0x000fe20008410000 */
[----:B------:R-:W-:Y:S02]  /*133c0*/  IMAD.IADD R83, R196, 0x1, R193 ;  /* 0x00000001c4537824 */ /* 0x000fe400078e02c1 */
[----:B------:R-:W-:Y:S01]  /*133d0*/  FMUL.FTZ R55, R62, UR49 ;  /* 0x000000313e377c20 */ /* 0x000fe20008410000 */
[----:B------:R-:W-:Y:S01]  /*133e0*/  FMUL.FTZ R62, R65, UR49 ;  /* 0x00000031413e7c20 */ /* 0x000fe20008410000 */
[----:B------:R-:W-:Y:S01]  /*133f0*/  FMUL.FTZ R65, R68, UR49 ;  /* 0x0000003144417c20 */ /* 0x000fe20008410000 */
[----:B------:R-:W-:Y:S01]  /*13400*/  FMUL.FTZ R68, R72, UR49 ;  /* 0x0000003148447c20 */ /* 0x000fe20008410000 */
[----:B------:R-:W-:Y:S01]  /*13410*/  FMUL.FTZ R72, R79, UR49 ;  /* 0x000000314f487c20 */ /* 0x000fe20008410000 */
[----:B------:R-:W-:Y:S01]  /*13420*/  FMUL.FTZ R79, R81, UR49 ;  /* 0x00000031514f7c20 */ /* 0x000fe20008410000 */
[----:B------:R-:W-:Y:S01]  /*13430*/  SHF.L.U32 R81, R4, 0x7, RZ ;  /* 0x0000000704517819 */ /* 0x000fe200000006ff */
        /* <DEDUP_REMOVED lines=15> */
[----:B------:R-:W-:Y:S02]  /*13530*/  R2UR UR6, R6 ;  /* 0x00000000060672ca */ /* 0x000fe400000e0000 */
[----:B------:R-:W-:Y:S01]  /*13540*/  R2UR UR7, R7 ;  /* 0x00000000070772ca */ /* 0x000fe200000e0000 */
[----:B------:R-:W5:Y:S02]  /*13550*/  @P2 LDC R6, c[0x0][0x44c] ;  /* 0x00011300ff062b82 */ /* 0x000f640000000800 */
[----:B-----5:R-:W-:-:S04]  /*13560*/  @P2 IMAD.HI.U32 R7, R83, R6, RZ ;  /* 0x0000000653072227 */ /* 0x020fc800078e00ff */
[----:B------:R-:W-:Y:S01]  /*13570*/  @!P1 IMAD R6, R13, 0x8, R2 ;  /* 0x000000080d069824 */ /* 0x000fe200078e0202 */
[----:B-1----:R-:W-:Y:S02]  /*13580*/  @P2 SHF.R.U32.HI R83, RZ, R78, R7 ;  /* 0x0000004eff532219 */ /* 0x002fe40000011607 */
[----:B------:R-:W-:Y:S01]  /*13590*/  IADD3 R7, -R186, 0xb, RZ ;  /* 0x0000000bba077810 */ /* 0x000fe20007ffe1ff */
[----:B------:R-:W-:-:S05]  /*135a0*/  @!P1 VIADD R6, R6, 0x28840 ;  /* 0x0002884006069836 */ /* 0x000fca0000000000 */
[----:B------:R-:W-:Y:S02]  /*135b0*/  @!P1 PRMT R78, RZ, 0x654, R6 ;  /* 0x00000654ff4e9816 */ /* 0x000fe40000000006 */
[----:B------:R-:W1:Y:S01]  /*135c0*/  SHFL.IDX PT, R6, R83, RZ, 0x1c1f ;  /* 0x001c1fff53067589 */ /* 0x000e6200000e0000 */
[----:B------:R-:W-:Y:S02]  /*135d0*/  WARPGROUP.DEPBAR.LE gsb0, 0x0 ;  /* 0x00008000000079c5 */ /* 0x000fe40000010000 */
[----:B------:R-:W-:-:S06]  /*135e0*/  WARPGROUP.ARRIVE ;  /* 0x00000000000079c5 */ /* 0x000fcc0000000000 */
[----:B------:R-:W-:Y:S03]  /*135f0*/  HGMMA.64x128x16.F32 R88, R152, gdesc[UR4].tnspB, R88, gsb0 ;  /* 0x41e0000498587df0 */ /* 0x000fe60008000858 */
[----:B------:R-:W-:Y:S02]  /*13600*/  WARPGROUP.DEPBAR.LE gsb0, 0x0 ;  /* 0x00008000000079c5 */ /* 0x000fe40000010000 */
[----:B------:R-:W-:Y:S01]  /*13610*/  FMUL.FTZ R153, R86, UR49 ;  /* 0x0000003156997c20 */ /* 0x000fe20008410000 */
[----:B------:R0:W-:Y:S06]  /*13620*/  BAR.ARV R7, 0x100 ;  /* 0x000400070000751d */ /* 0x0001ec0000002000 */
[----:B------:R5:W-:Y:S01]  /*13630*/  @!P1 SYNCS.ARRIVE.TRANS64.RED.A1T0 RZ, [R78+URZ], RZ ;  /* 0x000000ff4eff99a7 */ /* 0x000be2000810043f */
[----:B------:R-:W-:-:S04]  /*13640*/  IADD3 R86, -R188, 0x1, -R81 ;  /* 0x00000001bc567810 */ /* 0x000fc80007ffe951 */
[----:B------:R-:W-:Y:S01]  /*13650*/  IADD3 R86, -R187, R86, R189 ;  /* 0x00000056bb567210 */ /* 0x000fe20007ffe1bd */
[----:B-----5:R0:W0:Y:S04]  /*13660*/  MUFU.TANH R78, R153 ;  /* 0x00000099004e7308 */ /* 0x0200280000002400 */
[C---:B------:R-:W-:Y:S02]  /*13670*/  VIADD R152, R86.reuse, UR48 ;  /* 0x0000003056987c36 */ /* 0x040fe40008000000 */
[----:B------:R-:W-:Y:S02]  /*13680*/  VIADD R87, R86, UR50 ;  /* 0x0000003256577c36 */ /* 0x000fe40008000000 */
[--C-:B-1----:R-:W-:Y:S02]  /*13690*/  IMAD.IADD R86, R152, 0x1, R6.reuse ;  /* 0x0000000198567824 */ /* 0x102fe400078e0206 */
[----:B------:R-:W-:Y:S01]  /*136a0*/  IMAD.IADD R85, R87, 0x1, R6 ;  /* 0x0000000157557824 */ /* 0x000fe200078e0206 */
[----:B--234-:R-:W-:Y:S06]  /*136b0*/  @!P3 BRA `(.L_x_1682) ;  /* 0x000000000058b947 */ /* 0x01cfec0003800000 */
[----:B------:R-:W-:Y:S01]  /*136c0*/  IADD3 R154, -R187, R189, R6 ;  /* 0x000000bdbb9a7210 */ /* 0x000fe20007ffe106 */
[----:B------:R-:W-:Y:S03]  /*136d0*/  BSSY B0, `(.L_x_1683) ;  /* 0x0000010000007945 */ /* 0x000fe60003800000 */
[----:B------:R-:W-:-:S13]  /*136e0*/  ISETP.GT.AND P4, PT, R154, -0x1, PT ;  /* 0xffffffff9a00780c */ /* 0x000fda0003f84270 */
[----:B------:R-:W-:Y:S05]  /*136f0*/  @P4 BRA `(.L_x_1684) ;  /* 0x0000000000204947 */ /* 0x000fea0003800000 */
[----:B0-----:R-:W-:Y:S01]  /*13700*/  IMAD.U32 R153, RZ, RZ, UR44 ;  /* 0x0000002cff997e24 */ /* 0x001fe2000f8e00ff */
[----:B------:R-:W-:-:S04]  /*13710*/  LOP3.LUT R155, RZ, R154, RZ, 0x33, !PT ;  /* 0x0000009aff9b7212 */ /* 0x000fc800078e33ff */
[----:B------:R-:W-:-:S13]  /*13720*/  ISETP.NE.AND P4, PT, R153, 0x1, PT ;  /* 0x000000019900780c */ /* 0x000fda0003f85270 */
[----:B------:R-:W0:Y:S02]  /*13730*/  @P4 LDC.64 R6, c[0x0][0x9e8] ;  /* 0x00027a00ff064b82 */ /* 0x000e240000000a00 */
[----:B0-----:R-:W-:-:S05]  /*13740*/  @P4 IMAD.HI.U32 R6, R155, R6, RZ ;  /* 0x000000069b064227 */ /* 0x001fca00078e00ff */
[----:B------:R-:W-:-:S04]  /*13750*/  @P4 SHF.R.U32.HI R155, RZ, R7, R6 ;  /* 0x00000007ff9b4219 */ /* 0x000fc80000011606 */
[----:B------:R-:W-:Y:S01]  /*13760*/  LOP3.LUT R154, RZ, R155, RZ, 0x33, !PT ;  /* 0x0000009bff9a7212 */ /* 0x000fe200078e33ff */
[----:B------:R-:W-:Y:S06]  /*13770*/  BRA `(.L_x_1685) ;  /* 0x0000000000147947 */ /* 0x000fec0003800000 */
.L_x_1684:
[----:B0-----:R-:W-:-:S05]  /*13780*/  IMAD.U32 R153, RZ, RZ, UR44 ;  /* 0x0000002cff997e24 */ /* 0x001fca000f8e00ff */
[----:B------:R-:W-:-:S13]  /*13790*/  ISETP.NE.AND P4, PT, R153, 0x1, PT ;  /* 0x000000019900780c */ /* 0x000fda0003f85270 */
[----:B------:R-:W0:Y:S02]  /*137a0*/  @P4 LDC.64 R6, c[0x0][0x9e8] ;  /* 0x00027a00ff064b82 */ /* 0x000e240000000a00 */
[----:B0-----:R-:W-:-:S05]  /*137b0*/  @P4 IMAD.HI.U32 R6, R154, R6, RZ ;  /* 0x000000069a064227 */ /* 0x001fca00078e00ff */
[----:B------:R-:W-:-:S07]  /*137c0*/  @P4 SHF.R.U32.HI R154, RZ, R7, R6 ;  /* 0x00000007ff9a4219 */ /* 0x000fce0000011606 */
.L_x_1685:
[----:B------:R-:W-:Y:S05]  /*137d0*/  BSYNC B0 ;  /* 0x0000000000007941 */ /* 0x000fea0003800000 */
.L_x_1683:
[----:B------:R-:W-:-:S04]  /*137e0*/  IMAD R7, R154, R153, -R81 ;  /* 0x000000999a077224 */ /* 0x000fc800078e0a51 */
[----:B------:R-:W-:-:S05]  /*137f0*/  IMAD.IADD R6, R7, 0x1, -R188 ;  /* 0x0000000107067824 */ /* 0x000fca00078e0abc */
[----:B------:R-:W-:Y:S02]  /*13800*/  VIADDMNMX R86, R6, R153, R86, PT ;  /* 0x0000009906567246 */ /* 0x000fe40003800156 */
[----:B------:R-:W-:-:S07]  /*13810*/  VIMNMX R85, R85, R6, !PT ;  /* 0x0000000655557248 */ /* 0x000fce0007fe0100 */
.L_x_1682:
[----:B------:R-:W-:Y:S01]  /*13820*/  ISETP.GT.AND P4, PT, R4, -0x1, PT ;  /* 0xffffffff0400780c */ /* 0x000fe20003f84270 */
[----:B------:R-:W1:Y:S03]  /*13830*/  SHFL.IDX PT, R6, R83, 0x1, 0x1c1f ;  /* 0x003c1f0053067f89 */ /* 0x000e6600000e0000 */
[----:B------:R-:W-:-:S04]  /*13840*/  ISETP.GT.AND P5, PT, R85, RZ, P4 ;  /* 0x000000ff5500720c */ /* 0x000fc800027a4270 */
[----:B------:R-:W-:-:S04]  /*13850*/  ISETP.LT.OR P5, PT, R86, 0x1, P5 ;  /* 0x000000015600780c */ /* 0x000fc80002fa1670 */
[----:B0-----:R-:W-:Y:S02]  /*13860*/  FSEL R15, R15, -INF , !P5 ;  /* 0xff8000000f0f7808 */ /* 0x001fe40006800000 */
[----:B------:R-:W-:-:S04]  /*13870*/  ISETP.GT.AND P5, PT, R85, 0x1, P4 ;  /* 0x000000015500780c */ /* 0x000fc800027a4270 */
[----:B------:R-:W-:-:S04]  /*13880*/  ISETP.LT.OR P5, PT, R86, 0x2, P5 ;  /* 0x000000025600780c */ /* 0x000fc80002fa1670 */
[----:B------:R-:W-:Y:S02]  /*13890*/  FSEL R21, R21, -INF , !P5 ;  /* 0xff80000015157808 */ /* 0x000fe40006800000 */
[----:B------:R-:W-:Y:S01]  /*138a0*/  ISETP.GT.AND P5, PT, R85, 0x8, P4 ;  /* 0x000000085500780c */ /* 0x000fe200027a4270 */
[--C-:B-1----:R-:W-:Y:S02]  /*138b0*/  IMAD.IADD R152, R152, 0x1, R6.reuse ;  /* 0x0000000198987824 */ /* 0x102fe400078e0206 */
[----:B------:R-:W-:Y:S01]  /*138c0*/  IMAD.IADD R87, R87, 0x1, R6 ;  /* 0x0000000157577824 */ /* 0x000fe200078e0206 */
[----:B------:R-:W-:-:S04]  /*138d0*/  ISETP.LT.OR P5, PT, R86, 0x9, P5 ;  /* 0x000000095600780c */ /* 0x000fc80002fa1670 */
[----:B------:R-:W-:Y:S02]  /*138e0*/  FSEL R25, R25, -INF , !P5 ;  /* 0xff80000019197808 */ /* 0x000fe40006800000 */
[----:B------:R-:W-:-:S04]  /*138f0*/  ISETP.GT.AND P5, PT, R85, 0x9, P4 ;  /* 0x000000095500780c */ /* 0x000fc800027a4270 */
        /* <DEDUP_REMOVED lines=85> */
[----:B------:R-:W-:Y:S01]  /*13e50*/  FSEL R84, R84, -INF , !P5 ;  /* 0xff80000054547808 */ /* 0x000fe20006800000 */
[----:B------:R-:W-:Y:S08]  /*13e60*/  @!P3 BRA `(.L_x_1686) ;  /* 0x000000000058b947 */ /* 0x000ff00003800000 */
[----:B------:R-:W-:Y:S01]  /*13e70*/  IADD3 R86, -R187, R189, R6 ;  /* 0x000000bdbb567210 */ /* 0x000fe20007ffe106 */
[----:B------:R-:W-:Y:S03]  /*13e80*/  BSSY B0, `(.L_x_1687) ;  /* 0x0000010000007945 */ /* 0x000fe60003800000 */
[----:B------:R-:W-:-:S13]  /*13e90*/  ISETP.GT.AND P5, PT, R86, -0x1, PT ;  /* 0xffffffff5600780c */ /* 0x000fda0003fa4270 */
[----:B------:R-:W-:Y:S05]  /*13ea0*/  @P5 BRA `(.L_x_1688) ;  /* 0x0000000000205947 */ /* 0x000fea0003800000 */
[----:B------:R-:W-:Y:S02]  /*13eb0*/  MOV R83, UR44 ;  /* 0x0000002c00537c02 */ /* 0x000fe40008000f00 */
[----:B------:R-:W-:Y:S02]  /*13ec0*/  LOP3.LUT R85, RZ, R86, RZ, 0x33, !PT ;  /* 0x00000056ff557212 */ /* 0x000fe400078e33ff */
[----:B------:R-:W-:-:S13]  /*13ed0*/  ISETP.NE.AND P5, PT, R83, 0x1, PT ;  /* 0x000000015300780c */ /* 0x000fda0003fa5270 */
[----:B------:R-:W0:Y:S02]  /*13ee0*/  @P5 LDC.64 R6, c[0x0][0x9e8] ;  /* 0x00027a00ff065b82 */ /* 0x000e240000000a00 */
[----:B0-----:R-:W-:-:S05]  /*13ef0*/  @P5 IMAD.HI.U32 R6, R85, R6, RZ ;  /* 0x0000000655065227 */ /* 0x001fca00078e00ff */
[----:B------:R-:W-:-:S04]  /*13f00*/  @P5 SHF.R.U32.HI R85, RZ, R7, R6 ;  /* 0x00000007ff555219 */ /* 0x000fc80000011606 */
[----:B------:R-:W-:Y:S01]  /*13f10*/  LOP3.LUT R86, RZ, R85, RZ, 0x33, !PT ;  /* 0x00000055ff567212 */ /* 0x000fe200078e33ff */
[----:B------:R-:W-:Y:S06]  /*13f20*/  BRA `(.L_x_1689) ;  /* 0x0000000000147947 */ /* 0x000fec0003800000 */
.L_x_1688:
[----:B------:R-:W-:-:S05]  /*13f30*/  IMAD.U32 R83, RZ, RZ, UR44 ;  /* 0x0000002cff537e24 */ /* 0x000fca000f8e00ff */
[----:B------:R-:W-:-:S13]  /*13f40*/  ISETP.NE.AND P5, PT, R83, 0x1, PT ;  /* 0x000000015300780c */ /* 0x000fda0003fa5270 */
[----:B------:R-:W0:Y:S02]  /*13f50*/  @P5 LDC.64 R6, c[0x0][0x9e8] ;  /* 0x00027a00ff065b82 */ /* 0x000e240000000a00 */
[----:B0-----:R-:W-:-:S05]  /*13f60*/  @P5 IMAD.HI.U32 R6, R86, R6, RZ ;  /* 0x0000000656065227 */ /* 0x001fca00078e00ff */
[----:B------:R-:W-:-:S07]  /*13f70*/  @P5 SHF.R.U32.HI R86, RZ, R7, R6 ;  /* 0x00000007ff565219 */ /* 0x000fce0000011606 */
.L_x_1689:
[----:B------:R-:W-:Y:S05]  /*13f80*/  BSYNC B0 ;  /* 0x0000000000007941 */ /* 0x000fea0003800000 */
.L_x_1687:
[----:B------:R-:W-:-:S04]  /*13f90*/  IMAD R81, R86, R83, -R81 ;  /* 0x0000005356517224 */ /* 0x000fc800078e0a51 */
[----:B------:R-:W-:-:S05]  /*13fa0*/  IMAD.IADD R6, R81, 0x1, -R188 ;  /* 0x0000000151067824 */ /* 0x000fca00078e0abc */
[----:B------:R-:W-:Y:S02]  /*13fb0*/  VIADDMNMX R152, R6, R83, R152, PT ;  /* 0x0000005306987246 */ /* 0x000fe40003800198 */
[----:B------:R-:W-:-:S07]  /*13fc0*/  VIMNMX R87, R87, R6, !PT ;  /* 0x0000000657577248 */ /* 0x000fce0007fe0100 */
.L_x_1686:
[----:B------:R-:W-:Y:S01]  /*13fd0*/  ISETP.GT.AND P5, PT, R87, 0x1, P4 ;  /* 0x000000015700780c */ /* 0x000fe200027a4270 */
[----:B------:R-:W-:Y:S01]  /*13fe0*/  IMAD.MOV.U32 R186, RZ, RZ, R14 ;  /* 0x000000ffffba7224 */ /* 0x000fe200078e000e */
[----:B------:R-:W-:Y:S02]  /*13ff0*/  FMNMX.FTZ R6, R15, R10, !PT ;  /* 0x0000000a0f067209 */ /* 0x000fe40007810000 */
[----:B------:R-:W-:Y:S02]  /*14000*/  ISETP.LT.OR P5, PT, R152, 0x2, P5 ;  /* 0x000000029800780c */ /* 0x000fe40002fa1670 */
[----:B------:R-:W-:Y:S02]  /*14010*/  FMNMX.FTZ R6, R21, R6, !PT ;  /* 0x0000000615067209 */ /* 0x000fe40007810000 */
[----:B------:R-:W-:Y:S02]  /*14020*/  FSEL R24, R24, -INF , !P5 ;  /* 0xff80000018187808 */ /* 0x000fe40006800000 */
[----:B------:R-:W-:-:S02]  /*14030*/  ISETP.GT.AND P5, PT, R87, 0x8, P4 ;  /* 0x000000085700780c */ /* 0x000fc400027a4270 */
[----:B------:R-:W-:Y:S02]  /*14040*/  FMNMX.FTZ R7, R25, R6, !PT ;  /* 0x0000000619077209 */ /* 0x000fe40007810000 */
[----:B------:R-:W-:Y:S02]  /*14050*/  ISETP.LT.OR P5, PT, R152, 0x9, P5 ;  /* 0x000000099800780c */ /* 0x000fe40002fa1670 */
[----:B------:R-:W-:Y:S02]  /*14060*/  FMNMX.FTZ R6, R26, R7, !PT ;  /* 0x000000071a067209 */ /* 0x000fe40007810000 */
[----:B------:R-:W-:Y:S02]  /*14070*/  FSEL R27, R27, -INF , !P5 ;  /* 0xff8000001b1b7808 */ /* 0x000fe40006800000 */
[----:B------:R-:W-:Y:S02]  /*14080*/  ISETP.GT.AND P5, PT, R87, 0x9, P4 ;  /* 0x000000095700780c */ /* 0x000fe400027a4270 */
[----:B------:R-:W-:-:S02]  /*14090*/  FMNMX.FTZ R7, R31, R6, !PT ;  /* 0x000000061f077209 */ /* 0x000fc40007810000 */
[----:B------:R-:W-:Y:S02]  /*140a0*/  ISETP.LT.OR P5, PT, R152, 0xa, P5 ;  /* 0x0000000a9800780c */ /* 0x000fe40002fa1670 */
[----:B------:R-:W-:Y:S02]  /*140b0*/  FMNMX.FTZ R6, R32, R7, !PT ;  /* 0x0000000720067209 */ /* 0x000fe40007810000 */
[----:B------:R-:W-:Y:S02]  /*140c0*/  FSEL R28, R28, -INF , !P5 ;  /* 0xff8000001c1c7808 */ /* 0x000fe40006800000 */
[----:B------:R-:W-:Y:S02]  /*140d0*/  ISETP.GT.AND P5, PT, R87, 0x10, P4 ;  /* 0x000000105700780c */ /* 0x000fe400027a4270 */
[----:B------:R-:W-:Y:S02]  /*140e0*/  FMNMX.FTZ R6, R33, R6, !PT ;  /* 0x0000000621067209 */ /* 0x000fe40007810000 */
[----:B------:R-:W-:-:S02]  /*140f0*/  ISETP.LT.OR P5, PT, R152, 0x11, P5 ;  /* 0x000000119800780c */ /* 0x000fc40002fa1670 */
[----:B------:R-:W-:Y:S02]  /*14100*/  FMNMX.FTZ R6, R35, R6, !PT ;  /* 0x0000000623067209 */ /* 0x000fe40007810000 */
[----:B------:R-:W-:Y:S02]  /*14110*/  FSEL R29, R29, -INF , !P5 ;  /* 0xff8000001d1d7808 */ /* 0x000fe40006800000 */
[----:B------:R-:W-:Y:S02]  /*14120*/  ISETP.GT.AND P5, PT, R87, 0x11, P4 ;  /* 0x000000115700780c */ /* 0x000fe400027a4270 */
[----:B------:R-:W-:Y:S02]  /*14130*/  FMNMX.FTZ R7, R39, R6, !PT ;  /* 0x0000000627077209 */ /* 0x000fe40007810000 */
[----:B------:R-:W-:Y:S02]  /*14140*/  ISETP.LT.OR P5, PT, R152, 0x12, P5 ;  /* 0x000000129800780c */ /* 0x000fe40002fa1670 */
[----:B------:R-:W-:-:S02]  /*14150*/  FMNMX.FTZ R6, R40, R7, !PT ;  /* 0x0000000728067209 */ /* 0x000fc40007810000 */
[----:B------:R-:W-:Y:S02]  /*14160*/  FSEL R30, R30, -INF , !P5 ;  /* 0xff8000001e1e7808 */ /* 0x000fe40006800000 */
[----:B------:R-:W-:Y:S02]  /*14170*/  ISETP.GT.AND P5, PT, R87, 0x18, P4 ;  /* 0x000000185700780c */ /* 0x000fe400027a4270 */
[----:B------:R-:W-:Y:S02]  /*14180*/  FMNMX.FTZ R7, R43, R6, !PT ;  /* 0x000000062b077209 */ /* 0x000fe40007810000 */
[----:B------:R-:W-:Y:S02]  /*14190*/  ISETP.LT.OR P5, PT, R152, 0x19, P5 ;  /* 0x000000199800780c */ /* 0x000fe40002fa1670 */
[----:B------:R-:W-:Y:S02]  /*141a0*/  FMNMX.FTZ R6, R44, R7, !PT ;  /* 0x000000072c067209 */ /* 0x000fe40007810000 */
[----:B------:R-:W-:-:S02]  /*141b0*/  FSEL R34, R34, -INF , !P5 ;  /* 0xff80000022227808 */ /* 0x000fc40006800000 */
[----:B------:R-:W-:Y:S02]  /*141c0*/  ISETP.GT.AND P5, PT, R87, 0x19, P4 ;  /* 0x000000195700780c */ /* 0x000fe400027a4270 */
        /* <DEDUP_REMOVED lines=49> */
[----:B------:R-:W-:Y:S01]  /*144e0*/  ISETP.GT.AND P5, PT, R87, 0x41, P4 ;  /* 0x000000415700780c */ /* 0x000fe200027a4270 */
[----:B------:R-:W0:Y:S01]  /*144f0*/  SHFL.BFLY PT, R6, R81, 0x2, 0x1f ;  /* 0x0c401f0051067f89 */ /* 0x000e2200000e0000 */
[----:B------:R-:W1:Y:S02]  /*14500*/  LDC R52, c[0x0][0x988] ;  /* 0x00026200ff347b82 */ /* 0x000e640000000800 */
[----:B------:R-:W-:-:S04]  /*14510*/  ISETP.LT.OR P5, PT, R152, 0x42, P5 ;  /* 0x000000429800780c */ /* 0x000fc80002fa1670 */
[----:B------:R-:W-:Y:S02]  /*14520*/  FSEL R53, R53, -INF , !P5 ;  /* 0xff80000035357808 */ /* 0x000fe40006800000 */
[----:B------:R-:W-:-:S04]  /*14530*/  ISETP.GT.AND P5, PT, R87, 0x48, P4 ;  /* 0x000000485700780c */ /* 0x000fc800027a4270 */
[----:B------:R-:W-:-:S04]  /*14540*/  ISETP.LT.OR P5, PT, R152, 0x49, P5 ;  /* 0x000000499800780c */ /* 0x000fc80002fa1670 */
[----:B------:R-:W-:Y:S02]  /*14550*/  FSEL R55, R55, -INF , !P5 ;  /* 0xff80000037377808 */ /* 0x000fe40006800000 */
[----:B------:R-:W-:-:S04]  /*14560*/  ISETP.GT.AND P5, PT, R87, 0x49, P4 ;  /* 0x000000495700780c */ /* 0x000fc800027a4270 */
[----:B------:R-:W-:Y:S02]  /*14570*/  ISETP.LT.OR P5, PT, R152, 0x4a, P5 ;  /* 0x0000004a9800780c */ /* 0x000fe40002fa1670 */
[----:B0-----:R-:W-:Y:S02]  /*14580*/  FMNMX.FTZ R83, R81, R6, !PT ;  /* 0x0000000651537209 */ /* 0x001fe40007810000 */
[----:B------:R-:W-:Y:S02]  /*14590*/  FSEL R56, R56, -INF , !P5 ;  /* 0xff80000038387808 */ /* 0x000fe40006800000 */
[----:B------:R-:W-:Y:S01]  /*145a0*/  ISETP.GT.AND P5, PT, R87, 0x50, P4 ;  /* 0x000000505700780c */ /* 0x000fe200027a4270 */
[----:B------:R-:W0:Y:S03]  /*145b0*/  SHFL.BFLY PT, R6, R83, 0x1, 0x1f ;  /* 0x0c201f0053067f89 */ /* 0x000e2600000e0000 */
        /* <DEDUP_REMOVED lines=10> */
[----:B-1----:R-:W-:-:S03]  /*14660*/  FMUL.FTZ R81, R6, R52 ;  /* 0x0000003406517220 */ /* 0x002fc60000410000 */
        /* <DEDUP_REMOVED lines=23> */
[C---:B------:R-:W-:Y:S02]  /*147e0*/  ISETP.GT.AND P5, PT, R87.reuse, RZ, P4 ;  /* 0x000000ff5700720c */ /* 0x040fe400027a4270 */
[----:B------:R-:W-:Y:S02]  /*147f0*/  ISETP.GT.AND P4, PT, R87, 0x79, P4 ;  /* 0x000000795700780c */ /* 0x000fe40002784270 */
[C---:B------:R-:W-:Y:S02]  /*14800*/  ISETP.LT.OR P5, PT, R152.reuse, 0x1, P5 ;  /* 0x000000019800780c */ /* 0x040fe40002fa1670 */
[----:B------:R-:W-:Y:S02]  /*14810*/  ISETP.LT.OR P4, PT, R152, 0x7a, P4 ;  /* 0x0000007a9800780c */ /* 0x000fe40002781670 */
[----:B------:R-:W-:-:S02]  /*14820*/  FSEL R20, R20, -INF , !P5 ;  /* 0xff80000014147808 */ /* 0x000fc40006800000 */
[----:B------:R-:W-:Y:S02]  /*14830*/  FSETP.NEU.FTZ.AND P5, PT, R6, -INF , PT ;  /* 0xff8000000600780b */ /* 0x000fe40003fbd000 */
[----:B------:R-:W-:Y:S02]  /*14840*/  FSEL R80, R80, -INF , !P4 ;  /* 0xff80000050507808 */ /* 0x000fe40006000000 */
[----:B------:R-:W-:-:S05]  /*14850*/  FSEL R81, R81, RZ, P5 ;  /* 0x000000ff51517208 */ /* 0x000fca0002800000 */
[-CC-:B------:R-:W-:Y:S01]  /*14860*/  FFMA.FTZ R182, R25, R52.reuse, -R81.reuse ;  /* 0x0000003419b67223 */ /* 0x180fe20000010851 */
[----:B------:R-:W-:Y:S01]  /*14870*/  FMNMX.FTZ R25, R20, R11, !PT ;  /* 0x0000000b14197209 */ /* 0x000fe20007810000 */
[-CC-:B------:R-:W-:Y:S01]  /*14880*/  FFMA.FTZ R180, R15, R52.reuse, -R81.reuse ;  /* 0x000000340fb47223 */ /* 0x180fe20000010851 */
[-CC-:B------:R-:W-:Y:S01]  /*14890*/  FFMA.FTZ R15, R21, R52.reuse, -R81.reuse ;  /* 0x00000034150f7223 */ /* 0x180fe20000010851 */
[-CC-:B------:R-:W-:Y:S01]  /*148a0*/  FFMA.FTZ R21, R26, R52.reuse, -R81.reuse ;  /* 0x000000341a157223 */ /* 0x180fe20000010851 */
[----:B------:R-:W-:Y:S01]  /*148b0*/  FMNMX.FTZ R26, R24, R25, !PT ;  /* 0x00000019181a7209 */ /* 0x000fe20007810000 */
[-CC-:B------:R-:W-:Y:S01]  /*148c0*/  FFMA.FTZ R176, R31, R52.reuse, -R81.reuse ;  /* 0x000000341fb07223 */ /* 0x180fe20000010851 */
[-CC-:B------:R-:W-:Y:S01]  /*148d0*/  FFMA.FTZ R25, R32, R52.reuse, -R81.reuse ;  /* 0x0000003420197223 */ /* 0x180fe20000010851 */
[--C-:B------:R-:W-:Y:S01]  /*148e0*/  FFMA.FTZ R178, R33, R52, -R81.reuse ;  /* 0x0000003421b27223 */ /* 0x100fe20000010851 */
[----:B------:R-:W-:Y:S01]  /*148f0*/  FMNMX.FTZ R31, R27, R26, !PT ;  /* 0x0000001a1b1f7209 */ /* 0x000fe20007810000 */
[-CC-:B------:R-:W-:Y:S01]  /*14900*/  FFMA.FTZ R172, R39, R52.reuse, -R81.reuse ;  /* 0x0000003427ac7223 */ /* 0x180fe20000010851 */
[-CC-:B------:R-:W-:Y:S01]  /*14910*/  FFMA.FTZ R164, R9, R52.reuse, -R81.reuse ;  /* 0x0000003409a47223 */ /* 0x180fe20000010851 */
[-CC-:B------:R-:W-:Y:S01]  /*14920*/  FFMA.FTZ R166, R57, R52.reuse, -R81.reuse ;  /* 0x0000003439a67223 */ /* 0x180fe20000010851 */
[----:B------:R-:W-:Y:S01]  /*14930*/  FMNMX.FTZ R26, R28, R31, !PT ;  /* 0x0000001f1c1a7209 */ /* 0x000fe20007810000 */
[----:B------:R-:W-:Y:S01]  /*14940*/  MUFU.EX2 R180, R180 ;  /* 0x000000b400b47308 */ /* 0x000fe20000000800 */
        /* <DEDUP_REMOVED lines=9> */
[-CC-:B------:R-:W-:Y:S01]  /*149e0*/  FFMA.FTZ R43, R62, R52.reuse, -R81.reuse ;  /* 0x000000343e2b7223 */ /* 0x180fe20000010851 */
        /* <DEDUP_REMOVED lines=10> */
[----:B------:R-:W-:-:S02]  /*14a90*/  FFMA.FTZ R154, R82, R52, -R81 ;  /* 0x00000034529a7223 */ /* 0x000fc40000010851 */
[----:B------:R-:W-:Y:S01]  /*14aa0*/  FMNMX.FTZ R32, R38, R31, !PT ;  /* 0x0000001f26207209 */ /* 0x000fe20007810000 */
[----:B------:R-:W-:Y:S01]  /*14ab0*/  FFMA.FTZ R31, R40, R52, -R81 ;  /* 0x00000034281f7223 */ /* 0x000fe20000010851 */
        /* <DEDUP_REMOVED lines=22> */
[----:B------:R-:W-:Y:S01]  /*14c20*/  FMNMX.FTZ R40, R64, R39, !PT ;  /* 0x0000002740287209 */ /* 0x000fe20007810000 */
[----:B------:R-:W-:Y:S01]  /*14c30*/  FFMA.FTZ R39, R54, R52, -R81 ;  /* 0x0000003436277223 */ /* 0x000fe20000010851 */
[----:B------:R-:W-:Y:S02]  /*14c40*/  MUFU.EX2 R174, R174 ;  /* 0x000000ae00ae7308 */ /* 0x000fe40000000800 */
[----:B------:R-:W-:-:S04]  /*14c50*/  FMNMX.FTZ R9, R67, R40, !PT ;  /* 0x0000002843097209 */ /* 0x000fc80007810000 */
[----:B------:R-:W-:Y:S02]  /*14c60*/  FMNMX.FTZ R40, R70, R9, !PT ;  /* 0x0000000946287209 */ /* 0x000fe40007810000 */
[----:B------:R0:W-:Y:S02]  /*14c70*/  MUFU.EX2 R32, R44 ;  /* 0x0000002c00207308 */ /* 0x0001e40000000800 */
[----:B------:R-:W-:-:S04]  /*14c80*/  FMNMX.FTZ R9, R71, R40, !PT ;  /* 0x0000002847097209 */ /* 0x000fc80007810000 */
[----:B------:R-:W-:Y:S02]  /*14c90*/  FMNMX.FTZ R9, R72, R9, !PT ;  /* 0x0000000948097209 */ /* 0x000fe40007810000 */
[----:B------:R-:W-:Y:S01]  /*14ca0*/  MUFU.EX2 R168, R168 ;  /* 0x000000a800a87308 */ /* 0x000fe20000000800 */
[----:B0-----:R-:W-:Y:S01]  /*14cb0*/  FFMA.FTZ R44, R66, R52, -R81 ;  /* 0x00000034422c7223 */ /* 0x001fe20000010851 */
[----:B------:R-:W-:-:S04]  /*14cc0*/  FMNMX.FTZ R40, R76, R9, !PT ;  /* 0x000000094c287209 */ /* 0x000fc80007810000 */
[----:B------:R-:W-:Y:S01]  /*14cd0*/  FMNMX.FTZ R9, R75, R40, !PT ;  /* 0x000000284b097209 */ /* 0x000fe20007810000 */
[----:B------:R-:W-:Y:S01]  /*14ce0*/  FFMA.FTZ R40, R58, R52, -R81 ;  /* 0x000000343a287223 */ /* 0x000fe20000010851 */
[----:B------:R-:W-:Y:S02]  /*14cf0*/  MUFU.EX2 R33, R33 ;  /* 0x0000002100217308 */ /* 0x000fe40000000800 */
[----:B------:R-:W-:-:S04]  /*14d00*/  FMNMX.FTZ R9, R78, R9, !PT ;  /* 0x000000094e097209 */ /* 0x000fc80007810000 */
[----:B------:R-:W-:Y:S02]  /*14d10*/  FMNMX.FTZ R9, R80, R9, !PT ;  /* 0x0000000950097209 */ /* 0x000fe40007810000 */
[----:B------:R-:W-:Y:S03]  /*14d20*/  MUFU.EX2 R170, R170 ;  /* 0x000000aa00aa7308 */ /* 0x000fe60000000800 */
[----:B------:R-:W0:Y:S05]  /*14d30*/  SHFL.BFLY PT, R48, R9, 0x2, 0x1f ;  /* 0x0c401f0009307f89 */ /* 0x000e2a00000e0000 */
[----:B------:R-:W-:Y:S08]  /*14d40*/  MUFU.EX2 R35, R35 ;  /* 0x0000002300237308 */ /* 0x000ff00000000800 */
[----:B------:R-:W-:Y:S08]  /*14d50*/  MUFU.EX2 R164, R164 ;  /* 0x000000a400a47308 */ /* 0x000ff00000000800 */
[----:B------:R-:W-:Y:S01]  /*14d60*/  MUFU.EX2 R39, R39 ;  /* 0x0000002700277308 */ /* 0x000fe20000000800 */
[----:B0-----:R-:W-:Y:S01]  /*14d70*/  FMNMX.FTZ R51, R9, R48, !PT ;  /* 0x0000003009337209 */ /* 0x001fe20007810000 */
[-CC-:B------:R-:W-:Y:S01]  /*14d80*/  FFMA.FTZ R48, R74, R52.reuse, -R81.reuse ;  /* 0x000000344a307223 */ /* 0x180fe20000010851 */
[----:B------:R-:W-:-:S03]  /*14d90*/  FFMA.FTZ R81, R84, R52, -R81 ;  /* 0x0000003454517223 */ /* 0x000fc60000010851 */
[----:B------:R-:W0:Y:S02]  /*14da0*/  SHFL.BFLY PT, R54, R51, 0x1, 0x1f ;  /* 0x0c201f0033367f89 */ /* 0x000e2400000e0000 */
[----:B------:R-:W-:Y:S08]  /*14db0*/  MUFU.EX2 R166, R166 ;  /* 0x000000a600a67308 */ /* 0x000ff00000000800 */
[----:B------:R-:W-:Y:S08]  /*14dc0*/  MUFU.EX2 R40, R40 ;  /* 0x0000002800287308 */ /* 0x000ff00000000800 */
[----:B------:R-:W-:Y:S01]  /*14dd0*/  MUFU.EX2 R160, R160 ;  /* 0x000000a000a07308 */ /* 0x000fe20000000800 */
[----:B0-----:R-:W-:-:S07]  /*14de0*/  FMNMX.FTZ R9, R51, R54, !PT ;  /* 0x0000003633097209 */ /* 0x001fce0007810000 */
[----:B------:R-:W-:Y:S01]  /*14df0*/  MUFU.EX2 R43, R43 ;  /* 0x0000002b002b7308 */ /* 0x000fe20000000800 */
[----:B------:R-:W-:Y:S02]  /*14e00*/  FSEL R51, R6, RZ, P5 ;  /* 0x000000ff06337208 */ /* 0x000fe40002800000 */
[C---:B------:R-:W-:Y:S01]  /*14e10*/  FSETP.NEU.FTZ.AND P4, PT, R9.reuse, -INF , PT ;  /* 0xff8000000900780b */ /* 0x040fe20003f9d000 */
[-C--:B------:R-:W-:Y:S02]  /*14e20*/  FMUL.FTZ R54, R9, R52.reuse ;  /* 0x0000003409367220 */ /* 0x080fe40000410000 */
[----:B------:R-:W-:Y:S02]  /*14e30*/  FADD.FTZ R57, -R51, R10 ;  /* 0x0000000a33397221 */ /* 0x000fe40000010100 */
[----:B------:R-:W-:Y:S02]  /*14e40*/  MUFU.EX2 R162, R162 ;  /* 0x000000a200a27308 */ /* 0x000fe40000000800 */
[----:B------:R-:W-:Y:S01]  /*14e50*/  FMUL.FTZ R10, R57, R52 ;  /* 0x00000034390a7220 */ /* 0x000fe20000410000 */
[----:B------:R-:W-:-:S05]  /*14e60*/  FSEL R57, R54, RZ, P4 ;  /* 0x000000ff36397208 */ /* 0x000fca0002000000 */
[----:B------:R-:W0:Y:S01]  /*14e70*/  MUFU.EX2 R10, R10 ;  /* 0x0000000a000a7308 */ /* 0x000e220000000800 */
[-CC-:B------:R-:W-:Y:S01]  /*14e80*/  FFMA.FTZ R177, R29, R52.reuse, -R57.reuse ;  /* 0x000000341db17223 */ /* 0x180fe20000010839 */
[-CC-:B------:R-:W-:Y:S01]  /*14e90*/  FFMA.FTZ R30, R30, R52.reuse, -R57.reuse ;  /* 0x000000341e1e7223 */ /* 0x180fe20000010839 */
[-CC-:B------:R-:W-:Y:S01]  /*14ea0*/  FFMA.FTZ R183, R27, R52.reuse, -R57.reuse ;  /* 0x000000341bb77223 */ /* 0x180fe20000010839 */
[----:B------:R-:W-:Y:S02]  /*14eb0*/  @!P1 IMAD R27, R22, 0x8, R2 ;  /* 0x00000008161b9824 */ /* 0x000fe400078e0202 */
[-CC-:B------:R-:W-:Y:S01]  /*14ec0*/  FFMA.FTZ R181, R20, R52.reuse, -R57.reuse ;  /* 0x0000003414b57223 */ /* 0x180fe20000010839 */
[-CC-:B------:R-:W-:Y:S01]  /*14ed0*/  FFMA.FTZ R8, R8, R52.reuse, -R57.reuse ;  /* 0x0000003408087223 */ /* 0x180fe20000010839 */
[-CC-:B------:R-:W-:Y:S01]  /*14ee0*/  FFMA.FTZ R20, R24, R52.reuse, -R57.reuse ;  /* 0x0000003418147223 */ /* 0x180fe20000010839 */
[----:B------:R1:W-:Y:S01]  /*14ef0*/  MUFU.EX2 R22, R30 ;  /* 0x0000001e00167308 */ /* 0x0003e20000000800 */
[----:B------:R-:W-:Y:S01]  /*14f00*/  FFMA.FTZ R24, R28, R52, -R57 ;  /* 0x000000341c187223 */ /* 0x000fe20000010839 */
[----:B------:R-:W-:-:S02]  /*14f10*/  @!P1 VIADD R27, R27, 0x28860 ;  /* 0x000288601b1b9836 */ /* 0x000fc40000000000 */
[-CC-:B------:R-:W-:Y:S01]  /*14f20*/  FFMA.FTZ R179, R34, R52.reuse, -R57.reuse ;  /* 0x0000003422b37223 */ /* 0x180fe20000010839 */
[-CC-:B------:R-:W-:Y:S01]  /*14f30*/  FFMA.FTZ R173, R37, R52.reuse, -R57.reuse ;  /* 0x0000003425ad7223 */ /* 0x180fe20000010839 */
[-CC-:B------:R-:W-:Y:S01]  /*14f40*/  FFMA.FTZ R38, R38, R52.reuse, -R57.reuse ;  /* 0x0000003426267223 */ /* 0x180fe20000010839 */
[----:B------:R-:W-:Y:S01]  /*14f50*/  FFMA.FTZ R175, R41, R52, -R57 ;  /* 0x0000003429af7223 */ /* 0x000fe20000010839 */
[----:B------:R-:W-:Y:S01]  /*14f60*/  @!P1 PRMT R27, RZ, 0x654, R27 ;  /* 0x00000654ff1b9816 */ /* 0x000fe2000000001b */
[----:B------:R-:W-:Y:S01]  /*14f70*/  MUFU.EX2 R171, R8 ;  /* 0x0000000800ab7308 */ /* 0x000fe20000000800 */
[----:B0-----:R-:W-:Y:S01]  /*14f80*/  FFMA.FTZ R29, R10, R3, R180 ;  /* 0x000000030a1d7223 */ /* 0x001fe200000100b4 */
[----:B------:R-:W-:Y:S01]  /*14f90*/  F2FP.F16.F32.PACK_AB R180, R15, R180 ;  /* 0x000000b40fb4723e */ /* 0x000fe200000000ff */
[-C--:B------:R-:W-:Y:S01]  /*14fa0*/  FFMA.FTZ R3, R7, R52.reuse, -R57 ;  /* 0x0000003407037223 */ /* 0x080fe20000010839 */
[----:B------:R0:W-:Y:S01]  /*14fb0*/  @!P1 SYNCS.ARRIVE.TRANS64.RED.A1T0 RZ, [R27+URZ], RZ ;  /* 0x000000ff1bff99a7 */ /* 0x0001e2000810043f */
[----:B------:R-:W-:Y:S01]  /*14fc0*/  FADD.FTZ R29, R15, R29 ;  /* 0x0000001d0f1d7221 */ /* 0x000fe20000010000 */
[-CC-:B------:R-:W-:Y:S01]  /*14fd0*/  FFMA.FTZ R28, R42, R52.reuse, -R57.reuse ;  /* 0x000000342a1c7223 */ /* 0x180fe20000010839 */
[----:B------:R-:W-:Y:S01]  /*14fe0*/  FFMA.FTZ R169, R45, R52, -R57 ;  /* 0x000000342da97223 */ /* 0x000fe20000010839 */
[----:B------:R-:W-:Y:S01]  /*14ff0*/  MUFU.EX2 R181, R181 ;  /* 0x000000b500b57308 */ /* 0x000fe20000000800 */
[----:B-1----:R-:W-:Y:S01]  /*15000*/  FADD.FTZ R30, R182, R29 ;  /* 0x0000001db61e7221 */ /* 0x002fe20000010000 */
[C---:B------:R-:W-:Y:S01]  /*15010*/  F2FP.F16.F32.PACK_AB R182, R21.reuse, R182 ;  /* 0x000000b615b6723e */ /* 0x040fe200000000ff */
[-CC-:B------:R-:W-:Y:S01]  /*15020*/  FFMA.FTZ R46, R46, R52.reuse, -R57.reuse ;  /* 0x000000342e2e7223 */ /* 0x180fe20000010839 */
[-CC-:B0-----:R-:W-:Y:S01]  /*15030*/  FFMA.FTZ R27, R36, R52.reuse, -R57.reuse ;  /* 0x00000034241b7223 */ /* 0x181fe20000010839 */
[----:B------:R-:W-:Y:S01]  /*15040*/  FADD.FTZ R29, R21, R30 ;  /* 0x0000001e151d7221 */ /* 0x000fe20000010000 */
[-CC-:B------:R-:W-:Y:S01]  /*15050*/  FFMA.FTZ R49, R49, R52.reuse, -R57.reuse ;  /* 0x0000003431317223 */ /* 0x180fe20000010839 */
[-C--:B------:R-:W-:Y:S01]  /*15060*/  FFMA.FTZ R53, R53, R52.reuse, -R57 ;  /* 0x0000003435357223 */ /* 0x080fe20000010839 */
[----:B------:R-:W-:Y:S01]  /*15070*/  MUFU.EX2 R20, R20 ;  /* 0x0000001400147308 */ /* 0x000fe20000000800 */
[----:B------:R-:W-:Y:S01]  /*15080*/  FADD.FTZ R30, R176, R29 ;  /* 0x0000001db01e7221 */ /* 0x000fe20000010000 */
[-CC-:B------:R-:W-:Y:S01]  /*15090*/  FFMA.FTZ R55, R55, R52.reuse, -R57.reuse ;  /* 0x0000003437377223 */ /* 0x180fe20000010839 */
[-CC-:B------:R-:W-:Y:S01]  /*150a0*/  FFMA.FTZ R56, R56, R52.reuse, -R57.reuse ;  /* 0x0000003438387223 */ /* 0x180fe20000010839 */
[-CC-:B------:R-:W-:Y:S01]  /*150b0*/  FFMA.FTZ R59, R59, R52.reuse, -R57.reuse ;  /* 0x000000343b3b7223 */ /* 0x180fe20000010839 */
[----:B------:R-:W-:Y:S01]  /*150c0*/  FADD.FTZ R15, R25, R30 ;  /* 0x0000001e190f7221 */ /* 0x000fe20000010000 */
[-CC-:B------:R-:W-:Y:S01]  /*150d0*/  FFMA.FTZ R60, R60, R52.reuse, -R57.reuse ;  /* 0x000000343c3c7223 */ /* 0x180fe20000010839 */
[----:B------:R-:W-:Y:S01]  /*150e0*/  FFMA.FTZ R63, R63, R52, -R57 ;  /* 0x000000343f3f7223 */ /* 0x000fe20000010839 */
[----:B------:R-:W-:Y:S01]  /*150f0*/  MUFU.EX2 R183, R183 ;  /* 0x000000b700b77308 */ /* 0x000fe20000000800 */
[----:B------:R-:W-:Y:S01]  /*15100*/  FADD.FTZ R15, R178, R15 ;  /* 0x0000000fb20f7221 */ /* 0x000fe20000010000 */
[----:B------:R-:W-:Y:S01]  /*15110*/  F2FP.F16.F32.PACK_AB R178, R26, R178 ;  /* 0x000000b21ab2723e */ /* 0x000fe200000000ff */
[-CC-:B------:R-:W-:Y:S01]  /*15120*/  FFMA.FTZ R64, R64, R52.reuse, -R57.reuse ;  /* 0x0000003440407223 */ /* 0x180fe20000010839 */
[-C--:B------:R-:W-:Y:S01]  /*15130*/  FFMA.FTZ R67, R67, R52.reuse, -R57 ;  /* 0x0000003443437223 */ /* 0x080fe20000010839 */
        /* <DEDUP_REMOVED lines=9> */
[----:B------:R-:W-:Y:S01]  /*151d0*/  FSEL R30, R9, RZ, P4 ;  /* 0x000000ff091e7208 */ /* 0x000fe20002000000 */
[-C--:B------:R-:W-:Y:S01]  /*151e0*/  FFMA.FTZ R78, R78, R52.reuse, -R57 ;  /* 0x000000344e4e7223 */ /* 0x080fe20000010839 */
[----:B------:R-:W-:Y:S01]  /*151f0*/  MUFU.EX2 R177, R177 ;  /* 0x000000b100b17308 */ /* 0x000fe20000000800 */
[----:B------:R-:W-:Y:S01]  /*15200*/  FADD.FTZ R15, R174, R15 ;  /* 0x0000000fae0f7221 */ /* 0x000fe20000010000 */
[----:B------:R-:W-:Y:S01]  /*15210*/  FFMA.FTZ R57, R80, R52, -R57 ;  /* 0x0000003450397223 */ /* 0x000fe20000010839 */
[----:B------:R-:W-:Y:S01]  /*15220*/  FADD.FTZ R11, -R30, R11 ;  /* 0x0000000b1e0b7221 */ /* 0x000fe20000010100 */
[----:B------:R-:W-:Y:S01]  /*15230*/  ISETP.GT.AND P4, PT, R4, R12, PT ;  /* 0x0000000c0400720c */ /* 0x000fe20003f84270 */
[----:B------:R-:W-:Y:S01]  /*15240*/  FADD.FTZ R15, R32, R15 ;  /* 0x0000000f200f7221 */ /* 0x000fe20000010000 */
[----:B------:R-:W-:Y:S01]  /*15250*/  FMUL.FTZ R88, R88, R10 ;  /* 0x0000000a58587220 */ /* 0x000fe20000410000 */
[----:B------:R-:W-:Y:S01]  /*15260*/  FMUL.FTZ R11, R11, R52 ;  /* 0x000000340b0b7220 */ /* 0x000fe20000410000 */
[----:B------:R-:W-:Y:S01]  /*15270*/  MUFU.EX2 R44, R44 ;  /* 0x0000002c002c7308 */ /* 0x000fe20000000800 */
[----:B------:R-:W-:Y:S01]  /*15280*/  FADD.FTZ R30, R168, R15 ;  /* 0x0000000fa81e7221 */ /* 0x000fe20000010000 */
[-C--:B------:R-:W-:Y:S01]  /*15290*/  FMUL.FTZ R89, R89, R10.reuse ;  /* 0x0000000a59597220 */ /* 0x080fe20000410000 */
[-C--:B------:R-:W-:Y:S01]  /*152a0*/  FMUL.FTZ R92, R92, R10.reuse ;  /* 0x0000000a5c5c7220 */ /* 0x080fe20000410000 */
[-C--:B------:R-:W-:Y:S01]  /*152b0*/  FMUL.FTZ R93, R93, R10.reuse ;  /* 0x0000000a5d5d7220 */ /* 0x080fe20000410000 */
[----:B------:R-:W-:Y:S01]  /*152c0*/  FADD.FTZ R15, R33, R30 ;  /* 0x0000001e210f7221 */ /* 0x000fe20000010000 */
[-C--:B------:R-:W-:Y:S01]  /*152d0*/  FMUL.FTZ R96, R96, R10.reuse ;  /* 0x0000000a60607220 */ /* 0x080fe20000410000 */
[-C--:B------:R-:W-:Y:S01]  /*152e0*/  FMUL.FTZ R97, R97, R10.reuse ;  /* 0x0000000a61617220 */ /* 0x080fe20000410000 */
[----:B------:R-:W0:Y:S01]  /*152f0*/  MUFU.EX2 R8, R11 ;  /* 0x0000000b00087308 */ /* 0x000e220000000800 */
[----:B------:R-:W-:Y:S01]  /*15300*/  FADD.FTZ R30, R170, R15 ;  /* 0x0000000faa1e7221 */ /* 0x000fe20000010000 */
[-C--:B------:R-:W-:Y:S01]  /*15310*/  FMUL.FTZ R100, R100, R10.reuse ;  /* 0x0000000a64647220 */ /* 0x080fe20000410000 */
[-C--:B------:R-:W-:Y:S01]  /*15320*/  FMUL.FTZ R101, R101, R10.reuse ;  /* 0x0000000a65657220 */ /* 0x080fe20000410000 */
[-C--:B------:R-:W-:Y:S01]  /*15330*/  FMUL.FTZ R104, R104, R10.reuse ;  /* 0x0000000a68687220 */ /* 0x080fe20000410000 */
[----:B------:R-:W-:Y:S01]  /*15340*/  FADD.FTZ R15, R35, R30 ;  /* 0x0000001e230f7221 */ /* 0x000fe20000010000 */
[-C--:B------:R-:W-:Y:S01]  /*15350*/  FMUL.FTZ R105, R105, R10.reuse ;  /* 0x0000000a69697220 */ /* 0x080fe20000410000 */
[-C--:B------:R-:W-:Y:S01]  /*15360*/  FMUL.FTZ R108, R108, R10.reuse ;  /* 0x0000000a6c6c7220 */ /* 0x080fe20000410000 */
[----:B------:R-:W1:Y:S01]  /*15370*/  MUFU.EX2 R156, R156 ;  /* 0x0000009c009c7308 */ /* 0x000e620000000800 */
[----:B------:R-:W-:Y:S01]  /*15380*/  FADD.FTZ R26, R164, R15 ;  /* 0x0000000fa41a7221 */ /* 0x000fe20000010000 */
[-C--:B------:R-:W-:Y:S01]  /*15390*/  FMUL.FTZ R109, R109, R10.reuse ;  /* 0x0000000a6d6d7220 */ /* 0x080fe20000410000 */
[-C--:B------:R-:W-:Y:S01]  /*153a0*/  FMUL.FTZ R112, R112, R10.reuse ;  /* 0x0000000a70707220 */ /* 0x080fe20000410000 */
[-C--:B------:R-:W-:Y:S01]  /*153b0*/  FMUL.FTZ R113, R113, R10.reuse ;  /* 0x0000000a71717220 */ /* 0x080fe20000410000 */
[----:B------:R-:W-:Y:S01]  /*153c0*/  FADD.FTZ R15, R39, R26 ;  /* 0x0000001a270f7221 */ /* 0x000fe20000010000 */
[-C--:B------:R-:W-:Y:S01]  /*153d0*/  FMUL.FTZ R116, R116, R10.reuse ;  /* 0x0000000a74747220 */ /* 0x080fe20000410000 */
[----:B------:R-:W-:Y:S01]  /*153e0*/  FMUL.FTZ R117, R117, R10 ;  /* 0x0000000a75757220 */ /* 0x000fe20000410000 */
[----:B------:R-:W2:Y:S01]  /*153f0*/  MUFU.EX2 R179, R179 ;  /* 0x000000b300b37308 */ /* 0x000ea20000000800 */
[----:B------:R-:W-:Y:S01]  /*15400*/  FADD.FTZ R21, R166, R15 ;  /* 0x0000000fa6157221 */ /* 0x000fe20000010000 */
[----:B0-----:R-:W-:Y:S01]  /*15410*/  FFMA.FTZ R15, R8, R0, R181 ;  /* 0x00000000080f7223 */ /* 0x001fe200000100b5 */
[-C--:B------:R-:W-:Y:S01]  /*15420*/  FMUL.FTZ R120, R120, R10.reuse ;  /* 0x0000000a78787220 */ /* 0x080fe20000410000 */
[-C--:B------:R-:W-:Y:S01]  /*15430*/  FMUL.FTZ R121, R121, R10.reuse ;  /* 0x0000000a79797220 */ /* 0x080fe20000410000 */
[----:B------:R-:W-:Y:S01]  /*15440*/  FADD.FTZ R21, R40, R21 ;  /* 0x0000001528157221 */ /* 0x000fe20000010000 */
[----:B------:R-:W-:Y:S01]  /*15450*/  FADD.FTZ R0, R20, R15 ;  /* 0x0000000f14007221 */ /* 0x000fe20000010000 */
[-C--:B------:R-:W-:Y:S01]  /*15460*/  FMUL.FTZ R124, R124, R10.reuse ;  /* 0x0000000a7c7c7220 */ /* 0x080fe20000410000 */
[----:B------:R0:W-:Y:S01]  /*15470*/  MUFU.EX2 R165, R3 ;  /* 0x0000000300a57308 */ /* 0x0001e20000000800 */
        /* <DEDUP_REMOVED lines=8> */
[----:B0-----:R-:W-:Y:S01]  /*15500*/  FADD.FTZ R3, R183, R0 ;  /* 0x00000000b7037221 */ /* 0x001fe20000010000 */
[----:B------:R-:W-:Y:S01]  /*15510*/  FADD.FTZ R11, R162, R11 ;  /* 0x0000000ba20b7221 */ /* 0x000fe20000010000 */
[-C--:B------:R-:W-:Y:S01]  /*15520*/  FMUL.FTZ R136, R136, R10.reuse ;  /* 0x0000000a88887220 */ /* 0x080fe20000410000 */
[-C--:B------:R-:W-:Y:S01]  /*15530*/  FMUL.FTZ R137, R137, R10.reuse ;  /* 0x0000000a89897220 */ /* 0x080fe20000410000 */
[----:B------:R-:W-:Y:S01]  /*15540*/  FADD.FTZ R0, R24, R3 ;  /* 0x0000000318007221 */ /* 0x000fe20000010000 */
[----:B------:R-:W-:Y:S01]  /*15550*/  FADD.FTZ R11, R44, R11 ;  /* 0x0000000b2c0b7221 */ /* 0x000fe20000010000 */
[-C--:B------:R-:W-:Y:S01]  /*15560*/  FMUL.FTZ R140, R140, R10.reuse ;  /* 0x0000000a8c8c7220 */ /* 0x080fe20000410000 */
[----:B------:R-:W0:Y:S01]  /*15570*/  MUFU.EX2 R27, R27 ;  /* 0x0000001b001b7308 */ /* 0x000e220000000800 */
[----:B------:R-:W-:Y:S01]  /*15580*/  FADD.FTZ R3, R177, R0 ;  /* 0x00000000b1037221 */ /* 0x000fe20000010000 */
[----:B-1----:R-:W-:Y:S01]  /*15590*/  FADD.FTZ R26, R156, R11 ;  /* 0x0000000b9c1a7221 */ /* 0x002fe20000010000 */
[-C--:B------:R-:W-:Y:S01]  /*155a0*/  FMUL.FTZ R141, R141, R10.reuse ;  /* 0x0000000a8d8d7220 */ /* 0x080fe20000410000 */
[-C--:B------:R-:W-:Y:S01]  /*155b0*/  FMUL.FTZ R144, R144, R10.reuse ;  /* 0x0000000a90907220 */ /* 0x080fe20000410000 */
[----:B------:R-:W-:Y:S01]  /*155c0*/  FADD.FTZ R0, R22, R3 ;  /* 0x0000000316007221 */ /* 0x000fe20000010000 */
[-C--:B------:R-:W-:Y:S01]  /*155d0*/  FMUL.FTZ R145, R145, R10.reuse ;  /* 0x0000000a91917220 */ /* 0x080fe20000410000 */
[-C--:B------:R-:W-:Y:S01]  /*155e0*/  FMUL.FTZ R148, R148, R10.reuse ;  /* 0x0000000a94947220 */ /* 0x080fe20000410000 */
[----:B------:R-:W1:Y:S01]  /*155f0*/  MUFU.EX2 R158, R158 ;  /* 0x0000009e009e7308 */ /* 0x000e620000000800 */
[----:B--2---:R-:W-:Y:S01]  /*15600*/  FADD.FTZ R0, R179, R0 ;  /* 0x00000000b3007221 */ /* 0x004fe20000010000 */
[----:B---3--:R-:W-:Y:S01]  /*15610*/  FADD.FTZ R3, R47, R26 ;  /* 0x0000001a2f037221 */ /* 0x008fe20000010000 */
[----:B------:R-:W-:Y:S01]  /*15620*/  FMUL.FTZ R149, R149, R10 ;  /* 0x0000000a95957220 */ /* 0x000fe20000410000 */
[----:B------:R-:W-:Y:S01]  /*15630*/  F2FP.F16.F32.PACK_AB R177, R22, R177 ;  /* 0x000000b116b1723e */ /* 0x000fe200000000ff */
[----:B------:R-:W-:Y:S01]  /*15640*/  VIADD R4, R4, 0xffffffff ;  /* 0xffffffff04047836 */ /* 0x000fe20000000000 */
[----:B------:R-:W-:Y:S01]  /*15650*/  F2FP.F16.F32.PACK_AB R176, R25, R176 ;  /* 0x000000b019b0723e */ /* 0x000fe200000000ff */
[----:B------:R-:W-:Y:S01]  /*15660*/  FMUL.FTZ R90, R90, R8 ;  /* 0x000000085a5a7220 */ /* 0x000fe20000410000 */
[----:B------:R-:W2:Y:S01]  /*15670*/  MUFU.EX2 R173, R173 ;  /* 0x000000ad00ad7308 */ /* 0x000ea20000000800 */
[----:B0-----:R-:W-:Y:S01]  /*15680*/  FADD.FTZ R0, R27, R0 ;  /* 0x000000001b007221 */ /* 0x001fe20000010000 */
[----:B------:R-:W-:Y:S01]  /*15690*/  F2FP.F16.F32.PACK_AB R172, R31, R172 ;  /* 0x000000ac1fac723e */ /* 0x000fe200000000ff */
[----:B------:R-:W-:Y:S01]  /*156a0*/  FMUL.FTZ R91, R91, R8 ;  /* 0x000000085b5b7220 */ /* 0x000fe20000410000 */
[----:B------:R-:W-:Y:S01]  /*156b0*/  F2FP.F16.F32.PACK_AB R174, R32, R174 ;  /* 0x000000ae20ae723e */ /* 0x000fe200000000ff */
[----:B------:R-:W-:Y:S01]  /*156c0*/  FMUL.FTZ R94, R94, R8 ;  /* 0x000000085e5e7220 */ /* 0x000fe20000410000 */
[----:B------:R-:W-:Y:S01]  /*156d0*/  F2FP.F16.F32.PACK_AB R168, R33, R168 ;  /* 0x000000a821a8723e */ /* 0x000fe200000000ff */
[----:B------:R-:W-:Y:S01]  /*156e0*/  FMUL.FTZ R95, R95, R8 ;  /* 0x000000085f5f7220 */ /* 0x000fe20000410000 */
[----:B------:R-:W0:Y:S01]  /*156f0*/  MUFU.EX2 R48, R48 ;  /* 0x0000003000307308 */ /* 0x000e220000000800 */
[----:B-1----:R-:W-:Y:S01]  /*15700*/  FADD.FTZ R3, R158, R3 ;  /* 0x000000039e037221 */ /* 0x002fe20000010000 */
[----:B------:R-:W-:Y:S01]  /*15710*/  F2FP.F16.F32.PACK_AB R170, R35, R170 ;  /* 0x000000aa23aa723e */ /* 0x000fe200000000ff */
[----:B------:R-:W-:Y:S01]  /*15720*/  FMUL.FTZ R98, R98, R8 ;  /* 0x0000000862627220 */ /* 0x000fe20000410000 */
[----:B------:R-:W-:Y:S01]  /*15730*/  F2FP.F16.F32.PACK_AB R164, R39, R164 ;  /* 0x000000a427a4723e */ /* 0x000fe200000000ff */
[----:B------:R-:W-:Y:S01]  /*15740*/  FMUL.FTZ R99, R99, R8 ;  /* 0x0000000863637220 */ /* 0x000fe20000410000 */
        /* <DEDUP_REMOVED lines=11> */
[C---:B0-----:R-:W-:Y:S01]  /*15800*/  FADD.FTZ R3, R48.reuse, R3 ;  /* 0x0000000330037221 */ /* 0x041fe20000010000 */
[----:B------:R-:W-:Y:S01]  /*15810*/  F2FP.F16.F32.PACK_AB R158, R48, R158 ;  /* 0x0000009e309e723e */ /* 0x000fe200000000ff */
[-C--:B------:R-:W-:Y:S01]  /*15820*/  FMUL.FTZ R110, R110, R8.reuse ;  /* 0x000000086e6e7220 */ /* 0x080fe20000410000 */
[----:B------:R-:W-:Y:S01]  /*15830*/  F2FP.F16.F32.PACK_AB R181, R20, R181 ;  /* 0x000000b514b5723e */ /* 0x000fe200000000ff */
[-C--:B------:R-:W-:Y:S01]  /*15840*/  FMUL.FTZ R111, R111, R8.reuse ;  /* 0x000000086f6f7220 */ /* 0x080fe20000410000 */
[----:B------:R-:W-:Y:S01]  /*15850*/  F2FP.F16.F32.PACK_AB R183, R24, R183 ;  /* 0x000000b718b7723e */ /* 0x000fe200000000ff */
[-C--:B------:R-:W-:Y:S01]  /*15860*/  FMUL.FTZ R114, R114, R8.reuse ;  /* 0x0000000872727220 */ /* 0x080fe20000410000 */
[----:B------:R-:W0:Y:S01]  /*15870*/  MUFU.EX2 R175, R175 ;  /* 0x000000af00af7308 */ /* 0x000e220000000800 */
[----:B-1----:R-:W-:Y:S01]  /*15880*/  FADD.FTZ R0, R7, R0 ;  /* 0x0000000007007221 */ /* 0x002fe20000010000 */
[----:B------:R-:W-:Y:S01]  /*15890*/  F2FP.F16.F32.PACK_AB R179, R27, R179 ;  /* 0x000000b31bb3723e */ /* 0x000fe200000000ff */
[-C--:B------:R-:W-:Y:S01]  /*158a0*/  FMUL.FTZ R115, R115, R8.reuse ;  /* 0x0000000873737220 */ /* 0x080fe20000410000 */
[----:B------:R-:W-:Y:S01]  /*158b0*/  F2FP.F16.F32.PACK_AB R173, R7, R173 ;  /* 0x000000ad07ad723e */ /* 0x000fe200000000ff */
[-C--:B------:R-:W-:Y:S01]  /*158c0*/  FMUL.FTZ R118, R118, R8.reuse ;  /* 0x0000000876767220 */ /* 0x080fe20000410000 */
        /* <DEDUP_REMOVED lines=17> */
[----:B------:R-:W-:Y:S01]  /*159e0*/  FMUL.FTZ R146, R146, R8 ;  /* 0x0000000892927220 */ /* 0x000fe20000410000 */
[----:B------:R-:W0:Y:S01]  /*159f0*/  MUFU.EX2 R154, R154 ;  /* 0x0000009a009a7308 */ /* 0x000e220000000800 */
[C---:B-1----:R-:W-:Y:S01]  /*15a00*/  FADD.FTZ R11, R50.reuse, R11 ;  /* 0x0000000b320b7221 */ /* 0x042fe20000010000 */
[----:B------:R-:W-:Y:S01]  /*15a10*/  F2FP.F16.F32.PACK_AB R152, R50, R152 ;  /* 0x000000983298723e */ /* 0x000fe200000000ff */
[-C--:B------:R-:W-:Y:S01]  /*15a20*/  FMUL.FTZ R147, R147, R8.reuse ;  /* 0x0000000893937220 */ /* 0x080fe20000410000 */
[-C--:B------:R-:W-:Y:S01]  /*15a30*/  FMUL.FTZ R150, R150, R8.reuse ;  /* 0x0000000896967220 */ /* 0x080fe20000410000 */
[----:B------:R-:W-:Y:S01]  /*15a40*/  FMUL.FTZ R151, R151, R8 ;  /* 0x0000000897977220 */ /* 0x000fe20000410000 */
[----:B------:R-:W-:-:S02]  /*15a50*/  IMAD.MOV.U32 R22, RZ, RZ, R13 ;  /* 0x000000ffff167224 */ /* 0x000fc400078e000d */
        /* <DEDUP_REMOVED lines=12> */
[----:B0-----:R-:W-:-:S04]  /*15b20*/  FADD.FTZ R0, R49, R0 ;  /* 0x0000000031007221 */ /* 0x001fc80000010000 */
[C---:B------:R-:W-:Y:S01]  /*15b30*/  FADD.FTZ R0, R171.reuse, R0 ;  /* 0x00000000ab007221 */ /* 0x040fe20000010000 */
[----:B------:R-:W-:Y:S02]  /*15b40*/  F2FP.F16.F32.PACK_AB R171, R171, R49 ;  /* 0x00000031abab723e */ /* 0x000fe400000000ff */
[----:B------:R-:W0:Y:S01]  /*15b50*/  MUFU.EX2 R56, R56 ;  /* 0x0000003800387308 */ /* 0x000e220000000800 */
[----:B------:R-:W-:Y:S01]  /*15b60*/  FADD.FTZ R0, R165, R0 ;  /* 0x00000000a5007221 */ /* 0x000fe20000010000 */
[----:B-1----:R-:W-:-:S03]  /*15b70*/  F2FP.F16.F32.PACK_AB R165, R53, R165 ;  /* 0x000000a535a5723e */ /* 0x002fc600000000ff */
[----:B------:R-:W-:-:S03]  /*15b80*/  FADD.FTZ R0, R53, R0 ;  /* 0x0000000035007221 */ /* 0x000fc60000010000 */
        /* <DEDUP_REMOVED lines=34> */
[----:B------:R-:W-:Y:S02]  /*15db0*/  IMAD.MOV.U32 R11, RZ, RZ, R9 ;  /* 0x000000ffff0b7224 */ /* 0x000fe400078e0009 */
[C---:B-1----:R-:W-:Y:S01]  /*15dc0*/  FADD.FTZ R3, R51.reuse, R26 ;  /* 0x0000001a33037221 */ /* 0x042fe20000010000 */
[----:B------:R-:W-:Y:S01]  /*15dd0*/  F2FP.F16.F32.PACK_AB R154, R51, R154 ;  /* 0x0000009a339a723e */ /* 0x000fe200000000ff */
[----:B------:R-:W-:Y:S06]  /*15de0*/  @P4 BRA `(.L_x_1690) ;  /* 0xffffffc400884947 */ /* 0x000fec000383ffff */
[----:B------:R-:W-:Y:S01]  /*15df0*/  MOV R11, R9 ;  /* 0x00000009000b7202 */ /* 0x000fe20000000f00 */
[----:B------:R-:W-:Y:S02]  /*15e00*/  IMAD.MOV.U32 R10, RZ, RZ, R6 ;  /* 0x000000ffff0a7224 */ /* 0x000fe400078e0006 */
[----:B------:R-:W-:Y:S02]  /*15e10*/  IMAD.MOV.U32 R22, RZ, RZ, R13 ;  /* 0x000000ffff167224 */ /* 0x000fe400078e000d */
[----:B------:R-:W-:-:S07]  /*15e20*/  IMAD.MOV.U32 R186, RZ, RZ, R14 ;  /* 0x000000ffffba7224 */ /* 0x000fce00078e000e */
.L_x_1672:
[----:B------:R-:W0:Y:S01]  /*15e30*/  LDC R6, c[0x0][0x448] ;  /* 0x00011200ff067b82 */ /* 0x000e220000000800 */
[----:B------:R-:W-:Y:S01]  /*15e40*/  IADD3 R9, R189, 0x1, -R187 ;  /* 0x00000001bd097810 */ /* 0x000fe20007ffe8bb */
[----:B------:R-:W-:-:S06]  /*15e50*/  ULDC UR6, c[0x0][0x9dc] ;  /* 0x0002770000067ab9 */ /* 0x000fcc0000000800 */
[----:B------:R-:W1:Y:S01]  /*15e60*/  LDC R12, c[0x0][0x9e4] ;  /* 0x00027900ff0c7b82 */ /* 0x000e620000000800 */
[----:B0-----:R-:W-:Y:S01]  /*15e70*/  ISETP.NE.AND P4, PT, R6, 0x1, PT ;  /* 0x000000010600780c */ /* 0x001fe20003f85270 */
[----:B------:R-:W-:Y:S01]  /*15e80*/  VIADD R6, R193, 0x7f ;  /* 0x0000007fc1067836 */ /* 0x000fe20000000000 */
[----:B-1----:R-:W-:-:S11]  /*15e90*/  ISETP.GE.AND P5, PT, R12, 0x1, PT ;  /* 0x000000010c00780c */ /* 0x002fd60003fa6270 */
[----:B------:R-:W0:Y:S08]  /*15ea0*/  @P4 LDC R7, c[0x0][0x44c] ;  /* 0x00011300ff074b82 */ /* 0x000e300000000800 */
[----:B------:R-:W1:Y:S01]  /*15eb0*/  @P4 LDC R8, c[0x0][0x450] ;  /* 0x00011400ff084b82 */ /* 0x000e620000000800 */
[----:B0-----:R-:W-:-:S05]  /*15ec0*/  @P4 IMAD.HI.U32 R7, R6, R7, RZ ;  /* 0x0000000706074227 */ /* 0x001fca00078e00ff */
[----:B-1----:R-:W-:-:S05]  /*15ed0*/  @P4 SHF.R.U32.HI R6, RZ, R8, R7 ;  /* 0x00000008ff064219 */ /* 0x002fca0000011607 */
[----:B------:R-:W-:-:S04]  /*15ee0*/  IMAD.IADD R6, R9, 0x1, R6 ;  /* 0x0000000109067824 */ /* 0x000fc800078e0206 */
[----:B------:R-:W-:Y:S01]  /*15ef0*/  VIADD R8, R6, -UR6 ;  /* 0x8000000606087c36 */ /* 0x000fe20008000000 */
[----:B------:R-:W-:Y:S06]  /*15f00*/  @!P5 BRA `(.L_x_1691) ;  /* 0x000000000048d947 */ /* 0x000fec0003800000 */
[----:B------:R-:W-:Y:S01]  /*15f10*/  IMAD.MOV.U32 R9, RZ, RZ, R6 ;  /* 0x000000ffff097224 */ /* 0x000fe200078e0006 */
[----:B------:R-:W-:Y:S04]  /*15f20*/  BSSY B0, `(.L_x_1692) ;  /* 0x000000e000007945 */ /* 0x000fe80003800000 */
        /* <DEDUP_REMOVED lines=9> */
.L_x_1693:
[----:B------:R-:W-:-:S13]  /*15fc0*/  ISETP.NE.AND P2, PT, R12, 0x1, PT ;  /* 0x000000010c00780c */ /* 0x000fda0003f45270 */
[----:B------:R-:W0:Y:S02]  /*15fd0*/  @P2 LDC.64 R6, c[0x0][0x9e8] ;  /* 0x00027a00ff062b82 */ /* 0x000e240000000a00 */
[----:B0-----:R-:W-:-:S05]  /*15fe0*/  @P2 IMAD.HI.U32 R6, R9, R6, RZ ;  /* 0x0000000609062227 */ /* 0x001fca00078e00ff */
[----:B------:R-:W-:-:S07]  /*15ff0*/  @P2 SHF.R.U32.HI R9, RZ, R7, R6 ;  /* 0x00000007ff092219 */ /* 0x000fce0000011606 */
.L_x_1694:
[----:B------:R-:W-:Y:S05]  /*16000*/  BSYNC B0 ;  /* 0x0000000000007941 */ /* 0x000fea0003800000 */
.L_x_1692:
[----:B------:R-:W-:-:S05]  /*16010*/  IMAD R9, R9, R12, RZ ;  /* 0x0000000c09097224 */ /* 0x000fca00078e02ff */
[----:B------:R-:W-:-:S07]  /*16020*/  VIMNMX R8, R8, R9, !PT ;  /* 0x0000000908087248 */ /* 0x000fce0007fe0100 */
.L_x_1691:
        /* <DEDUP_REMOVED lines=8> */
[----:B------:R-:W-:Y:S01]  /*160b0*/  MOV R12, R10 ;  /* 0x0000000a000c7202 */ /* 0x000fe20000000f00 */
[----:B------:R-:W-:Y:S02]  /*160c0*/  IMAD.MOV.U32 R6, RZ, RZ, R186 ;  /* 0x000000ffff067224 */ /* 0x000fe400078e00ba */
[----:B------:R-:W-:-:S07]  /*160d0*/  IMAD.MOV.U32 R15, RZ, RZ, R22 ;  /* 0x000000ffff0f7224 */ /* 0x000fce00078e0016 */
.L_x_1705:
        /* <DEDUP_REMOVED lines=10> */
.L_x_1697:
[----:B------:R-:W-:Y:S01]  /*16180*/  IMAD R7, R22, 0x8, R2 ;  /* 0x0000000816077824 */ /* 0x000fe200078e0202 */
[----:B------:R-:W-:-:S04]  /*16190*/  SHF.L.U32 R8, R186, 0x1f, RZ ;  /* 0x0000001fba087819 */ /* 0x000fc800000006ff */
[----:B------:R0:W1:Y:S01]  /*161a0*/  SYNCS.PHASECHK.TRANS64.TRYWAIT P3, [R7+URZ+0x28830], R8 ;  /* 0x02883008070075a7 */ /* 0x000062000806017f */
[----:B------:R-:W-:Y:S05]  /*161b0*/  @!P0 BRA `(.L_x_1698) ;  /* 0x0000000000048947 */ /* 0x000fea0003800000 */
[----:B------:R-:W-:Y:S01]  /*161c0*/  BPT.TRAP 0x1 ;  /* 0x000000040000795c */ /* 0x000fe20000300000 */
.L_x_1698:
[----:B------:R-:W-:Y:S04]  /*161d0*/  BSSY B0, `(.L_x_1696) ;  /* 0x0000004000007945 */ /* 0x000fe80003800000 */
[----:B-1----:R-:W-:Y:S05]  /*161e0*/  @P3 BRA `(.L_x_1699) ;  /* 0x0000000000083947 */ /* 0x002fea0003800000 */
[----:B------:R-:W1:Y:S02]  /*161f0*/  SYNCS.PHASECHK.TRANS64.TRYWAIT P3, [R7+URZ+0x28830], R8 ;  /* 0x02883008070075a7 */ /* 0x000e64000806017f */
[----:B-1----:R-:W-:Y:S05]  /*16200*/  @!P3 BRA `(.L_x_1700) ;  /* 0x0000013c0050b947 */ /* 0x002fea0003800000 */
.L_x_1699:
[----:B------:R-:W-:Y:S05]  /*16210*/  BSYNC B0 ;  /* 0x0000000000007941 */ /* 0x000fea0003800000 */
.L_x_1696:
[----:B01----:R-:W0:Y:S01]  /*16220*/  S2R R7, SR_TID.X ;  /* 0x0000000000077919 */ /* 0x003e220000002100 */
[----:B------:R-:W-:Y:S05]  /*16230*/  WARPSYNC.ALL ;  /* 0x0000000000007948 */ /* 0x000fea0003800000 */
[----:B------:R-:W-:Y:S02]  /*16240*/  IMAD R8, R22, 0x800, R5 ;  /* 0x0000080016087824 */ /* 0x000fe400078e0205 */
[----:B------:R-:W-:Y:S02]  /*16250*/  IMAD.MOV.U32 R9, RZ, RZ, 0x40000040 ;  /* 0x40000040ff097424 */ /* 0x000fe400078e00ff */
[C---:B------:R-:W-:Y:S01]  /*16260*/  VIADD R24, R8.reuse, 0x4 ;  /* 0x0000000408187836 */ /* 0x040fe20000000000 */
[C---:B------:R-:W-:Y:S01]  /*16270*/  R2UR UR14, R8.reuse ;  /* 0x00000000080e72ca */ /* 0x040fe200000e0000 */
[----:B------:R-:W-:Y:S01]  /*16280*/  IMAD.MOV.U32 R25, RZ, RZ, 0x40000040 ;  /* 0x40000040ff197424 */ /* 0x000fe200078e00ff */
[----:B------:R-:W-:Y:S01]  /*16290*/  R2UR UR15, R9 ;  /* 0x00000000090f72ca */ /* 0x000fe200000e0000 */
[----:B------:R-:W-:Y:S01]  /*162a0*/  VIADD R20, R8, 0x2 ;  /* 0x0000000208147836 */ /* 0x000fe20000000000 */
[----:B------:R-:W-:Y:S01]  /*162b0*/  R2UR UR6, R24 ;  /* 0x00000000180672ca */ /* 0x000fe200000e0000 */
[----:B------:R-:W-:Y:S01]  /*162c0*/  VIADD R24, R8, 0x404 ;  /* 0x0000040408187836 */ /* 0x000fe20000000000 */
[C---:B------:R-:W-:Y:S01]  /*162d0*/  R2UR UR7, R25.reuse ;  /* 0x00000000190772ca */ /* 0x040fe200000e0000 */
[----:B------:R-:W-:Y:S01]  /*162e0*/  IMAD.MOV.U32 R21, RZ, RZ, 0x40000040 ;  /* 0x40000040ff157424 */ /* 0x000fe200078e00ff */
[----:B------:R-:W-:Y:S01]  /*162f0*/  R2UR UR31, R25 ;  /* 0x00000000191f72ca */ /* 0x000fe200000e0000 */
[----:B------:R-:W-:Y:S01]  /*16300*/  IMAD.MOV.U32 R11, RZ, RZ, 0x40000040 ;  /* 0x40000040ff0b7424 */ /* 0x000fe200078e00ff */
[----:B------:R-:W-:-:S02]  /*16310*/  R2UR UR30, R24 ;  /* 0x00000000181e72ca */ /* 0x000fc400000e0000 */
[----:B------:R-:W-:Y:S01]  /*16320*/  R2UR UR10, R20 ;  /* 0x00000000140a72ca */ /* 0x000fe200000e0000 */
[C---:B------:R-:W-:Y:S01]  /*16330*/  VIADD R20, R8.reuse, 0x400 ;  /* 0x0000040008147836 */ /* 0x040fe20000000000 */
[----:B------:R-:W-:Y:S02]  /*16340*/  R2UR UR11, R21 ;  /* 0x00000000150b72ca */ /* 0x000fe400000e0000 */
[----:B------:R-:W-:Y:S02]  /*16350*/  IADD3 R10, R8, 0x6, RZ ;  /* 0x00000006080a7810 */ /* 0x000fe40007ffe0ff */
[----:B------:R-:W-:Y:S02]  /*16360*/  R2UR UR19, R11 ;  /* 0x000000000b1372ca */ /* 0x000fe400000e0000 */
[----:B------:R-:W-:Y:S01]  /*16370*/  R2UR UR18, R10 ;  /* 0x000000000a1272ca */ /* 0x000fe200000e0000 */
[C---:B------:R-:W-:Y:S01]  /*16380*/  VIADD R10, R8.reuse, 0x402 ;  /* 0x00000402080a7836 */ /* 0x040fe20000000000 */
[----:B0-----:R-:W-:Y:S01]  /*16390*/  SHF.R.U32.HI R7, RZ, 0x7, R7 ;  /* 0x00000007ff077819 */ /* 0x001fe20000011607 */
[----:B------:R-:W-:Y:S01]  /*163a0*/  VIADD R8, R8, 0x406 ;  /* 0x0000040608087836 */ /* 0x000fe20000000000 */
[----:B------:R-:W-:-:S02]  /*163b0*/  R2UR UR22, R20 ;  /* 0x00000000141672ca */ /* 0x000fc400000e0000 */
[----:B------:R-:W-:Y:S01]  /*163c0*/  R2UR UR23, R21 ;  /* 0x00000000151772ca */ /* 0x000fe200000e0000 */
[----:B------:R-:W-:Y:S01]  /*163d0*/  VIADD R7, R7, 0x8 ;  /* 0x0000000807077836 */ /* 0x000fe20000000000 */
[----:B------:R-:W-:Y:S02]  /*163e0*/  R2UR UR26, R10 ;  /* 0x000000000a1a72ca */ /* 0x000fe400000e0000 */
[----:B------:R-:W-:Y:S02]  /*163f0*/  R2UR UR27, R11 ;  /* 0x000000000b1b72ca */ /* 0x000fe400000e0000 */
[----:B------:R0:W-:Y:S01]  /*16400*/  BAR.SYNC.DEFER_BLOCKING R7, 0x100 ;  /* 0x000400070000751d */ /* 0x0001e20000010000 */
[----:B------:R-:W-:Y:S02]  /*16410*/  R2UR UR34, R8 ;  /* 0x00000000082272ca */ /* 0x000fe400000e0000 */
[----:B------:R-:W-:-:S03]  /*16420*/  R2UR UR35, R9 ;  /* 0x00000000092372ca */ /* 0x000fc600000e0000 */
        /* <DEDUP_REMOVED lines=27> */
.L_x_1702:
[----:B------:R-:W-:Y:S01]  /*165e0*/  SHF.L.U32 R6, R6, 0x1f, RZ ;  /* 0x0000001f06067819 */ /* 0x000fe200000006ff */
[----:B------:R-:W-:-:S04]  /*165f0*/  IMAD R7, R15, 0x8, R2 ;  /* 0x000000080f077824 */ /* 0x000fc800078e0202 */
[----:B------:R0:W1:Y:S01]  /*16600*/  SYNCS.PHASECHK.TRANS64.TRYWAIT P2, [R7+URZ+0x28850], R6 ;  /* 0x02885006070075a7 */ /* 0x000062000804017f */
[----:B------:R-:W-:Y:S05]  /*16610*/  @!P0 BRA `(.L_x_1703) ;  /* 0x0000000000048947 */ /* 0x000fea0003800000 */
[----:B------:R-:W-:Y:S01]  /*16620*/  BPT.TRAP 0x1 ;  /* 0x000000040000795c */ /* 0x000fe20000300000 */
.L_x_1703:
[----:B-1----:R-:W-:Y:S05]  /*16630*/  @P2 BRA `(.L_x_1701) ;  /* 0x0000000000082947 */ /* 0x002fea0003800000 */
[----:B------:R-:W1:Y:S02]  /*16640*/  SYNCS.PHASECHK.TRANS64.TRYWAIT P2, [R7+URZ+0x28850], R6 ;  /* 0x02885006070075a7 */ /* 0x000e64000804017f */
[----:B-1----:R-:W-:Y:S05]  /*16650*/  @!P2 BRA `(.L_x_1704) ;  /* 0x000001380050a947 */ /* 0x002fea0003800000 */
.L_x_1701:
[----:B01----:R-:W-:Y:S01]  /*16660*/  VIADD R6, R2, 0x400 ;  /* 0x0000040002067836 */ /* 0x003fe20000000000 */
[----:B------:R-:W-:Y:S05]  /*16670*/  WARPSYNC.ALL ;  /* 0x0000000000007948 */ /* 0x000fea0003800000 */
[----:B------:R-:W-:-:S04]  /*16680*/  SHF.R.U32.HI R6, RZ, 0x4, R6 ;  /* 0x00000004ff067819 */ /* 0x000fc80000011606 */
[----:B------:R-:W-:-:S04]  /*16690*/  LOP3.LUT R6, R6, 0x3fff, RZ, 0xc0, !PT ;  /* 0x00003fff06067812 */ /* 0x000fc800078ec0ff */
[----:B------:R-:W-:Y:S01]  /*166a0*/  LOP3.LUT R6, R6, 0x4000000, RZ, 0xfc, !PT ;  /* 0x0400000006067812 */ /* 0x000fe200078efcff */
[----:B------:R-:W-:-:S03]  /*166b0*/  IMAD.MOV.U32 R7, RZ, RZ, 0x40000040 ;  /* 0x40000040ff077424 */ /* 0x000fc600078e00ff */
[----:B------:R-:W-:Y:S01]  /*166c0*/  LEA R6, R15, R6, 0xb ;  /* 0x000000060f067211 */ /* 0x000fe200078e58ff */
[----:B------:R-:W-:Y:S01]  /*166d0*/  WARPGROUP.ARRIVE ;  /* 0x00000000000079c5 */ /* 0x000fe20000000000 */
[----:B------:R-:W-:Y:S02]  /*166e0*/  IMAD.MOV.U32 R9, RZ, RZ, 0x40000040 ;  /* 0x40000040ff097424 */ /* 0x000fe400078e00ff */
[----:B------:R-:W-:Y:S01]  /*166f0*/  FMUL.FTZ R11, R28, UR47 ;  /* 0x0000002f1c0b7c20 */ /* 0x000fe20008410000 */
[C---:B------:R-:W-:Y:S01]  /*16700*/  R2UR UR6, R6.reuse ;  /* 0x00000000060672ca */ /* 0x040fe200000e0000 */
[----:B------:R-:W-:Y:S01]  /*16710*/  VIADD R8, R6, 0x80 ;  /* 0x0000008006087836 */ /* 0x000fe20000000000 */
[----:B------:R-:W-:Y:S01]  /*16720*/  R2UR UR7, R7 ;  /* 0x00000000070772ca */ /* 0x000fe200000e0000 */
        /* <DEDUP_REMOVED lines=10> */
[----:B------:R-:W0:Y:S01]  /*167d0*/  MUFU.TANH R7, R7 ;  /* 0x0000000700077308 */ /* 0x000e220000002400 */
[----:B------:R-:W-:Y:S01]  /*167e0*/  FMUL.FTZ R37, R42, UR47 ;  /* 0x0000002f2a257c20 */ /* 0x000fe20008410000 */
[----:B------:R-:W-:Y:S01]  /*167f0*/  HGMMA.64x128x16.F32 R88, R180, gdesc[UR4].tnspB, R88, gsb0 ;  /* 0x41e00004b4587df0 */ /* 0x000fe20008000858 */
[----:B------:R-:W-:Y:S01]  /*16800*/  R2UR UR6, R8 ;  /* 0x00000000080672ca */ /* 0x000fe200000e0000 */
[----:B------:R-:W-:Y:S01]  /*16810*/  VIADD R8, R6, 0x100 ;  /* 0x0000010006087836 */ /* 0x000fe20000000000 */
[----:B------:R-:W-:Y:S01]  /*16820*/  R2UR UR7, R9 ;  /* 0x00000000090772ca */ /* 0x000fe200000e0000 */
[----:B------:R-:W-:-:S02]  /*16830*/  IMAD.MOV.U32 R9, RZ, RZ, 0x40000040 ;  /* 0x40000040ff097424 */ /* 0x000fc400078e00ff */
        /* <DEDUP_REMOVED lines=10> */
[----:B0-----:R-:W-:Y:S01]  /*168e0*/  FMNMX.FTZ R10, R7, R12, !PT ;  /* 0x0000000c070a7209 */ /* 0x001fe20007810000 */
[----:B------:R-:W-:Y:S01]  /*168f0*/  FMUL.FTZ R57, R62, UR47 ;  /* 0x0000002f3e397c20 */ /* 0x000fe20008410000 */
[----:B------:R-:W-:Y:S01]  /*16900*/  FMUL.FTZ R62, R68, UR47 ;  /* 0x0000002f443e7c20 */ /* 0x000fe20008410000 */
[----:B------:R-:W-:Y:S01]  /*16910*/  FMUL.FTZ R68, R73, UR47 ;  /* 0x0000002f49447c20 */ /* 0x000fe20008410000 */
[----:B------:R-:W-:Y:S01]  /*16920*/  FMUL.FTZ R73, R77, UR47 ;  /* 0x0000002f4d497c20 */ /* 0x000fe20008410000 */
[----:B------:R-:W-:Y:S01]  /*16930*/  FMUL.FTZ R77, R84, UR47 ;  /* 0x0000002f544d7c20 */ /* 0x000fe20008410000 */
[----:B------:R-:W-:Y:S01]  /*16940*/  IADD3 R28, R6, 0x280, RZ ;  /* 0x00000280061c7810 */ /* 0x000fe20007ffe0ff */
[----:B------:R-:W-:Y:S01]  /*16950*/  MUFU.TANH R34, R34 ;  /* 0x0000002200227308 */ /* 0x000fe20000002400 */
[----:B------:R-:W0:Y:S01]  /*16960*/  LDC R52, c[0x0][0x988] ;  /* 0x00026200ff347b82 */ /* 0x000e220000000800 */
        /* <DEDUP_REMOVED lines=11> */
[----:B------:R-:W-:-:S02]  /*16a20*/  ISETP.GT.AND P2, PT, R4, R14, PT ;  /* 0x0000000e0400720c */ /* 0x000fc40003f44270 */
[----:B------:R-:W-:Y:S01]  /*16a30*/  IADD3 R4, R4, -0x1, RZ ;  /* 0xffffffff04047810 */ /* 0x000fe20007ffe0ff */
        /* <DEDUP_REMOVED lines=69> */
[----:B-1----:R-:W-:Y:S01]  /*16e90*/  FMNMX.FTZ R10, R9, R10, !PT ;  /* 0x0000000a090a7209 */ /* 0x002fe20007810000 */
[----:B------:R-:W-:Y:S01]  /*16ea0*/  FMUL.FTZ R60, R64, UR47 ;  /* 0x0000002f403c7c20 */ /* 0x000fe20008410000 */
[----:B------:R-:W-:Y:S01]  /*16eb0*/  FMUL.FTZ R61, R65, UR47 ;  /* 0x0000002f413d7c20 */ /* 0x000fe20008410000 */
[----:B------:R-:W-:Y:S01]  /*16ec0*/  FMUL.FTZ R64, R69, UR47 ;  /* 0x0000002f45407c20 */ /* 0x000fe20008410000 */
[----:B------:R-:W-:Y:S01]  /*16ed0*/  FMNMX.FTZ R10, R11, R10, !PT ;  /* 0x0000000a0b0a7209 */ /* 0x000fe20007810000 */
[----:B------:R-:W-:Y:S01]  /*16ee0*/  FMUL.FTZ R65, R72, UR47 ;  /* 0x0000002f48417c20 */ /* 0x000fe20008410000 */
[----:B------:R-:W-:Y:S01]  /*16ef0*/  FMUL.FTZ R69, R76, UR47 ;  /* 0x0000002f4c457c20 */ /* 0x000fe20008410000 */
[----:B------:R-:W1:Y:S01]  /*16f00*/  MUFU.TANH R36, R36 ;  /* 0x0000002400247308 */ /* 0x000e620000002400 */
[----:B------:R-:W-:Y:S01]  /*16f10*/  FMNMX.FTZ R10, R24, R10, !PT ;  /* 0x0000000a180a7209 */ /* 0x000fe20007810000 */
[----:B------:R-:W-:Y:S01]  /*16f20*/  FMUL.FTZ R76, R80, UR47 ;  /* 0x0000002f504c7c20 */ /* 0x000fe20008410000 */
[----:B------:R-:W-:Y:S01]  /*16f30*/  FMUL.FTZ R72, R81, UR47 ;  /* 0x0000002f51487c20 */ /* 0x000fe20008410000 */
[----:B------:R-:W-:Y:S01]  /*16f40*/  FMUL.FTZ R80, R85, UR47 ;  /* 0x0000002f55507c20 */ /* 0x000fe20008410000 */
[----:B--2---:R-:W-:Y:S01]  /*16f50*/  FMNMX.FTZ R10, R26, R10, !PT ;  /* 0x0000000a1a0a7209 */ /* 0x004fe20007810000 */
[----:B------:R-:W-:Y:S01]  /*16f60*/  FMUL.FTZ R81, R82, UR47 ;  /* 0x0000002f52517c20 */ /* 0x000fe20008410000 */
[----:B------:R-:W-:Y:S01]  /*16f70*/  FMUL.FTZ R82, R83, UR47 ;  /* 0x0000002f53527c20 */ /* 0x000fe20008410000 */
[----:B------:R-:W2:Y:S01]  /*16f80*/  MUFU.TANH R40, R40 ;  /* 0x0000002800287308 */ /* 0x000ea20000002400 */
[----:B------:R-:W-:Y:S01]  /*16f90*/  FMNMX.FTZ R10, R30, R10, !PT ;  /* 0x0000000a1e0a7209 */ /* 0x000fe20007810000 */
[----:B------:R-:W-:-:S03]  /*16fa0*/  FMUL.FTZ R83, R86, UR47 ;  /* 0x0000002f56537c20 */ /* 0x000fc60008410000 */
[----:B---3--:R-:W-:-:S03]  /*16fb0*/  FMNMX.FTZ R10, R32, R10, !PT ;  /* 0x0000000a200a7209 */ /* 0x008fc60007810000 */
[----:B------:R-:W3:Y:S01]  /*16fc0*/  MUFU.TANH R44, R44 ;  /* 0x0000002c002c7308 */ /* 0x000ee20000002400 */
[----:B------:R-:W-:-:S04]  /*16fd0*/  FMNMX.FTZ R10, R34, R10, !PT ;  /* 0x0000000a220a7209 */ /* 0x000fc80007810000 */
[----:B-1----:R-:W-:-:S03]  /*16fe0*/  FMNMX.FTZ R10, R36, R10, !PT ;  /* 0x0000000a240a7209 */ /* 0x002fc60007810000 */
[----:B------:R-:W1:Y:S01]  /*16ff0*/  MUFU.TANH R51, R51 ;  /* 0x0000003300337308 */ /* 0x000e620000002400 */
[----:B------:R-:W-:-:S04]  /*17000*/  FMNMX.FTZ R10, R38, R10, !PT ;  /* 0x0000000a260a7209 */ /* 0x000fc80007810000 */
[----:B--2---:R-:W-:-:S03]  /*17010*/  FMNMX.FTZ R10, R40, R10, !PT ;  /* 0x0000000a280a7209 */ /* 0x004fc60007810000 */
[----:B------:R-:W2:Y:S01]  /*17020*/  MUFU.TANH R58, R58 ;  /* 0x0000003a003a7308 */ /* 0x000ea20000002400 */
[----:B------:R-:W-:-:S04]  /*17030*/  FMNMX.FTZ R10, R42, R10, !PT ;  /* 0x0000000a2a0a7209 */ /* 0x000fc80007810000 */
[----:B---3--:R-:W-:-:S03]  /*17040*/  FMNMX.FTZ R10, R44, R10, !PT ;  /* 0x0000000a2c0a7209 */ /* 0x008fc60007810000 */
[----:B------:R-:W3:Y:S01]  /*17050*/  MUFU.TANH R59, R59 ;  /* 0x0000003b003b7308 */ /* 0x000ee20000002400 */
[----:B------:R-:W-:-:S04]  /*17060*/  FMNMX.FTZ R10, R46, R10, !PT ;  /* 0x0000000a2e0a7209 */ /* 0x000fc80007810000 */
[----:B------:R-:W-:-:S03]  /*17070*/  FMNMX.FTZ R10, R50, R10, !PT ;  /* 0x0000000a320a7209 */ /* 0x000fc60007810000 */
[----:B------:R-:W4:Y:S01]  /*17080*/  MUFU.TANH R60, R60 ;  /* 0x0000003c003c7308 */ /* 0x000f220000002400 */
[----:B-1----:R-:W-:-:S04]  /*17090*/  FMNMX.FTZ R10, R51, R10, !PT ;  /* 0x0000000a330a7209 */ /* 0x002fc80007810000 */
[----:B------:R-:W-:-:S03]  /*170a0*/  FMNMX.FTZ R10, R55, R10, !PT ;  /* 0x0000000a370a7209 */ /* 0x000fc60007810000 */
[----:B------:R-:W1:Y:S01]  /*170b0*/  MUFU.TANH R61, R61 ;  /* 0x0000003d003d7308 */ /* 0x000e620000002400 */
[----:B------:R-:W-:-:S04]  /*170c0*/  FMNMX.FTZ R10, R56, R10, !PT ;  /* 0x0000000a380a7209 */ /* 0x000fc80007810000 */
[----:B--2---:R-:W-:-:S03]  /*170d0*/  FMNMX.FTZ R10, R58, R10, !PT ;  /* 0x0000000a3a0a7209 */ /* 0x004fc60007810000 */
[----:B------:R-:W2:Y:S01]  /*170e0*/  MUFU.TANH R64, R64 ;  /* 0x0000004000407308 */ /* 0x000ea20000002400 */
[----:B---3--:R-:W-:-:S04]  /*170f0*/  FMNMX.FTZ R10, R59, R10, !PT ;  /* 0x0000000a3b0a7209 */ /* 0x008fc80007810000 */
[----:B----4-:R-:W-:-:S03]  /*17100*/  FMNMX.FTZ R10, R60, R10, !PT ;  /* 0x0000000a3c0a7209 */ /* 0x010fc60007810000 */
[----:B------:R-:W3:Y:S01]  /*17110*/  MUFU.TANH R65, R65 ;  /* 0x0000004100417308 */ /* 0x000ee20000002400 */
[----:B-1----:R-:W-:-:S04]  /*17120*/  FMNMX.FTZ R10, R61, R10, !PT ;  /* 0x0000000a3d0a7209 */ /* 0x002fc80007810000 */
[----:B------:R-:W-:-:S03]  /*17130*/  FMNMX.FTZ R10, R62, R10, !PT ;  /* 0x0000000a3e0a7209 */ /* 0x000fc60007810000 */
[----:B------:R-:W1:Y:S01]  /*17140*/  MUFU.TANH R69, R69 ;  /* 0x0000004500457308 */ /* 0x000e620000002400 */
[----:B--2---:R-:W-:-:S07]  /*17150*/  FMNMX.FTZ R10, R64, R10, !PT ;  /* 0x0000000a400a7209 */ /* 0x004fce0007810000 */
[----:B------:R-:W2:Y:S01]  /*17160*/  MUFU.TANH R76, R76 ;  /* 0x0000004c004c7308 */ /* 0x000ea20000002400 */
[----:B---3--:R-:W-:-:S04]  /*17170*/  FMNMX.FTZ R10, R65, R10, !PT ;  /* 0x0000000a410a7209 */ /* 0x008fc80007810000 */
[----:B------:R-:W-:-:S03]  /*17180*/  FMNMX.FTZ R10, R68, R10, !PT ;  /* 0x0000000a440a7209 */ /* 0x000fc60007810000 */
[----:B------:R-:W3:Y:S01]  /*17190*/  MUFU.TANH R72, R72 ;  /* 0x0000004800487308 */ /* 0x000ee20000002400 */
[----:B-1----:R-:W-:-:S04]  /*171a0*/  FMNMX.FTZ R10, R69, R10, !PT ;  /* 0x0000000a450a7209 */ /* 0x002fc80007810000 */
[----:B------:R-:W-:-:S03]  /*171b0*/  FMNMX.FTZ R10, R73, R10, !PT ;  /* 0x0000000a490a7209 */ /* 0x000fc60007810000 */
[----:B------:R-:W1:Y:S01]  /*171c0*/  MUFU.TANH R80, R80 ;  /* 0x0000005000507308 */ /* 0x000e620000002400 */
[----:B--2---:R-:W-:Y:S01]  /*171d0*/  FMNMX.FTZ R10, R76, R10, !PT ;  /* 0x0000000a4c0a7209 */ /* 0x004fe20007810000 */
[----:B------:R-:W-:Y:S02]  /*171e0*/  WARPGROUP.DEPBAR.LE gsb0, 0x0 ;  /* 0x00008000000079c5 */ /* 0x000fe40000010000 */
[----:B------:R-:W-:Y:S01]  /*171f0*/  WARPGROUP.ARRIVE ;  /* 0x00000000000079c5 */ /* 0x000fe20000000000 */
[----:B---3--:R-:W-:-:S03]  /*17200*/  FMNMX.FTZ R10, R72, R10, !PT ;  /* 0x0000000a480a7209 */ /* 0x008fc60007810000 */
[----:B------:R-:W2:Y:S01]  /*17210*/  MUFU.TANH R8, R8 ;  /* 0x0000000800087308 */ /* 0x000ea20000002400 */
[----:B------:R-:W-:Y:S01]  /*17220*/  FMNMX.FTZ R10, R77, R10, !PT ;  /* 0x0000000a4d0a7209 */ /* 0x000fe20007810000 */
[----:B------:R-:W-:Y:S01]  /*17230*/  HGMMA.64x128x16.F32 R88, R164, gdesc[UR4].tnspB, R88, gsb0 ;  /* 0x41e00004a4587df0 */ /* 0x000fe20008000858 */
[----:B------:R-:W-:Y:S02]  /*17240*/  R2UR UR6, R28 ;  /* 0x000000001c0672ca */ /* 0x000fe400000e0000 */
[----:B-1----:R-:W-:-:S03]  /*17250*/  FMNMX.FTZ R10, R80, R10, !PT ;  /* 0x0000000a500a7209 */ /* 0x002fc60007810000 */
[----:B------:R-:W1:Y:S02]  /*17260*/  MUFU.TANH R25, R25 ;  /* 0x0000001900197308 */ /* 0x000e640000002400 */
[----:B------:R-:W3:Y:S06]  /*17270*/  SHFL.BFLY PT, R29, R10, 0x2, 0x1f ;  /* 0x0c401f000a1d7f89 */ /* 0x000eec00000e0000 */
[----:B------:R-:W4:Y:S08]  /*17280*/  MUFU.TANH R31, R31 ;  /* 0x0000001f001f7308 */ /* 0x000f300000002400 */
[----:B------:R-:W5:Y:S08]  /*17290*/  MUFU.TANH R35, R35 ;  /* 0x0000002300237308 */ /* 0x000f700000002400 */
[----:B------:R-:W5:Y:S01]  /*172a0*/  MUFU.TANH R39, R39 ;  /* 0x0000002700277308 */ /* 0x000f620000002400 */
[----:B---3--:R-:W-:Y:S01]  /*172b0*/  FMNMX.FTZ R10, R10, R29, !PT ;  /* 0x0000001d0a0a7209 */ /* 0x008fe20007810000 */
[----:B------:R-:W-:-:S06]  /*172c0*/  IMAD.MOV.U32 R29, RZ, RZ, 0x40000040 ;  /* 0x40000040ff1d7424 */ /* 0x000fcc00078e00ff */
[----:B------:R-:W3:Y:S01]  /*172d0*/  MUFU.TANH R43, R43 ;  /* 0x0000002b002b7308 */ /* 0x000ee20000002400 */
[----:B------:R-:W0:Y:S01]  /*172e0*/  SHFL.BFLY PT, R28, R10, 0x1, 0x1f ;  /* 0x0c201f000a1c7f89 */ /* 0x000e2200000e0000 */
[----:B------:R-:W-:Y:S01]  /*172f0*/  R2UR UR7, R29 ;  /* 0x000000001d0772ca */ /* 0x000fe200000e0000 */
[----:B------:R-:W-:-:S05]  /*17300*/  IMAD.MOV.U32 R29, RZ, RZ, 0x40000040 ;  /* 0x40000040ff1d7424 */ /* 0x000fca00078e00ff */
[----:B------:R-:W3:Y:S08]  /*17310*/  MUFU.TANH R47, R47 ;  /* 0x0000002f002f7308 */ /* 0x000ef00000002400 */
[----:B------:R-:W3:Y:S08]  /*17320*/  MUFU.TANH R48, R48 ;  /* 0x0000003000307308 */ /* 0x000ef00000002400 */
[----:B------:R-:W3:Y:S01]  /*17330*/  MUFU.TANH R53, R53 ;  /* 0x0000003500357308 */ /* 0x000ee20000002400 */
[----:B0-----:R-:W-:Y:S01]  /*17340*/  FMNMX.FTZ R10, R10, R28, !PT ;  /* 0x0000001c0a0a7209 */ /* 0x001fe20007810000 */
[----:B------:R-:W-:-:S02]  /*17350*/  VIADD R28, R6, 0x300 ;  /* 0x00000300061c7836 */ /* 0x000fc40000000000 */
[----:B------:R-:W-:Y:S02]  /*17360*/  VIADD R6, R6, 0x380 ;  /* 0x0000038006067836 */ /* 0x000fe40000000000 */
[CC--:B------:R-:W-:Y:S01]  /*17370*/  FMUL.FTZ R85, R10.reuse, R52.reuse ;  /* 0x000000340a557220 */ /* 0x0c0fe20000410000 */
[----:B------:R-:W-:Y:S01]  /*17380*/  FADD.FTZ R12, -R10, R12 ;  /* 0x0000000c0a0c7221 */ /* 0x000fe20000010100 */
[----:B------:R-:W0:Y:S02]  /*17390*/  MUFU.TANH R54, R54 ;  /* 0x0000003600367308 */ /* 0x000e240000002400 */
[-CC-:B------:R-:W-:Y:S01]  /*173a0*/  FFMA.FTZ R180, R7, R52.reuse, -R85.reuse ;  /* 0x0000003407b47223 */ /* 0x180fe20000010855 */
[----:B--2---:R-:W-:Y:S01]  /*173b0*/  FMNMX.FTZ R7, R8, R13, !PT ;  /* 0x0000000d08077209 */ /* 0x004fe20007810000 */
[-CC-:B------:R-:W-:Y:S01]  /*173c0*/  FFMA.FTZ R182, R11, R52.reuse, -R85.reuse ;  /* 0x000000340bb67223 */ /* 0x180fe20000010855 */
[-C--:B------:R-:W-:Y:S01]  /*173d0*/  FMUL.FTZ R12, R12, R52.reuse ;  /* 0x000000340c0c7220 */ /* 0x080fe20000410000 */
[-CC-:B------:R-:W-:Y:S01]  /*173e0*/  FFMA.FTZ R9, R9, R52.reuse, -R85.reuse ;  /* 0x0000003409097223 */ /* 0x180fe20000010855 */
[----:B------:R-:W-:Y:S01]  /*173f0*/  FMNMX.FTZ R7, R20, R7, !PT ;  /* 0x0000000714077209 */ /* 0x000fe20007810000 */
[----:B------:R-:W2:Y:S01]  /*17400*/  MUFU.TANH R81, R81 ;  /* 0x0000005100517308 */ /* 0x000ea20000002400 */
[-CC-:B------:R-:W-:Y:S01]  /*17410*/  FFMA.FTZ R24, R24, R52.reuse, -R85.reuse ;  /* 0x0000003418187223 */ /* 0x180fe20000010855 */
[-CC-:B------:R-:W-:Y:S01]  /*17420*/  FFMA.FTZ R176, R26, R52.reuse, -R85.reuse ;  /* 0x000000341ab07223 */ /* 0x180fe20000010855 */
[----:B------:R-:W-:Y:S01]  /*17430*/  FMNMX.FTZ R7, R21, R7, !PT ;  /* 0x0000000715077209 */ /* 0x000fe20007810000 */
[-CC-:B------:R-:W-:Y:S01]  /*17440*/  FFMA.FTZ R30, R30, R52.reuse, -R85.reuse ;  /* 0x000000341e1e7223 */ /* 0x180fe20000010855 */
[-CC-:B------:R-:W-:Y:S01]  /*17450*/  FFMA.FTZ R178, R32, R52.reuse, -R85.reuse ;  /* 0x0000003420b27223 */ /* 0x180fe20000010855 */
[-CC-:B------:R-:W-:Y:S01]  /*17460*/  FFMA.FTZ R86, R34, R52.reuse, -R85.reuse ;  /* 0x0000003422567223 */ /* 0x180fe20000010855 */
[----:B-1----:R-:W-:Y:S01]  /*17470*/  FMNMX.FTZ R7, R25, R7, !PT ;  /* 0x0000000719077209 */ /* 0x002fe20007810000 */
[----:B------:R-:W1:Y:S01]  /*17480*/  MUFU.TANH R82, R82 ;  /* 0x0000005200527308 */ /* 0x000e620000002400 */
[-CC-:B------:R-:W-:Y:S01]  /*17490*/  FFMA.FTZ R172, R36, R52.reuse, -R85.reuse ;  /* 0x0000003424ac7223 */ /* 0x180fe20000010855 */
[-CC-:B------:R-:W-:Y:S01]  /*174a0*/  FFMA.FTZ R36, R38, R52.reuse, -R85.reuse ;  /* 0x0000003426247223 */ /* 0x180fe20000010855 */
[----:B------:R-:W-:Y:S01]  /*174b0*/  FMNMX.FTZ R7, R27, R7, !PT ;  /* 0x000000071b077209 */ /* 0x000fe20007810000 */
[-CC-:B------:R-:W-:Y:S01]  /*174c0*/  FFMA.FTZ R174, R40, R52.reuse, -R85.reuse ;  /* 0x0000003428ae7223 */ /* 0x180fe20000010855 */
[-CC-:B------:R-:W-:Y:S01]  /*174d0*/  FFMA.FTZ R32, R42, R52.reuse, -R85.reuse ;  /* 0x000000342a207223 */ /* 0x180fe20000010855 */
[-CC-:B------:R-:W-:Y:S01]  /*174e0*/  FFMA.FTZ R168, R44, R52.reuse, -R85.reuse ;  /* 0x000000342ca87223 */ /* 0x180fe20000010855 */
[----:B----4-:R-:W-:Y:S01]  /*174f0*/  FMNMX.FTZ R7, R31, R7, !PT ;  /* 0x000000071f077209 */ /* 0x010fe20007810000 */
[----:B------:R-:W4:Y:S01]  /*17500*/  MUFU.TANH R83, R83 ;  /* 0x0000005300537308 */ /* 0x000f220000002400 */
[-CC-:B------:R-:W-:Y:S01]  /*17510*/  FFMA.FTZ R38, R46, R52.reuse, -R85.reuse ;  /* 0x000000342e267223 */ /* 0x180fe20000010855 */
[-CC-:B------:R-:W-:Y:S01]  /*17520*/  FFMA.FTZ R170, R50, R52.reuse, -R85.reuse ;  /* 0x0000003432aa7223 */ /* 0x180fe20000010855 */
[----:B------:R-:W-:Y:S01]  /*17530*/  FMNMX.FTZ R7, R33, R7, !PT ;  /* 0x0000000721077209 */ /* 0x000fe20007810000 */
[-CC-:B------:R-:W-:Y:S01]  /*17540*/  FFMA.FTZ R40, R51, R52.reuse, -R85.reuse ;  /* 0x0000003433287223 */ /* 0x180fe20000010855 */
[-CC-:B------:R-:W-:Y:S01]  /*17550*/  FFMA.FTZ R34, R56, R52.reuse, -R85.reuse ;  /* 0x0000003438227223 */ /* 0x180fe20000010855 */
[-CC-:B------:R-:W-:Y:S01]  /*17560*/  FFMA.FTZ R42, R59, R52.reuse, -R85.reuse ;  /* 0x000000343b2a7223 */ /* 0x180fe20000010855 */
[----:B-----5:R-:W-:Y:S01]  /*17570*/  FMNMX.FTZ R7, R35, R7, !PT ;  /* 0x0000000723077209 */ /* 0x020fe20007810000 */
        /* <DEDUP_REMOVED lines=8> */
[----:B------:R-:W5:Y:S01]  /*17600*/  MUFU.EX2 R180, R180 ;  /* 0x000000b400b47308 */ /* 0x000f620000000800 */
[-CC-:B------:R-:W-:Y:S01]  /*17610*/  FFMA.FTZ R56, R76, R52.reuse, -R85.reuse ;  /* 0x000000344c387223 */ /* 0x180fe20000010855 */
[----:B------:R-:W-:Y:S01]  /*17620*/  FFMA.FTZ R80, R80, R52, -R85 ;  /* 0x0000003450507223 */ /* 0x000fe20000010855 */
[----:B------:R-:W-:-:S04]  /*17630*/  FMNMX.FTZ R7, R41, R7, !PT ;  /* 0x0000000729077209 */ /* 0x000fc80007810000 */
[----:B---3--:R-:W-:Y:S01]  /*17640*/  FMNMX.FTZ R7, R43, R7, !PT ;  /* 0x000000072b077209 */ /* 0x008fe20007810000 */
        /* <DEDUP_REMOVED lines=8> */
[----:B0-----:R-:W-:Y:S01]  /*176d0*/  FMNMX.FTZ R7, R54, R7, !PT ;  /* 0x0000000736077209 */ /* 0x001fe20007810000 */
[----:B------:R-:W-:Y:S01]  /*176e0*/  MUFU.EX2 R176, R176 ;  /* 0x000000b000b07308 */ /* 0x000fe20000000800 */
[----:B------:R-:W-:Y:S02]  /*176f0*/  WARPGROUP.DEPBAR.LE gsb0, 0x0 ;  /* 0x00008000000079c5 */ /* 0x000fe40000010000 */
[----:B------:R-:W-:Y:S01]  /*17700*/  WARPGROUP.ARRIVE ;  /* 0x00000000000079c5 */ /* 0x000fe20000000000 */
[----:B------:R-:W-:-:S05]  /*17710*/  FMNMX.FTZ R7, R57, R7, !PT ;  /* 0x0000000739077209 */ /* 0x000fca0007810000 */
[----:B------:R-:W0:Y:S01]  /*17720*/  S2R R167, SR_TID.X ;  /* 0x0000000000a77919 */ /* 0x000e220000002100 */
[-CC-:B------:R-:W-:Y:S01]  /*17730*/  FFMA.FTZ R164, R55, R52.reuse, -R85.reuse ;  /* 0x0000003437a47223 */ /* 0x180fe20000010855 */
[----:B------:R-:W-:Y:S01]  /*17740*/  MUFU.EX2 R30, R30 ;  /* 0x0000001e001e7308 */ /* 0x000fe20000000800 */
[----:B------:R-:W-:Y:S01]  /*17750*/  FMNMX.FTZ R7, R63, R7, !PT ;  /* 0x000000073f077209 */ /* 0x000fe20007810000 */
[----:B------:R-:W-:Y:S01]  /*17760*/  HGMMA.64x128x16.F32 R88, R160, gdesc[UR4].tnspB, R88, gsb0 ;  /* 0x41e00004a0587df0 */ /* 0x000fe20008000858 */
[----:B------:R-:W-:Y:S01]  /*17770*/  R2UR UR6, R28 ;  /* 0x000000001c0672ca */ /* 0x000fe200000e0000 */
[-CC-:B------:R-:W-:Y:S01]  /*17780*/  FFMA.FTZ R166, R58, R52.reuse, -R85.reuse ;  /* 0x000000343aa67223 */ /* 0x180fe20000010855 */
[----:B------:R-:W-:Y:S01]  /*17790*/  FMNMX.FTZ R7, R66, R7, !PT ;  /* 0x0000000742077209 */ /* 0x000fe20007810000 */
[-CC-:B------:R-:W-:Y:S01]  /*177a0*/  FFMA.FTZ R55, R73, R52.reuse, -R85.reuse ;  /* 0x0000003449377223 */ /* 0x180fe20000010855 */
[----:B------:R-:W-:Y:S01]  /*177b0*/  R2UR UR7, R29 ;  /* 0x000000001d0772ca */ /* 0x000fe200000e0000 */
[----:B------:R-:W-:Y:S01]  /*177c0*/  MUFU.EX2 R178, R178 ;  /* 0x000000b200b27308 */ /* 0x000fe20000000800 */
[----:B------:R-:W-:Y:S01]  /*177d0*/  FMNMX.FTZ R7, R67, R7, !PT ;  /* 0x0000000743077209 */ /* 0x000fe20007810000 */
[-CC-:B------:R-:W-:Y:S01]  /*177e0*/  FFMA.FTZ R58, R72, R52.reuse, -R85.reuse ;  /* 0x00000034483a7223 */ /* 0x180fe20000010855 */
[----:B------:R-:W-:-:S02]  /*177f0*/  FFMA.FTZ R28, R77, R52, -R85 ;  /* 0x000000344d1c7223 */ /* 0x000fc40000010855 */
[----:B------:R-:W-:-:S03]  /*17800*/  FMNMX.FTZ R7, R70, R7, !PT ;  /* 0x0000000746077209 */ /* 0x000fc60007810000 */
[----:B------:R-:W-:Y:S01]  /*17810*/  MUFU.EX2 R86, R86 ;  /* 0x0000005600567308 */ /* 0x000fe20000000800 */
[----:B------:R-:W-:-:S04]  /*17820*/  FMNMX.FTZ R7, R71, R7, !PT ;  /* 0x0000000747077209 */ /* 0x000fc80007810000 */
[----:B------:R-:W-:-:S03]  /*17830*/  FMNMX.FTZ R7, R74, R7, !PT ;  /* 0x000000074a077209 */ /* 0x000fc60007810000 */
[----:B------:R-:W-:Y:S01]  /*17840*/  MUFU.EX2 R172, R172 ;  /* 0x000000ac00ac7308 */ /* 0x000fe20000000800 */
[----:B------:R-:W-:-:S04]  /*17850*/  FMNMX.FTZ R7, R75, R7, !PT ;  /* 0x000000074b077209 */ /* 0x000fc80007810000 */
[----:B------:R-:W-:Y:S02]  /*17860*/  FMNMX.FTZ R7, R78, R7, !PT ;  /* 0x000000074e077209 */ /* 0x000fe40007810000 */
[----:B0-----:R-:W-:Y:S01]  /*17870*/  SHF.R.U32.HI R167, RZ, 0x7, R167 ;  /* 0x00000007ffa77819 */ /* 0x001fe200000116a7 */
[----:B------:R-:W-:Y:S01]  /*17880*/  MUFU.EX2 R36, R36 ;  /* 0x0000002400247308 */ /* 0x000fe20000000800 */
[----:B------:R-:W-:-:S04]  /*17890*/  FMNMX.FTZ R7, R79, R7, !PT ;  /* 0x000000074f077209 */ /* 0x000fc80007810000 */
[----:B--2---:R-:W-:-:S03]  /*178a0*/  FMNMX.FTZ R7, R81, R7, !PT ;  /* 0x0000000751077209 */ /* 0x004fc60007810000 */
[----:B------:R-:W-:Y:S01]  /*178b0*/  MUFU.EX2 R174, R174 ;  /* 0x000000ae00ae7308 */ /* 0x000fe20000000800 */
[----:B-1----:R-:W-:-:S04]  /*178c0*/  FMNMX.FTZ R7, R82, R7, !PT ;  /* 0x0000000752077209 */ /* 0x002fc80007810000 */
[----:B----4-:R-:W-:-:S03]  /*178d0*/  FMNMX.FTZ R7, R83, R7, !PT ;  /* 0x0000000753077209 */ /* 0x010fc60007810000 */
        /* <DEDUP_REMOVED lines=12> */
[----:B0-----:R-:W-:-:S05]  /*179a0*/  FMNMX.FTZ R11, R11, R7, !PT ;  /* 0x000000070b0b7209 */ /* 0x001fca0007810000 */
[----:B------:R-:W-:Y:S02]  /*179b0*/  FADD.FTZ R7, -R11, R13 ;  /* 0x0000000d0b077221 */ /* 0x000fe40000010100 */
[----:B------:R-:W-:Y:S02]  /*179c0*/  MUFU.EX2 R42, R42 ;  /* 0x0000002a002a7308 */ /* 0x000fe40000000800 */
[----:B------:R-:W-:-:S06]  /*179d0*/  FMUL.FTZ R7, R7, R52 ;  /* 0x0000003407077220 */ /* 0x000fcc0000410000 */
[----:B------:R0:W-:Y:S08]  /*179e0*/  MUFU.EX2 R29, R7 ;  /* 0x00000007001d7308 */ /* 0x0001f00000000800 */
[----:B------:R-:W-:Y:S01]  /*179f0*/  MUFU.EX2 R44, R44 ;  /* 0x0000002c002c7308 */ /* 0x000fe20000000800 */
[----:B0-----:R-:W-:-:S07]  /*17a00*/  IMAD.MOV.U32 R7, RZ, RZ, 0x40000040 ;  /* 0x40000040ff077424 */ /* 0x001fce00078e00ff */
[----:B------:R-:W-:Y:S01]  /*17a10*/  MUFU.EX2 R50, R50 ;  /* 0x0000003200327308 */ /* 0x000fe20000000800 */
[----:B------:R-:W-:Y:S02]  /*17a20*/  WARPGROUP.DEPBAR.LE gsb0, 0x0 ;  /* 0x00008000000079c5 */ /* 0x000fe40000010000 */
[----:B------:R-:W-:Y:S01]  /*17a30*/  WARPGROUP.ARRIVE ;  /* 0x00000000000079c5 */ /* 0x000fe20000000000 */
[-CC-:B------:R-:W-:Y:S01]  /*17a40*/  FFMA.FTZ R160, R60, R52.reuse, -R85.reuse ;  /* 0x000000343ca07223 */ /* 0x180fe20000010855 */
[-C--:B------:R-:W-:Y:S01]  /*17a50*/  FMUL.FTZ R60, R11, R52.reuse ;  /* 0x000000340b3c7220 */ /* 0x080fe20000410000 */
[-C--:B------:R-:W-:Y:S02]  /*17a60*/  FFMA.FTZ R162, R62, R52.reuse, -R85 ;  /* 0x000000343ea27223 */ /* 0x080fe40000010855 */
[----:B------:R-:W-:Y:S01]  /*17a70*/  MUFU.EX2 R26, R26 ;  /* 0x0000001a001a7308 */ /* 0x000fe20000000800 */
[----:B------:R-:W-:Y:S01]  /*17a80*/  HGMMA.64x128x16.F32 R88, R156, gdesc[UR4].tnspB, R88, gsb0 ;  /* 0x41e000049c587df0 */ /* 0x000fe20008000858 */
[----:B------:R-:W-:Y:S01]  /*17a90*/  R2UR UR6, R6 ;  /* 0x00000000060672ca */ /* 0x000fe200000e0000 */
[-CC-:B------:R-:W-:Y:S01]  /*17aa0*/  FFMA.FTZ R181, R8, R52.reuse, -R60.reuse ;  /* 0x0000003408b57223 */ /* 0x180fe2000001083c */
[----:B------:R-:W-:Y:S01]  /*17ab0*/  R2UR UR7, R7 ;  /* 0x00000000070772ca */ /* 0x000fe200000e0000 */
[-CC-:B------:R-:W-:Y:S01]  /*17ac0*/  FFMA.FTZ R8, R20, R52.reuse, -R60.reuse ;  /* 0x0000003414087223 */ /* 0x180fe2000001083c */
[----:B------:R-:W-:Y:S01]  /*17ad0*/  FFMA.FTZ R183, R21, R52, -R60 ;  /* 0x0000003415b77223 */ /* 0x000fe2000001083c */
[----:B------:R-:W-:-:S02]  /*17ae0*/  @!P1 IMAD R7, R22, 0x8, R2 ;  /* 0x0000000816079824 */ /* 0x000fc400078e0202 */
[-CC-:B------:R-:W-:Y:S01]  /*17af0*/  FFMA.FTZ R20, R25, R52.reuse, -R60.reuse ;  /* 0x0000003419147223 */ /* 0x180fe2000001083c */
[----:B------:R-:W0:Y:S01]  /*17b00*/  MUFU.EX2 R181, R181 ;  /* 0x000000b500b57308 */ /* 0x000e220000000800 */
[-CC-:B------:R-:W-:Y:S01]  /*17b10*/  FFMA.FTZ R177, R27, R52.reuse, -R60.reuse ;  /* 0x000000341bb17223 */ /* 0x180fe2000001083c */
[----:B------:R-:W-:Y:S02]  /*17b20*/  @!P1 VIADD R7, R7, 0x28840 ;  /* 0x0002884007079836 */ /* 0x000fe40000000000 */
[-CC-:B------:R-:W-:Y:S01]  /*17b30*/  FFMA.FTZ R173, R37, R52.reuse, -R60.reuse ;  /* 0x0000003425ad7223 */ /* 0x180fe2000001083c */
[-CC-:B------:R-:W-:Y:S01]  /*17b40*/  FFMA.FTZ R179, R33, R52.reuse, -R60.reuse ;  /* 0x0000003421b37223 */ /* 0x180fe2000001083c */
[----:B------:R-:W-:Y:S01]  /*17b50*/  IADD3 R37, -R167, 0xb, RZ ;  /* 0x0000000ba7257810 */ /* 0x000fe20007ffe1ff */
[-CC-:B------:R-:W-:Y:S01]  /*17b60*/  FFMA.FTZ R33, R35, R52.reuse, -R60.reuse ;  /* 0x0000003423217223 */ /* 0x180fe2000001083c */
[-CC-:B------:R-:W-:Y:S01]  /*17b70*/  FFMA.FTZ R21, R31, R52.reuse, -R60.reuse ;  /* 0x000000341f157223 */ /* 0x180fe2000001083c */
[----:B------:R-:W1:Y:S01]  /*17b80*/  MUFU.EX2 R8, R8 ;  /* 0x0000000800087308 */ /* 0x000e620000000800 */
[----:B------:R-:W-:Y:S01]  /*17b90*/  @!P1 PRMT R35, RZ, 0x654, R7 ;  /* 0x00000654ff239816 */ /* 0x000fe20000000007 */
[-C--:B------:R-:W-:Y:S01]  /*17ba0*/  FFMA.FTZ R171, R48, R52.reuse, -R60 ;  /* 0x0000003430ab7223 */ /* 0x080fe2000001083c */
[----:B-----5:R-:W-:Y:S01]  /*17bb0*/  FFMA.FTZ R48, R12, R3, R180 ;  /* 0x000000030c307223 */ /* 0x020fe200000100b4 */
        /* <DEDUP_REMOVED lines=11> */
[--C-:B------:R-:W-:Y:S01]  /*17c70*/  FFMA.FTZ R0, R63, R52, -R60.reuse ;  /* 0x000000343f007223 */ /* 0x100fe2000001083c */
[----:B------:R-:W-:Y:S01]  /*17c80*/  MUFU.EX2 R20, R20 ;  /* 0x0000001400147308 */ /* 0x000fe20000000800 */
[----:B------:R-:W-:Y:S01]  /*17c90*/  F2FP.F16.F32.PACK_AB R180, R9, R180 ;  /* 0x000000b409b4723e */ /* 0x000fe200000000ff */
[-CC-:B------:R-:W-:Y:S01]  /*17ca0*/  FFMA.FTZ R161, R66, R52.reuse, -R60.reuse ;  /* 0x0000003442a17223 */ /* 0x180fe2000001083c */
[-CC-:B------:R-:W-:Y:S01]  /*17cb0*/  FFMA.FTZ R163, R70, R52.reuse, -R60.reuse ;  /* 0x0000003446a37223 */ /* 0x180fe2000001083c */
[-CC-:B------:R-:W-:Y:S01]  /*17cc0*/  FFMA.FTZ R75, R75, R52.reuse, -R60.reuse ;  /* 0x000000344b4b7223 */ /* 0x180fe2000001083c */
[-CC-:B------:R-:W-:Y:S01]  /*17cd0*/  FFMA.FTZ R78, R78, R52.reuse, -R60.reuse ;  /* 0x000000344e4e7223 */ /* 0x180fe2000001083c */
[----:B-1----:R-:W-:Y:S01]  /*17ce0*/  F2FP.F16.F32.PACK_AB R181, R8, R181 ;  /* 0x000000b508b5723e */ /* 0x002fe200000000ff */
[-CC-:B------:R-:W-:Y:S01]  /*17cf0*/  FFMA.FTZ R79, R79, R52.reuse, -R60.reuse ;  /* 0x000000344f4f7223 */ /* 0x180fe2000001083c */
[----:B------:R-:W-:Y:S01]  /*17d00*/  MUFU.EX2 R177, R177 ;  /* 0x000000b100b17308 */ /* 0x000fe20000000800 */
[-CC-:B------:R-:W-:Y:S01]  /*17d10*/  FFMA.FTZ R81, R81, R52.reuse, -R60.reuse ;  /* 0x0000003451517223 */ /* 0x180fe2000001083c */
[-CC-:B------:R-:W-:Y:S01]  /*17d20*/  FFMA.FTZ R82, R82, R52.reuse, -R60.reuse ;  /* 0x0000003452527223 */ /* 0x180fe2000001083c */
[----:B------:R-:W-:-:S05]  /*17d30*/  FFMA.FTZ R83, R83, R52, -R60 ;  /* 0x0000003453537223 */ /* 0x000fca000001083c */
        /* <DEDUP_REMOVED lines=15> */
[----:B------:R-:W-:Y:S01]  /*17e30*/  FFMA.FTZ R157, R74, R52, -R60 ;  /* 0x000000344a9d7223 */ /* 0x000fe2000001083c */
[----:B------:R-:W-:Y:S06]  /*17e40*/  HGMMA.64x128x16.F32 R88, R152, gdesc[UR4].tnspB, R88, gsb0 ;  /* 0x41e0000498587df0 */ /* 0x000fec0008000858 */
        /* <DEDUP_REMOVED lines=11> */
[----:B------:R-:W0:Y:S08]  /*17f00*/  MUFU.EX2 R55, R55 ;  /* 0x0000003700377308 */ /* 0x000e300000000800 */
[----:B------:R-:W1:Y:S08]  /*17f10*/  MUFU.EX2 R79, R79 ;  /* 0x0000004f004f7308 */ /* 0x000e700000000800 */
[----:B------:R-:W-:Y:S01]  /*17f20*/  MUFU.EX2 R56, R56 ;  /* 0x0000003800387308 */ /* 0x000fe20000000800 */
[----:B0-----:R-:W-:-:S07]  /*17f30*/  F2FP.F16.F32.PACK_AB R158, R55, R51 ;  /* 0x00000033379e723e */ /* 0x001fce00000000ff */
[----:B------:R-:W-:Y:S01]  /*17f40*/  MUFU.EX2 R81, R81 ;  /* 0x0000005100517308 */ /* 0x000fe20000000800 */
[----:B-1----:R-:W-:-:S07]  /*17f50*/  F2FP.F16.F32.PACK_AB R159, R79, R78 ;  /* 0x0000004e4f9f723e */ /* 0x002fce00000000ff */
[----:B------:R-:W-:Y:S08]  /*17f60*/  MUFU.EX2 R58, R58 ;  /* 0x0000003a003a7308 */ /* 0x000ff00000000800 */
[----:B------:R-:W-:Y:S08]  /*17f70*/  MUFU.EX2 R82, R82 ;  /* 0x0000005200527308 */ /* 0x000ff00000000800 */
[----:B------:R-:W-:Y:S08]  /*17f80*/  MUFU.EX2 R28, R28 ;  /* 0x0000001c001c7308 */ /* 0x000ff00000000800 */
[----:B------:R-:W0:Y:S01]  /*17f90*/  MUFU.EX2 R13, R80 ;  /* 0x00000050000d7308 */ /* 0x000e220000000800 */
[----:B------:R-:W-:-:S02]  /*17fa0*/  WARPGROUP.DEPBAR.LE gsb0, 0x0 ;  /* 0x00008000000079c5 */ /* 0x000fc40000010000 */
[----:B------:R1:W-:Y:S06]  /*17fb0*/  BAR.ARV R37, 0x100 ;  /* 0x000400250000751d */ /* 0x0003ec0000002000 */
[----:B------:R2:W-:Y:S01]  /*17fc0*/  @!P1 SYNCS.ARRIVE.TRANS64.RED.A1T0 RZ, [R35+URZ], RZ ;  /* 0x000000ff23ff99a7 */ /* 0x0005e2000810043f */
[-C--:B------:R-:W-:Y:S01]  /*17fd0*/  FMUL.FTZ R88, R88, R12.reuse ;  /* 0x0000000c58587220 */ /* 0x080fe20000410000 */
[-C--:B------:R-:W-:Y:S01]  /*17fe0*/  FMUL.FTZ R89, R89, R12.reuse ;  /* 0x0000000c59597220 */ /* 0x080fe20000410000 */
[-C--:B------:R-:W-:Y:S01]  /*17ff0*/  FMUL.FTZ R92, R92, R12.reuse ;  /* 0x0000000c5c5c7220 */ /* 0x080fe20000410000 */
[-C--:B------:R-:W-:Y:S01]  /*18000*/  FMUL.FTZ R93, R93, R12.reuse ;  /* 0x0000000c5d5d7220 */ /* 0x080fe20000410000 */
[----:B------:R-:W-:Y:S01]  /*18010*/  FMUL.FTZ R96, R96, R12 ;  /* 0x0000000c60607220 */ /* 0x000fe20000410000 */
[----:B0-----:R-:W-:Y:S01]  /*18020*/  F2FP.F16.F32.PACK_AB R154, R13, R28 ;  /* 0x0000001c0d9a723e */ /* 0x001fe200000000ff */
[----:B------:R-:W-:Y:S01]  /*18030*/  FMUL.FTZ R97, R97, R12 ;  /* 0x0000000c61617220 */ /* 0x000fe20000410000 */
[----:B--2---:R-:W-:-:S02]  /*18040*/  @!P1 IMAD R35, R15, 0x8, R2 ;  /* 0x000000080f239824 */ /* 0x004fc400078e0202 */
[----:B------:R-:W-:Y:S01]  /*18050*/  FADD.FTZ R15, R9, R48 ;  /* 0x00000030090f7221 */ /* 0x000fe20000010000 */
[----:B------:R-:W-:Y:S01]  /*18060*/  FADD.FTZ R48, R8, R3 ;  /* 0x0000000308307221 */ /* 0x000fe20000010000 */
[----:B------:R-:W-:Y:S01]  /*18070*/  FMUL.FTZ R100, R100, R12 ;  /* 0x0000000c64647220 */ /* 0x000fe20000410000 */
[----:B------:R-:W-:Y:S02]  /*18080*/  @!P1 VIADD R35, R35, 0x28860 ;  /* 0x0002886023239836 */ /* 0x000fe40000000000 */
[----:B------:R-:W-:Y:S01]  /*18090*/  FADD.FTZ R15, R182, R15 ;  /* 0x0000000fb60f7221 */ /* 0x000fe20000010000 */
[----:B------:R-:W-:Y:S01]  /*180a0*/  FADD.FTZ R3, R183, R48 ;  /* 0x00000030b7037221 */ /* 0x000fe20000010000 */
[----:B------:R-:W-:Y:S01]  /*180b0*/  F2FP.F16.F32.PACK_AB R183, R20, R183 ;  /* 0x000000b714b7723e */ /* 0x000fe200000000ff */
[----:B------:R-:W-:Y:S01]  /*180c0*/  MUFU.EX2 R8, R75 ;  /* 0x0000004b00087308 */ /* 0x000fe20000000800 */
[----:B------:R-:W-:Y:S01]  /*180d0*/  FADD.FTZ R15, R24, R15 ;  /* 0x0000000f180f7221 */ /* 0x000fe20000010000 */
[----:B------:R-:W-:Y:S01]  /*180e0*/  FADD.FTZ R48, R20, R3 ;  /* 0x0000000314307221 */ /* 0x000fe20000010000 */
[----:B------:R-:W-:Y:S01]  /*180f0*/  @!P1 PRMT R35, RZ, 0x654, R35 ;  /* 0x00000654ff239816 */ /* 0x000fe20000000023 */
[----:B------:R-:W-:Y:S01]  /*18100*/  FFMA.FTZ R3, R67, R52, -R60 ;  /* 0x0000003443037223 */ /* 0x000fe2000001083c */
[----:B------:R-:W-:Y:S01]  /*18110*/  FADD.FTZ R15, R176, R15 ;  /* 0x0000000fb00f7221 */ /* 0x000fe20000010000 */
[----:B------:R-:W-:Y:S01]  /*18120*/  FADD.FTZ R48, R177, R48 ;  /* 0x00000030b1307221 */ /* 0x000fe20000010000 */
[----:B------:R0:W-:Y:S01]  /*18130*/  @!P1 SYNCS.ARRIVE.TRANS64.RED.A1T0 RZ, [R35+URZ], RZ ;  /* 0x000000ff23ff99a7 */ /* 0x0001e2000810043f */
[-C--:B------:R-:W-:Y:S01]  /*18140*/  FMUL.FTZ R101, R101, R12.reuse ;  /* 0x0000000c65657220 */ /* 0x080fe20000410000 */
[----:B------:R-:W-:Y:S01]  /*18150*/  FADD.FTZ R15, R30, R15 ;  /* 0x0000000f1e0f7221 */ /* 0x000fe20000010000 */
[----:B------:R-:W-:Y:S01]  /*18160*/  FADD.FTZ R48, R21, R48 ;  /* 0x0000003015307221 */ /* 0x000fe20000010000 */
[----:B------:R-:W2:Y:S01]  /*18170*/  MUFU.EX2 R3, R3 ;  /* 0x0000000300037308 */ /* 0x000ea20000000800 */
[-C--:B------:R-:W-:Y:S01]  /*18180*/  FMUL.FTZ R104, R104, R12.reuse ;  /* 0x0000000c68687220 */ /* 0x080fe20000410000 */
[----:B------:R-:W-:Y:S01]  /*18190*/  FMUL.FTZ R105, R105, R12 ;  /* 0x0000000c69697220 */ /* 0x000fe20000410000 */
[----:B------:R-:W-:Y:S01]  /*181a0*/  FADD.FTZ R48, R179, R48 ;  /* 0x00000030b3307221 */ /* 0x000fe20000010000 */
[----:B0-----:R-:W-:Y:S01]  /*181b0*/  FADD.FTZ R35, R178, R15 ;  /* 0x0000000fb2237221 */ /* 0x001fe20000010000 */
[-CC-:B------:R-:W-:Y:S01]  /*181c0*/  FFMA.FTZ R15, R71, R52.reuse, -R60.reuse ;  /* 0x00000034470f7223 */ /* 0x180fe2000001083c */
[----:B------:R-:W-:Y:S01]  /*181d0*/  FFMA.FTZ R60, R84, R52, -R60 ;  /* 0x00000034543c7223 */ /* 0x000fe2000001083c */
[----:B------:R-:W-:Y:S01]  /*181e0*/  FADD.FTZ R48, R33, R48 ;  /* 0x0000003021307221 */ /* 0x000fe20000010000 */
[----:B------:R-:W-:Y:S01]  /*181f0*/  FADD.FTZ R35, R86, R35 ;  /* 0x0000002356237221 */ /* 0x000fe20000010000 */
[-C--:B------:R-:W-:Y:S01]  /*18200*/  FMUL.FTZ R108, R108, R12.reuse ;  /* 0x0000000c6c6c7220 */ /* 0x080fe20000410000 */
[-C--:B------:R-:W-:Y:S01]  /*18210*/  FMUL.FTZ R109, R109, R12.reuse ;  /* 0x0000000c6d6d7220 */ /* 0x080fe20000410000 */
        /* <DEDUP_REMOVED lines=10> */
[----:B------:R-:W-:Y:S01]  /*182c0*/  MUFU.EX2 R60, R60 ;  /* 0x0000003c003c7308 */ /* 0x000fe20000000800 */
        /* <DEDUP_REMOVED lines=15> */
[----:B------:R-:W-:Y:S01]  /*183c0*/  F2FP.F16.F32.PACK_AB R171, R6, R171 ;  /* 0x000000ab06ab723e */ /* 0x000fe200000000ff */
        /* <DEDUP_REMOVED lines=23> */
[----:B--2---:R-:W-:Y:S01]  /*18540*/  F2FP.F16.F32.PACK_AB R161, R3, R161 ;  /* 0x000000a103a1723e */ /* 0x004fe200000000ff */
[----:B------:R-:W-:Y:S01]  /*18550*/  FMUL.FTZ R149, R149, R12 ;  /* 0x0000000c95957220 */ /* 0x000fe20000410000 */
[----:B------:R-:W-:Y:S01]  /*18560*/  FADD.FTZ R20, R3, R20 ;  /* 0x0000001403147221 */ /* 0x000fe20000010000 */
[----:B------:R-:W-:Y:S01]  /*18570*/  FADD.FTZ R35, R44, R35 ;  /* 0x000000232c237221 */ /* 0x000fe20000010000 */
[----:B------:R-:W-:Y:S01]  /*18580*/  F2FP.F16.F32.PACK_AB R182, R24, R182 ;  /* 0x000000b618b6723e */ /* 0x000fe200000000ff */
[----:B------:R-:W-:Y:S01]  /*18590*/  FMUL.FTZ R90, R90, R29 ;  /* 0x0000001d5a5a7220 */ /* 0x000fe20000410000 */
[----:B------:R-:W-:Y:S01]  /*185a0*/  FADD.FTZ R20, R163, R20 ;  /* 0x00000014a3147221 */ /* 0x000fe20000010000 */
[----:B------:R-:W-:Y:S01]  /*185b0*/  FADD.FTZ R35, R162, R35 ;  /* 0x00000023a2237221 */ /* 0x000fe20000010000 */
[----:B0-----:R-:W-:Y:S01]  /*185c0*/  F2FP.F16.F32.PACK_AB R163, R15, R163 ;  /* 0x000000a30fa3723e */ /* 0x001fe200000000ff */
[-C--:B------:R-:W-:Y:S01]  /*185d0*/  FMUL.FTZ R91, R91, R29.reuse ;  /* 0x0000001d5b5b7220 */ /* 0x080fe20000410000 */
[----:B------:R-:W-:Y:S01]  /*185e0*/  FADD.FTZ R20, R15, R20 ;  /* 0x000000140f147221 */ /* 0x000fe20000010000 */
[----:B------:R-:W-:Y:S01]  /*185f0*/  FADD.FTZ R35, R50, R35 ;  /* 0x0000002332237221 */ /* 0x000fe20000010000 */
[----:B------:R-:W-:Y:S01]  /*18600*/  F2FP.F16.F32.PACK_AB R176, R30, R176 ;  /* 0x000000b01eb0723e */ /* 0x000fe200000000ff */
[----:B------:R-:W-:Y:S01]  /*18610*/  FMUL.FTZ R94, R94, R29 ;  /* 0x0000001d5e5e7220 */ /* 0x000fe20000410000 */
[----:B------:R-:W-:Y:S01]  /*18620*/  FADD.FTZ R7, R157, R20 ;  /* 0x000000149d077221 */ /* 0x000fe20000010000 */
[----:B------:R-:W-:Y:S01]  /*18630*/  FADD.FTZ R35, R26, R35 ;  /* 0x000000231a237221 */ /* 0x000fe20000010000 */
[----:B------:R-:W0:Y:S01]  /*18640*/  MUFU.EX2 R20, R83 ;  /* 0x0000005300147308 */ /* 0x000e220000000800 */
        /* <DEDUP_REMOVED lines=21> */
[----:B0-----:R-:W-:Y:S01]  /*187a0*/  FADD.FTZ R7, R20, R7 ;  /* 0x0000000714077221 */ /* 0x001fe20000010000 */
[----:B------:R-:W-:Y:S01]  /*187b0*/  FADD.FTZ R0, R28, R3 ;  /* 0x000000031c007221 */ /* 0x000fe20000010000 */
[----:B------:R-:W-:Y:S01]  /*187c0*/  F2FP.F16.F32.PACK_AB R175, R27, R175 ;  /* 0x000000af1baf723e */ /* 0x000fe200000000ff */
[----:B------:R-:W-:Y:S01]  /*187d0*/  FMUL.FTZ R106, R106, R29 ;  /* 0x0000001d6a6a7220 */ /* 0x000fe20000410000 */
[----:B------:R-:W-:Y:S01]  /*187e0*/  F2FP.F16.F32.PACK_AB R168, R38, R168 ;  /* 0x000000a826a8723e */ /* 0x000fe200000000ff */
[----:B------:R-:W-:Y:S01]  /*187f0*/  FADD.FTZ R3, R13, R0 ;  /* 0x000000000d037221 */ /* 0x000fe20000010000 */
[----:B------:R-:W-:Y:S01]  /*18800*/  F2FP.F16.F32.PACK_AB R169, R31, R169 ;  /* 0x000000a91fa9723e */ /* 0x000fe200000000ff */
[----:B------:R-:W-:Y:S01]  /*18810*/  FADD.FTZ R0, R60, R7 ;  /* 0x000000073c007221 */ /* 0x000fe20000010000 */
[----:B------:R-:W-:Y:S01]  /*18820*/  F2FP.F16.F32.PACK_AB R170, R40, R170 ;  /* 0x000000aa28aa723e */ /* 0x000fe200000000ff */
[-C--:B------:R-:W-:Y:S01]  /*18830*/  FMUL.FTZ R107, R107, R29.reuse ;  /* 0x0000001d6b6b7220 */ /* 0x080fe20000410000 */
        /* <DEDUP_REMOVED lines=32> */
[----:B------:R-:W-:Y:S02]  /*18a40*/  IMAD.MOV.U32 R13, RZ, RZ, R11 ;  /* 0x000000ffff0d7224 */ /* 0x000fe400078e000b */
[----:B------:R-:W-:Y:S01]  /*18a50*/  IMAD.MOV.U32 R12, RZ, RZ, R10 ;  /* 0x000000ffff0c7224 */ /* 0x000fe200078e000a */
[----:B-1----:R-:W-:Y:S06]  /*18a60*/  @P2 BRA `(.L_x_1705) ;  /* 0xffffffd4009c2947 */ /* 0x002fec000383ffff */
.L_x_1695:
[----:B------:R-:W-:-:S13]  /*18a70*/  ISETP.GE.AND P2, PT, R4, R195, PT ;  /* 0x000000c30400720c */ /* 0x000fda0003f46270 */
[----:B------:R-:W-:Y:S05]  /*18a80*/  @!P2 BRA `(.L_x_1706) ;  /* 0x000000380088a947 */ /* 0x000fea0003800000 */
[----:B------:R-:W-:Y:S02]  /*18a90*/  IMAD.MOV.U32 R12, RZ, RZ, R11 ;  /* 0x000000ffff0c7224 */ /* 0x000fe400078e000b */
[----:B------:R-:W-:Y:S02]  /*18aa0*/  IMAD.MOV.U32 R13, RZ, RZ, R10 ;  /* 0x000000ffff0d7224 */ /* 0x000fe400078e000a */
[----:B------:R-:W-:Y:S02]  /*18ab0*/  IMAD.MOV.U32 R6, RZ, RZ, R186 ;  /* 0x000000ffff067224 */ /* 0x000fe400078e00ba */
[----:B------:R-:W-:-:S07]  /*18ac0*/  IMAD.MOV.U32 R14, RZ, RZ, R22 ;  /* 0x000000ffff0e7224 */ /* 0x000fce00078e0016 */
.L_x_1724:
        /* <DEDUP_REMOVED lines=10> */
.L_x_1708:
[----:B------:R-:W-:Y:S02]  /*18b70*/  LEA R7, R22, R2, 0x3 ;  /* 0x0000000216077211 */ /* 0x000fe400078e18ff */
[----:B------:R-:W-:-:S04]  /*18b80*/  SHF.L.U32 R8, R186, 0x1f, RZ ;  /* 0x0000001fba087819 */ /* 0x000fc800000006ff */
[----:B------:R0:W1:Y:S01]  /*18b90*/  SYNCS.PHASECHK.TRANS64.TRYWAIT P3, [R7+URZ+0x28830], R8 ;  /* 0x02883008070075a7 */ /* 0x000062000806017f */
[----:B------:R-:W-:Y:S05]  /*18ba0*/  @!P0 BRA `(.L_x_1709) ;  /* 0x0000000000048947 */ /* 0x000fea0003800000 */
[----:B------:R-:W-:Y:S01]  /*18bb0*/  BPT.TRAP 0x1 ;  /* 0x000000040000795c */ /* 0x000fe20000300000 */
.L_x_1709:
[----:B------:R-:W-:Y:S04]  /*18bc0*/  BSSY B0, `(.L_x_1707) ;  /* 0x0000004000007945 */ /* 0x000fe80003800000 */
[----:B-1----:R-:W-:Y:S05]  /*18bd0*/  @P3 BRA `(.L_x_1710) ;  /* 0x0000000000083947 */ /* 0x002fea0003800000 */
[----:B------:R-:W1:Y:S02]  /*18be0*/  SYNCS.PHASECHK.TRANS64.TRYWAIT P3, [R7+URZ+0x28830], R8 ;  /* 0x02883008070075a7 */ /* 0x000e64000806017f */
[----:B-1----:R-:W-:Y:S05]  /*18bf0*/  @!P3 BRA `(.L_x_1711) ;  /* 0x0000011000fcb947 */ /* 0x002fea0003800000 */
.L_x_1710:
[----:B------:R-:W-:Y:S05]  /*18c00*/  BSYNC B0 ;  /* 0x0000000000007941 */ /* 0x000fea0003800000 */
.L_x_1707:
[----:B01----:R-:W0:Y:S01]  /*18c10*/  S2R R7, SR_TID.X ;  /* 0x0000000000077919 */ /* 0x003e220000002100 */
[----:B------:R-:W-:Y:S05]  /*18c20*/  WARPSYNC.ALL ;  /* 0x0000000000007948 */ /* 0x000fea0003800000 */
[----:B------:R-:W-:Y:S01]  /*18c30*/  IMAD R8, R22, 0x800, R5 ;  /* 0x0000080016087824 */ /* 0x000fe200078e0205 */
[----:B------:R-:W-:Y:S01]  /*18c40*/  MOV R11, 0x40000040 ;  /* 0x40000040000b7802 */ /* 0x000fe20000000f00 */
[----:B------:R-:W-:Y:S02]  /*18c50*/  IMAD.MOV.U32 R9, RZ, RZ, 0x40000040 ;  /* 0x40000040ff097424 */ /* 0x000fe400078e00ff */
[C---:B------:R-:W-:Y:S01]  /*18c60*/  VIADD R24, R8.reuse, 0x4 ;  /* 0x0000000408187836 */ /* 0x040fe20000000000 */
[C---:B------:R-:W-:Y:S01]  /*18c70*/  R2UR UR14, R8.reuse ;  /* 0x00000000080e72ca */ /* 0x040fe200000e0000 */
[----:B------:R-:W-:Y:S01]  /*18c80*/  IMAD.MOV.U32 R25, RZ, RZ, 0x40000040 ;  /* 0x40000040ff197424 */ /* 0x000fe200078e00ff */
[----:B------:R-:W-:Y:S01]  /*18c90*/  R2UR UR15, R9 ;  /* 0x00000000090f72ca */ /* 0x000fe200000e0000 */
[----:B------:R-:W-:Y:S01]  /*18ca0*/  VIADD R20, R8, 0x2 ;  /* 0x0000000208147836 */ /* 0x000fe20000000000 */
[----:B------:R-:W-:Y:S01]  /*18cb0*/  R2UR UR6, R24 ;  /* 0x00000000180672ca */ /* 0x000fe200000e0000 */
[C---:B------:R-:W-:Y:S01]  /*18cc0*/  VIADD R24, R8.reuse, 0x404 ;  /* 0x0000040408187836 */ /* 0x040fe20000000000 */
[C---:B------:R-:W-:Y:S01]  /*18cd0*/  R2UR UR7, R25.reuse ;  /* 0x00000000190772ca */ /* 0x040fe200000e0000 */
[----:B------:R-:W-:Y:S01]  /*18ce0*/  IMAD.MOV.U32 R21, RZ, RZ, 0x40000040 ;  /* 0x40000040ff157424 */ /* 0x000fe200078e00ff */
[----:B------:R-:W-:Y:S01]  /*18cf0*/  R2UR UR31, R25 ;  /* 0x00000000191f72ca */ /* 0x000fe200000e0000 */
[----:B------:R-:W-:Y:S01]  /*18d00*/  VIADD R10, R8, 0x6 ;  /* 0x00000006080a7836 */ /* 0x000fe20000000000 */
[----:B------:R-:W-:-:S02]  /*18d10*/  R2UR UR30, R24 ;  /* 0x00000000181e72ca */ /* 0x000fc400000e0000 */
[----:B------:R-:W-:Y:S01]  /*18d20*/  R2UR UR10, R20 ;  /* 0x00000000140a72ca */ /* 0x000fe200000e0000 */
[----:B------:R-:W-:Y:S01]  /*18d30*/  VIADD R20, R8, 0x400 ;  /* 0x0000040008147836 */ /* 0x000fe20000000000 */
[----:B------:R-:W-:Y:S02]  /*18d40*/  R2UR UR11, R21 ;  /* 0x00000000150b72ca */ /* 0x000fe400000e0000 */
[----:B------:R-:W-:Y:S01]  /*18d50*/  R2UR UR18, R10 ;  /* 0x000000000a1272ca */ /* 0x000fe200000e0000 */
[C---:B------:R-:W-:Y:S01]  /*18d60*/  VIADD R10, R8.reuse, 0x402 ;  /* 0x00000402080a7836 */ /* 0x040fe20000000000 */
[----:B------:R-:W-:Y:S01]  /*18d70*/  R2UR UR19, R11 ;  /* 0x000000000b1372ca */ /* 0x000fe200000e0000 */
[----:B------:R-:W-:Y:S01]  /*18d80*/  VIADD R8, R8, 0x406 ;  /* 0x0000040608087836 */ /* 0x000fe20000000000 */
[----:B------:R-:W-:Y:S02]  /*18d90*/  R2UR UR22, R20 ;  /* 0x00000000141672ca */ /* 0x000fe400000e0000 */
[----:B0-----:R-:W-:-:S02]  /*18da0*/  SHF.R.U32.HI R7, RZ, 0x7, R7 ;  /* 0x00000007ff077819 */ /* 0x001fc40000011607 */
[----:B------:R-:W-:Y:S02]  /*18db0*/  R2UR UR23, R21 ;  /* 0x00000000151772ca */ /* 0x000fe400000e0000 */
[----:B------:R-:W-:Y:S01]  /*18dc0*/  R2UR UR26, R10 ;  /* 0x000000000a1a72ca */ /* 0x000fe200000e0000 */
[----:B------:R-:W-:Y:S01]  /*18dd0*/  VIADD R7, R7, 0x8 ;  /* 0x0000000807077836 */ /* 0x000fe20000000000 */
[----:B------:R-:W-:Y:S02]  /*18de0*/  R2UR UR27, R11 ;  /* 0x000000000b1b72ca */ /* 0x000fe400000e0000 */
[----:B------:R-:W-:Y:S02]  /*18df0*/  R2UR UR34, R8 ;  /* 0x00000000082272ca */ /* 0x000fe400000e0000 */
[----:B------:R0:W-:Y:S01]  /*18e00*/  BAR.SYNC.DEFER_BLOCKING R7, 0x100 ;  /* 0x000400070000751d */ /* 0x0001e20000010000 */
[----:B------:R-:W-:-:S05]  /*18e10*/  R2UR UR35, R9 ;  /* 0x00000000092372ca */ /* 0x000fca00000e0000 */
        /* <DEDUP_REMOVED lines=27> */
.L_x_1713:
[----:B------:R-:W-:Y:S01]  /*18fd0*/  SHF.L.U32 R6, R6, 0x1f, RZ ;  /* 0x0000001f06067819 */ /* 0x000fe200000006ff */
[----:B------:R-:W-:-:S04]  /*18fe0*/  IMAD R7, R14, 0x8, R2 ;  /* 0x000000080e077824 */ /* 0x000fc800078e0202 */
[----:B------:R0:W1:Y:S01]  /*18ff0*/  SYNCS.PHASECHK.TRANS64.TRYWAIT P2, [R7+URZ+0x28850], R6 ;  /* 0x02885006070075a7 */ /* 0x000062000804017f */
[----:B------:R-:W-:Y:S05]  /*19000*/  @!P0 BRA `(.L_x_1714) ;  /* 0x0000000000048947 */ /* 0x000fea0003800000 */
[----:B------:R-:W-:Y:S01]  /*19010*/  BPT.TRAP 0x1 ;  /* 0x000000040000795c */ /* 0x000fe20000300000 */
.L_x_1714:
[----:B-1----:R-:W-:Y:S05]  /*19020*/  @P2 BRA `(.L_x_1712) ;  /* 0x0000000000082947 */ /* 0x002fea0003800000 */
[----:B------:R-:W1:Y:S02]  /*19030*/  SYNCS.PHASECHK.TRANS64.TRYWAIT P2, [R7+URZ+0x28850], R6 ;  /* 0x02885006070075a7 */ /* 0x000e64000804017f */
[----:B-1----:R-:W-:Y:S05]  /*19040*/  @!P2 BRA `(.L_x_1715) ;  /* 0x0000010c00fca947 */ /* 0x002fea0003800000 */
.L_x_1712:
[----:B01----:R-:W-:Y:S01]  /*19050*/  VIADD R6, R2, 0x400 ;  /* 0x0000040002067836 */ /* 0x003fe20000000000 */
[----:B------:R-:W-:Y:S05]  /*19060*/  WARPSYNC.ALL ;  /* 0x0000000000007948 */ /* 0x000fea0003800000 */
[----:B------:R-:W-:Y:S01]  /*19070*/  SHF.R.U32.HI R6, RZ, 0x4, R6 ;  /* 0x00000004ff067819 */ /* 0x000fe20000011606 */
[----:B------:R-:W-:Y:S01]  /*19080*/  IMAD.MOV.U32 R7, RZ, RZ, 0x40000040 ;  /* 0x40000040ff077424 */ /* 0x000fe200078e00ff */
[----:B------:R-:W-:Y:S01]  /*19090*/  WARPGROUP.ARRIVE ;  /* 0x00000000000079c5 */ /* 0x000fe20000000000 */
[----:B------:R-:W-:Y:S01]  /*190a0*/  IMAD.MOV.U32 R9, RZ, RZ, 0x40000040 ;  /* 0x40000040ff097424 */ /* 0x000fe200078e00ff */
[----:B------:R-:W-:Y:S01]  /*190b0*/  LOP3.LUT R6, R6, 0x3fff, RZ, 0xc0, !PT ;  /* 0x00003fff06067812 */ /* 0x000fe200078ec0ff */
[----:B------:R-:W-:Y:S01]  /*190c0*/  FMUL.FTZ R11, R26, UR46 ;  /* 0x0000002e1a0b7c20 */ /* 0x000fe20008410000 */
[----:B------:R-:W-:Y:S01]  /*190d0*/  R2UR UR7, R7 ;  /* 0x00000000070772ca */ /* 0x000fe200000e0000 */
[----:B------:R-:W-:Y:S01]  /*190e0*/  IMAD.MOV.U32 R7, RZ, RZ, 0x40000040 ;  /* 0x40000040ff077424 */ /* 0x000fe200078e00ff */
[----:B------:R-:W-:Y:S01]  /*190f0*/  LOP3.LUT R6, R6, 0x4000000, RZ, 0xfc, !PT ;  /* 0x0400000006067812 */ /* 0x000fe200078efcff */
[----:B------:R-:W-:Y:S01]  /*19100*/  FMUL.FTZ R26, R31, UR46 ;  /* 0x0000002e1f1a7c20 */ /* 0x000fe20008410000 */
[----:B------:R-:W-:Y:S01]  /*19110*/  FMUL.FTZ R31, R38, UR46 ;  /* 0x0000002e261f7c20 */ /* 0x000fe20008410000 */
[----:B------:R-:W-:Y:S01]  /*19120*/  FMUL.FTZ R38, R41, UR46 ;  /* 0x0000002e29267c20 */ /* 0x000fe20008410000 */
[----:B------:R-:W-:Y:S01]  /*19130*/  FMUL.FTZ R41, R44, UR46 ;  /* 0x0000002e2c297c20 */ /* 0x000fe20008410000 */
[----:B------:R-:W-:-:S02]  /*19140*/  IMAD R6, R14, 0x800, R6 ;  /* 0x000008000e067824 */ /* 0x000fc400078e0206 */
[----:B------:R-:W-:Y:S01]  /*19150*/  FMUL.FTZ R44, R51, UR46 ;  /* 0x0000002e332c7c20 */ /* 0x000fe20008410000 */
[----:B------:R-:W-:Y:S01]  /*19160*/  FMUL.FTZ R51, R58, UR46 ;  /* 0x0000002e3a337c20 */ /* 0x000fe20008410000 */
[----:B------:R-:W-:Y:S01]  /*19170*/  FMUL.FTZ R58, R67, UR46 ;  /* 0x0000002e433a7c20 */ /* 0x000fe20008410000 */
[C---:B------:R-:W-:Y:S01]  /*19180*/  VIADD R8, R6.reuse, 0x80 ;  /* 0x0000008006087836 */ /* 0x040fe20000000000 */
[----:B------:R-:W-:Y:S01]  /*19190*/  R2UR UR6, R6 ;  /* 0x00000000060672ca */ /* 0x000fe200000e0000 */
        /* <DEDUP_REMOVED lines=14> */
[----:B------:R-:W-:Y:S01]  /*19280*/  FMUL.FTZ R20, R27, UR46 ;  /* 0x0000002e1b147c20 */ /* 0x000fe20008410000 */
[----:B------:R-:W-:Y:S01]  /*19290*/  R2UR UR7, R9 ;  /* 0x00000000090772ca */ /* 0x000fe200000e0000 */
[----:B------:R-:W-:Y:S01]  /*192a0*/  IMAD.MOV.U32 R9, RZ, RZ, 0x40000040 ;  /* 0x40000040ff097424 */ /* 0x000fe200078e00ff */
[----:B------:R-:W-:Y:S01]  /*192b0*/  IADD3 R8, R6, 0x100, RZ ;  /* 0x0000010006087810 */ /* 0x000fe20007ffe0ff */
        /* <DEDUP_REMOVED lines=49> */
[----:B------:R-:W5:Y:S01]  /*195d0*/  S2R R183, SR_TID.X ;  /* 0x0000000000b77919 */ /* 0x000f620000002100 */
        /* <DEDUP_REMOVED lines=8> */
[----:B------:R-:W0:Y:S01]  /*19660*/  MUFU.TANH R37, R37 ;  /* 0x0000002500257308 */ /* 0x000e220000002400 */
[----:B-----5:R-:W-:-:S07]  /*19670*/  SHF.R.U32.HI R183, RZ, 0x7, R183 ;  /* 0x00000007ffb77819 */ /* 0x020fce00000116b7 */
        /* <DEDUP_REMOVED lines=51> */
[----:B------:R-:W-:-:S02]  /*199b0*/  WARPGROUP.DEPBAR.LE gsb0, 0x0 ;  /* 0x00008000000079c5 */ /* 0x000fc40000010000 */
[----:B------:R-:W-:-:S06]  /*199c0*/  WARPGROUP.ARRIVE ;  /* 0x00000000000079c5 */ /* 0x000fcc0000000000 */
[----:B------:R-:W-:Y:S01]  /*199d0*/  HGMMA.64x128x16.F32 R88, R164, gdesc[UR4].tnspB, R88, gsb0 ;  /* 0x41e00004a4587df0 */ /* 0x000fe20008000858 */
[----:B------:R-:W-:Y:S01]  /*199e0*/  R2UR UR6, R8 ;  /* 0x00000000080672ca */ /* 0x000fe200000e0000 */
[C---:B------:R-:W-:Y:S01]  /*199f0*/  VIADD R8, R6.reuse, 0x300 ;  /* 0x0000030006087836 */ /* 0x040fe20000000000 */
[----:B------:R-:W-:Y:S01]  /*19a00*/  R2UR UR7, R9 ;  /* 0x00000000090772ca */ /* 0x000fe200000e0000 */
[----:B------:R-:W-:Y:S01]  /*19a10*/  IMAD.MOV.U32 R9, RZ, RZ, 0x40000040 ;  /* 0x40000040ff097424 */ /* 0x000fe200078e00ff */
[----:B------:R-:W-:Y:S01]  /*19a20*/  IADD3 R6, R6, 0x380, RZ ;  /* 0x0000038006067810 */ /* 0x000fe20007ffe0ff */
[----:B------:R-:W-:Y:S02]  /*19a30*/  WARPGROUP.DEPBAR.LE gsb0, 0x0 ;  /* 0x00008000000079c5 */ /* 0x000fe40000010000 */
[----:B------:R-:W-:-:S08]  /*19a40*/  WARPGROUP.ARRIVE ;  /* 0x00000000000079c5 */ /* 0x000fd00000000000 */
        /* <DEDUP_REMOVED lines=12> */
[----:B------:R-:W-:Y:S01]  /*19b10*/  IMAD.SHL.U32 R79, R4, 0x80, RZ ;  /* 0x00000080044f7824 */ /* 0x000fe200078e00ff */
[----:B------:R-:W0:Y:S04]  /*19b20*/  MUFU.TANH R8, R8 ;  /* 0x0000000800087308 */ /* 0x000e280000002400 */
[----:B------:R-:W-:-:S04]  /*19b30*/  IADD3 R84, -R188, 0x1, -R79 ;  /* 0x00000001bc547810 */ /* 0x000fc80007ffe94f */
[----:B------:R-:W0:Y:S01]  /*19b40*/  MUFU.TANH R9, R9 ;  /* 0x0000000900097308 */ /* 0x000e220000002400 */
[----:B------:R-:W-:-:S05]  /*19b50*/  IADD3 R84, -R187, R84, R189 ;  /* 0x00000054bb547210 */ /* 0x000fca0007ffe1bd */
[----:B------:R-:W-:Y:S02]  /*19b60*/  VIADD R86, R84, UR50 ;  /* 0x0000003254567c36 */ /* 0x000fe40008000000 */
        /* <DEDUP_REMOVED lines=12> */
[----:B------:R-:W5:Y:S08]  /*19c30*/  @P4 LDC R6, c[0x0][0x450] ;  /* 0x00011400ff064b82 */ /* 0x000f700000000800 */
[----:B------:R-:W1:Y:S02]  /*19c40*/  @P4 LDC R7, c[0x0][0x44c] ;  /* 0x00011300ff074b82 */ /* 0x000e640000000800 */
[----:B-1----:R-:W-:-:S05]  /*19c50*/  @P4 IMAD.HI.U32 R7, R80, R7, RZ ;  /* 0x0000000750074227 */ /* 0x002fca00078e00ff */
[----:B-----5:R-:W-:Y:S01]  /*19c60*/  @P4 SHF.R.U32.HI R80, RZ, R6, R7 ;  /* 0x00000006ff504219 */ /* 0x020fe20000011607 */
[----:B------:R-:W-:-:S04]  /*19c70*/  @!P1 IMAD R7, R22, 0x8, R2 ;  /* 0x0000000816079824 */ /* 0x000fc800078e0202 */
[----:B------:R-:W-:Y:S01]  /*19c80*/  @!P1 VIADD R76, R7, 0x28840 ;  /* 0x00028840074c9836 */ /* 0x000fe20000000000 */
[----:B------:R-:W-:Y:S01]  /*19c90*/  IADD3 R7, -R183, 0xb, RZ ;  /* 0x0000000bb7077810 */ /* 0x000fe20007ffe1ff */
[----:B------:R-:W1:Y:S03]  /*19ca0*/  SHFL.IDX PT, R6, R80, RZ, 0x1c1f ;  /* 0x001c1fff50067589 */ /* 0x000e6600000e0000 */
[----:B------:R-:W-:Y:S01]  /*19cb0*/  @!P1 PRMT R76, RZ, 0x654, R76 ;  /* 0x00000654ff4c9816 */ /* 0x000fe2000000004c */
[----:B------:R-:W-:Y:S02]  /*19cc0*/  WARPGROUP.DEPBAR.LE gsb0, 0x0 ;  /* 0x00008000000079c5 */ /* 0x000fe40000010000 */
[----:B------:R-:W-:-:S06]  /*19cd0*/  WARPGROUP.ARRIVE ;  /* 0x00000000000079c5 */ /* 0x000fcc0000000000 */
[----:B------:R-:W-:Y:S03]  /*19ce0*/  HGMMA.64x128x16.F32 R88, R152, gdesc[UR4].tnspB, R88, gsb0 ;  /* 0x41e0000498587df0 */ /* 0x000fe60008000858 */
[----:B------:R-:W-:Y:S02]  /*19cf0*/  WARPGROUP.DEPBAR.LE gsb0, 0x0 ;  /* 0x00008000000079c5 */ /* 0x000fe40000010000 */
[----:B------:R0:W-:Y:S06]  /*19d00*/  BAR.ARV R7, 0x100 ;  /* 0x000400070000751d */ /* 0x0001ec0000002000 */
[----:B------:R5:W-:Y:S02]  /*19d10*/  @!P1 SYNCS.ARRIVE.TRANS64.RED.A1T0 RZ, [R76+URZ], RZ ;  /* 0x000000ff4cff99a7 */ /* 0x000be4000810043f */
[----:B-----5:R-:W-:Y:S01]  /*19d20*/  FMUL.FTZ R76, R87, UR46 ;  /* 0x0000002e574c7c20 */ /* 0x020fe20008410000 */
[----:B------:R-:W-:-:S02]  /*19d30*/  VIADD R87, R84, UR45 ;  /* 0x0000002d54577c36 */ /* 0x000fc40008000000 */
[--C-:B-1----:R-:W-:Y:S02]  /*19d40*/  IMAD.IADD R84, R86, 0x1, R6.reuse ;  /* 0x0000000156547824 */ /* 0x102fe400078e0206 */
[----:B------:R-:W-:Y:S01]  /*19d50*/  IMAD.IADD R85, R87, 0x1, R6 ;  /* 0x0000000157557824 */ /* 0x000fe200078e0206 */
[----:B------:R-:W1:Y:S01]  /*19d60*/  MUFU.TANH R76, R76 ;  /* 0x0000004c004c7308 */ /* 0x000e620000002400 */
[----:B0-234-:R-:W-:Y:S05]  /*19d70*/  @!P5 BRA `(.L_x_1716) ;  /* 0x000000000058d947 */ /* 0x01dfea0003800000 */
        /* <DEDUP_REMOVED lines=12> */
.L_x_1718:
[----:B------:R-:W-:-:S05]  /*19e40*/  IMAD.U32 R152, RZ, RZ, UR43 ;  /* 0x0000002bff987e24 */ /* 0x000fca000f8e00ff */
[----:B------:R-:W-:-:S13]  /*19e50*/  ISETP.NE.AND P2, PT, R152, 0x1, PT ;  /* 0x000000019800780c */ /* 0x000fda0003f45270 */
[----:B------:R-:W0:Y:S02]  /*19e60*/  @P2 LDC.64 R6, c[0x0][0x9e8] ;  /* 0x00027a00ff062b82 */ /* 0x000e240000000a00 */
[----:B0-----:R-:W-:-:S05]  /*19e70*/  @P2 IMAD.HI.U32 R6, R83, R6, RZ ;  /* 0x0000000653062227 */ /* 0x001fca00078e00ff */
[----:B------:R-:W-:-:S07]  /*19e80*/  @P2 SHF.R.U32.HI R83, RZ, R7, R6 ;  /* 0x00000007ff532219 */ /* 0x000fce0000011606 */
.L_x_1719:
[----:B------:R-:W-:Y:S05]  /*19e90*/  BSYNC B0 ;  /* 0x0000000000007941 */ /* 0x000fea0003800000 */
.L_x_1717:
[----:B------:R-:W-:-:S04]  /*19ea0*/  IMAD R83, R83, R152, -R79 ;  /* 0x0000009853537224 */ /* 0x000fc800078e0a4f */
[----:B------:R-:W-:-:S05]  /*19eb0*/  IMAD.IADD R83, R83, 0x1, -R188 ;  /* 0x0000000153537824 */ /* 0x000fca00078e0abc */
[----:B------:R-:W-:Y:S02]  /*19ec0*/  VIADDMNMX R85, R83, R152, R85, PT ;  /* 0x0000009853557246 */ /* 0x000fe40003800155 */
[----:B------:R-:W-:-:S07]  /*19ed0*/  VIMNMX R84, R84, R83, !PT ;  /* 0x0000005354547248 */ /* 0x000fce0007fe0100 */
.L_x_1716:
[----:B------:R-:W-:-:S04]  /*19ee0*/  ISETP.GT.AND P2, PT, R4, -0x1, PT ;  /* 0xffffffff0400780c */ /* 0x000fc80003f44270 */
[----:B------:R-:W-:-:S04]  /*19ef0*/  ISETP.GT.AND P3, PT, R84, RZ, P2 ;  /* 0x000000ff5400720c */ /* 0x000fc80001764270 */
[----:B------:R-:W-:-:S04]  /*19f00*/  ISETP.LT.OR P3, PT, R85, 0x1, P3 ;  /* 0x000000015500780c */ /* 0x000fc80001f61670 */
[----:B------:R-:W-:Y:S02]  /*19f10*/  FSEL R83, R10, -INF , !P3 ;  /* 0xff8000000a537808 */ /* 0x000fe40005800000 */
[----:B------:R-:W-:Y:S01]  /*19f20*/  ISETP.GT.AND P3, PT, R84, 0x1, P2 ;  /* 0x000000015400780c */ /* 0x000fe20001764270 */
[----:B------:R-:W0:Y:S03]  /*19f30*/  SHFL.IDX PT, R10, R80, 0x1, 0x1c1f ;  /* 0x003c1f00500a7f89 */ /* 0x000e2600000e0000 */
[----:B------:R-:W-:-:S04]  /*19f40*/  ISETP.LT.OR P3, PT, R85, 0x2, P3 ;  /* 0x000000025500780c */ /* 0x000fc80001f61670 */
[----:B------:R-:W-:Y:S02]  /*19f50*/  FSEL R15, R15, -INF , !P3 ;  /* 0xff8000000f0f7808 */ /* 0x000fe40005800000 */
[----:B------:R-:W-:-:S04]  /*19f60*/  ISETP.GT.AND P3, PT, R84, 0x8, P2 ;  /* 0x000000085400780c */ /* 0x000fc80001764270 */
[----:B------:R-:W-:-:S04]  /*19f70*/  ISETP.LT.OR P3, PT, R85, 0x9, P3 ;  /* 0x000000095500780c */ /* 0x000fc80001f61670 */
[----:B------:R-:W-:Y:S02]  /*19f80*/  FSEL R21, R21, -INF , !P3 ;  /* 0xff80000015157808 */ /* 0x000fe40005800000 */
[----:B------:R-:W-:-:S04]  /*19f90*/  ISETP.GT.AND P3, PT, R84, 0x9, P2 ;  /* 0x000000095400780c */ /* 0x000fc80001764270 */
[----:B------:R-:W-:Y:S01]  /*19fa0*/  ISETP.LT.OR P3, PT, R85, 0xa, P3 ;  /* 0x0000000a5500780c */ /* 0x000fe20001f61670 */
[--C-:B0-----:R-:W-:Y:S02]  /*19fb0*/  IMAD.IADD R87, R87, 0x1, R10.reuse ;  /* 0x0000000157577824 */ /* 0x101fe400078e020a */
[----:B------:R-:W-:Y:S01]  /*19fc0*/  IMAD.IADD R86, R86, 0x1, R10 ;  /* 0x0000000156567824 */ /* 0x000fe200078e020a */
        /* <DEDUP_REMOVED lines=98> */
.L_x_1722:
[----:B------:R-:W-:-:S05]  /*1a5f0*/  IMAD.U32 R80, RZ, RZ, UR43 ;  /* 0x0000002bff507e24 */ /* 0x000fca000f8e00ff */
[----:B------:R-:W-:-:S13]  /*1a600*/  ISETP.NE.AND P3, PT, R80, 0x1, PT ;  /* 0x000000015000780c */ /* 0x000fda0003f65270 */
[----:B------:R-:W0:Y:S02]  /*1a610*/  @P3 LDC.64 R6, c[0x0][0x9e8] ;  /* 0x00027a00ff063b82 */ /* 0x000e240000000a00 */
[----:B0-----:R-:W-:-:S05]  /*1a620*/  @P3 IMAD.HI.U32 R6, R10, R6, RZ ;  /* 0x000000060a063227 */ /* 0x001fca00078e00ff */
[----:B------:R-:W-:-:S07]  /*1a630*/  @P3 SHF.R.U32.HI R10, RZ, R7, R6 ;  /* 0x00000007ff0a3219 */ /* 0x000fce0000011606 */
.L_x_1723:
[----:B------:R-:W-:Y:S05]  /*1a640*/  BSYNC B0 ;  /* 0x0000000000007941 */ /* 0x000fea0003800000 */
.L_x_1721:
[----:B------:R-:W-:-:S04]  /*1a650*/  IMAD R79, R10, R80, -R79 ;  /* 0x000000500a4f7224 */ /* 0x000fc800078e0a4f */
[----:B------:R-:W-:-:S05]  /*1a660*/  IMAD.IADD R79, R79, 0x1, -R188 ;  /* 0x000000014f4f7824 */ /* 0x000fca00078e0abc */
[----:B------:R-:W-:Y:S02]  /*1a670*/  VIADDMNMX R87, R79, R80, R87, PT ;  /* 0x000000504f577246 */ /* 0x000fe40003800157 */
[----:B------:R-:W-:-:S07]  /*1a680*/  VIMNMX R86, R86, R79, !PT ;  /* 0x0000004f56567248 */ /* 0x000fce0007fe0100 */
.L_x_1720:
        /* <DEDUP_REMOVED lines=12> */
[C---:B------:R-:W-:Y:S02]  /*1a750*/  ISETP.LT.OR P3, PT, R87.reuse, 0xa, P3 ;  /* 0x0000000a5700780c */ /* 0x040fe40001f61670 */
        /* <DEDUP_REMOVED lines=68> */
[----:B------:R-:W0:Y:S03]  /*1aba0*/  SHFL.BFLY PT, R10, R7, 0x2, 0x1f ;  /* 0x0c401f00070a7f89 */ /* 0x000e2600000e0000 */
[----:B------:R-:W-:-:S04]  /*1abb0*/  ISETP.LT.OR P3, PT, R87, 0x42, P3 ;  /* 0x000000425700780c */ /* 0x000fc80001f61670 */
[----:B------:R-:W-:Y:S02]  /*1abc0*/  FSEL R6, R52, -INF , !P3 ;  /* 0xff80000034067808 */ /* 0x000fe40005800000 */
[----:B------:R-:W-:Y:S01]  /*1abd0*/  ISETP.GT.AND P3, PT, R86, 0x48, P2 ;  /* 0x000000485600780c */ /* 0x000fe20001764270 */
[----:B------:R-:W2:Y:S03]  /*1abe0*/  LDC R52, c[0x0][0x988] ;  /* 0x00026200ff347b82 */ /* 0x000ea60000000800 */
        /* <DEDUP_REMOVED lines=45> */
[----:B------:R-:W-:Y:S01]  /*1aec0*/  FSEL R7, R11, -INF , !P3 ;  /* 0xff8000000b077808 */ /* 0x000fe20005800000 */
[C---:B--2---:R-:W-:Y:S01]  /*1aed0*/  FMUL.FTZ R11, R10.reuse, R52 ;  /* 0x000000340a0b7220 */ /* 0x044fe20000410000 */
[----:B------:R-:W-:-:S02]  /*1aee0*/  FSETP.NEU.FTZ.AND P3, PT, R10, -INF , PT ;  /* 0xff8000000a00780b */ /* 0x000fc40003f7d000 */
[----:B-1----:R-:W-:Y:S02]  /*1aef0*/  FSEL R76, R76, -INF , !P2 ;  /* 0xff8000004c4c7808 */ /* 0x002fe40005000000 */
[----:B------:R-:W-:-:S05]  /*1af00*/  FSEL R11, R11, RZ, P3 ;  /* 0x000000ff0b0b7208 */ /* 0x000fca0001800000 */
[--C-:B------:R-:W-:Y:S01]  /*1af10*/  FFMA.FTZ R176, R29, R52, -R11.reuse ;  /* 0x000000341db07223 */ /* 0x100fe2000001080b */
        /* <DEDUP_REMOVED lines=36> */
[----:B------:R-:W-:Y:S03]  /*1b160*/  MUFU.EX2 R15, R15 ;  /* 0x0000000f000f7308 */ /* 0x000fe60000000800 */
[----:B------:R-:W-:-:S04]  /*1b170*/  FMNMX.FTZ R32, R40, R33, !PT ;  /* 0x0000002128207209 */ /* 0x000fc80007810000 */
[----:B------:R-:W-:Y:S01]  /*1b180*/  FMNMX.FTZ R33, R43, R32, !PT ;  /* 0x000000202b217209 */ /* 0x000fe20007810000 */
[----:B------:R0:W-:Y:S03]  /*1b190*/  MUFU.EX2 R30, R37 ;  /* 0x00000025001e7308 */ /* 0x0001e60000000800 */
[----:B------:R-:W-:-:S04]  /*1b1a0*/  FMNMX.FTZ R32, R44, R33, !PT ;  /* 0x000000212c207209 */ /* 0x000fc80007810000 */
[----:B------:R-:W-:Y:S01]  /*1b1b0*/  FMNMX.FTZ R33, R47, R32, !PT ;  /* 0x000000202f217209 */ /* 0x000fe20007810000 */
[----:B------:R-:W-:Y:S03]  /*1b1c0*/  MUFU.EX2 R182, R182 ;  /* 0x000000b600b67308 */ /* 0x000fe60000000800 */
[----:B------:R-:W-:-:S04]  /*1b1d0*/  FMNMX.FTZ R38, R48, R33, !PT ;  /* 0x0000002130267209 */ /* 0x000fc80007810000 */
[----:B------:R-:W-:Y:S01]  /*1b1e0*/  FMNMX.FTZ R33, R51, R38, !PT ;  /* 0x0000002633217209 */ /* 0x000fe20007810000 */
[----:B------:R-:W-:Y:S03]  /*1b1f0*/  MUFU.EX2 R32, R42 ;  /* 0x0000002a00207308 */ /* 0x000fe60000000800 */
[----:B------:R-:W-:Y:S01]  /*1b200*/  FMNMX.FTZ R38, R6, R33, !PT ;  /* 0x0000002106267209 */ /* 0x000fe20007810000 */
[-CC-:B------:R-:W-:Y:S01]  /*1b210*/  FFMA.FTZ R33, R46, R52.reuse, -R11.reuse ;  /* 0x000000342e217223 */ /* 0x180fe2000001080b */
[----:B------:R-:W-:Y:S02]  /*1b220*/  FFMA.FTZ R46, R78, R52, -R11 ;  /* 0x000000344e2e7223 */ /* 0x000fe4000001080b */
[----:B0-----:R-:W-:Y:S01]  /*1b230*/  FMNMX.FTZ R37, R53, R38, !PT ;  /* 0x0000002635257209 */ /* 0x001fe20007810000 */
[----:B------:R-:W-:Y:S03]  /*1b240*/  MUFU.EX2 R21, R21 ;  /* 0x0000001500157308 */ /* 0x000fe60000000800 */
[----:B------:R-:W-:-:S04]  /*1b250*/  FMNMX.FTZ R38, R54, R37, !PT ;  /* 0x0000002536267209 */ /* 0x000fc80007810000 */
[----:B------:R-:W-:Y:S01]  /*1b260*/  FMNMX.FTZ R37, R57, R38, !PT ;  /* 0x0000002639257209 */ /* 0x000fe20007810000 */
[----:B------:R-:W-:Y:S03]  /*1b270*/  MUFU.EX2 R176, R176 ;  /* 0x000000b000b07308 */ /* 0x000fe60000000800 */
[----:B------:R-:W-:Y:S01]  /*1b280*/  FMNMX.FTZ R38, R58, R37, !PT ;  /* 0x000000253a267209 */ /* 0x000fe20007810000 */
[----:B------:R-:W-:-:S03]  /*1b290*/  FFMA.FTZ R37, R50, R52, -R11 ;  /* 0x0000003432257223 */ /* 0x000fc6000001080b */
        /* <DEDUP_REMOVED lines=10> */
[----:B------:R0:W-:Y:S01]  /*1b340*/  MUFU.EX2 R8, R45 ;  /* 0x0000002d00087308 */ /* 0x0001e20000000800 */
[----:B------:R-:W-:Y:S02]  /*1b350*/  FFMA.FTZ R9, R56, R52, -R11 ;  /* 0x0000003438097223 */ /* 0x000fe4000001080b */
[----:B------:R-:W-:-:S04]  /*1b360*/  FMNMX.FTZ R38, R73, R38, !PT ;  /* 0x0000002649267209 */ /* 0x000fc80007810000 */
[----:B------:R-:W-:Y:S01]  /*1b370*/  FMNMX.FTZ R41, R77, R38, !PT ;  /* 0x000000264d297209 */ /* 0x000fe20007810000 */
[-CC-:B------:R-:W-:Y:S01]  /*1b380*/  FFMA.FTZ R38, R60, R52.reuse, -R11.reuse ;  /* 0x000000343c267223 */ /* 0x180fe2000001080b */
[-CC-:B0-----:R-:W-:Y:S01]  /*1b390*/  FFMA.FTZ R45, R72, R52.reuse, -R11.reuse ;  /* 0x00000034482d7223 */ /* 0x181fe2000001080b */
[----:B------:R-:W-:Y:S01]  /*1b3a0*/  MUFU.EX2 R172, R172 ;  /* 0x000000ac00ac7308 */ /* 0x000fe20000000800 */
[----:B------:R-:W-:Y:S01]  /*1b3b0*/  FMNMX.FTZ R42, R76, R41, !PT ;  /* 0x000000294c2a7209 */ /* 0x000fe20007810000 */
[----:B------:R-:W-:-:S04]  /*1b3c0*/  FFMA.FTZ R41, R64, R52, -R11 ;  /* 0x0000003440297223 */ /* 0x000fc8000001080b */
        /* <DEDUP_REMOVED lines=10> */
[----:B0-----:R-:W-:-:S02]  /*1b470*/  FMNMX.FTZ R11, R49, R50, !PT ;  /* 0x00000032310b7209 */ /* 0x001fc40007810000 */
[----:B------:R-:W-:Y:S02]  /*1b480*/  FSEL R50, R10, RZ, P3 ;  /* 0x000000ff0a327208 */ /* 0x000fe40001800000 */
[C---:B------:R-:W-:Y:S01]  /*1b490*/  FSETP.NEU.FTZ.AND P2, PT, R11.reuse, -INF , PT ;  /* 0xff8000000b00780b */ /* 0x040fe20003f5d000 */
[-C--:B------:R-:W-:Y:S02]  /*1b4a0*/  FMUL.FTZ R55, R11, R52.reuse ;  /* 0x000000340b377220 */ /* 0x080fe40000410000 */
[----:B------:R-:W-:Y:S01]  /*1b4b0*/  MUFU.EX2 R9, R9 ;  /* 0x0000000900097308 */ /* 0x000fe20000000800 */
[----:B------:R-:W-:Y:S02]  /*1b4c0*/  FADD.FTZ R13, -R50, R13 ;  /* 0x0000000d320d7221 */ /* 0x000fe40000010100 */
[----:B------:R-:W-:Y:S02]  /*1b4d0*/  FSEL R55, R55, RZ, P2 ;  /* 0x000000ff37377208 */ /* 0x000fe40001000000 */
[----:B------:R-:W-:-:S03]  /*1b4e0*/  FMUL.FTZ R13, R13, R52 ;  /* 0x000000340d0d7220 */ /* 0x000fc60000410000 */
        /* <DEDUP_REMOVED lines=9> */
[----:B------:R-:W-:Y:S02]  /*1b580*/  @!P1 IMAD R26, R14, 0x8, R2 ;  /* 0x000000080e1a9824 */ /* 0x000fe400078e0202 */
[-CC-:B------:R-:W-:Y:S01]  /*1b590*/  FFMA.FTZ R14, R34, R52.reuse, -R55.reuse ;  /* 0x00000034220e7223 */ /* 0x180fe20000010837 */
[-CC-:B------:R-:W-:Y:S01]  /*1b5a0*/  FFMA.FTZ R173, R35, R52.reuse, -R55.reuse ;  /* 0x0000003423ad7223 */ /* 0x180fe20000010837 */
[-CC-:B------:R-:W-:Y:S01]  /*1b5b0*/  FFMA.FTZ R36, R36, R52.reuse, -R55.reuse ;  /* 0x0000003424247223 */ /* 0x180fe20000010837 */
[-CC-:B------:R-:W-:Y:S01]  /*1b5c0*/  FFMA.FTZ R175, R39, R52.reuse, -R55.reuse ;  /* 0x0000003427af7223 */ /* 0x180fe20000010837 */
[----:B------:R-:W-:Y:S01]  /*1b5d0*/  @!P1 IADD3 R26, R26, 0x28860, RZ ;  /* 0x000288601a1a9810 */ /* 0x000fe20007ffe0ff */
[-CC-:B------:R-:W-:Y:S01]  /*1b5e0*/  FFMA.FTZ R169, R43, R52.reuse, -R55.reuse ;  /* 0x000000342ba97223 */ /* 0x180fe20000010837 */
[----:B------:R-:W-:Y:S01]  /*1b5f0*/  MUFU.EX2 R181, R181 ;  /* 0x000000b500b57308 */ /* 0x000fe20000000800 */
[-CC-:B------:R-:W-:Y:S01]  /*1b600*/  FFMA.FTZ R44, R44, R52.reuse, -R55.reuse ;  /* 0x000000342c2c7223 */ /* 0x180fe20000010837 */
[----:B------:R-:W-:Y:S01]  /*1b610*/  @!P1 PRMT R26, RZ, 0x654, R26 ;  /* 0x00000654ff1a9816 */ /* 0x000fe2000000001a */
[-CC-:B------:R-:W-:Y:S01]  /*1b620*/  FFMA.FTZ R171, R47, R52.reuse, -R55.reuse ;  /* 0x000000342fab7223 */ /* 0x180fe20000010837 */
[-CC-:B------:R-:W-:Y:S01]  /*1b630*/  FFMA.FTZ R48, R48, R52.reuse, -R55.reuse ;  /* 0x0000003430307223 */ /* 0x180fe20000010837 */
[-CC-:B------:R-:W-:Y:S01]  /*1b640*/  FFMA.FTZ R51, R51, R52.reuse, -R55.reuse ;  /* 0x0000003433337223 */ /* 0x180fe20000010837 */
[----:B------:R1:W-:Y:S01]  /*1b650*/  @!P1 SYNCS.ARRIVE.TRANS64.RED.A1T0 RZ, [R26+URZ], RZ ;  /* 0x000000ff1aff99a7 */ /* 0x0003e2000810043f */
[-CC-:B------:R-:W-:Y:S01]  /*1b660*/  FFMA.FTZ R53, R53, R52.reuse, -R55.reuse ;  /* 0x0000003435357223 */ /* 0x180fe20000010837 */
[----:B------:R-:W-:Y:S01]  /*1b670*/  MUFU.EX2 R7, R7 ;  /* 0x0000000700077308 */ /* 0x000fe20000000800 */
[----:B0-----:R-:W-:Y:S01]  /*1b680*/  FFMA.FTZ R27, R13, R3, R180 ;  /* 0x000000030d1b7223 */ /* 0x001fe200000100b4 */
[--C-:B------:R-:W-:Y:S01]  /*1b690*/  FFMA.FTZ R3, R6, R52, -R55.reuse ;  /* 0x0000003406037223 */ /* 0x100fe20000010837 */
[C---:B------:R-:W-:Y:S01]  /*1b6a0*/  F2FP.F16.F32.PACK_AB R180, R15.reuse, R180 ;  /* 0x000000b40fb4723e */ /* 0x040fe200000000ff */
[-C--:B------:R-:W-:Y:S01]  /*1b6b0*/  FFMA.FTZ R54, R54, R52.reuse, -R55 ;  /* 0x0000003436367223 */ /* 0x080fe20000010837 */
[----:B------:R-:W-:Y:S01]  /*1b6c0*/  FADD.FTZ R27, R15, R27 ;  /* 0x0000001b0f1b7221 */ /* 0x000fe20000010000 */
[-CC-:B-1----:R-:W-:Y:S01]  /*1b6d0*/  FFMA.FTZ R26, R40, R52.reuse, -R55.reuse ;  /* 0x00000034281a7223 */ /* 0x182fe20000010837 */
[----:B------:R-:W-:Y:S01]  /*1b6e0*/  FFMA.FTZ R57, R57, R52, -R55 ;  /* 0x0000003439397223 */ /* 0x000fe20000010837 */
[----:B------:R-:W-:Y:S01]  /*1b6f0*/  MUFU.EX2 R183, R183 ;  /* 0x000000b700b77308 */ /* 0x000fe20000000800 */
[----:B------:R-:W-:Y:S01]  /*1b700*/  FADD.FTZ R28, R182, R27 ;  /* 0x0000001bb61c7221 */ /* 0x000fe20000010000 */
[----:B------:R-:W-:Y:S01]  /*1b710*/  F2FP.F16.F32.PACK_AB R182, R21, R182 ;  /* 0x000000b615b6723e */ /* 0x000fe200000000ff */
[-CC-:B------:R-:W-:Y:S01]  /*1b720*/  FFMA.FTZ R58, R58, R52.reuse, -R55.reuse ;  /* 0x000000343a3a7223 */ /* 0x180fe20000010837 */
[-CC-:B------:R-:W-:Y:S01]  /*1b730*/  FFMA.FTZ R61, R61, R52.reuse, -R55.reuse ;  /* 0x000000343d3d7223 */ /* 0x180fe20000010837 */
[----:B------:R-:W-:Y:S01]  /*1b740*/  FADD.FTZ R27, R21, R28 ;  /* 0x0000001c151b7221 */ /* 0x000fe20000010000 */
[----:B------:R-:W-:Y:S01]  /*1b750*/  FSEL R21, R11, RZ, P2 ;  /* 0x000000ff0b157208 */ /* 0x000fe20001000000 */
[----:B------:R-:W-:Y:S01]  /*1b760*/  FFMA.FTZ R62, R62, R52, -R55 ;  /* 0x000000343e3e7223 */ /* 0x000fe20000010837 */
[----:B------:R-:W-:Y:S01]  /*1b770*/  MUFU.EX2 R38, R38 ;  /* 0x0000002600267308 */ /* 0x000fe20000000800 */
[----:B------:R-:W-:Y:S01]  /*1b780*/  FADD.FTZ R27, R176, R27 ;  /* 0x0000001bb01b7221 */ /* 0x000fe20000010000 */
[----:B------:R-:W-:Y:S01]  /*1b790*/  F2FP.F16.F32.PACK_AB R176, R24, R176 ;  /* 0x000000b018b0723e */ /* 0x000fe200000000ff */
[----:B------:R-:W-:Y:S01]  /*1b7a0*/  FADD.FTZ R21, -R21, R12 ;  /* 0x0000000c15157221 */ /* 0x000fe20000010100 */
[-C--:B------:R-:W-:Y:S01]  /*1b7b0*/  FFMA.FTZ R66, R66, R52.reuse, -R55 ;  /* 0x0000003442427223 */ /* 0x080fe20000010837 */
[----:B------:R-:W-:Y:S01]  /*1b7c0*/  FADD.FTZ R27, R24, R27 ;  /* 0x0000001b181b7221 */ /* 0x000fe20000010000 */
[-C--:B------:R-:W-:Y:S01]  /*1b7d0*/  FFMA.FTZ R67, R67, R52.reuse, -R55 ;  /* 0x0000003443437223 */ /* 0x080fe20000010837 */
[-C--:B------:R-:W-:Y:S01]  /*1b7e0*/  FMUL.FTZ R12, R21, R52.reuse ;  /* 0x00000034150c7220 */ /* 0x080fe20000410000 */
[----:B------:R-:W-:Y:S01]  /*1b7f0*/  MUFU.EX2 R20, R20 ;  /* 0x0000001400147308 */ /* 0x000fe20000000800 */
[----:B------:R-:W-:Y:S01]  /*1b800*/  FADD.FTZ R28, R178, R27 ;  /* 0x0000001bb21c7221 */ /* 0x000fe20000010000 */
[-CC-:B------:R-:W-:Y:S01]  /*1b810*/  FFMA.FTZ R69, R69, R52.reuse, -R55.reuse ;  /* 0x0000003445457223 */ /* 0x180fe20000010837 */
[-CC-:B------:R-:W-:Y:S01]  /*1b820*/  FFMA.FTZ R70, R70, R52.reuse, -R55.reuse ;  /* 0x0000003446467223 */ /* 0x180fe20000010837 */
[-CC-:B------:R-:W-:Y:S01]  /*1b830*/  FFMA.FTZ R74, R74, R52.reuse, -R55.reuse ;  /* 0x000000344a4a7223 */ /* 0x180fe20000010837 */
[----:B------:R-:W-:Y:S01]  /*1b840*/  FADD.FTZ R27, R29, R28 ;  /* 0x0000001c1d1b7221 */ /* 0x000fe20000010000 */
[-CC-:B------:R-:W-:Y:S01]  /*1b850*/  FFMA.FTZ R73, R73, R52.reuse, -R55.reuse ;  /* 0x0000003449497223 */ /* 0x180fe20000010837 */
[-C--:B------:R-:W-:Y:S01]  /*1b860*/  FFMA.FTZ R77, R77, R52.reuse, -R55 ;  /* 0x000000344d4d7223 */ /* 0x080fe20000010837 */
[----:B------:R-:W0:Y:S01]  /*1b870*/  MUFU.EX2 R12, R12 ;  /* 0x0000000c000c7308 */ /* 0x000e220000000800 */
[----:B------:R-:W-:Y:S01]  /*1b880*/  FADD.FTZ R27, R172, R27 ;  /* 0x0000001bac1b7221 */ /* 0x000fe20000010000 */
[----:B------:R-:W-:Y:S01]  /*1b890*/  FFMA.FTZ R55, R76, R52, -R55 ;  /* 0x000000344c377223 */ /* 0x000fe20000010837 */
[----:B------:R-:W-:Y:S01]  /*1b8a0*/  ISETP.GT.AND P2, PT, R4, R195, PT ;  /* 0x000000c30400720c */ /* 0x000fe20003f44270 */
        /* <DEDUP_REMOVED lines=15> */
[----:B------:R-:W-:Y:S01]  /*1b9a0*/  F2FP.F16.F32.PACK_AB R181, R7, R181 ;  /* 0x000000b507b5723e */ /* 0x000fe200000000ff */
[-C--:B------:R-:W-:Y:S01]  /*1b9b0*/  FMUL.FTZ R104, R104, R13.reuse ;  /* 0x0000000d68687220 */ /* 0x080fe20000410000 */
[----:B------:R-:W-:Y:S01]  /*1b9c0*/  FADD.FTZ R21, R33, R28 ;  /* 0x0000001c21157221 */ /* 0x000fe20000010000 */
[----:B------:R-:W-:Y:S01]  /*1b9d0*/  FADD.FTZ R0, R7, R0 ;  /* 0x0000000007007221 */ /* 0x000fe20000010000 */
[-C--:B------:R-:W-:Y:S01]  /*1b9e0*/  FMUL.FTZ R105, R105, R13.reuse ;  /* 0x0000000d69697220 */ /* 0x080fe20000410000 */
        /* <DEDUP_REMOVED lines=10> */
[----:B------:R-:W-:Y:S01]  /*1ba90*/  F2FP.F16.F32.PACK_AB R164, R8, R164 ;  /* 0x000000a408a4723e */ /* 0x000fe200000000ff */
[-C--:B------:R-:W-:Y:S01]  /*1baa0*/  FMUL.FTZ R117, R117, R13.reuse ;  /* 0x0000000d75757220 */ /* 0x080fe20000410000 */
[-C--:B------:R-:W-:Y:S01]  /*1bab0*/  FMUL.FTZ R120, R120, R13.reuse ;  /* 0x0000000d78787220 */ /* 0x080fe20000410000 */
[----:B------:R-:W-:Y:S01]  /*1bac0*/  FADD.FTZ R21, R8, R21 ;  /* 0x0000001508157221 */ /* 0x000fe20000010000 */
[-C--:B------:R-:W-:Y:S01]  /*1bad0*/  FMUL.FTZ R121, R121, R13.reuse ;  /* 0x0000000d79797220 */ /* 0x080fe20000410000 */
[-C--:B------:R-:W-:Y:S01]  /*1bae0*/  FMUL.FTZ R124, R124, R13.reuse ;  /* 0x0000000d7c7c7220 */ /* 0x080fe20000410000 */
[----:B------:R-:W3:Y:S01]  /*1baf0*/  MUFU.EX2 R156, R156 ;  /* 0x0000009c009c7308 */ /* 0x000ee20000000800 */
[----:B------:R-:W-:Y:S01]  /*1bb00*/  FADD.FTZ R24, R166, R21 ;  /* 0x00000015a6187221 */ /* 0x000fe20000010000 */
[----:B------:R-:W-:Y:S01]  /*1bb10*/  F2FP.F16.F32.PACK_AB R166, R9, R166 ;  /* 0x000000a609a6723e */ /* 0x000fe200000000ff */
[-C--:B------:R-:W-:Y:S01]  /*1bb20*/  FMUL.FTZ R125, R125, R13.reuse ;  /* 0x0000000d7d7d7220 */ /* 0x080fe20000410000 */
[-C--:B------:R-:W-:Y:S01]  /*1bb30*/  FMUL.FTZ R128, R128, R13.reuse ;  /* 0x0000000d80807220 */ /* 0x080fe20000410000 */
[----:B------:R-:W-:Y:S01]  /*1bb40*/  FADD.FTZ R21, R9, R24 ;  /* 0x0000001809157221 */ /* 0x000fe20000010000 */
[-C--:B------:R-:W-:Y:S01]  /*1bb50*/  FMUL.FTZ R129, R129, R13.reuse ;  /* 0x0000000d81817220 */ /* 0x080fe20000410000 */
        /* <DEDUP_REMOVED lines=10> */
[----:B-1----:R-:W-:Y:S01]  /*1bc00*/  FADD.FTZ R24, R162, R27 ;  /* 0x0000001ba2187221 */ /* 0x002fe20000010000 */
[----:B--2---:R-:W-:Y:S01]  /*1bc10*/  FADD.FTZ R0, R177, R0 ;  /* 0x00000000b1007221 */ /* 0x004fe20000010000 */
[-C--:B------:R-:W-:Y:S01]  /*1bc20*/  FMUL.FTZ R140, R140, R13.reuse ;  /* 0x0000000d8c8c7220 */ /* 0x080fe20000410000 */
[-C--:B------:R-:W-:Y:S01]  /*1bc30*/  FMUL.FTZ R141, R141, R13.reuse ;  /* 0x0000000d8d8d7220 */ /* 0x080fe20000410000 */
[-C--:B------:R-:W-:Y:S01]  /*1bc40*/  FMUL.FTZ R144, R144, R13.reuse ;  /* 0x0000000d90907220 */ /* 0x080fe20000410000 */
[----:B0-----:R-:W-:Y:S01]  /*1bc50*/  FADD.FTZ R0, R25, R0 ;  /* 0x0000000019007221 */ /* 0x001fe20000010000 */
[-C--:B------:R-:W-:Y:S01]  /*1bc60*/  FMUL.FTZ R145, R145, R13.reuse ;  /* 0x0000000d91917220 */ /* 0x080fe20000410000 */
[----:B------:R-:W0:Y:S01]  /*1bc70*/  MUFU.EX2 R173, R173 ;  /* 0x000000ad00ad7308 */ /* 0x000e220000000800 */
[-C--:B------:R-:W-:Y:S01]  /*1bc80*/  FMUL.FTZ R148, R148, R13.reuse ;  /* 0x0000000d94947220 */ /* 0x080fe20000410000 */
[----:B------:R-:W-:Y:S01]  /*1bc90*/  FMUL.FTZ R149, R149, R13 ;  /* 0x0000000d95957220 */ /* 0x000fe20000410000 */
[-C--:B------:R-:W-:Y:S01]  /*1bca0*/  FMUL.FTZ R90, R90, R12.reuse ;  /* 0x0000000c5a5a7220 */ /* 0x080fe20000410000 */
[-C--:B------:R-:W-:Y:S01]  /*1bcb0*/  FMUL.FTZ R91, R91, R12.reuse ;  /* 0x0000000c5b5b7220 */ /* 0x080fe20000410000 */
[-C--:B------:R-:W-:Y:S01]  /*1bcc0*/  FMUL.FTZ R94, R94, R12.reuse ;  /* 0x0000000c5e5e7220 */ /* 0x080fe20000410000 */
[-C--:B------:R-:W-:Y:S01]  /*1bcd0*/  FMUL.FTZ R95, R95, R12.reuse ;  /* 0x0000000c5f5f7220 */ /* 0x080fe20000410000 */
[-C--:B------:R-:W-:Y:S01]  /*1bce0*/  FMUL.FTZ R98, R98, R12.reuse ;  /* 0x0000000c62627220 */ /* 0x080fe20000410000 */
[----:B------:R1:W-:Y:S01]  /*1bcf0*/  MUFU.EX2 R165, R3 ;  /* 0x0000000300a57308 */ /* 0x0003e20000000800 */
[-C--:B------:R-:W-:Y:S01]  /*1bd00*/  FMUL.FTZ R99, R99, R12.reuse ;  /* 0x0000000c63637220 */ /* 0x080fe20000410000 */
        /* <DEDUP_REMOVED lines=11> */
[----:B---3--:R-:W-:Y:S01]  /*1bdc0*/  FADD.FTZ R21, R156, R3 ;  /* 0x000000039c157221 */ /* 0x008fe20000010000 */
[----:B----4-:R-:W-:Y:S01]  /*1bdd0*/  FADD.FTZ R3, R179, R0 ;  /* 0x00000000b3037221 */ /* 0x010fe20000010000 */
[C---:B-----5:R-:W-:Y:S01]  /*1bde0*/  F2FP.F16.F32.PACK_AB R179, R14.reuse, R179 ;  /* 0x000000b30eb3723e */ /* 0x060fe200000000ff */
[----:B------:R-:W1:Y:S01]  /*1bdf0*/  MUFU.EX2 R175, R175 ;  /* 0x000000af00af7308 */ /* 0x000e620000000800 */
[-C--:B------:R-:W-:Y:S01]  /*1be00*/  FMUL.FTZ R119, R119, R12.reuse ;  /* 0x0000000c77777220 */ /* 0x080fe20000410000 */
[----:B------:R-:W-:Y:S01]  /*1be10*/  FADD.FTZ R0, R14, R3 ;  /* 0x000000030e007221 */ /* 0x000fe20000010000 */
[-C--:B------:R-:W-:Y:S01]  /*1be20*/  FMUL.FTZ R122, R122, R12.reuse ;  /* 0x0000000c7a7a7220 */ /* 0x080fe20000410000 */
[-C--:B------:R-:W-:Y:S01]  /*1be30*/  FMUL.FTZ R123, R123, R12.reuse ;  /* 0x0000000c7b7b7220 */ /* 0x080fe20000410000 */
[-C--:B------:R-:W-:Y:S01]  /*1be40*/  FMUL.FTZ R126, R126, R12.reuse ;  /* 0x0000000c7e7e7220 */ /* 0x080fe20000410000 */
[----:B0-----:R-:W-:Y:S01]  /*1be50*/  FADD.FTZ R3, R173, R0 ;  /* 0x00000000ad037221 */ /* 0x001fe20000010000 */
[-C--:B------:R-:W-:Y:S01]  /*1be60*/  FMUL.FTZ R127, R127, R12.reuse ;  /* 0x0000000c7f7f7220 */ /* 0x080fe20000410000 */
[----:B------:R-:W0:Y:S01]  /*1be70*/  MUFU.EX2 R26, R26 ;  /* 0x0000001a001a7308 */ /* 0x000e220000000800 */
[C---:B--2---:R-:W-:Y:S01]  /*1be80*/  F2FP.F16.F32.PACK_AB R173, R6.reuse, R173 ;  /* 0x000000ad06ad723e */ /* 0x044fe200000000ff */
[----:B------:R-:W-:Y:S01]  /*1be90*/  FADD.FTZ R0, R6, R3 ;  /* 0x0000000306007221 */ /* 0x000fe20000010000 */
        /* <DEDUP_REMOVED lines=15> */
[----:B------:R-:W-:Y:S01]  /*1bf90*/  FMUL.FTZ R151, R151, R12 ;  /* 0x0000000c97977220 */ /* 0x000fe20000410000 */
[----:B------:R-:W-:Y:S01]  /*1bfa0*/  F2FP.F16.F32.PACK_AB R178, R29, R178 ;  /* 0x000000b21db2723e */ /* 0x000fe200000000ff */
[----:B------:R-:W-:Y:S01]  /*1bfb0*/  VIADD R4, R4, 0xffffffff ;  /* 0xffffffff04047836 */ /* 0x000fe20000000000 */
[----:B------:R-:W-:Y:S01]  /*1bfc0*/  F2FP.F16.F32.PACK_AB R172, R30, R172 ;  /* 0x000000ac1eac723e */ /* 0x000fe200000000ff */
[----:B------:R-:W-:Y:S01]  /*1bfd0*/  IMAD.MOV.U32 R6, RZ, RZ, R186 ;  /* 0x000000ffff067224 */ /* 0x000fe200078e00ba */
[----:B------:R-:W-:Y:S01]  /*1bfe0*/  F2FP.F16.F32.PACK_AB R174, R32, R174 ;  /* 0x000000ae20ae723e */ /* 0x000fe200000000ff */
[----:B------:R-:W0:Y:S01]  /*1bff0*/  MUFU.EX2 R171, R171 ;  /* 0x000000ab00ab7308 */ /* 0x000e220000000800 */
[----:B--2---:R-:W-:Y:S01]  /*1c000*/  FADD.FTZ R0, R169, R0 ;  /* 0x00000000a9007221 */ /* 0x004fe20000010000 */
[----:B------:R-:W-:Y:S01]  /*1c010*/  F2FP.F16.F32.PACK_AB R168, R33, R168 ;  /* 0x000000a821a8723e */ /* 0x000fe200000000ff */
[----:B------:R-:W-:Y:S01]  /*1c020*/  IMAD.MOV.U32 R14, RZ, RZ, R22 ;  /* 0x000000ffff0e7224 */ /* 0x000fe200078e0016 */
[----:B------:R-:W-:Y:S01]  /*1c030*/  F2FP.F16.F32.PACK_AB R170, R37, R170 ;  /* 0x000000aa25aa723e */ /* 0x000fe200000000ff */
[----:B------:R-:W-:Y:S01]  /*1c040*/  IMAD.MOV.U32 R13, RZ, RZ, R10 ;  /* 0x000000ffff0d7224 */ /* 0x000fe200078e000a */
[----:B------:R-:W-:Y:S01]  /*1c050*/  F2FP.F16.F32.PACK_AB R160, R38, R160 ;  /* 0x000000a026a0723e */ /* 0x000fe200000000ff */
[----:B------:R-:W-:Y:S01]  /*1c060*/  IMAD.MOV.U32 R12, RZ, RZ, R11 ;  /* 0x000000ffff0c7224 */ /* 0x000fe200078e000b */
[----:B------:R-:W2:Y:S01]  /*1c070*/  MUFU.EX2 R48, R48 ;  /* 0x0000003000307308 */ /* 0x000ea20000000800 */
[----:B-1----:R-:W-:Y:S01]  /*1c080*/  FADD.FTZ R0, R15, R0 ;  /* 0x000000000f007221 */ /* 0x002fe20000010000 */
[----:B------:R-:W-:-:S02]  /*1c090*/  F2FP.F16.F32.PACK_AB R162, R41, R162 ;  /* 0x000000a229a2723e */ /* 0x000fc400000000ff */
[----:B------:R-:W-:Y:S02]  /*1c0a0*/  F2FP.F16.F32.PACK_AB R183, R20, R183 ;  /* 0x000000b714b7723e */ /* 0x000fe400000000ff */
[----:B------:R-:W-:Y:S02]  /*1c0b0*/  F2FP.F16.F32.PACK_AB R177, R25, R177 ;  /* 0x000000b119b1723e */ /* 0x000fe400000000ff */
[----:B------:R-:W1:Y:S01]  /*1c0c0*/  MUFU.EX2 R51, R51 ;  /* 0x0000003300337308 */ /* 0x000e620000000800 */
[----:B0-----:R-:W-:Y:S01]  /*1c0d0*/  FADD.FTZ R9, R171, R0 ;  /* 0x00000000ab097221 */ /* 0x001fe20000010000 */
[----:B------:R-:W-:Y:S02]  /*1c0e0*/  F2FP.F16.F32.PACK_AB R175, R26, R175 ;  /* 0x000000af1aaf723e */ /* 0x000fe400000000ff */
[----:B------:R-:W-:-:S04]  /*1c0f0*/  F2FP.F16.F32.PACK_AB R169, R15, R169 ;  /* 0x000000a90fa9723e */ /* 0x000fc800000000ff */
[----:B------:R-:W0:Y:S01]  /*1c100*/  MUFU.EX2 R53, R53 ;  /* 0x0000003500357308 */ /* 0x000e220000000800 */
[C---:B--2---:R-:W-:Y:S01]  /*1c110*/  FADD.FTZ R0, R48.reuse, R9 ;  /* 0x0000000930007221 */ /* 0x044fe20000010000 */
[----:B------:R-:W-:-:S06]  /*1c120*/  F2FP.F16.F32.PACK_AB R171, R48, R171 ;  /* 0x000000ab30ab723e */ /* 0x000fcc00000000ff */
[----:B------:R-:W2:Y:S01]  /*1c130*/  MUFU.EX2 R54, R54 ;  /* 0x0000003600367308 */ /* 0x000ea20000000800 */
[----:B-1----:R-:W-:-:S04]  /*1c140*/  FADD.FTZ R0, R51, R0 ;  /* 0x0000000033007221 */ /* 0x002fc80000010000 */
[C---:B------:R-:W-:Y:S01]  /*1c150*/  FADD.FTZ R0, R165.reuse, R0 ;  /* 0x00000000a5007221 */ /* 0x040fe20000010000 */
[----:B------:R-:W-:Y:S02]  /*1c160*/  F2FP.F16.F32.PACK_AB R165, R165, R51 ;  /* 0x00000033a5a5723e */ /* 0x000fe400000000ff */
        /* <DEDUP_REMOVED lines=47> */
[----:B------:R-:W-:-:S03]  /*1c460*/  F2FP.F16.F32.PACK_AB R153, R73, R74 ;  /* 0x0000004a4999723e */ /* 0x000fc600000000ff */
[----:B--2---:R-:W-:-:S04]  /*1c470*/  FADD.FTZ R7, R8, R7 ;  /* 0x0000000708077221 */ /* 0x004fc80000010000 */
[C---:B-1----:R-:W-:Y:S01]  /*1c480*/  FADD.FTZ R0, R55.reuse, R7 ;  /* 0x0000000737007221 */ /* 0x042fe20000010000 */
[----:B------:R-:W-:Y:S01]  /*1c490*/  F2FP.F16.F32.PACK_AB R155, R55, R8 ;  /* 0x00000008379b723e */ /* 0x000fe200000000ff */
[----:B------:R-:W-:Y:S06]  /*1c4a0*/  @P2 BRA `(.L_x_1724) ;  /* 0xffffffc400882947 */ /* 0x000fec000383ffff */
.L_x_1706:
[----:B------:R-:W-:Y:S05]  /*1c4b0*/  WARPSYNC.ALL ;  /* 0x0000000000007948 */ /* 0x000fea0003800000 */
[----:B------:R-:W-:Y:S06]  /*1c4c0*/  BAR.ARV 0x8, 0x180 ;  /* 0x0206000000007b1d */ /* 0x000fec0000002000 */
[----:B------:R-:W-:Y:S05]  /*1c4d0*/  @!P0 BRA `(.L_x_1725) ;  /* 0x0000000000048947 */ /* 0x000fea0003800000 */
[----:B------:R-:W-:Y:S01]  /*1c4e0*/  BPT.TRAP 0x1 ;  /* 0x000000040000795c */ /* 0x000fe20000300000 */
.L_x_1725:
[----:B------:R-:W-:Y:S01]  /*1c4f0*/  IMAD R9, R22, 0x8, R2 ;  /* 0x0000000816097824 */ /* 0x000fe200078e0202 */
[----:B------:R-:W-:-:S04]  /*1c500*/  SHF.L.U32 R4, R186, 0x1f, RZ ;  /* 0x0000001fba047819 */ /* 0x000fc800000006ff */
[----:B------:R0:W1:Y:S01]  /*1c510*/  SYNCS.PHASECHK.TRANS64.TRYWAIT P2, [R9+URZ+0x28850], R4 ;  /* 0x02885004090075a7 */ /* 0x000062000804017f */
[----:B------:R-:W-:Y:S05]  /*1c520*/  @!P0 BRA `(.L_x_1726) ;  /* 0x0000000000048947 */ /* 0x000fea0003800000 */
[----:B------:R-:W-:Y:S01]  /*1c530*/  BPT.TRAP 0x1 ;  /* 0x000000040000795c */ /* 0x000fe20000300000 */
.L_x_1726:
[----:B------:R-:W-:-:S05]  /*1c540*/  VIADD R2, R2, 0x400 ;  /* 0x0000040002027836 */ /* 0x000fca0000000000 */
[----:B------:R-:W-:-:S04]  /*1c550*/  SHF.R.U32.HI R2, RZ, 0x4, R2 ;  /* 0x00000004ff027819 */ /* 0x000fc80000011602 */
[----:B------:R-:W-:-:S04]  /*1c560*/  LOP3.LUT R2, R2, 0x3fff, RZ, 0xc0, !PT ;  /* 0x00003fff02027812 */ /* 0x000fc800078ec0ff */
[----:B------:R-:W-:Y:S01]  /*1c570*/  LOP3.LUT R5, R2, 0x4000000, RZ, 0xfc, !PT ;  /* 0x0400000002057812 */ /* 0x000fe200078efcff */
[----:B-1----:R-:W-:Y:S06]  /*1c580*/  @P2 BRA `(.L_x_1727) ;  /* 0x0000000000082947 */ /* 0x002fec0003800000 */
[----:B------:R-:W1:Y:S02]  /*1c590*/  SYNCS.PHASECHK.TRANS64.TRYWAIT P0, [R9+URZ+0x28850], R4 ;  /* 0x02885004090075a7 */ /* 0x000e64000800017f */
[----:B-1----:R-:W-:Y:S05]  /*1c5a0*/  @!P0 BRA `(.L_x_1728) ;  /* 0x000000d800b88947 */ /* 0x002fea0003800000 */
.L_x_1727:
[----:B01----:R-:W-:Y:S01]  /*1c5b0*/  IMAD R4, R22, 0x800, R5 ;  /* 0x0000080016047824 */ /* 0x003fe200078e0205 */
[----:B------:R-:W-:Y:S01]  /*1c5c0*/  MOV R5, 0x40000040 ;  /* 0x4000004000057802 */ /* 0x000fe20000000f00 */
[----:B------:R-:W-:Y:S05]  /*1c5d0*/  WARPSYNC.ALL ;  /* 0x0000000000007948 */ /* 0x000fea0003800000 */
[C---:B------:R-:W-:Y:S01]  /*1c5e0*/  R2UR UR6, R4.reuse ;  /* 0x00000000040672ca */ /* 0x040fe200000e0000 */
[----:B------:R-:W-:Y:S01]  /*1c5f0*/  WARPGROUP.ARRIVE ;  /* 0x00000000000079c5 */ /* 0x000fe20000000000 */
[----:B------:R-:W-:Y:S01]  /*1c600*/  R2UR UR7, R5 ;  /* 0x00000000050772ca */ /* 0x000fe200000e0000 */
[----:B------:R-:W-:Y:S01]  /*1c610*/  VIADD R6, R4, 0x80 ;  /* 0x0000008004067836 */ /* 0x000fe20000000000 */
[----:B------:R-:W0:Y:S01]  /*1c620*/  SHFL.BFLY PT, R2, R3, 0x2, 0x1f ;  /* 0x0c401f0003027f89 */ /* 0x000e2200000e0000 */
[----:B------:R-:W-:-:S02]  /*1c630*/  IMAD.MOV.U32 R7, RZ, RZ, 0x40000040 ;  /* 0x40000040ff077424 */ /* 0x000fc400078e00ff */
[----:B------:R-:W-:Y:S02]  /*1c640*/  IMAD.MOV.U32 R5, RZ, RZ, 0x40000040 ;  /* 0x40000040ff057424 */ /* 0x000fe400078e00ff */
[----:B------:R-:W-:Y:S02]  /*1c650*/  VIADD R22, R22, 0x1 ;  /* 0x0000000116167836 */ /* 0x000fe40000000000 */
[----:B------:R-:W-:-:S03]  /*1c660*/  VIADD R214, R214, 0x1 ;  /* 0x00000001d6d67836 */ /* 0x000fc60000000000 */
[----:B------:R-:W-:Y:S01]  /*1c670*/  ISETP.NE.AND P2, PT, R22, 0x2, PT ;  /* 0x000000021600780c */ /* 0x000fe20003f45270 */
[----:B------:R-:W-:Y:S01]  /*1c680*/  HGMMA.64x128x16.F32 R88, R180, gdesc[UR4].tnspB, R88, gsb0 ;  /* 0x41e00004b4587df0 */ /* 0x000fe20008000858 */
[----:B------:R-:W-:Y:S01]  /*1c690*/  R2UR UR6, R6 ;  /* 0x00000000060672ca */ /* 0x000fe200000e0000 */
[----:B------:R-:W-:Y:S01]  /*1c6a0*/  VIADD R6, R4, 0x100 ;  /* 0x0000010004067836 */ /* 0x000fe20000000000 */
[----:B------:R-:W-:Y:S01]  /*1c6b0*/  R2UR UR7, R7 ;  /* 0x00000000070772ca */ /* 0x000fe200000e0000 */
[----:B------:R-:W-:Y:S01]  /*1c6c0*/  IMAD.MOV.U32 R7, RZ, RZ, 0x40000040 ;  /* 0x40000040ff077424 */ /* 0x000fe200078e00ff */
[----:B------:R-:W-:Y:S01]  /*1c6d0*/  SEL R22, R22, RZ, P2 ;  /* 0x000000ff16167207 */ /* 0x000fe20001000000 */
[----:B0-----:R-:W-:Y:S01]  /*1c6e0*/  FADD.FTZ R2, R2, R3 ;  /* 0x0000000302027221 */ /* 0x001fe20000010000 */
[----:B------:R-:W-:-:S04]  /*1c6f0*/  SEL R3, RZ, 0x1, P2 ;  /* 0x00000001ff037807 */ /* 0x000fc80001000000 */
[----:B------:R-:W-:Y:S02]  /*1c700*/  LOP3.LUT R186, R186, R3, RZ, 0x3c, !PT ;  /* 0x00000003baba7212 */ /* 0x000fe400078e3cff */
[----:B------:R-:W-:Y:S01]  /*1c710*/  MOV R3, 0xff800000 ;  /* 0xff80000000037802 */ /* 0x000fe20000000f00 */
        /* <DEDUP_REMOVED lines=38> */
[----:B------:R-:W-:Y:S02]  /*1c980*/  R2UR UR7, R5 ;  /* 0x00000000050772ca */ /* 0x000fe400000e0000 */
[----:B------:R-:W0:Y:S02]  /*1c990*/  SHFL.BFLY PT, R5, R0, 0x2, 0x1f ;  /* 0x0c401f0000057f89 */ /* 0x000e2400000e0000 */
[----:B0-----:R-:W-:Y:S01]  /*1c9a0*/  FADD.FTZ R4, R5, R0 ;  /* 0x0000000005047221 */ /* 0x001fe20000010000 */
[----:B------:R-:W-:Y:S01]  /*1c9b0*/  IMAD.MOV.U32 R0, RZ, RZ, -0x800000 ;  /* 0xff800000ff007424 */ /* 0x000fe200078e00ff */
[----:B------:R-:W0:Y:S04]  /*1c9c0*/  SHFL.BFLY PT, R5, R2, 0x1, 0x1f ;  /* 0x0c201f0002057f89 */ /* 0x000e2800000e0000 */
[----:B------:R-:W1:Y:S01]  /*1c9d0*/  SHFL.BFLY PT, R7, R4, 0x1, 0x1f ;  /* 0x0c201f0004077f89 */ /* 0x000e6200000e0000 */
[----:B0-----:R-:W-:Y:S01]  /*1c9e0*/  FADD.FTZ R12, R2, R5 ;  /* 0x00000005020c7221 */ /* 0x001fe20000010000 */
[----:B------:R-:W-:-:S02]  /*1c9f0*/  IMAD.MOV.U32 R5, RZ, RZ, RZ ;  /* 0x000000ffff057224 */ /* 0x000fc400078e00ff */
[----:B------:R-:W-:Y:S02]  /*1ca00*/  IMAD.MOV.U32 R2, RZ, RZ, RZ ;  /* 0x000000ffff027224 */ /* 0x000fe400078e00ff */
[----:B-1----:R-:W-:Y:S01]  /*1ca10*/  FADD.FTZ R13, R4, R7 ;  /* 0x00000007040d7221 */ /* 0x002fe20000010000 */
[----:B------:R-:W-:Y:S01]  /*1ca20*/  FSETP.NE.FTZ.AND P0, PT, R12, RZ, PT ;  /* 0x000000ff0c00720b */ /* 0x000fe20003f15000 */
[----:B------:R-:W-:-:S03]  /*1ca30*/  @!P1 VIADD R4, R9, 0x28860 ;  /* 0x0002886009049836 */ /* 0x000fc60000000000 */
[----:B------:R-:W-:Y:S02]  /*1ca40*/  FSETP.NE.FTZ.AND P3, PT, R13, RZ, PT ;  /* 0x000000ff0d00720b */ /* 0x000fe40003f75000 */
[----:B------:R-:W-:-:S07]  /*1ca50*/  @!P1 PRMT R4, RZ, 0x654, R4 ;  /* 0x00000654ff049816 */ /* 0x000fce0000000004 */
        /* <DEDUP_REMOVED lines=80> */
.L_x_1602:
[----:B------:R-:W-:Y:S05]  /*1cf60*/  WARPSYNC.ALL ;  /* 0x0000000000007948 */ /* 0x000fea0003800000 */
[----:B------:R-:W0:Y:S08]  /*1cf70*/  S2UR UR5, SR_CgaCtaId ;  /* 0x00000000000579c3 */ /* 0x000e300000008800 */
[----:B------:R-:W-:Y:S06]  /*1cf80*/  BAR.SYNC.DEFER_BLOCKING 0x5, 0x180 ;  /* 0x0146000000007b1d */ /* 0x000fec0000010000 */
[----:B------:R-:W-:Y:S01]  /*1cf90*/  UMOV UR4, 0x400 ;  /* 0x0000040000047882 */ /* 0x000fe20000000000 */
[----:B------:R-:W-:Y:S01]  /*1cfa0*/  BSSY B0, `(.L_x_1729) ;  /* 0x00002fa000007945 */ /* 0x000fe20003800000 */
[----:B0-----:R-:W-:-:S06]  /*1cfb0*/  ULEA UR4, UR5, UR4, 0x18 ;  /* 0x0000000405047291 */ /* 0x001fcc000f8ec03f */
[----:B------:R-:W-:-:S05]  /*1cfc0*/  IMAD.U32 R2, RZ, RZ, UR4 ;  /* 0x00000004ff027e24 */ /* 0x000fca000f8e00ff */
[----:B------:R0:W1:Y:S01]  /*1cfd0*/  LDS.128 R24, [R2+0x288d0] ;  /* 0x0288d00002187984 */ /* 0x0000620000000c00 */
[----:B------:R-:W-:Y:S06]  /*1cfe0*/  BAR.ARV 0x4, 0x180 ;  /* 0x0106000000007b1d */ /* 0x000fec0000002000 */
[----:B------:R-:W-:Y:S05]  /*1cff0*/  @P0 BRA `(.L_x_1730) ;  /* 0x0000002000cc0947 */ /* 0x000fea0003800000 */
[----:B------:R-:W2:Y:S01]  /*1d000*/  LDL R4, [R1+0x50] ;  /* 0x0000500001047983 */ /* 0x000ea20000100800 */
[----:B------:R-:W-:Y:S01]  /*1d010*/  ULDC UR4, c[0x0][0xad4] ;  /* 0x0002b50000047ab9 */ /* 0x000fe20000000800 */
[----:B------:R-:W-:Y:S01]  /*1d020*/  F2FP.F16.F32.PACK_AB R34, R133, R132 ;  /* 0x000000848522723e */ /* 0x000fe200000000ff */
[----:B------:R-:W3:Y:S01]  /*1d030*/  S2R R5, SR_SWINHI ;  /* 0x0000000000057919 */ /* 0x000ee20000002f00 */
[----:B------:R-:W-:Y:S02]  /*1d040*/  MOV R40, R2 ;  /* 0x0000000200287202 */ /* 0x000fe40000000f00 */
[----:B---3--:R-:W-:-:S03]  /*1d050*/  MOV R41, R5 ;  /* 0x0000000500297202 */ /* 0x008fc60000000f00 */
[----:B--2---:R-:W-:-:S03]  /*1d060*/  IMAD.WIDE R4, R4, 0x2, R40 ;  /* 0x0000000204047825 */ /* 0x004fc600078e0228 */
[C---:B------:R-:W-:Y:S02]  /*1d070*/  IADD3 R10, P0, R4.reuse, 0x40, RZ ;  /* 0x00000040040a7810 */ /* 0x040fe40007f1e0ff */
[C---:B------:R-:W-:Y:S02]  /*1d080*/  LOP3.LUT R7, R4.reuse, 0x380, RZ, 0xc0, !PT ;  /* 0x0000038004077812 */ /* 0x040fe400078ec0ff */
[----:B------:R-:W-:Y:S01]  /*1d090*/  IADD3 R35, P5, R4, 0x20, RZ ;  /* 0x0000002004237810 */ /* 0x000fe20007fbe0ff */
[--C-:B------:R-:W-:Y:S01]  /*1d0a0*/  IMAD.X R11, RZ, RZ, R5.reuse, P0 ;  /* 0x000000ffff0b7224 */ /* 0x100fe200000e0605 */
[----:B------:R-:W-:Y:S02]  /*1d0b0*/  ISETP.NE.AND P0, PT, R209, RZ, PT ;  /* 0x000000ffd100720c */ /* 0x000fe40003f05270 */
[----:B------:R-:W-:Y:S01]  /*1d0c0*/  SHF.R.U64 R7, R7, 0x3, RZ ;  /* 0x0000000307077819 */ /* 0x000fe200000012ff */
[----:B------:R-:W-:Y:S01]  /*1d0d0*/  IMAD.X R9, RZ, RZ, R5, P5 ;  /* 0x000000ffff097224 */ /* 0x000fe200028e0605 */
[----:B------:R-:W-:Y:S01]  /*1d0e0*/  SEL R209, R209, UR4, P0 ;  /* 0x00000004d1d17c07 */ /* 0x000fe20008000000 */
[----:B------:R-:W-:Y:S05]  /*1d0f0*/  WARPSYNC.ALL ;  /* 0x0000000000007948 */ /* 0x000fea0003800000 */
[----:B------:R-:W-:Y:S01]  /*1d100*/  LOP3.LUT R8, R10, 0x380, RZ, 0xc0, !PT ;  /* 0x000003800a087812 */ /* 0x000fe200078ec0ff */
[----:B------:R-:W-:Y:S01]  /*1d110*/  ULDC.64 UR4, c[0x0][0xc00] ;  /* 0x0003000000047ab9 */ /* 0x000fe20000000a00 */
[----:B------:R-:W-:Y:S01]  /*1d120*/  LOP3.LUT R6, R35, 0x380, RZ, 0xc0, !PT ;  /* 0x0000038023067812 */ /* 0x000fe200078ec0ff */
[----:B------:R-:W-:Y:S01]  /*1d130*/  ULDC.64 UR6, c[0x0][0xc08] ;  /* 0x0003020000067ab9 */ /* 0x000fe20000000a00 */
[----:B------:R-:W-:Y:S01]  /*1d140*/  BAR.SYNC.DEFER_BLOCKING 0x1, 0x100 ;  /* 0x0044000000007b1d */ /* 0x000fe20000010000 */
[----:B------:R-:W-:-:S02]  /*1d150*/  IADD3 R43, P1, R4, 0x60, RZ ;  /* 0x00000060042b7810 */ /* 0x000fc40007f3e0ff */
[C---:B------:R-:W-:Y:S02]  /*1d160*/  IADD3 R45, P2, R4.reuse, 0x4000, RZ ;  /* 0x00004000042d7810 */ /* 0x040fe40007f5e0ff */
[C---:B-1----:R-:W-:Y:S01]  /*1d170*/  IADD3 R24, P3, R4.reuse, 0x4020, RZ ;  /* 0x0000402004187810 */ /* 0x042fe20007f7e0ff */
[--C-:B------:R-:W-:Y:S01]  /*1d180*/  IMAD.X R13, RZ, RZ, R5.reuse, P1 ;  /* 0x000000ffff0d7224 */ /* 0x100fe200008e0605 */
[C---:B------:R-:W-:Y:S01]  /*1d190*/  IADD3 R47, P4, R4.reuse, 0x4040, RZ ;  /* 0x00004040042f7810 */ /* 0x040fe20007f9e0ff */
[--C-:B------:R-:W-:Y:S01]  /*1d1a0*/  IMAD.X R15, RZ, RZ, R5.reuse, P2 ;  /* 0x000000ffff0f7224 */ /* 0x100fe200010e0605 */
[----:B------:R-:W-:Y:S02]  /*1d1b0*/  IADD3 R49, P5, R4, 0x4060, RZ ;  /* 0x0000406004317810 */ /* 0x000fe40007fbe0ff */
[----:B------:R-:W-:Y:S01]  /*1d1c0*/  LOP3.LUT R4, R7, R4, RZ, 0x3c, !PT ;  /* 0x0000000407047212 */ /* 0x000fe200078e3cff */
[--C-:B------:R-:W-:Y:S01]  /*1d1d0*/  IMAD.X R31, RZ, RZ, R5.reuse, P4 ;  /* 0x000000ffff1f7224 */ /* 0x100fe200020e0605 */
[----:B------:R-:W-:Y:S01]  /*1d1e0*/  SHF.R.U64 R7, R8, 0x3, RZ ;  /* 0x0000000308077819 */ /* 0x000fe200000012ff */
[----:B------:R-:W-:Y:S01]  /*1d1f0*/  IMAD.X R33, RZ, RZ, R5, P5 ;  /* 0x000000ffff217224 */ /* 0x000fe200028e0605 */
[----:B------:R-:W-:-:S02]  /*1d200*/  SHF.R.U64 R6, R6, 0x3, RZ ;  /* 0x0000000306067819 */ /* 0x000fc400000012ff */
[----:B------:R-:W-:Y:S02]  /*1d210*/  LOP3.LUT R10, R7, R10, RZ, 0x3c, !PT ;  /* 0x0000000a070a7212 */ /* 0x000fe400078e3cff */
[----:B------:R-:W-:Y:S02]  /*1d220*/  LOP3.LUT R8, R6, R35, RZ, 0x3c, !PT ;  /* 0x0000002306087212 */ /* 0x000fe400078e3cff */
[----:B------:R-:W-:Y:S02]  /*1d230*/  LOP3.LUT R7, R24, 0x380, RZ, 0xc0, !PT ;  /* 0x0000038018077812 */ /* 0x000fe400078ec0ff */
[----:B------:R-:W-:Y:S02]  /*1d240*/  LOP3.LUT R6, R45, 0x380, RZ, 0xc0, !PT ;  /* 0x000003802d067812 */ /* 0x000fe400078ec0ff */
[----:B------:R-:W-:Y:S02]  /*1d250*/  SHF.R.U64 R7, R7, 0x3, RZ ;  /* 0x0000000307077819 */ /* 0x000fe400000012ff */
[----:B------:R-:W-:-:S02]  /*1d260*/  SHF.R.U64 R6, R6, 0x3, RZ ;  /* 0x0000000306067819 */ /* 0x000fc400000012ff */
[----:B------:R-:W-:Y:S02]  /*1d270*/  LOP3.LUT R12, R43, 0x380, RZ, 0xc0, !PT ;  /* 0x000003802b0c7812 */ /* 0x000fe400078ec0ff */
[----:B------:R-:W-:Y:S02]  /*1d280*/  LOP3.LUT R30, R47, 0x380, RZ, 0xc0, !PT ;  /* 0x000003802f1e7812 */ /* 0x000fe400078ec0ff */
[----:B------:R-:W-:Y:S02]  /*1d290*/  LOP3.LUT R32, R49, 0x380, RZ, 0xc0, !PT ;  /* 0x0000038031207812 */ /* 0x000fe400078ec0ff */
[----:B------:R-:W-:Y:S02]  /*1d2a0*/  LOP3.LUT R28, R7, R24, RZ, 0x3c, !PT ;  /* 0x00000018071c7212 */ /* 0x000fe400078e3cff */
[----:B------:R-:W-:Y:S02]  /*1d2b0*/  IADD3.X R29, RZ, R5, RZ, P3, !PT ;  /* 0x00000005ff1d7210 */ /* 0x000fe40001ffe4ff */
[----:B------:R-:W-:-:S02]  /*1d2c0*/  LOP3.LUT R14, R6, R45, RZ, 0x3c, !PT ;  /* 0x0000002d060e7212 */ /* 0x000fc400078e3cff */
[----:B------:R-:W-:Y:S02]  /*1d2d0*/  MOV R24, R4 ;  /* 0x0000000400187202 */ /* 0x000fe40000000f00 */
[----:B------:R-:W-:Y:S02]  /*1d2e0*/  SHF.R.U64 R12, R12, 0x3, RZ ;  /* 0x000000030c0c7819 */ /* 0x000fe400000012ff */
[----:B------:R-:W-:Y:S02]  /*1d2f0*/  F2FP.F16.F32.PACK_AB R4, R21, R20 ;  /* 0x000000141504723e */ /* 0x000fe400000000ff */
[----:B------:R-:W-:Y:S02]  /*1d300*/  F2FP.F16.F32.PACK_AB R5, R91, R90 ;  /* 0x0000005a5b05723e */ /* 0x000fe400000000ff */
[----:B------:R-:W-:Y:S02]  /*1d310*/  F2FP.F16.F32.PACK_AB R6, R93, R92 ;  /* 0x0000005c5d06723e */ /* 0x000fe400000000ff */
[----:B------:R-:W-:-:S02]  /*1d320*/  F2FP.F16.F32.PACK_AB R7, R95, R94 ;  /* 0x0000005e5f07723e */ /* 0x000fc400000000ff */
[----:B------:R-:W-:Y:S02]  /*1d330*/  SHF.R.U64 R30, R30, 0x3, RZ ;  /* 0x000000031e1e7819 */ /* 0x000fe400000012ff */
[----:B------:R-:W-:Y:S01]  /*1d340*/  SHF.R.U64 R32, R32, 0x3, RZ ;  /* 0x0000000320207819 */ /* 0x000fe200000012ff */
[----:B------:R1:W-:Y:S01]  /*1d350*/  STSM.16.M88.4 [R24], R4 ;  /* 0x0000000418007844 */ /* 0x0003e20000000200 */
[----:B------:R-:W-:Y:S02]  /*1d360*/  LOP3.LUT R12, R12, R43, RZ, 0x3c, !PT ;  /* 0x0000002b0c0c7212 */ /* 0x000fe400078e3cff */
[----:B------:R-:W-:Y:S01]  /*1d370*/  LOP3.LUT R30, R30, R47, RZ, 0x3c, !PT ;  /* 0x0000002f1e1e7212 */ /* 0x000fe200078e3cff */
[----:B------:R-:W2:Y:S01]  /*1d380*/  LDC.64 R42, c[0x0][0xc00] ;  /* 0x00030000ff2a7b82 */ /* 0x000ea20000000a00 */
[----:B------:R-:W-:Y:S02]  /*1d390*/  LOP3.LUT R32, R32, R49, RZ, 0x3c, !PT ;  /* 0x0000003120207212 */ /* 0x000fe400078e3cff */
[----:B------:R-:W-:-:S02]  /*1d3a0*/  MOV R49, R8 ;  /* 0x0000000800317202 */ /* 0x000fc40000000f00 */
[----:B------:R-:W-:Y:S02]  /*1d3b0*/  MOV R48, R10 ;  /* 0x0000000a00307202 */ /* 0x000fe40000000f00 */
[----:B------:R-:W-:Y:S02]  /*1d3c0*/  F2FP.F16.F32.PACK_AB R8, R105, R104 ;  /* 0x000000686908723e */ /* 0x000fe400000000ff */
[----:B------:R-:W-:Y:S02]  /*1d3d0*/  F2FP.F16.F32.PACK_AB R9, R107, R106 ;  /* 0x0000006a6b09723e */ /* 0x000fe400000000ff */
[----:B------:R-:W-:Y:S02]  /*1d3e0*/  F2FP.F16.F32.PACK_AB R10, R109, R108 ;  /* 0x0000006c6d0a723e */ /* 0x000fe400000000ff */
[----:B-1----:R-:W-:Y:S02]  /*1d3f0*/  F2FP.F16.F32.PACK_AB R4, R97, R96 ;  /* 0x000000606104723e */ /* 0x002fe400000000ff */
[----:B------:R-:W-:-:S02]  /*1d400*/  F2FP.F16.F32.PACK_AB R5, R99, R98 ;  /* 0x000000626305723e */ /* 0x000fc400000000ff */
[----:B------:R-:W-:Y:S02]  /*1d410*/  F2FP.F16.F32.PACK_AB R6, R101, R100 ;  /* 0x000000646506723e */ /* 0x000fe400000000ff */
[----:B------:R-:W-:Y:S02]  /*1d420*/  F2FP.F16.F32.PACK_AB R7, R103, R102 ;  /* 0x000000666707723e */ /* 0x000fe400000000ff */
[----:B------:R-:W-:Y:S02]  /*1d430*/  F2FP.F16.F32.PACK_AB R11, R111, R110 ;  /* 0x0000006e6f0b723e */ /* 0x000fe400000000ff */
[----:B------:R-:W-:Y:S01]  /*1d440*/  MOV R47, R12 ;  /* 0x0000000c002f7202 */ /* 0x000fe20000000f00 */
[----:B------:R1:W-:Y:S01]  /*1d450*/  STSM.16.M88.4 [R49], R4 ;  /* 0x0000000431007844 */ /* 0x0003e20000000200 */
[----:B------:R-:W-:Y:S02]  /*1d460*/  MOV R46, R14 ;  /* 0x0000000e002e7202 */ /* 0x000fe40000000f00 */
[----:B------:R-:W-:Y:S01]  /*1d470*/  MOV R45, R28 ;  /* 0x0000001c002d7202 */ /* 0x000fe20000000f00 */
[----:B------:R-:W-:Y:S01]  /*1d480*/  STSM.16.M88.4 [R48], R8 ;  /* 0x0000000830007844 */ /* 0x000fe20000000200 */
[----:B------:R-:W-:-:S02]  /*1d490*/  MOV R44, R30 ;  /* 0x0000001e002c7202 */ /* 0x000fc40000000f00 */
        /* <DEDUP_REMOVED lines=9> */
[----:B------:R-:W-:Y:S02]  /*1d530*/  MOV R24, R32 ;  /* 0x0000002000187202 */ /* 0x000fe40000000f00 */
[----:B------:R-:W-:Y:S01]  /*1d540*/  F2FP.F16.F32.PACK_AB R32, R129, R128 ;  /* 0x000000808120723e */ /* 0x000fe200000000ff */
[----:B------:R-:W-:Y:S01]  /*1d550*/  STSM.16.M88.4 [R46], R28 ;  /* 0x0000001c2e007844 */ /* 0x000fe20000000200 */
[----:B------:R-:W-:Y:S02]  /*1d560*/  F2FP.F16.F32.PACK_AB R33, R131, R130 ;  /* 0x000000828321723e */ /* 0x000fe400000000ff */
[----:B------:R-:W-:Y:S02]  /*1d570*/  F2FP.F16.F32.PACK_AB R35, R135, R134 ;  /* 0x000000868723723e */ /* 0x000fe400000000ff */
[----:B-1----:R-:W-:-:S02]  /*1d580*/  F2FP.F16.F32.PACK_AB R4, R137, R136 ;  /* 0x000000888904723e */ /* 0x002fc400000000ff */
[----:B------:R-:W-:Y:S01]  /*1d590*/  F2FP.F16.F32.PACK_AB R5, R139, R138 ;  /* 0x0000008a8b05723e */ /* 0x000fe200000000ff */
[----:B------:R-:W-:Y:S01]  /*1d5a0*/  STSM.16.M88.4 [R45], R32 ;  /* 0x000000202d007844 */ /* 0x000fe20000000200 */
[----:B------:R-:W-:Y:S01]  /*1d5b0*/  F2FP.F16.F32.PACK_AB R6, R141, R140 ;  /* 0x0000008c8d06723e */ /* 0x000fe200000000ff */
[----:B---3--:R-:W-:Y:S01]  /*1d5c0*/  IMAD.MOV.U32 R15, RZ, RZ, RZ ;  /* 0x000000ffff0f7224 */ /* 0x008fe200078e00ff */
[----:B------:R-:W-:Y:S01]  /*1d5d0*/  F2FP.F16.F32.PACK_AB R7, R143, R142 ;  /* 0x0000008e8f07723e */ /* 0x000fe200000000ff */
[----:B--2---:R-:W-:Y:S01]  /*1d5e0*/  IMAD.WIDE R12, R210, 0x4, R42 ;  /* 0x00000004d20c7825 */ /* 0x004fe200078e022a */
[----:B------:R-:W-:Y:S01]  /*1d5f0*/  F2FP.F16.F32.PACK_AB R8, R145, R144 ;  /* 0x000000909108723e */ /* 0x000fe200000000ff */
[----:B------:R-:W1:Y:S01]  /*1d600*/  LDC R14, c[0x0][0xbe8] ;  /* 0x0002fa00ff0e7b82 */ /* 0x000e620000000800 */
[----:B------:R-:W-:Y:S01]  /*1d610*/  F2FP.F16.F32.PACK_AB R9, R147, R146 ;  /* 0x000000929309723e */ /* 0x000fe200000000ff */
[----:B------:R-:W-:Y:S01]  /*1d620*/  STSM.16.M88.4 [R44], R4 ;  /* 0x000000042c007844 */ /* 0x000fe20000000200 */
[----:B------:R-:W-:-:S02]  /*1d630*/  F2FP.F16.F32.PACK_AB R10, R149, R148 ;  /* 0x00000094950a723e */ /* 0x000fc400000000ff */
[----:B------:R-:W-:Y:S02]  /*1d640*/  F2FP.F16.F32.PACK_AB R11, R151, R150 ;  /* 0x00000096970b723e */ /* 0x000fe400000000ff */
[----:B------:R-:W-:-:S03]  /*1d650*/  ISETP.NE.U32.AND P3, PT, RZ, UR4, PT ;  /* 0x00000004ff007c0c */ /* 0x000fc6000bf65070 */
[----:B------:R2:W-:Y:S01]  /*1d660*/  STSM.16.M88.4 [R24], R8 ;  /* 0x0000000818007844 */ /* 0x0005e20000000200 */
[----:B------:R-:W-:Y:S01]  /*1d670*/  BAR.SYNC.DEFER_BLOCKING 0x1, 0x100 ;  /* 0x0044000000007b1d */ /* 0x000fe20000010000 */
[----:B------:R-:W-:-:S13]  /*1d680*/  ISETP.NE.AND.EX P3, PT, RZ, UR5, PT, P3 ;  /* 0x00000005ff007c0c */ /* 0x000fda000bf65330 */
[----:B------:R-:W5:Y:S01]  /*1d690*/  @P3 LDG.E R15, desc[UR40][R12.64] ;  /* 0x000000280c0f3981 */ /* 0x000f62000c1e1900 */
[----:B------:R-:W-:Y:S01]  /*1d6a0*/  ISETP.NE.U32.AND P0, PT, RZ, UR6, PT ;  /* 0x00000006ff007c0c */ /* 0x000fe2000bf05070 */
[----:B------:R-:W-:Y:S01]  /*1d6b0*/  ULDC UR6, c[0x0][0xa88] ;  /* 0x0002a20000067ab9 */ /* 0x000fe20000000800 */
[----:B--2---:R-:W-:Y:S02]  /*1d6c0*/  IMAD.MOV.U32 R10, RZ, RZ, 0x9b8 ;  /* 0x000009b8ff0a7424 */ /* 0x004fe400078e00ff */
[----:B------:R-:W-:Y:S01]  /*1d6d0*/  ISETP.NE.AND.EX P0, PT, RZ, UR7, PT, P0 ;  /* 0x00000007ff007c0c */ /* 0x000fe2000bf05300 */
[----:B------:R-:W-:-:S12]  /*1d6e0*/  IMAD.U32 R29, RZ, RZ, UR6 ;  /* 0x00000006ff1d7e24 */ /* 0x000fd8000f8e00ff */
[----:B------:R-:W2:Y:S01]  /*1d6f0*/  @P0 LDC.64 R4, c[0x0][0xc08] ;  /* 0x00030200ff040b82 */ /* 0x000ea20000000a00 */
[----:B------:R-:W-:-:S04]  /*1d700*/  ISETP.GT.AND P1, PT, R209, 0x1, PT ;  /* 0x00000001d100780c */ /* 0x000fc80003f24270 */
[----:B------:R-:W-:-:S04]  /*1d710*/  SEL R10, R10, 0x978, P1 ;  /* 0x000009780a0a7807 */ /* 0x000fc80000800000 */
[----:B------:R3:W4:Y:S08]  /*1d720*/  LDC.64 R6, c[0x0][R10+0x218] ;  /* 0x000086000a067b82 */ /* 0x0007300000000a00 */
[----:B------:R3:W0:Y:S01]  /*1d730*/  LDC.64 R8, c[0x0][R10+0x228] ;  /* 0x00008a000a087b82 */ /* 0x0006220000000a00 */
[----:B--2---:R-:W-:-:S05]  /*1d740*/  @P0 IMAD.WIDE R4, R210, 0x4, R4 ;  /* 0x00000004d2040825 */ /* 0x004fca00078e0204 */
[----:B------:R2:W5:Y:S01]  /*1d750*/  @P0 LDG.E R29, desc[UR40][R4.64] ;  /* 0x00000028041d0981 */ /* 0x000562000c1e1900 */
[----:B-1----:R-:W-:Y:S01]  /*1d760*/  ISETP.NE.AND P2, PT, R14, 0x1, PT ;  /* 0x000000010e00780c */ /* 0x002fe20003f45270 */
[----:B--2---:R3:W1:Y:S01]  /*1d770*/  LDC.64 R4, c[0x0][R10+0x220] ;  /* 0x000088000a047b82 */ /* 0x0046620000000a00 */
[----:B----4-:R-:W-:Y:S11]  /*1d780*/  @P0 BRA `(.L_x_1731) ;  /* 0x0000000000100947 */ /* 0x010ff60003800000 */
[----:B------:R-:W-:Y:S05]  /*1d790*/  @!P3 BRA `(.L_x_1731) ;  /* 0x00000000000cb947 */ /* 0x000fea0003800000 */
[----:B------:R-:W2:Y:S04]  /*1d7a0*/  LDG.E R24, desc[UR40][R12.64] ;  /* 0x000000280c187981 */ /* 0x000ea8000c1e1900 */
[----:B-----5:R-:W2:Y:S02]  /*1d7b0*/  LDG.E R29, desc[UR40][R12.64+0x4] ;  /* 0x000004280c1d7981 */ /* 0x020ea4000c1e1900 */
[----:B--2---:R-:W-:-:S07]  /*1d7c0*/  IMAD.IADD R29, R29, 0x1, -R24 ;  /* 0x000000011d1d7824 */ /* 0x004fce00078e0a18 */
.L_x_1731:
[----:B------:R-:W2:Y:S01]  /*1d7d0*/  LDL R30, [R1+0x4c] ;  /* 0x00004c00011e7983 */ /* 0x000ea20000100800 */
[----:B---3--:R-:W3:Y:S01]  /*1d7e0*/  LDC.64 R10, c[0x0][R10+0x210] ;  /* 0x000084000a0a7b82 */ /* 0x008ee20000000a00 */
[----:B------:R-:W-:Y:S01]  /*1d7f0*/  ISETP.NE.U32.AND P0, PT, RZ, UR4, PT ;  /* 0x00000004ff007c0c */ /* 0x000fe2000bf05070 */
[-C--:B------:R-:W-:Y:S01]  /*1d800*/  IMAD R33, R7, R207.reuse, RZ ;  /* 0x000000cf07217224 */ /* 0x080fe200078e02ff */
[----:B------:R-:W-:Y:S01]  /*1d810*/  SHF.R.S32.HI R24, RZ, 0x1f, R210 ;  /* 0x0000001fff187819 */ /* 0x000fe200000114d2 */
[----:B------:R-:W-:Y:S01]  /*1d820*/  IMAD.WIDE.U32 R6, R6, R207, RZ ;  /* 0x000000cf06067225 */ /* 0x000fe200078e00ff */
[----:B------:R-:W-:-:S03]  /*1d830*/  ISETP.NE.AND.EX P0, PT, RZ, UR5, PT, P0 ;  /* 0x00000005ff007c0c */ /* 0x000fc6000bf05300 */
[----:B------:R-:W4:Y:S01]  /*1d840*/  @P2 LDC R28, c[0x0][0xbec] ;  /* 0x0002fb00ff1c2b82 */ /* 0x000f220000000800 */
[----:B------:R-:W-:Y:S01]  /*1d850*/  SEL R57, R210, RZ, !P0 ;  /* 0x000000ffd2397207 */ /* 0x000fe20004000000 */
[----:B------:R-:W-:Y:S01]  /*1d860*/  IMAD.IADD R45, R196, 0x1, R193 ;  /* 0x00000001c42d7824 */ /* 0x000fe200078e02c1 */
[----:B------:R-:W-:Y:S01]  /*1d870*/  SEL R31, R24, RZ, !P0 ;  /* 0x000000ff181f7207 */ /* 0x000fe20004000000 */
[----:B------:R-:W-:Y:S01]  /*1d880*/  IMAD.IADD R7, R7, 0x1, R33 ;  /* 0x0000000107077824 */ /* 0x000fe200078e0221 */
[----:B-----5:R-:W-:Y:S01]  /*1d890*/  SHF.R.S32.HI R24, RZ, 0x1f, R15 ;  /* 0x0000001fff187819 */ /* 0x020fe2000001140f */
[----:B-1----:R-:W-:Y:S02]  /*1d8a0*/  IMAD R5, R5, R57, RZ ;  /* 0x0000003905057224 */ /* 0x002fe400078e02ff */
[----:B------:R-:W1:Y:S02]  /*1d8b0*/  @P2 LDC R43, c[0x0][0xbf0] ;  /* 0x0002fc00ff2b2b82 */ /* 0x000e640000000800 */
[----:B------:R-:W-:Y:S01]  /*1d8c0*/  IMAD R35, R4, R31, R5 ;  /* 0x0000001f04237224 */ /* 0x000fe200078e0205 */
[----:B------:R-:W-:Y:S01]  /*1d8d0*/  SEL R31, R216, RZ, P1 ;  /* 0x000000ffd81f7207 */ /* 0x000fe20000800000 */
[----:B------:R-:W-:-:S04]  /*1d8e0*/  IMAD.WIDE.U32 R4, R4, R57, RZ ;  /* 0x0000003904047225 */ /* 0x000fc800078e00ff */
[----:B------:R-:W3:Y:S01]  /*1d8f0*/  LDC.64 R12, c[0x0][0xba8] ;  /* 0x0002ea00ff0c7b82 */ /* 0x000ee20000000a00 */
[----:B------:R-:W-:Y:S01]  /*1d900*/  IADD3 R6, P0, P3, R4, R6, R15 ;  /* 0x0000000604067210 */ /* 0x000fe20007b1e00f */
[----:B0-----:R-:W-:Y:S01]  /*1d910*/  IMAD R33, R9, R31, RZ ;  /* 0x0000001f09217224 */ /* 0x001fe200078e02ff */
[----:B------:R-:W-:Y:S01]  /*1d920*/  IADD3 R35, R5, R35, RZ ;  /* 0x0000002305237210 */ /* 0x000fe20007ffe0ff */
[----:B------:R-:W-:Y:S02]  /*1d930*/  IMAD.MOV.U32 R5, RZ, RZ, R45 ;  /* 0x000000ffff057224 */ /* 0x000fe400078e002d */
[----:B------:R-:W-:Y:S01]  /*1d940*/  IMAD.WIDE.U32 R8, R8, R31, RZ ;  /* 0x0000001f08087225 */ /* 0x000fe200078e00ff */
[----:B------:R-:W-:-:S03]  /*1d950*/  IADD3.X R7, R35, R7, R24, P0, P3 ;  /* 0x0000000723077210 */ /* 0x000fc600007e6418 */
[----:B----4-:R-:W-:-:S04]  /*1d960*/  @P2 IMAD.HI.U32 R4, R45, R28, RZ ;  /* 0x0000001c2d042227 */ /* 0x010fc800078e00ff */
[----:B------:R-:W-:Y:S01]  /*1d970*/  IMAD.IADD R33, R9, 0x1, R33 ;  /* 0x0000000109217824 */ /* 0x000fe200078e0221 */
[----:B-1----:R-:W-:-:S04]  /*1d980*/  @P2 SHF.R.U32.HI R5, RZ, R43, R4 ;  /* 0x0000002bff052219 */ /* 0x002fc80000011604 */
[----:B------:R-:W-:Y:S01]  /*1d990*/  IADD3 R8, P0, P3, R5, R6, R8 ;  /* 0x0000000605087210 */ /* 0x000fe20007b1e008 */
[--C-:B------:R-:W-:Y:S01]  /*1d9a0*/  IMAD.MOV R31, RZ, RZ, -R5.reuse ;  /* 0x000000ffff1f7224 */ /* 0x100fe200078e0a05 */
[----:B------:R-:W-:Y:S01]  /*1d9b0*/  SHF.R.S32.HI R4, RZ, 0x1f, R5 ;  /* 0x0000001fff047819 */ /* 0x000fe20000011405 */
[----:B---3--:R-:W0:Y:S02]  /*1d9c0*/  @!P1 LDC R12, c[0x0][0xb50] ;  /* 0x0002d400ff0c9b82 */ /* 0x008e240000000800 */
[----:B------:R-:W-:Y:S01]  /*1d9d0*/  IMAD R5, R14, R31, R45 ;  /* 0x0000001f0e057224 */ /* 0x000fe200078e022d */
[----:B------:R-:W-:-:S03]  /*1d9e0*/  IADD3.X R9, R4, R7, R33, P0, P3 ;  /* 0x0000000704097210 */ /* 0x000fc600007e6421 */
[-C--:B------:R-:W-:Y:S01]  /*1d9f0*/  IMAD R4, R11, R5.reuse, RZ ;  /* 0x000000050b047224 */ /* 0x080fe200078e02ff */
[----:B------:R-:W-:Y:S01]  /*1da00*/  SHF.R.S32.HI R7, RZ, 0x1f, R5 ;  /* 0x0000001fff077819 */ /* 0x000fe20000011405 */
[C---:B------:R-:W-:Y:S01]  /*1da10*/  IMAD.WIDE.U32 R8, R10.reuse, R5, R8 ;  /* 0x000000050a087225 */ /* 0x040fe200078e0008 */
[----:B------:R-:W1:Y:S03]  /*1da20*/  @!P1 LDC R13, c[0x0][0xb54] ;  /* 0x0002d500ff0d9b82 */ /* 0x000e660000000800 */
[----:B------:R-:W-:Y:S02]  /*1da30*/  IMAD R7, R10, R7, R4 ;  /* 0x000000070a077224 */ /* 0x000fe400078e0204 */
[----:B------:R-:W-:Y:S02]  /*1da40*/  IMAD R10, R29, R14, RZ ;  /* 0x0000000e1d0a7224 */ /* 0x000fe400078e02ff */
[----:B------:R-:W-:Y:S01]  /*1da50*/  IMAD.IADD R4, R9, 0x1, R7 ;  /* 0x0000000109047824 */ /* 0x000fe200078e0207 */
[----:B0-----:R-:W-:-:S05]  /*1da60*/  LEA R12, P0, R8, R12, 0x2 ;  /* 0x0000000c080c7211 */ /* 0x001fca00078010ff */
[----:B------:R-:W-:Y:S01]  /*1da70*/  SHFL.IDX PT, R6, R12, 0x1, 0x1c1f ;  /* 0x003c1f000c067f89 */ /* 0x000fe200000e0000 */
[----:B-1----:R-:W-:-:S03]  /*1da80*/  LEA.HI.X R13, R8, R13, R4, 0x2, P0 ;  /* 0x0000000d080d7211 */ /* 0x002fc600000f1404 */
[----:B------:R-:W-:Y:S01]  /*1da90*/  SHFL.IDX PT, R4, R12, RZ, 0x1c1f ;  /* 0x001c1fff0c047589 */ /* 0x000fe200000e0000 */
[----:B------:R-:W-:-:S03]  /*1daa0*/  LOP3.LUT P0, RZ, R234, 0x3, RZ, 0xc0, !PT ;  /* 0x00000003eaff7812 */ /* 0x000fc6000780c0ff */
[----:B------:R-:W0:Y:S04]  /*1dab0*/  SHFL.IDX PT, R5, R13, RZ, 0x1c1f ;  /* 0x001c1fff0d057589 */ /* 0x000e2800000e0000 */
[----:B------:R-:W1:Y:S01]  /*1dac0*/  SHFL.IDX PT, R7, R13, 0x1, 0x1c1f ;  /* 0x003c1f000d077f89 */ /* 0x000e6200000e0000 */
[----:B--2---:R-:W-:-:S04]  /*1dad0*/  IMAD.IADD R31, R30, 0x1, R193 ;  /* 0x000000011e1f7824 */ /* 0x004fc800078e02c1 */
[C---:B------:R-:W-:Y:S01]  /*1dae0*/  VIADD R29, R31.reuse, 0x8 ;  /* 0x000000081f1d7836 */ /* 0x040fe20000000000 */
[----:B------:R-:W-:-:S04]  /*1daf0*/  ISETP.GE.OR P3, PT, R31, R10, P0 ;  /* 0x0000000a1f00720c */ /* 0x000fc80000766670 */
[----:B------:R-:W-:-:S09]  /*1db00*/  ISETP.GE.OR P0, PT, R29, R10, P0 ;  /* 0x0000000a1d00720c */ /* 0x000fd20000706670 */
[----:B0-----:R0:W-:Y:S04]  /*1db10*/  @!P3 ST.E desc[UR40][R4.64], R3 ;  /* 0x000000030400b985 */ /* 0x0011e8000c101928 */
[----:B-1----:R0:W-:Y:S01]  /*1db20*/  @!P0 ST.E desc[UR40][R6.64], R0 ;  /* 0x0000000006008985 */ /* 0x0021e2000c101928 */
[----:B------:R-:W-:Y:S05]  /*1db30*/  @P1 BRA `(.L_x_1732) ;  /* 0x0000000800a41947 */ /* 0x000fea0003800000 */
[----:B------:R-:W-:Y:S01]  /*1db40*/  IMAD.SHL.U32 R30, R23, 0x40, RZ ;  /* 0x00000040171e7824 */ /* 0x000fe200078e00ff */
[----:B------:R-:W1:Y:S01]  /*1db50*/  @P2 LDC R20, c[0x0][0xbec] ;  /* 0x0002fb00ff142b82 */ /* 0x000e620000000800 */
[----:B------:R-:W-:Y:S02]  /*1db60*/  ULDC.64 UR4, c[0x0][0xaa0] ;  /* 0x0002a80000047ab9 */ /* 0x000fe40000000a00 */
[----:B0-----:R-:W-:-:S04]  /*1db70*/  IMAD.IADD R3, R16, 0x1, R30 ;  /* 0x0000000110037824 */ /* 0x001fc800078e021e */
[----:B------:R-:W-:Y:S01]  /*1db80*/  IMAD.WIDE R40, R3, 0x2, R40 ;  /* 0x0000000203287825 */ /* 0x000fe200078e0228 */
[----:B------:R-:W0:Y:S02]  /*1db90*/  @P2 LDC R11, c[0x0][0xbf0] ;  /* 0x0002fc00ff0b2b82 */ /* 0x000e240000000800 */
        /* <DEDUP_REMOVED lines=8> */
[----:B------:R-:W-:Y:S02]  /*1dc20*/  LOP3.LUT R28, R28, R29, RZ, 0x3c, !PT ;  /* 0x0000001d1c1c7212 */ /* 0x000fe400078e3cff */
[----:B------:R-:W-:Y:S02]  /*1dc30*/  IADD3.X R29, RZ, R41, RZ, P5, !PT ;  /* 0x00000029ff1d7210 */ /* 0x000fe40002ffe4ff */
[----:B------:R-:W-:Y:S01]  /*1dc40*/  IADD3 R3, P0, R40, 0x7000, RZ ;  /* 0x0000700028037810 */ /* 0x000fe20007f1e0ff */
[----:B------:R-:W-:Y:S01]  /*1dc50*/  IMAD R24, R24, UR4, RZ ;  /* 0x0000000418187c24 */ /* 0x000fe2000f8e02ff */
[C---:B------:R-:W-:Y:S01]  /*1dc60*/  IADD3 R37, P1, R40.reuse, 0x3000, RZ ;  /* 0x0000300028257810 */ /* 0x040fe20007f3e0ff */
[----:B------:R-:W-:Y:S01]  /*1dc70*/  IMAD.WIDE.U32 R8, R15, UR4, RZ ;  /* 0x000000040f087c25 */ /* 0x000fe2000f8e00ff */
[C---:B------:R-:W-:Y:S01]  /*1dc80*/  IADD3 R43, P3, R40.reuse, 0x4000, RZ ;  /* 0x00004000282b7810 */ /* 0x040fe20007f7e0ff */
[----:B------:R-:W5:Y:S01]  /*1dc90*/  LD.E.128 R28, desc[UR40][R28.64] ;  /* 0x000000281c1c7980 */ /* 0x000f62000c101d00 */
[C---:B------:R-:W-:Y:S01]  /*1dca0*/  IADD3 R45, P4, R40.reuse, 0x5000, RZ ;  /* 0x00005000282d7810 */ /* 0x040fe20007f9e0ff */
[----:B------:R-:W-:Y:S01]  /*1dcb0*/  IMAD.X R53, RZ, RZ, R41, P0 ;  /* 0x000000ffff357224 */ /* 0x000fe200000e0629 */
[----:B------:R-:W-:Y:S01]  /*1dcc0*/  IADD3 R49, P5, R40, 0x6000, RZ ;  /* 0x0000600028317810 */ /* 0x000fe20007fbe0ff */
[----:B------:R-:W5:Y:S01]  /*1dcd0*/  LD.E.128 R32, desc[UR40][R32.64] ;  /* 0x0000002820207980 */ /* 0x000f62000c101d00 */
[----:B------:R-:W-:-:S02]  /*1dce0*/  LOP3.LUT R0, R3, 0x380, RZ, 0xc0, !PT ;  /* 0x0000038003007812 */ /* 0x000fc400078ec0ff */
[----:B------:R-:W-:Y:S02]  /*1dcf0*/  LOP3.LUT R36, R37, 0x380, RZ, 0xc0, !PT ;  /* 0x0000038025247812 */ /* 0x000fe400078ec0ff */
[----:B------:R-:W-:Y:S02]  /*1dd00*/  LOP3.LUT R42, R43, 0x380, RZ, 0xc0, !PT ;  /* 0x000003802b2a7812 */ /* 0x000fe400078ec0ff */
[----:B------:R-:W-:Y:S02]  /*1dd10*/  LOP3.LUT R44, R45, 0x380, RZ, 0xc0, !PT ;  /* 0x000003802d2c7812 */ /* 0x000fe400078ec0ff */
[----:B------:R-:W-:Y:S02]  /*1dd20*/  LOP3.LUT R48, R49, 0x380, RZ, 0xc0, !PT ;  /* 0x0000038031307812 */ /* 0x000fe400078ec0ff */
[----:B------:R-:W-:Y:S02]  /*1dd30*/  LOP3.LUT R5, R40, 0x380, RZ, 0xc0, !PT ;  /* 0x0000038028057812 */ /* 0x000fe400078ec0ff */
[----:B------:R-:W-:-:S02]  /*1dd40*/  SHF.R.U64 R0, R0, 0x3, RZ ;  /* 0x0000000300007819 */ /* 0x000fc400000012ff */
[----:B------:R-:W-:Y:S02]  /*1dd50*/  SHF.R.U64 R36, R36, 0x3, RZ ;  /* 0x0000000324247819 */ /* 0x000fe400000012ff */
[----:B------:R-:W-:Y:S02]  /*1dd60*/  SHF.R.U64 R42, R42, 0x3, RZ ;  /* 0x000000032a2a7819 */ /* 0x000fe400000012ff */
[----:B------:R-:W-:Y:S02]  /*1dd70*/  SHF.R.U64 R44, R44, 0x3, RZ ;  /* 0x000000032c2c7819 */ /* 0x000fe400000012ff */
[----:B------:R-:W-:Y:S02]  /*1dd80*/  SHF.R.U64 R48, R48, 0x3, RZ ;  /* 0x0000000330307819 */ /* 0x000fe400000012ff */
[----:B------:R-:W-:Y:S02]  /*1dd90*/  SHF.R.U64 R5, R5, 0x3, RZ ;  /* 0x0000000305057819 */ /* 0x000fe400000012ff */
[----:B------:R-:W-:Y:S01]  /*1dda0*/  LOP3.LUT R52, R0, R3, RZ, 0x3c, !PT ;  /* 0x0000000300347212 */ /* 0x000fe200078e3cff */
[----:B------:R-:W-:Y:S01]  /*1ddb0*/  IMAD R3, R15, UR5, R24 ;  /* 0x000000050f037c24 */ /* 0x000fe2000f8e0218 */
        /* <DEDUP_REMOVED lines=10> */
[----:B------:R-:W-:Y:S01]  /*1de60*/  LEA R0, R208, R23, 0x5 ;  /* 0x00000017d0007211 */ /* 0x000fe200078e28ff */
[----:B------:R-:W-:Y:S01]  /*1de70*/  IMAD.IADD R9, R9, 0x1, R3 ;  /* 0x0000000109097824 */ /* 0x000fe200078e0203 */
[----:B------:R-:W-:Y:S01]  /*1de80*/  ULDC.64 UR4, c[0x0][0xae8] ;  /* 0x0002ba0000047ab9 */ /* 0x000fe20000000a00 */
[----:B------:R-:W5:Y:S01]  /*1de90*/  LD.E.128 R36, desc[UR40][R36.64] ;  /* 0x0000002824247980 */ /* 0x000f62000c101d00 */
[----:B------:R-:W-:-:S03]  /*1dea0*/  IMAD.WIDE.U32 R8, R207, UR4, R8 ;  /* 0x00000004cf087c25 */ /* 0x000fc6000f8e0008 */
[----:B------:R-:W5:Y:S01]  /*1deb0*/  LD.E.128 R4, desc[UR40][R4.64] ;  /* 0x0000002804047980 */ /* 0x000f62000c101d00 */
[----:B------:R-:W-:Y:S01]  /*1dec0*/  SHF.R.S32.HI R12, RZ, 0x1f, R57 ;  /* 0x0000001fff0c7819 */ /* 0x000fe20000011439 */
[----:B------:R-:W-:Y:S02]  /*1ded0*/  IMAD.IADD R15, R193, 0x1, R0 ;  /* 0x00000001c10f7824 */ /* 0x000fe400078e0200 */
[----:B------:R-:W5:Y:S04]  /*1dee0*/  LD.E.128 R40, desc[UR40][R42.64] ;  /* 0x000000282a287980 */ /* 0x000f68000c101d00 */
[----:B------:R-:W5:Y:S04]  /*1def0*/  LD.E.128 R44, desc[UR40][R44.64] ;  /* 0x000000282c2c7980 */ /* 0x000f68000c101d00 */
[----:B------:R-:W5:Y:S04]  /*1df00*/  LD.E.128 R48, desc[UR40][R48.64] ;  /* 0x0000002830307980 */ /* 0x000f68000c101d00 */
[----:B------:R-:W5:Y:S01]  /*1df10*/  LD.E.128 R52, desc[UR40][R52.64] ;  /* 0x0000002834347980 */ /* 0x000f62000c101d00 */
[----:B------:R-:W-:Y:S01]  /*1df20*/  @!PT LDS RZ, [RZ] ;  /* 0x00000000fffff984 */ /* 0x000fe20000000800 */
[----:B------:R-:W-:Y:S01]  /*1df30*/  @!PT LDS RZ, [RZ] ;  /* 0x00000000fffff984 */ /* 0x000fe20000000800 */
[----:B------:R-:W-:Y:S01]  /*1df40*/  @!PT LDS RZ, [RZ] ;  /* 0x00000000fffff984 */ /* 0x000fe20000000800 */
[----:B------:R-:W-:Y:S01]  /*1df50*/  @!PT LDS RZ, [RZ] ;  /* 0x00000000fffff984 */ /* 0x000fe20000000800 */
[----:B------:R2:W-:Y:S06]  /*1df60*/  MEMBAR.ALL.CTA ;  /* 0x0000000000007992 */ /* 0x0005ec0000008000 */
[----:B--2---:R-:W2:Y:S01]  /*1df70*/  FENCE.VIEW.ASYNC.S ;  /* 0x00000000000073c6 */ /* 0x004ea20000000000 */
[----:B------:R-:W-:Y:S01]  /*1df80*/  IMAD R9, R207, UR5, R9 ;  /* 0x00000005cf097c24 */ /* 0x000fe2000f8e0209 */
[----:B------:R-:W-:Y:S01]  /*1df90*/  ULDC.64 UR4, c[0x0][0xaf0] ;  /* 0x0002bc0000047ab9 */ /* 0x000fe20000000a00 */
[----:B-1----:R-:W-:-:S04]  /*1dfa0*/  @P2 IMAD.HI.U32 R0, R15, R20, RZ ;  /* 0x000000140f002227 */ /* 0x002fc800078e00ff */
[----:B------:R-:W-:Y:S02]  /*1dfb0*/  IMAD R12, R12, UR4, RZ ;  /* 0x000000040c0c7c24 */ /* 0x000fe4000f8e02ff */
[----:B------:R-:W-:Y:S01]  /*1dfc0*/  IMAD.MOV.U32 R3, RZ, RZ, R15 ;  /* 0x000000ffff037224 */ /* 0x000fe200078e000f */
[----:B0-----:R-:W-:Y:S01]  /*1dfd0*/  @P2 SHF.R.U32.HI R3, RZ, R11, R0 ;  /* 0x0000000bff032219 */ /* 0x001fe20000011600 */
[C---:B------:R-:W-:Y:S02]  /*1dfe0*/  IMAD R13, R57.reuse, UR5, R12 ;  /* 0x00000005390d7c24 */ /* 0x040fe4000f8e020c */
[----:B------:R-:W-:Y:S01]  /*1dff0*/  IMAD.WIDE.U32 R8, R57, UR4, R8 ;  /* 0x0000000439087c25 */ /* 0x000fe2000f8e0008 */
[----:B------:R-:W-:Y:S01]  /*1e000*/  SHF.R.S32.HI R11, RZ, 0x1f, R3 ;  /* 0x0000001fff0b7819 */ /* 0x000fe20000011403 */
[----:B------:R-:W-:Y:S02]  /*1e010*/  ULDC.64 UR4, c[0x0][0xae0] ;  /* 0x0002b80000047ab9 */ /* 0x000fe40000000a00 */
[----:B------:R-:W-:-:S02]  /*1e020*/  IMAD.IADD R9, R9, 0x1, R13 ;  /* 0x0000000109097824 */ /* 0x000fc400078e020d */
[----:B------:R-:W-:Y:S02]  /*1e030*/  VIADD R0, R2, 0x28820 ;  /* 0x0002882002007836 */ /* 0x000fe40000000000 */
[----:B------:R-:W-:Y:S02]  /*1e040*/  IMAD.MOV R13, RZ, RZ, -R3 ;  /* 0x000000ffff0d7224 */ /* 0x000fe400078e0a03 */
[----:B------:R-:W-:Y:S01]  /*1e050*/  IMAD R12, R11, UR4, RZ ;  /* 0x000000040b0c7c24 */ /* 0x000fe2000f8e02ff */
[----:B------:R-:W-:Y:S01]  /*1e060*/  PRMT R0, RZ, 0x654, R0 ;  /* 0x00000654ff007816 */ /* 0x000fe20000000000 */
[----:B------:R-:W-:-:S03]  /*1e070*/  IMAD R11, R14, R13, R15 ;  /* 0x0000000d0e0b7224 */ /* 0x000fc600078e020f */
[----:B--2---:R0:W-:Y:S01]  /*1e080*/  SYNCS.ARRIVE.TRANS64.RED.A1T0 RZ, [R0+URZ], RZ ;  /* 0x000000ff00ff79a7 */ /* 0x0041e2000810043f */
[C---:B------:R-:W-:Y:S02]  /*1e090*/  IMAD R13, R3.reuse, UR5, R12 ;  /* 0x00000005030d7c24 */ /* 0x040fe4000f8e020c */
[----:B------:R-:W-:Y:S01]  /*1e0a0*/  IMAD.WIDE.U32 R8, R3, UR4, R8 ;  /* 0x0000000403087c25 */ /* 0x000fe2000f8e0008 */
[----:B------:R-:W-:Y:S01]  /*1e0b0*/  ULDC.64 UR4, c[0x0][0xad8] ;  /* 0x0002b60000047ab9 */ /* 0x000fe20000000a00 */
[----:B0-----:R-:W-:Y:S02]  /*1e0c0*/  SHF.R.S32.HI R0, RZ, 0x1f, R11 ;  /* 0x0000001fff007819 */ /* 0x001fe4000001140b */
[----:B------:R-:W-:-:S03]  /*1e0d0*/  IMAD.IADD R9, R9, 0x1, R13 ;  /* 0x0000000109097824 */ /* 0x000fc600078e020d */
[----:B------:R-:W-:Y:S02]  /*1e0e0*/  IMAD R0, R0, UR4, RZ ;  /* 0x0000000400007c24 */ /* 0x000fe4000f8e02ff */
[----:B------:R-:W-:-:S04]  /*1e0f0*/  IMAD.WIDE.U32 R8, R11, UR4, R8 ;  /* 0x000000040b087c25 */ /* 0x000fc8000f8e0008 */
[----:B------:R-:W-:Y:S01]  /*1e100*/  IMAD R3, R11, UR5, R0 ;  /* 0x000000050b037c24 */ /* 0x000fe2000f8e0200 */
[----:B------:R-:W-:Y:S02]  /*1e110*/  ULDC.64 UR4, c[0x0][0xa80] ;  /* 0x0002a00000047ab9 */ /* 0x000fe40000000a00 */
[----:B------:R-:W-:Y:S01]  /*1e120*/  LEA R0, P0, R8, UR4, 0x1 ;  /* 0x0000000408007c11 */ /* 0x000fe2000f8008ff */
[----:B------:R-:W-:Y:S01]  /*1e130*/  IMAD.IADD R3, R9, 0x1, R3 ;  /* 0x0000000109037824 */ /* 0x000fe200078e0203 */
[----:B------:R-:W-:Y:S01]  /*1e140*/  UMOV UR4, 0xffffffff ;  /* 0xffffffff00047882 */ /* 0x000fe20000000000 */
[----:B------:R-:W-:-:S03]  /*1e150*/  IMAD.IADD R193, R23, 0x1, R193 ;  /* 0x0000000117c17824 */ /* 0x000fc600078e02c1 */
[----:B------:R-:W-:Y:S01]  /*1e160*/  LEA.HI.X R8, R8, UR5, R3, 0x1, P0 ;  /* 0x0000000508087c11 */ /* 0x000fe200080f0c03 */
[----:B------:R-:W-:Y:S06]  /*1e170*/  BRA.DIV UR4, `(.L_x_1733) ;  /* 0x000000be04d87947 */ /* 0x000fec000b800000 */
[----:B------:R0:W1:Y:S04]  /*1e180*/  SHFL.IDX PT, R3, R8, RZ, 0x181f ;  /* 0x00181fff08037589 */ /* 0x00006800000e0000 */
[----:B------:R0:W2:Y:S02]  /*1e190*/  SHFL.IDX PT, R14, R0, RZ, 0x181f ;  /* 0x00181fff000e7589 */ /* 0x0000a400000e0000 */
.L_x_1992:
[----:B------:R-:W-:Y:S01]  /*1e1a0*/  ISETP.GE.AND P0, PT, R193, R10, PT ;  /* 0x0000000ac100720c */ /* 0x000fe20003f06270 */
[----:B------:R-:W-:-:S12]  /*1e1b0*/  BSSY B1, `(.L_x_1734) ;  /* 0x000000b000017945 */ /* 0x000fd80003800000 */
[----:B------:R-:W-:Y:S05]  /*1e1c0*/  @P0 BRA `(.L_x_1735) ;  /* 0x0000000000240947 */ /* 0x000fea0003800000 */
[----:B------:R-:W-:Y:S02]  /*1e1d0*/  ULDC UR4, c[0x0][0xac8] ;  /* 0x0002b20000047ab9 */ /* 0x000fe40000000800 */
[----:B------:R-:W-:Y:S02]  /*1e1e0*/  ISETP.GE.AND P0, PT, R16, UR4, PT ;  /* 0x0000000410007c0c */ /* 0x000fe4000bf06270 */
[----:B------:R-:W-:-:S11]  /*1e1f0*/  ISETP.GE.AND P1, PT, R190, UR4, PT ;  /* 0x00000004be007c0c */ /* 0x000fd6000bf26270 */
[-C--:B--2---:R-:W-:Y:S02]  /*1e200*/  @!P0 LEA R12, P2, R16, R14.reuse, 0x1 ;  /* 0x0000000e100c8211 */ /* 0x084fe400078408ff */
[----:B------:R-:W-:Y:S02]  /*1e210*/  @!P1 LEA R14, P3, R190, R14, 0x1 ;  /* 0x0000000ebe0e9211 */ /* 0x000fe400078608ff */
[-C--:B-1----:R-:W-:Y:S02]  /*1e220*/  @!P0 LEA.HI.X R13, R16, R3.reuse, R17, 0x1, P2 ;  /* 0x00000003100d8211 */ /* 0x082fe400010f0c11 */
[----:B------:R-:W-:-:S03]  /*1e230*/  @!P1 LEA.HI.X R15, R190, R3, R215, 0x1, P3 ;  /* 0x00000003be0f9211 */ /* 0x000fc600018f0cd7 */
[----:B-----5:R3:W-:Y:S04]  /*1e240*/  @!P0 ST.E.128 desc[UR40][R12.64], R4 ;  /* 0x000000040c008985 */ /* 0x0207e8000c101d28 */
[----:B------:R3:W-:Y:S02]  /*1e250*/  @!P1 ST.E.128 desc[UR40][R14.64], R40 ;  /* 0x000000280e009985 */ /* 0x0007e4000c101d28 */
.L_x_1735:
[----:B------:R-:W-:Y:S05]  /*1e260*/  BSYNC B1 ;  /* 0x0000000000017941 */ /* 0x000fea0003800000 */
.L_x_1734:
[----:B------:R-:W-:-:S03]  /*1e270*/  UMOV UR4, 0xffffffff ;  /* 0xffffffff00047882 */ /* 0x000fc60000000000 */
[----:B------:R-:W-:Y:S05]  /*1e280*/  BRA.DIV UR4, `(.L_x_1736) ;  /* 0x000000be04c87947 */ /* 0x000fea000b800000 */
[----:B-1----:R1:W4:Y:S04]  /*1e290*/  SHFL.IDX PT, R3, R8, 0x1, 0x181f ;  /* 0x00381f0008037f89 */ /* 0x00232800000e0000 */
[----:B--23--:R1:W2:Y:S02]  /*1e2a0*/  SHFL.IDX PT, R14, R0, 0x1, 0x181f ;  /* 0x00381f00000e7f89 */ /* 0x00c2a400000e0000 */
.L_x_1996:
[----:B-----5:R-:W-:Y:S01]  /*1e2b0*/  IADD3 R5, R193, 0x20, RZ ;  /* 0x00000020c1057810 */ /* 0x020fe20007ffe0ff */
[----:B------:R-:W-:Y:S03]  /*1e2c0*/  BSSY B1, `(.L_x_1737) ;  /* 0x000000c000017945 */ /* 0x000fe60003800000 */
[----:B------:R-:W-:-:S13]  /*1e2d0*/  ISETP.GE.AND P0, PT, R5, R10, PT ;  /* 0x0000000a0500720c */ /* 0x000fda0003f06270 */
[----:B------:R-:W-:Y:S05]  /*1e2e0*/  @P0 BRA `(.L_x_1738) ;  /* 0x0000000000240947 */ /* 0x000fea0003800000 */
[----:B------:R-:W-:Y:S02]  /*1e2f0*/  ULDC UR4, c[0x0][0xac8] ;  /* 0x0002b20000047ab9 */ /* 0x000fe40000000800 */
[----:B------:R-:W-:Y:S02]  /*1e300*/  ISETP.GE.AND P2, PT, R16, UR4, PT ;  /* 0x0000000410007c0c */ /* 0x000fe4000bf46270 */
[----:B------:R-:W-:-:S11]  /*1e310*/  ISETP.GE.AND P3, PT, R190, UR4, PT ;  /* 0x00000004be007c0c */ /* 0x000fd6000bf66270 */
[-C--:B--2---:R-:W-:Y:S02]  /*1e320*/  @!P2 LEA R4, P0, R16, R14.reuse, 0x1 ;  /* 0x0000000e1004a211 */ /* 0x084fe400078008ff */
[----:B------:R-:W-:Y:S02]  /*1e330*/  @!P3 LEA R14, P1, R190, R14, 0x1 ;  /* 0x0000000ebe0eb211 */ /* 0x000fe400078208ff */
[-C--:B----4-:R-:W-:Y:S02]  /*1e340*/  @!P2 LEA.HI.X R5, R16, R3.reuse, R17, 0x1, P0 ;  /* 0x000000031005a211 */ /* 0x090fe400000f0c11 */
[----:B------:R-:W-:-:S03]  /*1e350*/  @!P3 LEA.HI.X R15, R190, R3, R215, 0x1, P1 ;  /* 0x00000003be0fb211 */ /* 0x000fc600008f0cd7 */
[----:B------:R3:W-:Y:S04]  /*1e360*/  @!P2 ST.E.128 desc[UR40][R4.64], R28 ;  /* 0x0000001c0400a985 */ /* 0x0007e8000c101d28 */
[----:B------:R3:W-:Y:S02]  /*1e370*/  @!P3 ST.E.128 desc[UR40][R14.64], R44 ;  /* 0x0000002c0e00b985 */ /* 0x0007e4000c101d28 */
.L_x_1738:
[----:B------:R-:W-:Y:S05]  /*1e380*/  BSYNC B1 ;  /* 0x0000000000017941 */ /* 0x000fea0003800000 */
.L_x_1737:
[----:B------:R-:W-:-:S03]  /*1e390*/  UMOV UR4, 0xffffffff ;  /* 0xffffffff00047882 */ /* 0x000fc60000000000 */
[----:B------:R-:W-:Y:S05]  /*1e3a0*/  BRA.DIV UR4, `(.L_x_1739) ;  /* 0x000000be04c87947 */ /* 0x000fea000b800000 */
[----:B----4-:R4:W0:Y:S04]  /*1e3b0*/  SHFL.IDX PT, R3, R8, 0x2, 0x181f ;  /* 0x00581f0008037f89 */ /* 0x01082800000e0000 */
[----:B--23--:R4:W2:Y:S02]  /*1e3c0*/  SHFL.IDX PT, R14, R0, 0x2, 0x181f ;  /* 0x00581f00000e7f89 */ /* 0x00c8a400000e0000 */
.L_x_2000:
[----:B------:R-:W-:Y:S01]  /*1e3d0*/  VIADD R5, R193, 0x40 ;  /* 0x00000040c1057836 */ /* 0x000fe20000000000 */
[----:B------:R-:W-:Y:S04]  /*1e3e0*/  BSSY B1, `(.L_x_1740) ;  /* 0x000000c000017945 */ /* 0x000fe80003800000 */
[----:B------:R-:W-:-:S13]  /*1e3f0*/  ISETP.GE.AND P0, PT, R5, R10, PT ;  /* 0x0000000a0500720c */ /* 0x000fda0003f06270 */
[----:B------:R-:W-:Y:S05]  /*1e400*/  @P0 BRA `(.L_x_1741) ;  /* 0x0000000000240947 */ /* 0x000fea0003800000 */
[----:B------:R-:W-:Y:S02]  /*1e410*/  ULDC UR4, c[0x0][0xac8] ;  /* 0x0002b20000047ab9 */ /* 0x000fe40000000800 */
[----:B------:R-:W-:Y:S02]  /*1e420*/  ISETP.GE.AND P2, PT, R16, UR4, PT ;  /* 0x0000000410007c0c */ /* 0x000fe4000bf46270 */
[----:B------:R-:W-:-:S11]  /*1e430*/  ISETP.GE.AND P3, PT, R190, UR4, PT ;  /* 0x00000004be007c0c */ /* 0x000fd6000bf66270 */
[-C--:B--2---:R-:W-:Y:S02]  /*1e440*/  @!P2 LEA R4, P0, R16, R14.reuse, 0x1 ;  /* 0x0000000e1004a211 */ /* 0x084fe400078008ff */
[----:B------:R-:W-:Y:S02]  /*1e450*/  @!P3 LEA R14, P1, R190, R14, 0x1 ;  /* 0x0000000ebe0eb211 */ /* 0x000fe400078208ff */
[-C--:B0-----:R-:W-:Y:S02]  /*1e460*/  @!P2 LEA.HI.X R5, R16, R3.reuse, R17, 0x1, P0 ;  /* 0x000000031005a211 */ /* 0x081fe400000f0c11 */
[----:B------:R-:W-:-:S03]  /*1e470*/  @!P3 LEA.HI.X R15, R190, R3, R215, 0x1, P1 ;  /* 0x00000003be0fb211 */ /* 0x000fc600008f0cd7 */
[----:B------:R3:W-:Y:S04]  /*1e480*/  @!P2 ST.E.128 desc[UR40][R4.64], R32 ;  /* 0x000000200400a985 */ /* 0x0007e8000c101d28 */
[----:B------:R3:W-:Y:S02]  /*1e490*/  @!P3 ST.E.128 desc[UR40][R14.64], R48 ;  /* 0x000000300e00b985 */ /* 0x0007e4000c101d28 */
.L_x_1741:
[----:B------:R-:W-:Y:S05]  /*1e4a0*/  BSYNC B1 ;  /* 0x0000000000017941 */ /* 0x000fea0003800000 */
.L_x_1740:
[----:B------:R-:W-:-:S03]  /*1e4b0*/  UMOV UR4, 0xffffffff ;  /* 0xffffffff00047882 */ /* 0x000fc60000000000 */
[----:B------:R-:W-:Y:S05]  /*1e4c0*/  BRA.DIV UR4, `(.L_x_1742) ;  /* 0x000000be04c87947 */ /* 0x000fea000b800000 */
[----:B0-----:R0:W0:Y:S04]  /*1e4d0*/  SHFL.IDX PT, R3, R8, 0x3, 0x181f ;  /* 0x00781f0008037f89 */ /* 0x00102800000e0000 */
[----:B--23--:R2:W3:Y:S02]  /*1e4e0*/  SHFL.IDX PT, R14, R0, 0x3, 0x181f ;  /* 0x00781f00000e7f89 */ /* 0x00c4e400000e0000 */
.L_x_2004:
[----:B------:R-:W-:-:S05]  /*1e4f0*/  VIADD R5, R193, 0x60 ;  /* 0x00000060c1057836 */ /* 0x000fca0000000000 */
[----:B------:R-:W-:-:S13]  /*1e500*/  ISETP.GE.AND P0, PT, R5, R10, PT ;  /* 0x0000000a0500720c */ /* 0x000fda0003f06270 */
[----:B------:R-:W-:Y:S05]  /*1e510*/  @P0 BRA `(.L_x_1743) ;  /* 0x0000001800880947 */ /* 0x000fea0003800000 */
[----:B------:R-:W-:Y:S02]  /*1e520*/  ULDC UR4, c[0x0][0xac8] ;  /* 0x0002b20000047ab9 */ /* 0x000fe40000000800 */
[----:B------:R-:W-:-:S13]  /*1e530*/  ISETP.GE.AND P1, PT, R16, UR4, PT ;  /* 0x0000000410007c0c */ /* 0x000fda000bf26270 */
[----:B---3--:R-:W-:-:S04]  /*1e540*/  @!P1 LEA R4, P0, R16, R14, 0x1 ;  /* 0x0000000e10049211 */ /* 0x008fc800078008ff */
[----:B0-----:R-:W-:Y:S02]  /*1e550*/  @!P1 LEA.HI.X R5, R16, R3, R17, 0x1, P0 ;  /* 0x0000000310059211 */ /* 0x001fe400000f0c11 */
[----:B------:R-:W-:-:S03]  /*1e560*/  ISETP.GE.AND P0, PT, R190, UR4, PT ;  /* 0x00000004be007c0c */ /* 0x000fc6000bf06270 */
[----:B------:R0:W-:Y:S10]  /*1e570*/  @!P1 ST.E.128 desc[UR40][R4.64], R36 ;  /* 0x0000002404009985 */ /* 0x0001f4000c101d28 */
[----:B------:R-:W-:Y:S05]  /*1e580*/  @P0 BRA `(.L_x_1743) ;  /* 0x00000018006c0947 */ /* 0x000fea0003800000 */
[----:B------:R-:W-:-:S04]  /*1e590*/  LEA R14, P0, R190, R14, 0x1 ;  /* 0x0000000ebe0e7211 */ /* 0x000fc800078008ff */
[----:B------:R-:W-:-:S05]  /*1e5a0*/  LEA.HI.X R15, R190, R3, R215, 0x1, P0 ;  /* 0x00000003be0f7211 */ /* 0x000fca00000f0cd7 */
[----:B------:R3:W-:Y:S01]  /*1e5b0*/  ST.E.128 desc[UR40][R14.64], R52 ;  /* 0x000000340e007985 */ /* 0x0007e2000c101d28 */
[----:B------:R-:W-:Y:S05]  /*1e5c0*/  BRA `(.L_x_1743) ;  /* 0x00000018005c7947 */ /* 0x000fea0003800000 */
.L_x_1732:
[----:B------:R-:W-:Y:S01]  /*1e5d0*/  ULDC.64 UR4, c[0x0][0xb08] ;  /* 0x0002c20000047ab9 */ /* 0x000fe20000000a00 */
[----:B0-----:R-:W0:Y:S01]  /*1e5e0*/  @P2 LDC R6, c[0x0][0xbec] ;  /* 0x0002fb00ff062b82 */ /* 0x001e220000000800 */
[----:B------:R-:W-:Y:S01]  /*1e5f0*/  IMAD R24, R24, UR4, RZ ;  /* 0x0000000418187c24 */ /* 0x000fe2000f8e02ff */
[----:B------:R-:W-:Y:S01]  /*1e600*/  SHF.R.S32.HI R0, RZ, 0x1f, R57 ;  /* 0x0000001fff007819 */ /* 0x000fe20000011439 */
[----:B------:R-:W-:-:S04]  /*1e610*/  IMAD.WIDE.U32 R4, R15, UR4, RZ ;  /* 0x000000040f047c25 */ /* 0x000fc8000f8e00ff */
[----:B------:R-:W-:Y:S01]  /*1e620*/  IMAD R15, R15, UR5, R24 ;  /* 0x000000050f0f7c24 */ /* 0x000fe2000f8e0218 */
[----:B------:R-:W1:Y:S01]  /*1e630*/  @P2 LDC R9, c[0x0][0xbf0] ;  /* 0x0002fc00ff092b82 */ /* 0x000e620000000800 */
[----:B------:R-:W-:Y:S01]  /*1e640*/  ULDC.64 UR4, c[0x0][0xb38] ;  /* 0x0002ce0000047ab9 */ /* 0x000fe20000000a00 */
[----:B------:R-:W-:Y:S02]  /*1e650*/  IMAD.MOV.U32 R3, RZ, RZ, R45 ;  /* 0x000000ffff037224 */ /* 0x000fe400078e002d */
[----:B------:R-:W-:Y:S02]  /*1e660*/  IMAD.IADD R5, R5, 0x1, R15 ;  /* 0x0000000105057824 */ /* 0x000fe400078e020f */
[----:B------:R-:W-:-:S04]  /*1e670*/  IMAD.WIDE.U32 R4, R207, UR4, R4 ;  /* 0x00000004cf047c25 */ /* 0x000fc8000f8e0004 */
[----:B------:R-:W-:Y:S01]  /*1e680*/  IMAD R5, R207, UR5, R5 ;  /* 0x00000005cf057c24 */ /* 0x000fe2000f8e0205 */
[----:B------:R-:W-:Y:S02]  /*1e690*/  ULDC.64 UR4, c[0x0][0xb40] ;  /* 0x0002d00000047ab9 */ /* 0x000fe40000000a00 */
[----:B------:R-:W-:Y:S02]  /*1e6a0*/  IMAD R0, R0, UR4, RZ ;  /* 0x0000000400007c24 */ /* 0x000fe4000f8e02ff */
[----:B------:R-:W-:-:S04]  /*1e6b0*/  IMAD.WIDE.U32 R4, R57, UR4, R4 ;  /* 0x0000000439047c25 */ /* 0x000fc8000f8e0004 */
[----:B------:R-:W-:Y:S01]  /*1e6c0*/  IMAD R7, R57, UR5, R0 ;  /* 0x0000000539077c24 */ /* 0x000fe2000f8e0200 */
[----:B------:R-:W-:Y:S01]  /*1e6d0*/  ULDC.64 UR4, c[0x0][0xb48] ;  /* 0x0002d20000047ab9 */ /* 0x000fe20000000a00 */
[----:B0-----:R-:W-:-:S04]  /*1e6e0*/  @P2 IMAD.HI.U32 R6, R45, R6, RZ ;  /* 0x000000062d062227 */ /* 0x001fc800078e00ff */
[----:B------:R-:W-:Y:S01]  /*1e6f0*/  IMAD.IADD R5, R5, 0x1, R7 ;  /* 0x0000000105057824 */ /* 0x000fe200078e0207 */
[----:B-1----:R-:W-:Y:S01]  /*1e700*/  @P2 SHF.R.U32.HI R3, RZ, R9, R6 ;  /* 0x00000009ff032219 */ /* 0x002fe20000011606 */
[----:B------:R-:W-:Y:S02]  /*1e710*/  VIADD R6, R2, 0x28820 ;  /* 0x0002882002067836 */ /* 0x000fe40000000000 */
[C---:B------:R-:W-:Y:S01]  /*1e720*/  IMAD.WIDE.U32 R4, R216.reuse, UR4, R4 ;  /* 0x00000004d8047c25 */ /* 0x040fe2000f8e0004 */
[--C-:B------:R-:W-:Y:S02]  /*1e730*/  SHF.R.S32.HI R0, RZ, 0x1f, R3.reuse ;  /* 0x0000001fff007819 */ /* 0x100fe40000011403 */
[----:B------:R-:W-:Y:S01]  /*1e740*/  PRMT R6, RZ, 0x654, R6 ;  /* 0x00000654ff067816 */ /* 0x000fe20000000006 */
[----:B------:R-:W-:Y:S02]  /*1e750*/  IMAD.MOV R7, RZ, RZ, -R3 ;  /* 0x000000ffff077224 */ /* 0x000fe400078e0a03 */
[----:B------:R-:W-:Y:S01]  /*1e760*/  IMAD R5, R216, UR5, R5 ;  /* 0x00000005d8057c24 */ /* 0x000fe2000f8e0205 */
[----:B------:R-:W-:Y:S01]  /*1e770*/  ULDC.64 UR4, c[0x0][0xb30] ;  /* 0x0002cc0000047ab9 */ /* 0x000fe20000000a00 */
[----:B------:R-:W-:Y:S01]  /*1e780*/  IMAD R7, R14, R7, R45 ;  /* 0x000000070e077224 */ /* 0x000fe200078e022d */
[----:B------:R0:W-:Y:S01]  /*1e790*/  SYNCS.ARRIVE.TRANS64.RED.A1T0 RZ, [R6+URZ], RZ ;  /* 0x000000ff06ff79a7 */ /* 0x0001e2000810043f */
[----:B------:R-:W-:-:S02]  /*1e7a0*/  IMAD R0, R0, UR4, RZ ;  /* 0x0000000400007c24 */ /* 0x000fc4000f8e02ff */
[----:B------:R-:W-:-:S04]  /*1e7b0*/  IMAD.WIDE.U32 R4, R3, UR4, R4 ;  /* 0x0000000403047c25 */ /* 0x000fc8000f8e0004 */
[----:B------:R-:W-:Y:S01]  /*1e7c0*/  IMAD R9, R3, UR5, R0 ;  /* 0x0000000503097c24 */ /* 0x000fe2000f8e0200 */
[----:B------:R-:W-:Y:S01]  /*1e7d0*/  SHF.R.S32.HI R0, RZ, 0x1f, R7 ;  /* 0x0000001fff007819 */ /* 0x000fe20000011407 */
[----:B------:R-:W-:Y:S02]  /*1e7e0*/  ULDC.64 UR4, c[0x0][0xb28] ;  /* 0x0002ca0000047ab9 */ /* 0x000fe40000000a00 */
[----:B------:R-:W-:Y:S02]  /*1e7f0*/  IMAD.IADD R5, R5, 0x1, R9 ;  /* 0x0000000105057824 */ /* 0x000fe400078e0209 */
[----:B------:R-:W-:Y:S02]  /*1e800*/  IMAD R0, R0, UR4, RZ ;  /* 0x0000000400007c24 */ /* 0x000fe4000f8e02ff */
[----:B------:R-:W-:-:S04]  /*1e810*/  IMAD.WIDE.U32 R4, R7, UR4, R4 ;  /* 0x0000000407047c25 */ /* 0x000fc8000f8e0004 */
[----:B------:R-:W-:Y:S01]  /*1e820*/  IMAD R3, R7, UR5, R0 ;  /* 0x0000000507037c24 */ /* 0x000fe2000f8e0200 */
[----:B------:R-:W-:Y:S02]  /*1e830*/  ULDC.64 UR4, c[0x0][0xb00] ;  /* 0x0002c00000047ab9 */ /* 0x000fe40000000a00 */
[----:B------:R-:W-:Y:S01]  /*1e840*/  LEA R0, P0, R4, UR4, 0x2 ;  /* 0x0000000404007c11 */ /* 0x000fe2000f8010ff */
[----:B------:R-:W-:Y:S01]  /*1e850*/  UMOV UR4, 0xffffffff ;  /* 0xffffffff00047882 */ /* 0x000fe20000000000 */
[----:B------:R-:W-:-:S04]  /*1e860*/  IADD3 R3, R5, R3, RZ ;  /* 0x0000000305037210 */ /* 0x000fc80007ffe0ff */
[----:B------:R-:W-:Y:S01]  /*1e870*/  LEA.HI.X R4, R4, UR5, R3, 0x2, P0 ;  /* 0x0000000504047c11 */ /* 0x000fe200080f1403 */
[----:B0-----:R-:W-:Y:S06]  /*1e880*/  BRA.DIV UR4, `(.L_x_1744) ;  /* 0x000000be04207947 */ /* 0x001fec000b800000 */
[----:B------:R0:W1:Y:S04]  /*1e890*/  SHFL.IDX PT, R3, R4, RZ, 0x1c1f ;  /* 0x001c1fff04037589 */ /* 0x00006800000e0000 */
[----:B------:R0:W2:Y:S02]  /*1e8a0*/  SHFL.IDX PT, R14, R0, RZ, 0x1c1f ;  /* 0x001c1fff000e7589 */ /* 0x0000a400000e0000 */
.L_x_2007:
[----:B------:R-:W-:Y:S01]  /*1e8b0*/  ISETP.GE.AND P0, PT, R31, R10, PT ;  /* 0x0000000a1f00720c */ /* 0x000fe20003f06270 */
[----:B------:R-:W-:-:S12]  /*1e8c0*/  BSSY B1, `(.L_x_1745) ;  /* 0x0000050000017945 */ /* 0x000fd80003800000 */
[----:B------:R-:W-:Y:S05]  /*1e8d0*/  @P0 BRA `(.L_x_1746) ;  /* 0x0000000400380947 */ /* 0x000fea0003800000 */
[----:B------:R-:W-:Y:S01]  /*1e8e0*/  ULDC UR4, c[0x0][0xac8] ;  /* 0x0002b20000047ab9 */ /* 0x000fe20000000800 */
[----:B------:R-:W-:Y:S02]  /*1e8f0*/  SHF.R.S32.HI R11, RZ, 0x1f, R188 ;  /* 0x0000001fff0b7819 */ /* 0x000fe400000114bc */
[----:B------:R-:W-:Y:S02]  /*1e900*/  ISETP.GE.AND P0, PT, R188, UR4, PT ;  /* 0x00000004bc007c0c */ /* 0x000fe4000bf06270 */
[----:B------:R-:W-:Y:S02]  /*1e910*/  ISETP.GE.AND P2, PT, R232, UR4, PT ;  /* 0x00000004e8007c0c */ /* 0x000fe4000bf46270 */
[----:B------:R-:W-:Y:S02]  /*1e920*/  ISETP.GE.AND P3, PT, R231, UR4, PT ;  /* 0x00000004e7007c0c */ /* 0x000fe4000bf66270 */
[----:B------:R-:W-:Y:S02]  /*1e930*/  ISETP.GE.AND P1, PT, R230, UR4, PT ;  /* 0x00000004e6007c0c */ /* 0x000fe4000bf26270 */
[----:B------:R-:W-:-:S05]  /*1e940*/  SHF.R.S32.HI R5, RZ, 0x1f, R232 ;  /* 0x0000001fff057819 */ /* 0x000fca00000114e8 */
[-C--:B--2---:R-:W-:Y:S02]  /*1e950*/  @!P0 LEA R8, P4, R188, R14.reuse, 0x2 ;  /* 0x0000000ebc088211 */ /* 0x084fe400078810ff */
[-C--:B------:R-:W-:Y:S02]  /*1e960*/  @!P2 LEA R6, P5, R232, R14.reuse, 0x2 ;  /* 0x0000000ee806a211 */ /* 0x080fe400078a10ff */
[-C--:B-1----:R-:W-:Y:S02]  /*1e970*/  @!P0 LEA.HI.X R9, R188, R3.reuse, R11, 0x2, P4 ;  /* 0x00000003bc098211 */ /* 0x082fe400020f140b */
[----:B------:R-:W-:Y:S02]  /*1e980*/  @!P2 LEA.HI.X R7, R232, R3, R5, 0x2, P5 ;  /* 0x00000003e807a211 */ /* 0x000fe400028f1405 */
[----:B------:R-:W-:Y:S01]  /*1e990*/  @!P3 LEA R12, P4, R231, R14, 0x2 ;  /* 0x0000000ee70cb211 */ /* 0x000fe200078810ff */
[----:B------:R1:W-:Y:S01]  /*1e9a0*/  @!P0 ST.E.64 desc[UR40][R8.64], R20 ;  /* 0x0000001408008985 */ /* 0x0003e2000c101b28 */
[----:B------:R-:W-:-:S02]  /*1e9b0*/  ISETP.GE.AND P0, PT, R229, UR4, PT ;  /* 0x00000004e5007c0c */ /* 0x000fc4000bf06270 */
[----:B------:R-:W-:Y:S01]  /*1e9c0*/  SHF.R.S32.HI R11, RZ, 0x1f, R231 ;  /* 0x0000001fff0b7819 */ /* 0x000fe200000114e7 */
[----:B------:R2:W-:Y:S01]  /*1e9d0*/  @!P2 ST.E.64 desc[UR40][R6.64], R92 ;  /* 0x0000005c0600a985 */ /* 0x0005e2000c101b28 */
[----:B------:R-:W-:Y:S02]  /*1e9e0*/  SHF.R.S32.HI R5, RZ, 0x1f, R230 ;  /* 0x0000001fff057819 */ /* 0x000fe400000114e6 */
[----:B------:R-:W-:Y:S02]  /*1e9f0*/  @!P1 LEA R30, P5, R230, R14, 0x2 ;  /* 0x0000000ee61e9211 */ /* 0x000fe400078a10ff */
[----:B------:R-:W-:Y:S02]  /*1ea00*/  ISETP.GE.AND P2, PT, R228, UR4, PT ;  /* 0x00000004e4007c0c */ /* 0x000fe4000bf46270 */
[-C--:B------:R-:W-:Y:S02]  /*1ea10*/  @!P3 LEA.HI.X R13, R231, R3.reuse, R11, 0x2, P4 ;  /* 0x00000003e70db211 */ /* 0x080fe400020f140b */
[----:B------:R-:W-:-:S02]  /*1ea20*/  @!P1 LEA.HI.X R31, R230, R3, R5, 0x2, P5 ;  /* 0x00000003e61f9211 */ /* 0x000fc400028f1405 */
[----:B------:R-:W-:Y:S01]  /*1ea30*/  ISETP.GE.AND P4, PT, R227, UR4, PT ;  /* 0x00000004e3007c0c */ /* 0x000fe2000bf86270 */
[----:B------:R3:W-:Y:S01]  /*1ea40*/  @!P3 ST.E.64 desc[UR40][R12.64], R96 ;  /* 0x000000600c00b985 */ /* 0x0007e2000c101b28 */
[-C--:B------:R-:W-:Y:S02]  /*1ea50*/  @!P0 LEA R32, P3, R229, R14.reuse, 0x2 ;  /* 0x0000000ee5208211 */ /* 0x080fe400078610ff */
[----:B------:R-:W-:Y:S01]  /*1ea60*/  SHF.R.S32.HI R11, RZ, 0x1f, R229 ;  /* 0x0000001fff0b7819 */ /* 0x000fe200000114e5 */
[----:B------:R4:W-:Y:S01]  /*1ea70*/  @!P1 ST.E.64 desc[UR40][R30.64], R100 ;  /* 0x000000641e009985 */ /* 0x0009e2000c101b28 */
[----:B------:R-:W-:Y:S02]  /*1ea80*/  ISETP.GE.AND P1, PT, R226, UR4, PT ;  /* 0x00000004e2007c0c */ /* 0x000fe4000bf26270 */
[----:B------:R-:W-:Y:S02]  /*1ea90*/  SHF.R.S32.HI R5, RZ, 0x1f, R228 ;  /* 0x0000001fff057819 */ /* 0x000fe400000114e4 */
[----:B-1----:R-:W-:-:S02]  /*1eaa0*/  @!P2 LEA R8, P5, R228, R14, 0x2 ;  /* 0x0000000ee408a211 */ /* 0x002fc400078a10ff */
[-C--:B------:R-:W-:Y:S02]  /*1eab0*/  @!P0 LEA.HI.X R33, R229, R3.reuse, R11, 0x2, P3 ;  /* 0x00000003e5218211 */ /* 0x080fe400018f140b */
[----:B------:R-:W-:Y:S02]  /*1eac0*/  @!P2 LEA.HI.X R9, R228, R3, R5, 0x2, P5 ;  /* 0x00000003e409a211 */ /* 0x000fe400028f1405 */
[----:B------:R-:W-:Y:S01]  /*1ead0*/  ISETP.GE.AND P3, PT, R225, UR4, PT ;  /* 0x00000004e1007c0c */ /* 0x000fe2000bf66270 */
[----:B------:R-:W-:Y:S01]  /*1eae0*/  @!P0 ST.E.64 desc[UR40][R32.64], R104 ;  /* 0x0000006820008985 */ /* 0x000fe2000c101b28 */
[----:B--2---:R-:W-:Y:S02]  /*1eaf0*/  @!P4 LEA R6, P0, R227, R14, 0x2 ;  /* 0x0000000ee306c211 */ /* 0x004fe400078010ff */
[----:B------:R-:W-:Y:S01]  /*1eb00*/  SHF.R.S32.HI R11, RZ, 0x1f, R227 ;  /* 0x0000001fff0b7819 */ /* 0x000fe200000114e3 */
[----:B------:R1:W-:Y:S01]  /*1eb10*/  @!P2 ST.E.64 desc[UR40][R8.64], R108 ;  /* 0x0000006c0800a985 */ /* 0x0003e2000c101b28 */
[----:B------:R-:W-:-:S02]  /*1eb20*/  SHF.R.S32.HI R5, RZ, 0x1f, R226 ;  /* 0x0000001fff057819 */ /* 0x000fc400000114e2 */
[-C--:B---3--:R-:W-:Y:S02]  /*1eb30*/  @!P1 LEA R12, P5, R226, R14.reuse, 0x2 ;  /* 0x0000000ee20c9211 */ /* 0x088fe400078a10ff */
[----:B------:R-:W-:Y:S02]  /*1eb40*/  ISETP.GE.AND P2, PT, R224, UR4, PT ;  /* 0x00000004e0007c0c */ /* 0x000fe4000bf46270 */
[-C--:B------:R-:W-:Y:S02]  /*1eb50*/  @!P4 LEA.HI.X R7, R227, R3.reuse, R11, 0x2, P0 ;  /* 0x00000003e307c211 */ /* 0x080fe400000f140b */
[----:B------:R-:W-:Y:S02]  /*1eb60*/  ISETP.GE.AND P0, PT, R223, UR4, PT ;  /* 0x00000004df007c0c */ /* 0x000fe4000bf06270 */
[----:B------:R-:W-:Y:S01]  /*1eb70*/  @!P1 LEA.HI.X R13, R226, R3, R5, 0x2, P5 ;  /* 0x00000003e20d9211 */ /* 0x000fe200028f1405 */
[----:B------:R2:W-:Y:S01]  /*1eb80*/  @!P4 ST.E.64 desc[UR40][R6.64], R36 ;  /* 0x000000240600c985 */ /* 0x0005e2000c101b28 */
[----:B------:R-:W-:-:S02]  /*1eb90*/  @!P3 LEA R20, P5, R225, R14, 0x2 ;  /* 0x0000000ee114b211 */ /* 0x000fc400078a10ff */
[----:B------:R-:W-:Y:S01]  /*1eba0*/  SHF.R.S32.HI R5, RZ, 0x1f, R225 ;  /* 0x0000001fff057819 */ /* 0x000fe200000114e1 */
[----:B------:R3:W-:Y:S01]  /*1ebb0*/  @!P1 ST.E.64 desc[UR40][R12.64], R116 ;  /* 0x000000740c009985 */ /* 0x0007e2000c101b28 */
[----:B------:R-:W-:Y:S02]  /*1ebc0*/  ISETP.GE.AND P1, PT, R222, UR4, PT ;  /* 0x00000004de007c0c */ /* 0x000fe4000bf26270 */
[----:B------:R-:W-:Y:S02]  /*1ebd0*/  @!P3 LEA.HI.X R21, R225, R3, R5, 0x2, P5 ;  /* 0x00000003e115b211 */ /* 0x000fe400028f1405 */
[-C--:B----4-:R-:W-:Y:S02]  /*1ebe0*/  @!P2 LEA R30, P4, R224, R14.reuse, 0x2 ;  /* 0x0000000ee01ea211 */ /* 0x090fe400078810ff */
[----:B------:R-:W-:Y:S01]  /*1ebf0*/  SHF.R.S32.HI R11, RZ, 0x1f, R224 ;  /* 0x0000001fff0b7819 */ /* 0x000fe200000114e0 */
[----:B------:R4:W-:Y:S01]  /*1ec00*/  @!P3 ST.E.64 desc[UR40][R20.64], R120 ;  /* 0x000000781400b985 */ /* 0x0009e2000c101b28 */
[----:B-1----:R-:W-:-:S02]  /*1ec10*/  @!P0 LEA R8, P5, R223, R14, 0x2 ;  /* 0x0000000edf088211 */ /* 0x002fc400078a10ff */
[----:B------:R-:W-:Y:S02]  /*1ec20*/  SHF.R.S32.HI R5, RZ, 0x1f, R223 ;  /* 0x0000001fff057819 */ /* 0x000fe400000114df */
[-C--:B------:R-:W-:Y:S02]  /*1ec30*/  @!P2 LEA.HI.X R31, R224, R3.reuse, R11, 0x2, P4 ;  /* 0x00000003e01fa211 */ /* 0x080fe400020f140b */
[----:B------:R-:W-:Y:S02]  /*1ec40*/  ISETP.GE.AND P3, PT, R221, UR4, PT ;  /* 0x00000004dd007c0c */ /* 0x000fe4000bf66270 */
[----:B------:R-:W-:Y:S01]  /*1ec50*/  @!P0 LEA.HI.X R9, R223, R3, R5, 0x2, P5 ;  /* 0x00000003df098211 */ /* 0x000fe200028f1405 */
[----:B------:R1:W-:Y:S01]  /*1ec60*/  @!P2 ST.E.64 desc[UR40][R30.64], R38 ;  /* 0x000000261e00a985 */ /* 0x0003e2000c101b28 */
[----:B------:R-:W-:Y:S02]  /*1ec70*/  ISETP.GE.AND P4, PT, R220, UR4, PT ;  /* 0x00000004dc007c0c */ /* 0x000fe4000bf86270 */
[----:B------:R-:W-:Y:S01]  /*1ec80*/  SHF.R.S32.HI R5, RZ, 0x1f, R222 ;  /* 0x0000001fff057819 */ /* 0x000fe200000114de */
[----:B------:R0:W-:Y:S01]  /*1ec90*/  @!P0 ST.E.64 desc[UR40][R8.64], R128 ;  /* 0x0000008008008985 */ /* 0x0001e2000c101b28 */
[----:B--2---:R-:W-:-:S02]  /*1eca0*/  @!P1 LEA R6, P5, R222, R14, 0x2 ;  /* 0x0000000ede069211 */ /* 0x004fc400078a10ff */
[----:B------:R-:W-:Y:S02]  /*1ecb0*/  ISETP.GE.AND P2, PT, R219, UR4, PT ;  /* 0x00000004db007c0c */ /* 0x000fe4000bf46270 */
[----:B------:R-:W-:Y:S02]  /*1ecc0*/  ISETP.GE.AND P0, PT, R218, UR4, PT ;  /* 0x00000004da007c0c */ /* 0x000fe4000bf06270 */
[----:B------:R-:W-:Y:S02]  /*1ecd0*/  @!P1 LEA.HI.X R7, R222, R3, R5, 0x2, P5 ;  /* 0x00000003de079211 */ /* 0x000fe400028f1405 */
[----:B------:R-:W-:Y:S02]  /*1ece0*/  SHF.R.S32.HI R5, RZ, 0x1f, R221 ;  /* 0x0000001fff057819 */ /* 0x000fe400000114dd */
[-C--:B---3--:R-:W-:Y:S01]  /*1ecf0*/  @!P3 LEA R12, P5, R221, R14.reuse, 0x2 ;  /* 0x0000000edd0cb211 */ /* 0x088fe200078a10ff */
[----:B------:R0:W-:Y:S01]  /*1ed00*/  @!P1 ST.E.64 desc[UR40][R6.64], R132 ;  /* 0x0000008406009985 */ /* 0x0001e2000c101b28 */
[----:B----4-:R-:W-:-:S02]  /*1ed10*/  @!P4 LEA R20, P1, R220, R14, 0x2 ;  /* 0x0000000edc14c211 */ /* 0x010fc400078210ff */
[-C--:B------:R-:W-:Y:S02]  /*1ed20*/  @!P3 LEA.HI.X R13, R221, R3.reuse, R5, 0x2, P5 ;  /* 0x00000003dd0db211 */ /* 0x080fe400028f1405 */
[CC--:B-1----:R-:W-:Y:S02]  /*1ed30*/  @!P2 LEA R30, P5, R219.reuse, R14.reuse, 0x2 ;  /* 0x0000000edb1ea211 */ /* 0x0c2fe400078a10ff */
[-C--:B------:R-:W-:Y:S01]  /*1ed40*/  @!P4 LEA.HI.X R21, R220, R3.reuse, R237, 0x2, P1 ;  /* 0x00000003dc15c211 */ /* 0x080fe200008f14ed */
[----:B------:R0:W-:Y:S01]  /*1ed50*/  @!P3 ST.E.64 desc[UR40][R12.64], R136 ;  /* 0x000000880c00b985 */ /* 0x0001e2000c101b28 */
[C---:B------:R-:W-:Y:S02]  /*1ed60*/  @!P0 LEA R14, P1, R218.reuse, R14, 0x2 ;  /* 0x0000000eda0e8211 */ /* 0x040fe400078210ff */
[-C--:B------:R-:W-:Y:S01]  /*1ed70*/  @!P2 LEA.HI.X R31, R219, R3.reuse, R236, 0x2, P5 ;  /* 0x00000003db1fa211 */ /* 0x080fe200028f14ec */
[----:B------:R0:W-:Y:S01]  /*1ed80*/  @!P4 ST.E.64 desc[UR40][R20.64], R140 ;  /* 0x0000008c1400c985 */ /* 0x0001e2000c101b28 */
[----:B------:R-:W-:-:S03]  /*1ed90*/  @!P0 LEA.HI.X R15, R218, R3, R235, 0x2, P1 ;  /* 0x00000003da0f8211 */ /* 0x000fc600008f14eb */
[----:B------:R0:W-:Y:S04]  /*1eda0*/  @!P2 ST.E.64 desc[UR40][R30.64], R144 ;  /* 0x000000901e00a985 */ /* 0x0001e8000c101b28 */
[----:B------:R0:W-:Y:S02]  /*1edb0*/  @!P0 ST.E.64 desc[UR40][R14.64], R148 ;  /* 0x000000940e008985 */ /* 0x0001e4000c101b28 */
.L_x_1746:
[----:B------:R-:W-:Y:S05]  /*1edc0*/  BSYNC B1 ;  /* 0x0000000000017941 */ /* 0x000fea0003800000 */
.L_x_1745:
[----:B------:R-:W-:-:S03]  /*1edd0*/  UMOV UR4, 0xffffffff ;  /* 0xffffffff00047882 */ /* 0x000fc60000000000 */
[----:B------:R-:W-:Y:S05]  /*1ede0*/  BRA.DIV UR4, `(.L_x_1747) ;  /* 0x000000b604fc7947 */ /* 0x000fea000b800000 */
[----:B-1----:R1:W3:Y:S04]  /*1edf0*/  SHFL.IDX PT, R3, R4, 0x1, 0x1c1f ;  /* 0x003c1f0004037f89 */ /* 0x0022e800000e0000 */
[----:B0-2---:R1:W0:Y:S02]  /*1ee00*/  SHFL.IDX PT, R14, R0, 0x1, 0x1c1f ;  /* 0x003c1f00000e7f89 */ /* 0x00522400000e0000 */
.L_x_2011:
[----:B------:R-:W-:-:S13]  /*1ee10*/  ISETP.GE.AND P0, PT, R29, R10, PT ;  /* 0x0000000a1d00720c */ /* 0x000fda0003f06270 */
[----:B------:R-:W-:Y:S05]  /*1ee20*/  @P0 BRA `(.L_x_1743) ;  /* 0x0000001000440947 */ /* 0x000fea0003800000 */
[----:B------:R-:W-:Y:S01]  /*1ee30*/  ULDC UR4, c[0x0][0xac8] ;  /* 0x0002b20000047ab9 */ /* 0x000fe20000000800 */
[----:B-1----:R-:W-:Y:S02]  /*1ee40*/  SHF.R.S32.HI R0, RZ, 0x1f, R188 ;  /* 0x0000001fff007819 */ /* 0x002fe400000114bc */
[----:B------:R-:W-:Y:S02]  /*1ee50*/  ISETP.GE.AND P2, PT, R188, UR4, PT ;  /* 0x00000004bc007c0c */ /* 0x000fe4000bf46270 */
[----:B------:R-:W-:Y:S02]  /*1ee60*/  ISETP.GE.AND P3, PT, R232, UR4, PT ;  /* 0x00000004e8007c0c */ /* 0x000fe4000bf66270 */
[----:B------:R-:W-:Y:S02]  /*1ee70*/  ISETP.GE.AND P1, PT, R231, UR4, PT ;  /* 0x00000004e7007c0c */ /* 0x000fe4000bf26270 */
[----:B------:R-:W-:Y:S02]  /*1ee80*/  SHF.R.S32.HI R11, RZ, 0x1f, R232 ;  /* 0x0000001fff0b7819 */ /* 0x000fe400000114e8 */
[----:B------:R-:W-:-:S05]  /*1ee90*/  SHF.R.S32.HI R15, RZ, 0x1f, R230 ;  /* 0x0000001fff0f7819 */ /* 0x000fca00000114e6 */
[-C--:B0-----:R-:W-:Y:S02]  /*1eea0*/  @!P2 LEA R4, P0, R188, R14.reuse, 0x2 ;  /* 0x0000000ebc04a211 */ /* 0x081fe400078010ff */
[----:B------:R-:W-:Y:S02]  /*1eeb0*/  @!P3 LEA R6, P4, R232, R14, 0x2 ;  /* 0x0000000ee806b211 */ /* 0x000fe400078810ff */
[----:B---3--:R-:W-:Y:S02]  /*1eec0*/  @!P2 LEA.HI.X R5, R188, R3, R0, 0x2, P0 ;  /* 0x00000003bc05a211 */ /* 0x008fe400000f1400 */
[----:B------:R-:W-:Y:S02]  /*1eed0*/  ISETP.GE.AND P0, PT, R230, UR4, PT ;  /* 0x00000004e6007c0c */ /* 0x000fe4000bf06270 */
[----:B------:R-:W-:Y:S01]  /*1eee0*/  SHF.R.S32.HI R0, RZ, 0x1f, R231 ;  /* 0x0000001fff007819 */ /* 0x000fe200000114e7 */
[----:B------:R0:W-:Y:S01]  /*1eef0*/  @!P2 ST.E.64 desc[UR40][R4.64], R90 ;  /* 0x0000005a0400a985 */ /* 0x0001e2000c101b28 */
[----:B------:R-:W-:-:S02]  /*1ef00*/  ISETP.GE.AND P2, PT, R229, UR4, PT ;  /* 0x00000004e5007c0c */ /* 0x000fc4000bf46270 */
[CC--:B------:R-:W-:Y:S02]  /*1ef10*/  @!P1 LEA R8, P5, R231.reuse, R14.reuse, 0x2 ;  /* 0x0000000ee7089211 */ /* 0x0c0fe400078a10ff */
[-C--:B------:R-:W-:Y:S02]  /*1ef20*/  @!P3 LEA.HI.X R7, R232, R3.reuse, R11, 0x2, P4 ;  /* 0x00000003e807b211 */ /* 0x080fe400020f140b */
[----:B------:R-:W-:Y:S02]  /*1ef30*/  ISETP.GE.AND P4, PT, R228, UR4, PT ;  /* 0x00000004e4007c0c */ /* 0x000fe4000bf86270 */
[----:B------:R-:W-:Y:S01]  /*1ef40*/  @!P1 LEA.HI.X R9, R231, R3, R0, 0x2, P5 ;  /* 0x00000003e7099211 */ /* 0x000fe200028f1400 */
[----:B------:R1:W-:Y:S01]  /*1ef50*/  @!P3 ST.E.64 desc[UR40][R6.64], R94 ;  /* 0x0000005e0600b985 */ /* 0x0003e2000c101b28 */
[----:B------:R-:W-:Y:S02]  /*1ef60*/  @!P0 LEA R10, P5, R230, R14, 0x2 ;  /* 0x0000000ee60a8211 */ /* 0x000fe400078a10ff */
[----:B------:R-:W-:Y:S01]  /*1ef70*/  ISETP.GE.AND P3, PT, R227, UR4, PT ;  /* 0x00000004e3007c0c */ /* 0x000fe2000bf66270 */
[----:B------:R2:W-:Y:S01]  /*1ef80*/  @!P1 ST.E.64 desc[UR40][R8.64], R98 ;  /* 0x0000006208009985 */ /* 0x0005e2000c101b28 */
[----:B------:R-:W-:-:S02]  /*1ef90*/  SHF.R.S32.HI R0, RZ, 0x1f, R229 ;  /* 0x0000001fff007819 */ /* 0x000fc400000114e5 */
[CC--:B------:R-:W-:Y:S02]  /*1efa0*/  @!P2 LEA R12, P1, R229.reuse, R14.reuse, 0x2 ;  /* 0x0000000ee50ca211 */ /* 0x0c0fe400078210ff */
[-C--:B------:R-:W-:Y:S02]  /*1efb0*/  @!P0 LEA.HI.X R11, R230, R3.reuse, R15, 0x2, P5 ;  /* 0x00000003e60b8211 */ /* 0x080fe400028f140f */
[----:B------:R-:W-:Y:S02]  /*1efc0*/  @!P2 LEA.HI.X R13, R229, R3, R0, 0x2, P1 ;  /* 0x00000003e50da211 */ /* 0x000fe400008f1400 */
[----:B------:R-:W-:Y:S01]  /*1efd0*/  ISETP.GE.AND P1, PT, R226, UR4, PT ;  /* 0x00000004e2007c0c */ /* 0x000fe2000bf26270 */
[----:B------:R3:W-:Y:S01]  /*1efe0*/  @!P0 ST.E.64 desc[UR40][R10.64], R102 ;  /* 0x000000660a008985 */ /* 0x0007e2000c101b28 */
[----:B0-----:R-:W-:Y:S02]  /*1eff0*/  @!P4 LEA R4, P0, R228, R14, 0x2 ;  /* 0x0000000ee404c211 */ /* 0x001fe400078010ff */
[----:B------:R-:W-:Y:S01]  /*1f000*/  SHF.R.S32.HI R15, RZ, 0x1f, R228 ;  /* 0x0000001fff0f7819 */ /* 0x000fe200000114e4 */
[----:B------:R0:W-:Y:S01]  /*1f010*/  @!P2 ST.E.64 desc[UR40][R12.64], R106 ;  /* 0x0000006a0c00a985 */ /* 0x0001e2000c101b28 */
[----:B------:R-:W-:-:S02]  /*1f020*/  SHF.R.S32.HI R0, RZ, 0x1f, R227 ;  /* 0x0000001fff007819 */ /* 0x000fc400000114e3 */
[-C--:B-1----:R-:W-:Y:S02]  /*1f030*/  @!P3 LEA R6, P5, R227, R14.reuse, 0x2 ;  /* 0x0000000ee306b211 */ /* 0x082fe400078a10ff */
[----:B------:R-:W-:Y:S02]  /*1f040*/  ISETP.GE.AND P2, PT, R225, UR4, PT ;  /* 0x00000004e1007c0c */ /* 0x000fe4000bf46270 */
[-C--:B------:R-:W-:Y:S02]  /*1f050*/  @!P4 LEA.HI.X R5, R228, R3.reuse, R15, 0x2, P0 ;  /* 0x00000003e405c211 */ /* 0x080fe400000f140f */
[----:B------:R-:W-:Y:S02]  /*1f060*/  ISETP.GE.AND P0, PT, R224, UR4, PT ;  /* 0x00000004e0007c0c */ /* 0x000fe4000bf06270 */
[----:B------:R-:W-:Y:S01]  /*1f070*/  @!P3 LEA.HI.X R7, R227, R3, R0, 0x2, P5 ;  /* 0x00000003e307b211 */ /* 0x000fe200028f1400 */
[----:B------:R1:W-:Y:S01]  /*1f080*/  @!P4 ST.E.64 desc[UR40][R4.64], R110 ;  /* 0x0000006e0400c985 */ /* 0x0003e2000c101b28 */
[----:B--2---:R-:W-:-:S02]  /*1f090*/  @!P1 LEA R8, P5, R226, R14, 0x2 ;  /* 0x0000000ee2089211 */ /* 0x004fc400078a10ff */
[----:B------:R-:W-:Y:S01]  /*1f0a0*/  SHF.R.S32.HI R0, RZ, 0x1f, R226 ;  /* 0x0000001fff007819 */ /* 0x000fe200000114e2 */
[----:B------:R2:W-:Y:S01]  /*1f0b0*/  @!P3 ST.E.64 desc[UR40][R6.64], R114 ;  /* 0x000000720600b985 */ /* 0x0005e2000c101b28 */
[----:B------:R-:W-:Y:S02]  /*1f0c0*/  ISETP.GE.AND P3, PT, R223, UR4, PT ;  /* 0x00000004df007c0c */ /* 0x000fe4000bf66270 */
[----:B------:R-:W-:Y:S02]  /*1f0d0*/  @!P1 LEA.HI.X R9, R226, R3, R0, 0x2, P5 ;  /* 0x00000003e2099211 */ /* 0x000fe400028f1400 */
[-C--:B---3--:R-:W-:Y:S02]  /*1f0e0*/  @!P2 LEA R10, P4, R225, R14.reuse, 0x2 ;  /* 0x0000000ee10aa211 */ /* 0x088fe400078810ff */
[----:B------:R-:W-:Y:S01]  /*1f0f0*/  SHF.R.S32.HI R15, RZ, 0x1f, R225 ;  /* 0x0000001fff0f7819 */ /* 0x000fe200000114e1 */
[----:B------:R3:W-:Y:S01]  /*1f100*/  @!P1 ST.E.64 desc[UR40][R8.64], R118 ;  /* 0x0000007608009985 */ /* 0x0007e2000c101b28 */
[----:B0-----:R-:W-:-:S02]  /*1f110*/  @!P0 LEA R12, P5, R224, R14, 0x2 ;  /* 0x0000000ee00c8211 */ /* 0x001fc400078a10ff */
        /* <DEDUP_REMOVED lines=8> */
[----:B-1----:R-:W-:-:S02]  /*1f1a0*/  @!P3 LEA R4, P5, R223, R14, 0x2 ;  /* 0x0000000edf04b211 */ /* 0x002fc400078a10ff */
[----:B------:R-:W-:Y:S02]  /*1f1b0*/  ISETP.GE.AND P2, PT, R220, UR4, PT ;  /* 0x00000004dc007c0c */ /* 0x000fe4000bf46270 */
[----:B------:R-:W-:Y:S02]  /*1f1c0*/  ISETP.GE.AND P0, PT, R219, UR4, PT ;  /* 0x00000004db007c0c */ /* 0x000fe4000bf06270 */
[----:B------:R-:W-:Y:S02]  /*1f1d0*/  @!P3 LEA.HI.X R5, R223, R3, R0, 0x2, P5 ;  /* 0x00000003df05b211 */ /* 0x000fe400028f1400 */
[----:B--2---:R-:W-:Y:S02]  /*1f1e0*/  @!P1 LEA R6, P5, R222, R14, 0x2 ;  /* 0x0000000ede069211 */ /* 0x004fe400078a10ff */
[----:B------:R-:W-:Y:S01]  /*1f1f0*/  SHF.R.S32.HI R15, RZ, 0x1f, R222 ;  /* 0x0000001fff0f7819 */ /* 0x000fe200000114de */
[----:B------:R4:W-:Y:S01]  /*1f200*/  @!P3 ST.E.64 desc[UR40][R4.64], R130 ;  /* 0x000000820400b985 */ /* 0x0009e2000c101b28 */
[----:B------:R-:W-:-:S02]  /*1f210*/  SHF.R.S32.HI R0, RZ, 0x1f, R221 ;  /* 0x0000001fff007819 */ /* 0x000fc400000114dd */
[CC--:B---3--:R-:W-:Y:S02]  /*1f220*/  @!P4 LEA R8, P3, R221.reuse, R14.reuse, 0x2 ;  /* 0x0000000edd08c211 */ /* 0x0c8fe400078610ff */
[-C--:B------:R-:W-:Y:S02]  /*1f230*/  @!P1 LEA.HI.X R7, R222, R3.reuse, R15, 0x2, P5 ;  /* 0x00000003de079211 */ /* 0x080fe400028f140f */
[CC--:B0-----:R-:W-:Y:S02]  /*1f240*/  @!P2 LEA R10, P5, R220.reuse, R14.reuse, 0x2 ;  /* 0x0000000edc0aa211 */ /* 0x0c1fe400078a10ff */
[-C--:B------:R-:W-:Y:S01]  /*1f250*/  @!P4 LEA.HI.X R9, R221, R3.reuse, R0, 0x2, P3 ;  /* 0x00000003dd09c211 */ /* 0x080fe200018f1400 */
[----:B------:R4:W-:Y:S01]  /*1f260*/  @!P1 ST.E.64 desc[UR40][R6.64], R134 ;  /* 0x0000008606009985 */ /* 0x0009e2000c101b28 */
[C---:B------:R-:W-:Y:S02]  /*1f270*/  @!P0 LEA R20, P3, R219.reuse, R14, 0x2 ;  /* 0x0000000edb148211 */ /* 0x040fe400078610ff */
[-C--:B------:R-:W-:Y:S01]  /*1f280*/  @!P2 LEA.HI.X R11, R220, R3.reuse, R237, 0x2, P5 ;  /* 0x00000003dc0ba211 */ /* 0x080fe200028f14ed */
[----:B------:R4:W-:Y:S01]  /*1f290*/  @!P4 ST.E.64 desc[UR40][R8.64], R138 ;  /* 0x0000008a0800c985 */ /* 0x0009e2000c101b28 */
[----:B------:R-:W-:-:S03]  /*1f2a0*/  @!P0 LEA.HI.X R21, R219, R3, R236, 0x2, P3 ;  /* 0x00000003db158211 */ /* 0x000fc600018f14ec */
[----:B------:R4:W-:Y:S04]  /*1f2b0*/  @!P2 ST.E.64 desc[UR40][R10.64], R142 ;  /* 0x0000008e0a00a985 */ /* 0x0009e8000c101b28 */
[----:B------:R4:W-:Y:S01]  /*1f2c0*/  @!P0 ST.E.64 desc[UR40][R20.64], R146 ;  /* 0x0000009214008985 */ /* 0x0009e2000c101b28 */
[----:B------:R-:W-:-:S13]  /*1f2d0*/  ISETP.GE.AND P0, PT, R218, UR4, PT ;  /* 0x00000004da007c0c */ /* 0x000fda000bf06270 */
[----:B----4-:R-:W-:Y:S05]  /*1f2e0*/  @P0 BRA `(.L_x_1743) ;  /* 0x0000000c00140947 */ /* 0x010fea0003800000 */
[----:B------:R-:W-:-:S04]  /*1f2f0*/  LEA R14, P0, R218, R14, 0x2 ;  /* 0x0000000eda0e7211 */ /* 0x000fc800078010ff */
[----:B------:R-:W-:-:S05]  /*1f300*/  LEA.HI.X R15, R218, R3, R235, 0x2, P0 ;  /* 0x00000003da0f7211 */ /* 0x000fca00000f14eb */
[----:B------:R4:W-:Y:S01]  /*1f310*/  ST.E.64 desc[UR40][R14.64], R150 ;  /* 0x000000960e007985 */ /* 0x0009e2000c101b28 */
[----:B------:R-:W-:Y:S05]  /*1f320*/  BRA `(.L_x_1743) ;  /* 0x0000000c00047947 */ /* 0x000fea0003800000 */
.L_x_1730:
[----:B------:R-:W-:Y:S01]  /*1f330*/  ULDC.64 UR4, c[0x0][0xc08] ;  /* 0x0003020000047ab9 */ /* 0x000fe20000000a00 */
[----:B------:R-:W2:Y:S01]  /*1f340*/  LDC.64 R4, c[0x0][0xc00] ;  /* 0x00030000ff047b82 */ /* 0x000ea20000000a00 */
[----:B------:R-:W-:Y:S01]  /*1f350*/  ISETP.NE.U32.AND P0, PT, RZ, UR4, PT ;  /* 0x00000004ff007c0c */ /* 0x000fe2000bf05070 */
[----:B------:R-:W-:-:S03]  /*1f360*/  IMAD.MOV.U32 R3, RZ, RZ, RZ ;  /* 0x000000ffff037224 */ /* 0x000fc600078e00ff */
[----:B------:R-:W-:Y:S01]  /*1f370*/  ISETP.NE.AND.EX P1, PT, RZ, UR5, PT, P0 ;  /* 0x00000005ff007c0c */ /* 0x000fe2000bf25300 */
[----:B------:R-:W-:Y:S02]  /*1f380*/  ULDC.64 UR4, c[0x0][0xc00] ;  /* 0x0003000000047ab9 */ /* 0x000fe40000000a00 */
[----:B------:R-:W-:-:S04]  /*1f390*/  ISETP.NE.U32.AND P0, PT, RZ, UR4, PT ;  /* 0x00000004ff007c0c */ /* 0x000fc8000bf05070 */
[----:B------:R-:W-:-:S06]  /*1f3a0*/  ISETP.NE.AND.EX P0, PT, RZ, UR5, PT, P0 ;  /* 0x00000005ff007c0c */ /* 0x000fcc000bf05300 */
[----:B------:R-:W3:Y:S01]  /*1f3b0*/  @P1 LDC.64 R6, c[0x0][0xc08] ;  /* 0x00030200ff061b82 */ /* 0x000ee20000000a00 */
[----:B------:R-:W-:Y:S02]  /*1f3c0*/  ULDC UR4, c[0x0][0xa88] ;  /* 0x0002a20000047ab9 */ /* 0x000fe40000000800 */
[----:B------:R-:W-:Y:S02]  /*1f3d0*/  IMAD.U32 R20, RZ, RZ, UR4 ;  /* 0x00000004ff147e24 */ /* 0x000fe4000f8e00ff */
[----:B--2---:R-:W-:-:S05]  /*1f3e0*/  IMAD.WIDE R4, R210, 0x4, R4 ;  /* 0x00000004d2047825 */ /* 0x004fca00078e0204 */
[----:B------:R2:W5:Y:S01]  /*1f3f0*/  @P0 LDG.E R3, desc[UR40][R4.64] ;  /* 0x0000002804030981 */ /* 0x000562000c1e1900 */
[----:B------:R-:W4:Y:S01]  /*1f400*/  S2R R0, SR_TID.X ;  /* 0x0000000000007919 */ /* 0x000f220000002100 */
[----:B---3--:R-:W-:-:S05]  /*1f410*/  @P1 IMAD.WIDE R6, R210, 0x4, R6 ;  /* 0x00000004d2061825 */ /* 0x008fca00078e0206 */
[----:B------:R2:W5:Y:S01]  /*1f420*/  @P1 LDG.E R20, desc[UR40][R6.64] ;  /* 0x0000002806141981 */ /* 0x000562000c1e1900 */
[----:B------:R-:W-:-:S13]  /*1f430*/  ISETP.NE.AND P2, PT, R209, RZ, PT ;  /* 0x000000ffd100720c */ /* 0x000fda0003f45270 */
[----:B------:R-:W3:Y:S01]  /*1f440*/  @!P2 LDC R209, c[0x0][0xad4] ;  /* 0x0002b500ffd1ab82 */ /* 0x000ee20000000800 */
[----:B----4-:R-:W-:Y:S01]  /*1f450*/  VIADD R0, R0, 0xffffff80 ;  /* 0xffffff8000007836 */ /* 0x010fe20000000000 */
[----:B------:R-:W-:-:S04]  /*1f460*/  SHF.R.S32.HI R30, RZ, 0x1f, R210 ;  /* 0x0000001fff1e7819 */ /* 0x000fc800000114d2 */
[----:B------:R-:W-:Y:S02]  /*1f470*/  ISETP.GT.AND P3, PT, R0, 0x7f, PT ;  /* 0x0000007f0000780c */ /* 0x000fe40003f64270 */
[----:B---3--:R-:W-:Y:S01]  /*1f480*/  ISETP.GT.AND P2, PT, R209, 0x1, PT ;  /* 0x00000001d100780c */ /* 0x008fe20003f44270 */
[----:B--2---:R-:W-:-:S12]  /*1f490*/  @P1 BRA `(.L_x_1748) ;  /* 0x0000000000101947 */ /* 0x004fd80003800000 */
[----:B------:R-:W-:Y:S05]  /*1f4a0*/  @!P0 BRA `(.L_x_1748) ;  /* 0x00000000000c8947 */ /* 0x000fea0003800000 */
[----:B------:R-:W2:Y:S04]  /*1f4b0*/  LDG.E R7, desc[UR40][R4.64] ;  /* 0x0000002804077981 */ /* 0x000ea8000c1e1900 */
[----:B-----5:R-:W2:Y:S02]  /*1f4c0*/  LDG.E R20, desc[UR40][R4.64+0x4] ;  /* 0x0000042804147981 */ /* 0x020ea4000c1e1900 */
[----:B--2---:R-:W-:-:S07]  /*1f4d0*/  IMAD.IADD R20, R20, 0x1, -R7 ;  /* 0x0000000114147824 */ /* 0x004fce00078e0a07 */
.L_x_1748:
[----:B------:R-:W-:Y:S01]  /*1f4e0*/  BSSY B1, `(.L_x_1749) ;  /* 0x0000036000017945 */ /* 0x000fe20003800000 */
[----:B------:R-:W-:Y:S02]  /*1f4f0*/  SEL R33, R210, RZ, !P0 ;  /* 0x000000ffd2217207 */ /* 0x000fe40004000000 */
[----:B------:R-:W-:Y:S02]  /*1f500*/  SEL R30, R30, RZ, !P0 ;  /* 0x000000ff1e1e7207 */ /* 0x000fe40004000000 */
[----:B-----5:R-:W-:Y:S01]  /*1f510*/  SHF.R.S32.HI R28, RZ, 0x1f, R3 ;  /* 0x0000001fff1c7819 */ /* 0x020fe20000011403 */
[----:B------:R-:W-:Y:S06]  /*1f520*/  @P3 BRA `(.L_x_1750) ;  /* 0x0000000000c43947 */ /* 0x000fec0003800000 */
[----:B------:R-:W2:Y:S01]  /*1f530*/  S2R R4, SR_TID.X ;  /* 0x0000000000047919 */ /* 0x000ea20000002100 */
[----:B------:R-:W3:Y:S02]  /*1f540*/  LDC R37, c[0x0][0xbe8] ;  /* 0x0002fa00ff257b82 */ /* 0x000ee40000000800 */
[----:B---3--:R-:W-:Y:S01]  /*1f550*/  IMAD R0, R20, R37, RZ ;  /* 0x0000002514007224 */ /* 0x008fe200078e02ff */
[----:B--2---:R-:W-:-:S04]  /*1f560*/  IADD3 R35, R193, -0x80, R4 ;  /* 0xffffff80c1237810 */ /* 0x004fc80007ffe004 */
[----:B------:R-:W-:-:S13]  /*1f570*/  ISETP.GE.AND P0, PT, R35, R0, PT ;  /* 0x000000002300720c */ /* 0x000fda0003f06270 */
[----:B------:R-:W-:Y:S05]  /*1f580*/  @P0 BRA `(.L_x_1750) ;  /* 0x0000000000ac0947 */ /* 0x000fea0003800000 */
[----:B-1----:R-:W-:Y:S01]  /*1f590*/  IMAD.MOV.U32 R24, RZ, RZ, 0x9b8 ;  /* 0x000009b8ff187424 */ /* 0x002fe200078e00ff */
[----:B------:R-:W-:Y:S01]  /*1f5a0*/  ISETP.GT.AND P0, PT, R209, 0x1, PT ;  /* 0x00000001d100780c */ /* 0x000fe20003f04270 */
[----:B------:R-:W1:Y:S01]  /*1f5b0*/  LDC.64 R4, c[0x0][0xba8] ;  /* 0x0002ea00ff047b82 */ /* 0x000e620000000a00 */
[----:B------:R-:W-:Y:S01]  /*1f5c0*/  ISETP.NE.AND P1, PT, R37, 0x1, PT ;  /* 0x000000012500780c */ /* 0x000fe20003f25270 */
[----:B------:R-:W-:Y:S01]  /*1f5d0*/  IMAD.MOV.U32 R21, RZ, RZ, R35 ;  /* 0x000000ffff157224 */ /* 0x000fe200078e0023 */
[----:B------:R-:W-:-:S05]  /*1f5e0*/  SEL R24, R24, 0x978, P0 ;  /* 0x0000097818187807 */ /* 0x000fca0000000000 */
[----:B------:R-:W2:Y:S08]  /*1f5f0*/  LDC.64 R8, c[0x0][R24+0x220] ;  /* 0x0000880018087b82 */ /* 0x000eb00000000a00 */
[----:B------:R-:W3:Y:S08]  /*1f600*/  LDC.64 R6, c[0x0][R24+0x218] ;  /* 0x0000860018067b82 */ /* 0x000ef00000000a00 */
[----:B------:R-:W4:Y:S08]  /*1f610*/  LDC.64 R10, c[0x0][R24+0x228] ;  /* 0x00008a00180a7b82 */ /* 0x000f300000000a00 */
[----:B------:R-:W5:Y:S08]  /*1f620*/  @P1 LDC R0, c[0x0][0xbec] ;  /* 0x0002fb00ff001b82 */ /* 0x000f700000000800 */
[----:B------:R-:W0:Y:S08]  /*1f630*/  LDC.64 R12, c[0x0][R24+0x210] ;  /* 0x00008400180c7b82 */ /* 0x000e300000000a00 */
[----:B------:R-:W4:Y:S01]  /*1f640*/  @P1 LDC R31, c[0x0][0xbf0] ;  /* 0x0002fc00ff1f1b82 */ /* 0x000f220000000800 */
[----:B-----5:R-:W-:-:S07]  /*1f650*/  @P1 IMAD.HI.U32 R0, R35, R0, RZ ;  /* 0x0000000023001227 */ /* 0x020fce00078e00ff */
[----:B-1----:R-:W1:Y:S01]  /*1f660*/  @!P0 LDC R4, c[0x0][0xb50] ;  /* 0x0002d400ff048b82 */ /* 0x002e620000000800 */
[-C--:B--2---:R-:W-:Y:S02]  /*1f670*/  IMAD R9, R9, R33.reuse, RZ ;  /* 0x0000002109097224 */ /* 0x084fe400078e02ff */
[----:B------:R-:W-:-:S05]  /*1f680*/  IMAD.WIDE.U32 R14, R8, R33, RZ ;  /* 0x00000021080e7225 */ /* 0x000fca00078e00ff */
[----:B------:R-:W2:Y:S01]  /*1f690*/  @!P0 LDC R5, c[0x0][0xb54] ;  /* 0x0002d500ff058b82 */ /* 0x000ea20000000800 */
[-C--:B---3--:R-:W-:Y:S02]  /*1f6a0*/  IMAD R29, R7, R207.reuse, RZ ;  /* 0x000000cf071d7224 */ /* 0x088fe400078e02ff */
[----:B------:R-:W-:Y:S01]  /*1f6b0*/  IMAD.WIDE.U32 R6, R6, R207, RZ ;  /* 0x000000cf06067225 */ /* 0x000fe200078e00ff */
[----:B----4-:R-:W-:-:S03]  /*1f6c0*/  @P1 SHF.R.U32.HI R21, RZ, R31, R0 ;  /* 0x0000001fff151219 */ /* 0x010fc60000011600 */
[----:B------:R-:W-:Y:S01]  /*1f6d0*/  IMAD R31, R8, R30, R9 ;  /* 0x0000001e081f7224 */ /* 0x000fe200078e0209 */
[----:B------:R-:W-:Y:S01]  /*1f6e0*/  SEL R9, R216, RZ, P0 ;  /* 0x000000ffd8097207 */ /* 0x000fe20000000000 */
[----:B------:R-:W-:Y:S01]  /*1f6f0*/  IMAD.IADD R29, R7, 0x1, R29 ;  /* 0x00000001071d7824 */ /* 0x000fe200078e021d */
[----:B------:R-:W-:Y:S01]  /*1f700*/  IADD3 R0, P1, P3, R14, R6, R3 ;  /* 0x000000060e007210 */ /* 0x000fe20007b3e003 */
[----:B------:R-:W-:Y:S01]  /*1f710*/  IMAD.MOV R8, RZ, RZ, -R21 ;  /* 0x000000ffff087224 */ /* 0x000fe200078e0a15 */
[----:B------:R-:W-:Y:S01]  /*1f720*/  IADD3 R31, R15, R31, RZ ;  /* 0x0000001f0f1f7210 */ /* 0x000fe20007ffe0ff */
[----:B------:R-:W-:-:S04]  /*1f730*/  IMAD.WIDE.U32 R6, R10, R9, RZ ;  /* 0x000000090a067225 */ /* 0x000fc800078e00ff */
[----:B------:R-:W-:Y:S02]  /*1f740*/  IMAD R11, R11, R9, RZ ;  /* 0x000000090b0b7224 */ /* 0x000fe400078e02ff */
[----:B------:R-:W-:Y:S01]  /*1f750*/  IMAD R9, R37, R8, R35 ;  /* 0x0000000825097224 */ /* 0x000fe200078e0223 */
[----:B------:R-:W-:Y:S01]  /*1f760*/  IADD3.X R8, R31, R29, R28, P1, P3 ;  /* 0x0000001d1f087210 */ /* 0x000fe20000fe641c */
[----:B------:R-:W-:Y:S01]  /*1f770*/  IMAD.IADD R11, R7, 0x1, R11 ;  /* 0x00000001070b7824 */ /* 0x000fe200078e020b */
[----:B------:R-:W-:Y:S01]  /*1f780*/  IADD3 R6, P0, P1, R21, R0, R6 ;  /* 0x0000000015067210 */ /* 0x000fe2000791e006 */
[----:B0-----:R-:W-:Y:S01]  /*1f790*/  IMAD R0, R13, R9, RZ ;  /* 0x000000090d007224 */ /* 0x001fe200078e02ff */
[----:B------:R-:W-:-:S04]  /*1f7a0*/  SHF.R.S32.HI R21, RZ, 0x1f, R21 ;  /* 0x0000001fff157819 */ /* 0x000fc80000011415 */
[----:B------:R-:W-:Y:S02]  /*1f7b0*/  IADD3.X R7, R21, R8, R11, P0, P1 ;  /* 0x0000000815077210 */ /* 0x000fe400007e240b */
[----:B------:R-:W-:Y:S01]  /*1f7c0*/  SHF.R.S32.HI R11, RZ, 0x1f, R9 ;  /* 0x0000001fff0b7819 */ /* 0x000fe20000011409 */
[----:B------:R-:W-:-:S04]  /*1f7d0*/  IMAD.WIDE.U32 R6, R12, R9, R6 ;  /* 0x000000090c067225 */ /* 0x000fc800078e0006 */
[----:B------:R-:W-:Y:S01]  /*1f7e0*/  IMAD R11, R12, R11, R0 ;  /* 0x0000000b0c0b7224 */ /* 0x000fe200078e0200 */
[----:B-1----:R-:W-:-:S03]  /*1f7f0*/  LEA R4, P0, R6, R4, 0x2 ;  /* 0x0000000406047211 */ /* 0x002fc600078010ff */
[----:B------:R-:W-:Y:S02]  /*1f800*/  IMAD.IADD R0, R7, 0x1, R11 ;  /* 0x0000000107007824 */ /* 0x000fe400078e020b */
[----:B------:R-:W-:-:S03]  /*1f810*/  IMAD.MOV.U32 R7, RZ, RZ, -0x800000 ;  /* 0xff800000ff077424 */ /* 0x000fc600078e00ff */
[----:B--2---:R-:W-:-:S05]  /*1f820*/  LEA.HI.X R5, R6, R5, R0, 0x2, P0 ;  /* 0x0000000506057211 */ /* 0x004fca00000f1400 */
[----:B------:R2:W-:Y:S02]  /*1f830*/  STG.E desc[UR40][R4.64], R7 ;  /* 0x0000000704007986 */ /* 0x0005e4000c101928 */
.L_x_1750:
[----:B------:R-:W-:Y:S05]  /*1f840*/  BSYNC B1 ;  /* 0x0000000000017941 */ /* 0x000fea0003800000 */
.L_x_1749:
[----:B------:R-:W-:Y:S05]  /*1f850*/  @P2 BRA `(.L_x_1743) ;  /* 0x0000000400b82947 */ /* 0x000fea0003800000 */
[----:B------:R-:W3:Y:S01]  /*1f860*/  LDC R21, c[0x0][0xbe8] ;  /* 0x0002fa00ff157b82 */ /* 0x000ee20000000800 */
[----:B------:R-:W-:Y:S01]  /*1f870*/  ULDC.64 UR4, c[0x0][0xaa0] ;  /* 0x0002a80000047ab9 */ /* 0x000fe20000000a00 */
[----:B------:R-:W-:Y:S01]  /*1f880*/  ULDC.64 UR6, c[0x0][0xaf0] ;  /* 0x0002bc0000067ab9 */ /* 0x000fe20000000a00 */
[----:B------:R-:W-:Y:S02]  /*1f890*/  IMAD R0, R28, UR4, RZ ;  /* 0x000000041c007c24 */ /* 0x000fe4000f8e02ff */
[----:B--2---:R-:W-:-:S04]  /*1f8a0*/  IMAD.WIDE.U32 R4, R3, UR4, RZ ;  /* 0x0000000403047c25 */ /* 0x004fc8000f8e00ff */
[----:B------:R-:W-:Y:S01]  /*1f8b0*/  IMAD R7, R3, UR5, R0 ;  /* 0x0000000503077c24 */ /* 0x000fe2000f8e0200 */
[----:B------:R-:W-:Y:S01]  /*1f8c0*/  ULDC.64 UR4, c[0x0][0xae8] ;  /* 0x0002ba0000047ab9 */ /* 0x000fe20000000a00 */
[----:B------:R-:W-:Y:S02]  /*1f8d0*/  IMAD R0, R208, 0x20, R23 ;  /* 0x00000020d0007824 */ /* 0x000fe400078e0217 */
[----:B------:R-:W-:Y:S02]  /*1f8e0*/  IMAD.IADD R5, R5, 0x1, R7 ;  /* 0x0000000105057824 */ /* 0x000fe400078e0207 */
[----:B------:R-:W-:Y:S02]  /*1f8f0*/  IMAD.IADD R8, R193, 0x1, R0 ;  /* 0x00000001c1087824 */ /* 0x000fe400078e0200 */
[----:B------:R-:W-:-:S04]  /*1f900*/  IMAD.WIDE.U32 R4, R207, UR4, R4 ;  /* 0x00000004cf047c25 */ /* 0x000fc8000f8e0004 */
[----:B------:R-:W-:Y:S02]  /*1f910*/  IMAD.MOV.U32 R3, RZ, RZ, R8 ;  /* 0x000000ffff037224 */ /* 0x000fe400078e0008 */
[----:B------:R-:W-:Y:S01]  /*1f920*/  IMAD R6, R30, UR6, RZ ;  /* 0x000000061e067c24 */ /* 0x000fe2000f8e02ff */
[----:B---3--:R-:W-:Y:S01]  /*1f930*/  ISETP.NE.AND P0, PT, R21, 0x1, PT ;  /* 0x000000011500780c */ /* 0x008fe20003f05270 */
[----:B------:R-:W-:Y:S01]  /*1f940*/  IMAD R5, R207, UR5, R5 ;  /* 0x00000005cf057c24 */ /* 0x000fe2000f8e0205 */
[----:B------:R-:W-:Y:S01]  /*1f950*/  ULDC.64 UR4, c[0x0][0xae0] ;  /* 0x0002b80000047ab9 */ /* 0x000fe20000000a00 */
[----:B------:R-:W-:Y:S02]  /*1f960*/  IMAD.IADD R193, R23, 0x1, R193 ;  /* 0x0000000117c17824 */ /* 0x000fe400078e02c1 */
[----:B------:R-:W-:-:S08]  /*1f970*/  IMAD.WIDE.U32 R4, R33, UR6, R4 ;  /* 0x0000000621047c25 */ /* 0x000fd0000f8e0004 */
[----:B------:R-:W2:Y:S08]  /*1f980*/  @P0 LDC R9, c[0x0][0xbec] ;  /* 0x0002fb00ff090b82 */ /* 0x000eb00000000800 */
[----:B------:R-:W3:Y:S01]  /*1f990*/  @P0 LDC R11, c[0x0][0xbf0] ;  /* 0x0002fc00ff0b0b82 */ /* 0x000ee20000000800 */
[----:B--2---:R-:W-:-:S04]  /*1f9a0*/  @P0 IMAD.HI.U32 R0, R8, R9, RZ ;  /* 0x0000000908000227 */ /* 0x004fc800078e00ff */
[----:B------:R-:W-:Y:S01]  /*1f9b0*/  IMAD R9, R33, UR7, R6 ;  /* 0x0000000721097c24 */ /* 0x000fe2000f8e0206 */
[----:B---3--:R-:W-:-:S04]  /*1f9c0*/  @P0 SHF.R.U32.HI R3, RZ, R11, R0 ;  /* 0x0000000bff030219 */ /* 0x008fc80000011600 */
[----:B------:R-:W-:Y:S02]  /*1f9d0*/  IADD3 R5, R5, R9, RZ ;  /* 0x0000000905057210 */ /* 0x000fe40007ffe0ff */
[--C-:B------:R-:W-:Y:S01]  /*1f9e0*/  SHF.R.S32.HI R0, RZ, 0x1f, R3.reuse ;  /* 0x0000001fff007819 */ /* 0x100fe20000011403 */
[----:B------:R-:W-:Y:S02]  /*1f9f0*/  IMAD.MOV R7, RZ, RZ, -R3 ;  /* 0x000000ffff077224 */ /* 0x000fe400078e0a03 */
[----:B------:R-:W-:-:S04]  /*1fa00*/  IMAD.WIDE.U32 R4, R3, UR4, R4 ;  /* 0x0000000403047c25 */ /* 0x000fc8000f8e0004 */
[----:B------:R-:W-:Y:S02]  /*1fa10*/  IMAD R7, R21, R7, R8 ;  /* 0x0000000715077224 */ /* 0x000fe400078e0208 */
[----:B------:R-:W-:-:S04]  /*1fa20*/  IMAD R0, R0, UR4, RZ ;  /* 0x0000000400007c24 */ /* 0x000fc8000f8e02ff */
        /* <DEDUP_REMOVED lines=9> */
[----:B------:R-:W-:Y:S01]  /*1fac0*/  IMAD.IADD R3, R5, 0x1, R3 ;  /* 0x0000000105037824 */ /* 0x000fe200078e0203 */
[----:B------:R-:W-:-:S04]  /*1fad0*/  UMOV UR4, 0xffffffff ;  /* 0xffffffff00047882 */ /* 0x000fc80000000000 */
[----:B------:R-:W-:Y:S01]  /*1fae0*/  LEA.HI.X R4, R4, UR5, R3, 0x1, P0 ;  /* 0x0000000504047c11 */ /* 0x000fe200080f0c03 */
[----:B------:R-:W-:Y:S06]  /*1faf0*/  BRA.DIV UR4, `(.L_x_1751) ;  /* 0x000000ae04007947 */ /* 0x000fec000b800000 */
[----:B------:R2:W3:Y:S04]  /*1fb00*/  SHFL.IDX PT, R3, R4, RZ, 0x181f ;  /* 0x00181fff04037589 */ /* 0x0004e800000e0000 */
[----:B------:R2:W4:Y:S02]  /*1fb10*/  SHFL.IDX PT, R14, R0, RZ, 0x181f ;  /* 0x00181fff000e7589 */ /* 0x00052400000e0000 */
.L_x_2014:
[----:B------:R-:W-:Y:S01]  /*1fb20*/  IMAD R20, R20, R21, RZ ;  /* 0x0000001514147224 */ /* 0x000fe200078e02ff */
[----:B------:R-:W-:Y:S04]  /*1fb30*/  BSSY B1, `(.L_x_1752) ;  /* 0x000000c000017945 */ /* 0x000fe80003800000 */
[----:B------:R-:W-:-:S13]  /*1fb40*/  ISETP.GE.AND P0, PT, R193, R20, PT ;  /* 0x00000014c100720c */ /* 0x000fda0003f06270 */
[----:B------:R-:W-:Y:S05]  /*1fb50*/  @P0 BRA `(.L_x_1753) ;  /* 0x0000000000240947 */ /* 0x000fea0003800000 */
[----:B------:R-:W-:Y:S02]  /*1fb60*/  ULDC UR4, c[0x0][0xac8] ;  /* 0x0002b20000047ab9 */ /* 0x000fe40000000800 */
[----:B------:R-:W-:Y:S02]  /*1fb70*/  ISETP.GE.AND P2, PT, R16, UR4, PT ;  /* 0x0000000410007c0c */ /* 0x000fe4000bf46270 */
[----:B------:R-:W-:-:S11]  /*1fb80*/  ISETP.GE.AND P3, PT, R190, UR4, PT ;  /* 0x00000004be007c0c */ /* 0x000fd6000bf66270 */
[-C--:B----4-:R-:W-:Y:S02]  /*1fb90*/  @!P2 LEA R6, P0, R16, R14.reuse, 0x1 ;  /* 0x0000000e1006a211 */ /* 0x090fe400078008ff */
[----:B------:R-:W-:Y:S02]  /*1fba0*/  @!P3 LEA R14, P1, R190, R14, 0x1 ;  /* 0x0000000ebe0eb211 */ /* 0x000fe400078208ff */
[-C--:B---3--:R-:W-:Y:S02]  /*1fbb0*/  @!P2 LEA.HI.X R7, R16, R3.reuse, R17, 0x1, P0 ;  /* 0x000000031007a211 */ /* 0x088fe400000f0c11 */
[----:B------:R-:W-:-:S03]  /*1fbc0*/  @!P3 LEA.HI.X R15, R190, R3, R215, 0x1, P1 ;  /* 0x00000003be0fb211 */ /* 0x000fc600008f0cd7 */
[----:B------:R3:W-:Y:S04]  /*1fbd0*/  @!P2 ST.E.128 desc[UR40][R6.64], RZ ;  /* 0x000000ff0600a985 */ /* 0x0007e8000c101d28 */
[----:B------:R3:W-:Y:S02]  /*1fbe0*/  @!P3 ST.E.128 desc[UR40][R14.64], RZ ;  /* 0x000000ff0e00b985 */ /* 0x0007e4000c101d28 */
.L_x_1753:
[----:B------:R-:W-:Y:S05]  /*1fbf0*/  BSYNC B1 ;  /* 0x0000000000017941 */ /* 0x000fea0003800000 */
.L_x_1752:
[----:B------:R-:W-:-:S03]  /*1fc00*/  UMOV UR4, 0xffffffff ;  /* 0xffffffff00047882 */ /* 0x000fc60000000000 */
[----:B------:R-:W-:Y:S05]  /*1fc10*/  BRA.DIV UR4, `(.L_x_1754) ;  /* 0x000000aa04ec7947 */ /* 0x000fea000b800000 */
[----:B---3--:R3:W0:Y:S04]  /*1fc20*/  SHFL.IDX PT, R3, R4, 0x1, 0x181f ;  /* 0x00381f0004037f89 */ /* 0x00862800000e0000 */
[----:B----4-:R3:W4:Y:S02]  /*1fc30*/  SHFL.IDX PT, R14, R0, 0x1, 0x181f ;  /* 0x00381f00000e7f89 */ /* 0x01072400000e0000 */
.L_x_2018:
[----:B------:R-:W-:Y:S01]  /*1fc40*/  VIADD R5, R193, 0x20 ;  /* 0x00000020c1057836 */ /* 0x000fe20000000000 */
        /* <DEDUP_REMOVED lines=8> */
[-C--:B0-----:R-:W-:Y:S02]  /*1fcd0*/  @!P2 LEA.HI.X R7, R16, R3.reuse, R17, 0x1, P0 ;  /* 0x000000031007a211 */ /* 0x081fe400000f0c11 */
[----:B------:R-:W-:-:S03]  /*1fce0*/  @!P3 LEA.HI.X R15, R190, R3, R215, 0x1, P1 ;  /* 0x00000003be0fb211 */ /* 0x000fc600008f0cd7 */
[----:B------:R0:W-:Y:S04]  /*1fcf0*/  @!P2 ST.E.128 desc[UR40][R6.64], RZ ;  /* 0x000000ff0600a985 */ /* 0x0001e8000c101d28 */
[----:B------:R0:W-:Y:S02]  /*1fd00*/  @!P3 ST.E.128 desc[UR40][R14.64], RZ ;  /* 0x000000ff0e00b985 */ /* 0x0001e4000c101d28 */
.L_x_1756:
[----:B------:R-:W-:Y:S05]  /*1fd10*/  BSYNC B1 ;  /* 0x0000000000017941 */ /* 0x000fea0003800000 */
.L_x_1755:
[----:B------:R-:W-:-:S03]  /*1fd20*/  UMOV UR4, 0xffffffff ;  /* 0xffffffff00047882 */ /* 0x000fc60000000000 */
[----:B------:R-:W-:Y:S05]  /*1fd30*/  BRA.DIV UR4, `(.L_x_1757) ;  /* 0x000000aa04ec7947 */ /* 0x000fea000b800000 */
[----:B0-----:R0:W0:Y:S04]  /*1fd40*/  SHFL.IDX PT, R3, R4, 0x2, 0x181f ;  /* 0x00581f0004037f89 */ /* 0x00102800000e0000 */
[----:B----4-:R4:W0:Y:S02]  /*1fd50*/  SHFL.IDX PT, R14, R0, 0x2, 0x181f ;  /* 0x00581f00000e7f89 */ /* 0x01082400000e0000 */
.L_x_2022:
[----:B------:R-:W-:Y:S01]  /*1fd60*/  VIADD R5, R193, 0x40 ;  /* 0x00000040c1057836 */ /* 0x000fe20000000000 */
[----:B------:R-:W-:Y:S04]  /*1fd70*/  BSSY B1, `(.L_x_1758) ;  /* 0x000000c000017945 */ /* 0x000fe80003800000 */
[----:B------:R-:W-:-:S13]  /*1fd80*/  ISETP.GE.AND P0, PT, R5, R20, PT ;  /* 0x000000140500720c */ /* 0x000fda0003f06270 */
[----:B------:R-:W-:Y:S05]  /*1fd90*/  @P0 BRA `(.L_x_1759) ;  /* 0x0000000000240947 */ /* 0x000fea0003800000 */
[----:B------:R-:W-:Y:S02]  /*1fda0*/  ULDC UR4, c[0x0][0xac8] ;  /* 0x0002b20000047ab9 */ /* 0x000fe40000000800 */
[----:B------:R-:W-:Y:S02]  /*1fdb0*/  ISETP.GE.AND P2, PT, R16, UR4, PT ;  /* 0x0000000410007c0c */ /* 0x000fe4000bf46270 */
[----:B------:R-:W-:-:S11]  /*1fdc0*/  ISETP.GE.AND P3, PT, R190, UR4, PT ;  /* 0x00000004be007c0c */ /* 0x000fd6000bf66270 */
[-C--:B0-----:R-:W-:Y:S02]  /*1fdd0*/  @!P2 LEA R6, P0, R16, R14.reuse, 0x1 ;  /* 0x0000000e1006a211 */ /* 0x081fe400078008ff */
[----:B------:R-:W-:Y:S02]  /*1fde0*/  @!P3 LEA R14, P1, R190, R14, 0x1 ;  /* 0x0000000ebe0eb211 */ /* 0x000fe400078208ff */
[-C--:B------:R-:W-:Y:S02]  /*1fdf0*/  @!P2 LEA.HI.X R7, R16, R3.reuse, R17, 0x1, P0 ;  /* 0x000000031007a211 */ /* 0x080fe400000f0c11 */
[----:B------:R-:W-:-:S03]  /*1fe00*/  @!P3 LEA.HI.X R15, R190, R3, R215, 0x1, P1 ;  /* 0x00000003be0fb211 */ /* 0x000fc600008f0cd7 */
[----:B------:R0:W-:Y:S04]  /*1fe10*/  @!P2 ST.E.128 desc[UR40][R6.64], RZ ;  /* 0x000000ff0600a985 */ /* 0x0001e8000c101d28 */
[----:B------:R0:W-:Y:S02]  /*1fe20*/  @!P3 ST.E.128 desc[UR40][R14.64], RZ ;  /* 0x000000ff0e00b985 */ /* 0x0001e4000c101d28 */
.L_x_1759:
[----:B------:R-:W-:Y:S05]  /*1fe30*/  BSYNC B1 ;  /* 0x0000000000017941 */ /* 0x000fea0003800000 */
.L_x_1758:
[----:B------:R-:W-:-:S03]  /*1fe40*/  UMOV UR4, 0xffffffff ;  /* 0xffffffff00047882 */ /* 0x000fc60000000000 */
[----:B------:R-:W-:Y:S05]  /*1fe50*/  BRA.DIV UR4, `(.L_x_1760) ;  /* 0x000000aa04ec7947 */ /* 0x000fea000b800000 */
[----:B0-----:R0:W0:Y:S04]  /*1fe60*/  SHFL.IDX PT, R3, R4, 0x3, 0x181f ;  /* 0x00781f0004037f89 */ /* 0x00102800000e0000 */
[----:B------:R0:W0:Y:S02]  /*1fe70*/  SHFL.IDX PT, R14, R0, 0x3, 0x181f ;  /* 0x00781f00000e7f89 */ /* 0x00002400000e0000 */
.L_x_2026:
[----:B0-234-:R-:W-:-:S05]  /*1fe80*/  VIADD R0, R193, 0x60 ;  /* 0x00000060c1007836 */ /* 0x01dfca0000000000 */
[----:B------:R-:W-:-:S13]  /*1fe90*/  ISETP.GE.AND P0, PT, R0, R20, PT ;  /* 0x000000140000720c */ /* 0x000fda0003f06270 */
[----:B------:R-:W-:Y:S05]  /*1fea0*/  @P0 BRA `(.L_x_1743) ;  /* 0x0000000000240947 */ /* 0x000fea0003800000 */
[----:B------:R-:W-:Y:S02]  /*1feb0*/  ULDC UR4, c[0x0][0xac8] ;  /* 0x0002b20000047ab9 */ /* 0x000fe40000000800 */
[----:B------:R-:W-:Y:S02]  /*1fec0*/  ISETP.GE.AND P2, PT, R16, UR4, PT ;  /* 0x0000000410007c0c */ /* 0x000fe4000bf46270 */
[----:B------:R-:W-:-:S11]  /*1fed0*/  ISETP.GE.AND P3, PT, R190, UR4, PT ;  /* 0x00000004be007c0c */ /* 0x000fd6000bf66270 */
[-C--:B------:R-:W-:Y:S02]  /*1fee0*/  @!P2 LEA R4, P0, R16, R14.reuse, 0x1 ;  /* 0x0000000e1004a211 */ /* 0x080fe400078008ff */
[----:B------:R-:W-:Y:S02]  /*1fef0*/  @!P3 LEA R14, P1, R190, R14, 0x1 ;  /* 0x0000000ebe0eb211 */ /* 0x000fe400078208ff */
[-C--:B------:R-:W-:Y:S02]  /*1ff00*/  @!P2 LEA.HI.X R5, R16, R3.reuse, R17, 0x1, P0 ;  /* 0x000000031005a211 */ /* 0x080fe400000f0c11 */
[----:B------:R-:W-:-:S03]  /*1ff10*/  @!P3 LEA.HI.X R15, R190, R3, R215, 0x1, P1 ;  /* 0x00000003be0fb211 */ /* 0x000fc600008f0cd7 */
[----:B------:R3:W-:Y:S04]  /*1ff20*/  @!P2 ST.E.128 desc[UR40][R4.64], RZ ;  /* 0x000000ff0400a985 */ /* 0x0007e8000c101d28 */
[----:B------:R3:W-:Y:S02]  /*1ff30*/  @!P3 ST.E.128 desc[UR40][R14.64], RZ ;  /* 0x000000ff0e00b985 */ /* 0x0007e4000c101d28 */
.L_x_1743:
[----:B------:R-:W-:Y:S05]  /*1ff40*/  BSYNC B0 ;  /* 0x0000000000007941 */ /* 0x000fea0003800000 */
.L_x_1729:
[----:B------:R-:W-:Y:S02]  /*1ff50*/  ULDC UR4, c[0x0][0xc3c] ;  /* 0x00030f0000047ab9 */ /* 0x000fe40000000800 */
[----:B-1----:R-:W-:-:S13]  /*1ff60*/  ISETP.GE.AND P0, PT, R27, UR4, PT ;  /* 0x000000041b007c0c */ /* 0x002fda000bf06270 */
[----:B------:R-:W-:Y:S05]  /*1ff70*/  @!P0 BRA `(.L_x_1761) ;  /* 0xfffffe14001c8947 */ /* 0x000fea000383ffff */
[----:B------:R-:W-:Y:S05]  /*1ff80*/  BRA `(.L_x_1486) ;  /* 0x0000008800707947 */ /* 0x000fea0003800000 */
.L_x_1484:
[----:B------:R-:W-:-:S08]  /*1ff90*/  NOP ;  /* 0x0000000000007918 */ /* 0x000fd00000000000 */
[----:B--2---:R-:W0:-:S00]  /*1ffa0*/  USETMAXREG.DEALLOC.CTAPOOL 0x18 ;  /* 0x00000018000079c8 */ /* 0x004e0000080e0500 */
        /* <DEDUP_REMOVED lines=18> */
.L_x_1762:
        /* <DEDUP_REMOVED lines=43> */
.L_x_1766:
        /* <DEDUP_REMOVED lines=8> */
[----:B------:R-:W-:-:S04]  /*20400*/  MOV R7, RZ ;  /* 0x000000ff00077202 */ /* 0x000fc80000000f00 */
        /* <DEDUP_REMOVED lines=30> */
.L_x_1764:
[----:B------:R-:W-:Y:S01]  /*205f0*/  IADD3 R10, -R4, R9, RZ ;  /* 0x00000009040a7210 */ /* 0x000fe20007ffe1ff */
[----:B------:R-:W-:-:S04]  /*20600*/  IMAD.MOV.U32 R3, RZ, RZ, RZ ;  /* 0x000000ffff037224 */ /* 0x000fc800078e00ff */
        /* <DEDUP_REMOVED lines=10> */
.L_x_1767:
[----:B----4-:R-:W-:Y:S01]  /*206b0*/  IMAD R3, R3, UR5, R10 ;  /* 0x0000000503037c24 */ /* 0x010fe2000f8e020a */
[----:B-1----:R-:W-:Y:S01]  /*206c0*/  ISETP.NE.AND P0, PT, R8, 0x1, PT ;  /* 0x000000010800780c */ /* 0x002fe20003f05270 */
[----:B------:R-:W-:-:S03]  /*206d0*/  VIADD R14, R9, UR4 ;  /* 0x00000004090e7c36 */ /* 0x000fc60008000000 */
[----:B------:R1:W-:Y:S01]  /*206e0*/  STL [R1], R3 ;  /* 0x0000000301007387 */ /* 0x0003e20000100800 */
[----:B---3--:R-:W-:-:S03]  /*206f0*/  IADD3 R5, -R3, UR6, RZ ;  /* 0x0000000603057c10 */ /* 0x008fc6000fffe1ff */
[----:B------:R1:W-:Y:S05]  /*20700*/  STL [R1+0xc], R14 ;  /* 0x00000c0e01007387 */ /* 0x0003ea0000100800 */
[----:B------:R-:W-:Y:S05]  /*20710*/  @!P0 BRA `(.L_x_1768) ;  /* 0x0000000000e08947 */ /* 0x000fea0003800000 */
[----:B0-2---:R-:W-:Y:S02]  /*20720*/  IABS R7, R4 ;  /* 0x0000000400077213 */ /* 0x005fe40000000000 */
[----:B------:R-:W-:Y:S02]  /*20730*/  IABS R9, R8 ;  /* 0x0000000800097213 */ /* 0x000fe40000000000 */
[----:B------:R-:W0:Y:S01]  /*20740*/  I2F.RP R10, R7 ;  /* 0x00000007000a7306 */ /* 0x000e220000209400 */
[----:B------:R-:W-:-:S07]  /*20750*/  IABS R12, R5 ;  /* 0x00000005000c7213 */ /* 0x000fce0000000000 */
[----:B------:R-:W-:Y:S08]  /*20760*/  I2F.RP R13, R9 ;  /* 0x00000009000d7306 */ /* 0x000ff00000209400 */
[----:B0-----:R-:W1:Y:S02]  /*20770*/  MUFU.RCP R10, R10 ;  /* 0x0000000a000a7308 */ /* 0x001e640000001000 */
[----:B-1----:R-:W-:-:S06]  /*20780*/  VIADD R3, R10, 0xffffffe ;  /* 0x0ffffffe0a037836 */ /* 0x002fcc0000000000 */
[----:B------:R-:W0:Y:S02]  /*20790*/  F2I.FTZ.U32.TRUNC.NTZ R3, R3 ;  /* 0x0000000300037305 */ /* 0x000e24000021f000 */
[----:B0-----:R-:W-:-:S04]  /*207a0*/  IMAD.MOV R2, RZ, RZ, -R3 ;  /* 0x000000ffff027224 */ /* 0x001fc800078e0a03 */
[----:B------:R-:W-:Y:S02]  /*207b0*/  IMAD R11, R2, R7, RZ ;  /* 0x00000007020b7224 */ /* 0x000fe400078e02ff */
[----:B------:R-:W-:-:S04]  /*207c0*/  IMAD.MOV.U32 R2, RZ, RZ, RZ ;  /* 0x000000ffff027224 */ /* 0x000fc800078e00ff */
[----:B------:R-:W-:Y:S01]  /*207d0*/  IMAD.HI.U32 R11, R3, R11, R2 ;  /* 0x0000000b030b7227 */ /* 0x000fe200078e0002 */
[----:B------:R-:W-:Y:S01]  /*207e0*/  IABS R3, R4 ;  /* 0x0000000400037213 */ /* 0x000fe20000000000 */
[----:B------:R-:W0:Y:S04]  /*207f0*/  MUFU.RCP R2, R13 ;  /* 0x0000000d00027308 */ /* 0x000e280000001000 */
[----:B------:R-:W-:Y:S02]  /*20800*/  IMAD.MOV R3, RZ, RZ, -R3 ;  /* 0x000000ffff037224 */ /* 0x000fe400078e0a03 */
[----:B------:R-:W-:-:S04]  /*20810*/  IMAD.HI.U32 R10, R11, R12, RZ ;  /* 0x0000000c0b0a7227 */ /* 0x000fc800078e00ff */
[----:B------:R-:W-:-:S05]  /*20820*/  IMAD R12, R10, R3, R12 ;  /* 0x000000030a0c7224 */ /* 0x000fca00078e020c */
[----:B------:R-:W-:Y:S01]  /*20830*/  ISETP.GT.U32.AND P1, PT, R7, R12, PT ;  /* 0x0000000c0700720c */ /* 0x000fe20003f24070 */
[----:B0-----:R-:W-:-:S06]  /*20840*/  VIADD R3, R2, 0xffffffe ;  /* 0x0ffffffe02037836 */ /* 0x001fcc0000000000 */
[----:B------:R-:W0:Y:S06]  /*20850*/  F2I.FTZ.U32.TRUNC.NTZ R3, R3 ;  /* 0x0000000300037305 */ /* 0x000e2c000021f000 */
[-C--:B------:R-:W-:Y:S01]  /*20860*/  @!P1 IADD3 R12, R12, -R7.reuse, RZ ;  /* 0x800000070c0c9210 */ /* 0x080fe20007ffe0ff */
[----:B------:R-:W-:Y:S01]  /*20870*/  @!P1 VIADD R10, R10, 0x1 ;  /* 0x000000010a0a9836 */ /* 0x000fe20000000000 */
[----:B------:R-:W-:Y:S02]  /*20880*/  ISETP.NE.AND P1, PT, R4, RZ, PT ;  /* 0x000000ff0400720c */ /* 0x000fe40003f25270 */
[----:B------:R-:W-:Y:S01]  /*20890*/  ISETP.GE.U32.AND P0, PT, R12, R7, PT ;  /* 0x000000070c00720c */ /* 0x000fe20003f06070 */
[----:B0-----:R-:W-:-:S04]  /*208a0*/  IMAD.MOV R2, RZ, RZ, -R3 ;  /* 0x000000ffff027224 */ /* 0x001fc800078e0a03 */
[----:B------:R-:W-:Y:S02]  /*208b0*/  IMAD R7, R2, R9, RZ ;  /* 0x0000000902077224 */ /* 0x000fe400078e02ff */
[----:B------:R-:W-:-:S06]  /*208c0*/  IMAD.MOV.U32 R2, RZ, RZ, RZ ;  /* 0x000000ffff027224 */ /* 0x000fcc00078e00ff */
[----:B------:R-:W-:Y:S02]  /*208d0*/  @P0 VIADD R10, R10, 0x1 ;  /* 0x000000010a0a0836 */ /* 0x000fe40000000000 */
[----:B------:R-:W-:Y:S01]  /*208e0*/  IMAD.HI.U32 R7, R3, R7, R2 ;  /* 0x0000000703077227 */ /* 0x000fe200078e0002 */
[----:B------:R-:W-:Y:S02]  /*208f0*/  LOP3.LUT R2, R5, R4, RZ, 0x3c, !PT ;  /* 0x0000000405027212 */ /* 0x000fe400078e3cff */
[----:B------:R-:W-:Y:S02]  /*20900*/  IABS R3, R8 ;  /* 0x0000000800037213 */ /* 0x000fe40000000000 */
        /* <DEDUP_REMOVED lines=16> */
[----:B------:R-:W-:-:S06]  /*20a10*/  @P0 IADD3 R7, R7, 0x1, RZ ;  /* 0x0000000107070810 */ /* 0x000fcc0007ffe0ff */
        /* <DEDUP_REMOVED lines=8> */
.L_x_1768:
        /* <DEDUP_REMOVED lines=15> */
[----:B------:R-:W-:Y:S01]  /*20b90*/  IMAD.HI.U32 R2, R2, R13, RZ ;  /* 0x0000000d02027227 */ /* 0x000fe200078e00ff */
[----:B------:R-:W-:-:S05]  /*20ba0*/  IADD3 R3, RZ, -R3, RZ ;  /* 0x80000003ff037210 */ /* 0x000fca0007ffe0ff */
        /* <DEDUP_REMOVED lines=14> */
[----:B------:R-:W-:Y:S01]  /*20c90*/  IMAD R8, R8, R2, R5 ;  /* 0x0000000208087224 */ /* 0x000fe200078e0205 */
[----:B------:R-:W-:Y:S02]  /*20ca0*/  MOV R2, RZ ;  /* 0x000000ff00027202 */ /* 0x000fe40000000f00 */
        /* <DEDUP_REMOVED lines=28> */
.L_x_1769:
[----:B01----:R-:W-:-:S05]  /*20e70*/  LOP3.LUT R3, RZ, R2, RZ, 0x33, !PT ;  /* 0x00000002ff037212 */ /* 0x003fca00078e33ff */
[----:B------:R-:W-:-:S05]  /*20e80*/  IMAD.IADD R2, R4, 0x1, R3 ;  /* 0x0000000104027824 */ /* 0x000fca00078e0203 */
[----:B------:R1:W-:Y:S01]  /*20e90*/  STL [R1+0x4], R2 ;  /* 0x0000040201007387 */ /* 0x0003e20000100800 */
[----:B------:R-:W-:Y:S05]  /*20ea0*/  BRA `(.L_x_1770) ;  /* 0x0000000000107947 */ /* 0x000fea0003800000 */
.L_x_1765:
[----:B------:R-:W-:Y:S01]  /*20eb0*/  IMAD.U32 R2, RZ, RZ, UR6 ;  /* 0x00000006ff027e24 */ /* 0x000fe2000f8e00ff */
[----:B------:R0:W-:Y:S04]  /*20ec0*/  STL [R1+0x4], RZ ;  /* 0x000004ff01007387 */ /* 0x0001e80000100800 */
[----:B------:R0:W-:Y:S04]  /*20ed0*/  STL [R1+0x8], RZ ;  /* 0x000008ff01007387 */ /* 0x0001e80000100800 */
[----:B------:R0:W-:Y:S02]  /*20ee0*/  STL [R1], R2 ;  /* 0x0000000201007387 */ /* 0x0001e40000100800 */
.L_x_1770:
        /* <DEDUP_REMOVED lines=10> */
.L_x_1763:
[----:B--2---:R-:W2:Y:S01]  /*20f90*/  LDL R0, [R1+0xc] ;  /* 0x00000c0001007983 */ /* 0x004ea20000100800 */
[----:B------:R-:W-:Y:S01]  /*20fa0*/  ULDC UR4, c[0x0][0xc3c] ;  /* 0x00030f0000047ab9 */ /* 0x000fe20000000800 */
[----:B------:R-:W-:Y:S01]  /*20fb0*/  IMAD.MOV.U32 R19, RZ, RZ, RZ ;  /* 0x000000ffff137224 */ /* 0x000fe200078e00ff */
[----:B--2---:R-:W-:Y:S02]  /*20fc0*/  ISETP.GE.AND P0, PT, R0, UR4, PT ;  /* 0x0000000400007c0c */ /* 0x004fe4000bf06270 */
[----:B------:R-:W-:-:S05]  /*20fd0*/  MOV R0, 0x1 ;  /* 0x0000000100007802 */ /* 0x000fca0000000f00 */
[----:B------:R2:W-:Y:S04]  /*20fe0*/  STL [R1+0x14], R0 ;  /* 0x0000140001007387 */ /* 0x0005e80000100800 */
[----:B------:R2:W-:Y:S02]  /*20ff0*/  STL [R1+0x58], RZ ;  /* 0x000058ff01007387 */ /* 0x0005e40000100800 */
        /* <DEDUP_REMOVED lines=24> */
[----:B------:R0:W-:Y:S04]  /*21180*/  STL [R1+0x20], R2 ;  /* 0x0000200201007387 */ /* 0x0001e80000100800 */
[----:B------:R0:W-:Y:S04]  /*21190*/  STL [R1+0x1c], RZ ;  /* 0x00001cff01007387 */ /* 0x0001e80000100800 */
[----:B------:R0:W-:Y:S02]  /*211a0*/  STL [R1+0x14], R2 ;  /* 0x0000140201007387 */ /* 0x0001e40000100800 */
.L_x_1926:
[----:B------:R-:W2:Y:S01]  /*211b0*/  LDL R14, [R1+0xc] ;  /* 0x00000c00010e7983 */ /* 0x000ea20000100800 */
[----:B------:R-:W-:Y:S05]  /*211c0*/  YIELD ;  /* 0x0000000000007946 */ /* 0x000fea0003800000 */
[----:B------:R-:W-:Y:S01]  /*211d0*/  ULDC.64 UR4, c[0x0][0xa28] ;  /* 0x00028a0000047ab9 */ /* 0x000fe20000000a00 */
[----:B01----:R-:W-:Y:S02]  /*211e0*/  CS2R R6, SRZ ;  /* 0x0000000000067805 */ /* 0x003fe4000001ff00 */
[----:B------:R-:W-:Y:S01]  /*211f0*/  ISETP.NE.U32.AND P0, PT, RZ, UR4, PT ;  /* 0x00000004ff007c0c */ /* 0x000fe2000bf05070 */
[----:B------:R-:W1:Y:S01]  /*21200*/  LDC.64 R12, c[0x0][0xa00] ;  /* 0x00028000ff0c7b82 */ /* 0x000e620000000a00 */
[----:B------:R-:W-:Y:S01]  /*21210*/  ULDC.64 UR6, c[0x0][0xa08] ;  /* 0x0002820000067ab9 */ /* 0x000fe20000000a00 */
[----:B------:R-:W-:Y:S01]  /*21220*/  ULDC.64 UR8, c[0x0][0xa10] ;  /* 0x0002840000087ab9 */ /* 0x000fe20000000a00 */
[----:B------:R-:W-:Y:S01]  /*21230*/  ISETP.NE.AND.EX P0, PT, RZ, UR5, PT, P0 ;  /* 0x00000005ff007c0c */ /* 0x000fe2000bf05300 */
[----:B------:R-:W-:-:S04]  /*21240*/  ULDC.64 UR4, c[0x0][0xa18] ;  /* 0x0002860000047ab9 */ /* 0x000fc80000000a00 */
[----:B------:R-:W4:Y:S08]  /*21250*/  LDC.64 R4, c[0x0][0xa08] ;  /* 0x00028200ff047b82 */ /* 0x000f300000000a00 */
[----:B0-----:R-:W2:Y:S02]  /*21260*/  @P0 LDC.64 R2, c[0x0][0xa28] ;  /* 0x00028a00ff020b82 */ /* 0x001ea40000000a00 */
[----:B--2---:R-:W-:-:S05]  /*21270*/  @P0 IMAD.WIDE R2, R14, 0x4, R2 ;  /* 0x000000040e020825 */ /* 0x004fca00078e0202 */
[----:B------:R0:W5:Y:S01]  /*21280*/  @P0 LDG.E R6, desc[UR40][R2.64] ;  /* 0x0000002802060981 */ /* 0x000162000c1e1900 */
[----:B------:R-:W-:Y:S01]  /*21290*/  ISETP.NE.U32.AND P0, PT, RZ, UR4, PT ;  /* 0x00000004ff007c0c */ /* 0x000fe2000bf05070 */
[C---:B-1----:R-:W-:Y:S01]  /*212a0*/  IMAD.WIDE R12, R14.reuse, 0x4, R12 ;  /* 0x000000040e0c7825 */ /* 0x042fe200078e020c */
[----:B------:R-:W-:Y:S02]  /*212b0*/  ISETP.NE.U32.AND P2, PT, RZ, UR6, PT ;  /* 0x00000006ff007c0c */ /* 0x000fe4000bf45070 */
[----:B------:R-:W-:Y:S01]  /*212c0*/  ISETP.NE.AND.EX P0, PT, RZ, UR5, PT, P0 ;  /* 0x00000005ff007c0c */ /* 0x000fe2000bf05300 */
[----:B------:R-:W-:Y:S01]  /*212d0*/  ULDC.64 UR4, c[0x0][0xa00] ;  /* 0x0002800000047ab9 */ /* 0x000fe20000000a00 */
[----:B------:R-:W-:Y:S01]  /*212e0*/  ISETP.NE.U32.AND P4, PT, RZ, UR8, PT ;  /* 0x00000008ff007c0c */ /* 0x000fe2000bf85070 */
[----:B------:R-:W-:Y:S01]  /*212f0*/  IMAD.MOV.U32 R0, RZ, RZ, RZ ;  /* 0x000000ffff007224 */ /* 0x000fe200078e00ff */
[----:B------:R-:W-:Y:S01]  /*21300*/  ISETP.NE.U32.AND P1, PT, RZ, UR4, PT ;  /* 0x00000004ff007c0c */ /* 0x000fe2000bf25070 */
[----:B0-----:R-:W0:Y:S01]  /*21310*/  LDC.64 R2, c[0x0][0xa10] ;  /* 0x00028400ff027b82 */ /* 0x001e220000000a00 */
[----:B---3--:R-:W-:Y:S01]  /*21320*/  MOV R8, RZ ;  /* 0x000000ff00087202 */ /* 0x008fe20000000f00 */
[----:B----4-:R-:W-:Y:S01]  /*21330*/  IMAD.WIDE R4, R14, 0x4, R4 ;  /* 0x000000040e047825 */ /* 0x010fe200078e0204 */
[----:B------:R-:W-:-:S05]  /*21340*/  ISETP.NE.AND.EX P3, PT, RZ, UR5, PT, P1 ;  /* 0x00000005ff007c0c */ /* 0x000fca000bf65310 */
[----:B------:R-:W1:Y:S01]  /*21350*/  @P0 LDC.64 R10, c[0x0][0xa18] ;  /* 0x00028600ff0a0b82 */ /* 0x000e620000000a00 */
[----:B------:R-:W-:Y:S01]  /*21360*/  ULDC UR4, c[0x0][0x288] ;  /* 0x0000a20000047ab9 */ /* 0x000fe20000000800 */
[----:B------:R-:W-:Y:S02]  /*21370*/  ISETP.NE.AND.EX P1, PT, RZ, UR7, PT, P2 ;  /* 0x00000007ff007c0c */ /* 0x000fe4000bf25320 */
[----:B------:R-:W-:-:S04]  /*21380*/  ISETP.NE.AND.EX P2, PT, RZ, UR9, PT, P4 ;  /* 0x00000009ff007c0c */ /* 0x000fc8000bf45340 */
[----:B------:R-:W2:Y:S07]  /*21390*/  @P3 LDG.E R7, desc[UR40][R12.64] ;  /* 0x000000280c073981 */ /* 0x000eae000c1e1900 */
[----:B------:R3:W5:Y:S01]  /*213a0*/  @P1 LDG.E R8, desc[UR40][R4.64] ;  /* 0x0000002804081981 */ /* 0x000762000c1e1900 */
[----:B0-----:R-:W-:-:S05]  /*213b0*/  IMAD.WIDE R2, R14, 0x4, R2 ;  /* 0x000000040e027825 */ /* 0x001fca00078e0202 */
[----:B------:R3:W5:Y:S01]  /*213c0*/  @P2 LDG.E R0, desc[UR40][R2.64] ;  /* 0x0000002802002981 */ /* 0x000762000c1e1900 */
[----:B-1----:R-:W-:-:S03]  /*213d0*/  @P0 IMAD.WIDE R10, R14, 0x4, R10 ;  /* 0x000000040e0a0825 */ /* 0x002fc600078e020a */
[----:B--2---:R0:W-:Y:S02]  /*213e0*/  STL [R1+0x48], R7 ;  /* 0x0000480701007387 */ /* 0x0041e40000100800 */
[----:B0-----:R-:W-:Y:S01]  /*213f0*/  IMAD.U32 R7, RZ, RZ, UR4 ;  /* 0x00000004ff077e24 */ /* 0x001fe2000f8e00ff */
[----:B------:R-:W-:-:S05]  /*21400*/  ULDC.64 UR4, c[0x0][0x418] ;  /* 0x0001060000047ab9 */ /* 0x000fca0000000a00 */
[----:B------:R-:W2:Y:S01]  /*21410*/  @P0 LDG.E R7, desc[UR40][R10.64] ;  /* 0x000000280a070981 */ /* 0x000ea2000c1e1900 */
[----:B------:R-:W-:-:S03]  /*21420*/  UISETP.NE.U32.AND UP0, UPT, UR4, URZ, UPT ;  /* 0x0000003f0400728c */ /* 0x000fc6000bf05070 */
[----:B------:R-:W-:Y:S01]  /*21430*/  ULDC UR4, c[0x0][0x424] ;  /* 0x0001090000047ab9 */ /* 0x000fe20000000800 */
[----:B------:R-:W-:-:S03]  /*21440*/  UISETP.NE.AND.EX UP0, UPT, UR5, URZ, UPT, UP0 ;  /* 0x0000003f0500728c */ /* 0x000fc6000bf05300 */
[----:B------:R-:W-:Y:S01]  /*21450*/  ULDC UR5, c[0x0][0x2f0] ;  /* 0x0000bc0000057ab9 */ /* 0x000fe20000000800 */
[----:B------:R-:W-:Y:S01]  /*21460*/  USEL UR4, UR4, 0x1, UP0 ;  /* 0x0000000104047887 */ /* 0x000fe20008000000 */
[----:B--2---:R0:W-:Y:S04]  /*21470*/  STL [R1+0x34], R7 ;  /* 0x0000340701007387 */ /* 0x0041e80000100800 */
[----:B------:R3:W5:Y:S01]  /*21480*/  LDL R15, [R1+0x34] ;  /* 0x00003400010f7983 */ /* 0x0007620000100800 */
[----:B------:R-:W-:-:S03]  /*21490*/  UIMAD UR4, UR4, UR5, URZ ;  /* 0x00000005040472a4 */ /* 0x000fc6000f8e023f */
[----:B------:R-:W-:Y:S02]  /*214a0*/  ULDC UR5, c[0x0][0x348] ;  /* 0x0000d20000057ab9 */ /* 0x000fe40000000800 */
[----:B------:R-:W-:Y:S02]  /*214b0*/  IMAD.U32 R10, RZ, RZ, UR5 ;  /* 0x00000005ff0a7e24 */ /* 0x000fe4000f8e00ff */
[----:B0-----:R-:W-:Y:S01]  /*214c0*/  IMAD.U32 R7, RZ, RZ, UR4 ;  /* 0x00000004ff077e24 */ /* 0x001fe2000f8e00ff */
[----:B---3--:R-:W-:Y:S06]  /*214d0*/  @P0 BRA `(.L_x_1772) ;  /* 0x0000000000140947 */ /* 0x008fec0003800000 */
[----:B------:R-:W-:Y:S05]  /*214e0*/  @!P3 BRA `(.L_x_1772) ;  /* 0x000000000010b947 */ /* 0x000fea0003800000 */
[----:B------:R-:W2:Y:S04]  /*214f0*/  LDG.E R9, desc[UR40][R12.64] ;  /* 0x000000280c097981 */ /* 0x000ea8000c1e1900 */
[----:B------:R-:W2:Y:S02]  /*21500*/  LDG.E R12, desc[UR40][R12.64+0x4] ;  /* 0x000004280c0c7981 */ /* 0x000ea4000c1e1900 */
[----:B--2--5:R-:W-:-:S05]  /*21510*/  IMAD.IADD R15, R12, 0x1, -R9 ;  /* 0x000000010c0f7824 */ /* 0x024fca00078e0a09 */
[----:B------:R0:W-:Y:S02]  /*21520*/  STL [R1+0x34], R15 ;  /* 0x0000340f01007387 */ /* 0x0001e40000100800 */
.L_x_1772:
[----:B------:R-:W2:Y:S01]  /*21530*/  LDL.LU R12, [R1+0x8] ;  /* 0x00000800010c7983 */ /* 0x000ea20000300800 */
[----:B-----5:R-:W-:Y:S01]  /*21540*/  IMAD.IADD R8, R8, 0x1, R6 ;  /* 0x0000000108087824 */ /* 0x020fe200078e0206 */
[----:B------:R-:W-:Y:S02]  /*21550*/  ULDC.64 UR4, c[0x0][0xa20] ;  /* 0x0002880000047ab9 */ /* 0x000fe40000000a00 */
[----:B------:R-:W-:Y:S02]  /*21560*/  ISETP.NE.U32.AND P0, PT, RZ, UR4, PT ;  /* 0x00000004ff007c0c */ /* 0x000fe4000bf05070 */
[----:B------:R1:W-:Y:S02]  /*21570*/  STL [R1+0x18], R8 ;  /* 0x0000180801007387 */ /* 0x0003e40000100800 */
[----:B------:R-:W-:Y:S02]  /*21580*/  ISETP.NE.AND.EX P0, PT, RZ, UR5, PT, P0 ;  /* 0x00000005ff007c0c */ /* 0x000fe4000bf05300 */
[----:B--2---:R-:W-:-:S02]  /*21590*/  LOP3.LUT R11, R12, 0xff000000, RZ, 0xc0, !PT ;  /* 0xff0000000c0b7812 */ /* 0x004fc400078ec0ff */
[C---:B------:R-:W-:Y:S02]  /*215a0*/  LOP3.LUT R9, R12.reuse, 0xff0000, RZ, 0xc0, !PT ;  /* 0x00ff00000c097812 */ /* 0x040fe400078ec0ff */
[----:B------:R-:W-:Y:S02]  /*215b0*/  SHF.R.U32.HI R11, RZ, 0x8, R11 ;  /* 0x00000008ff0b7819 */ /* 0x000fe4000001160b */
[----:B------:R-:W-:Y:S02]  /*215c0*/  LOP3.LUT R16, R12, 0xffff, RZ, 0xc0, !PT ;  /* 0x0000ffff0c107812 */ /* 0x000fe400078ec0ff */
[----:B------:R-:W-:-:S03]  /*215d0*/  LEA.HI R11, R9, R11, RZ, 0x10 ;  /* 0x0000000b090b7211 */ /* 0x000fc600078f80ff */
[----:B-1----:R-:W-:Y:S05]  /*215e0*/  @!P0 BRA `(.L_x_1773) ;  /* 0x0000000000108947 */ /* 0x002fea0003800000 */
[----:B------:R-:W1:Y:S02]  /*215f0*/  LDC.64 R4, c[0x0][0xa20] ;  /* 0x00028800ff047b82 */ /* 0x000e640000000a00 */
[----:B-1----:R-:W-:-:S05]  /*21600*/  IMAD.WIDE R4, R14, 0x4, R4 ;  /* 0x000000040e047825 */ /* 0x002fca00078e0204 */
[----:B------:R1:W5:Y:S01]  /*21610*/  LDG.E R7, desc[UR40][R4.64] ;  /* 0x0000002804077981 */ /* 0x000362000c1e1900 */
[----:B------:R-:W-:Y:S05]  /*21620*/  BRA `(.L_x_1774) ;  /* 0x0000000000107947 */ /* 0x000fea0003800000 */
.L_x_1773:
[----:B------:R-:W-:Y:S05]  /*21630*/  @!P1 BRA `(.L_x_1774) ;  /* 0x00000000000c9947 */ /* 0x000fea0003800000 */
[----:B------:R-:W2:Y:S04]  /*21640*/  LDG.E R7, desc[UR40][R4.64] ;  /* 0x0000002804077981 */ /* 0x000ea8000c1e1900 */
[----:B------:R-:W2:Y:S02]  /*21650*/  LDG.E R4, desc[UR40][R4.64+0x4] ;  /* 0x0000042804047981 */ /* 0x000ea4000c1e1900 */
[----:B--2---:R-:W-:-:S07]  /*21660*/  IMAD.IADD R7, R4, 0x1, -R7 ;  /* 0x0000000104077824 */ /* 0x004fce00078e0a07 */
.L_x_1774:
[----:B------:R-:W2:Y:S04]  /*21670*/  LDL.LU R8, [R1+0x4] ;  /* 0x0000040001087983 */ /* 0x000ea80000300800 */
[----:B-1----:R-:W3:Y:S04]  /*21680*/  @P2 LDG.E R4, desc[UR40][R2.64] ;  /* 0x0000002802042981 */ /* 0x002ee8000c1e1900 */
[----:B------:R1:W3:Y:S01]  /*21690*/  @P2 LDG.E R2, desc[UR40][R2.64+0x4] ;  /* 0x0000042802022981 */ /* 0x0002e2000c1e1900 */
[----:B-----5:R-:W-:Y:S01]  /*216a0*/  IMAD.IADD R9, R7, 0x1, -R6 ;  /* 0x0000000107097824 */ /* 0x020fe200078e0a06 */
[----:B-1----:R-:W1:Y:S02]  /*216b0*/  LDC R3, c[0x0][0x448] ;  /* 0x00011200ff037b82 */ /* 0x002e640000000800 */
[----:B-1----:R-:W-:-:S13]  /*216c0*/  ISETP.NE.AND P1, PT, R3, 0x1, PT ;  /* 0x000000010300780c */ /* 0x002fda0003f25270 */
[----:B------:R-:W1:Y:S08]  /*216d0*/  @P1 LDC R3, c[0x0][0x44c] ;  /* 0x00011300ff031b82 */ /* 0x000e700000000800 */
[----:B------:R-:W4:Y:S01]  /*216e0*/  @P1 LDC R5, c[0x0][0x450] ;  /* 0x00011400ff051b82 */ /* 0x000f220000000800 */
[----:B--2---:R-:W-:-:S05]  /*216f0*/  SHF.L.U32 R13, R8, 0x7, RZ ;  /* 0x00000007080d7819 */ /* 0x004fca00000006ff */
[----:B------:R-:W-:Y:S01]  /*21700*/  VIADD R7, R13, 0x7f ;  /* 0x0000007f0d077836 */ /* 0x000fe20000000000 */
[----:B------:R2:W-:Y:S01]  /*21710*/  STL [R1+0x30], R13 ;  /* 0x0000300d01007387 */ /* 0x0005e20000100800 */
[----:B---3--:R-:W-:Y:S02]  /*21720*/  @P2 IMAD.IADD R10, R2, 0x1, -R4 ;  /* 0x00000001020a2824 */ /* 0x008fe400078e0a04 */
[----:B-1----:R-:W-:-:S04]  /*21730*/  @P1 IMAD.HI.U32 R2, R7, R3, RZ ;  /* 0x0000000307021227 */ /* 0x002fc800078e00ff */
[----:B------:R-:W-:Y:S01]  /*21740*/  IMAD.IADD R6, R9, 0x1, R10 ;  /* 0x0000000109067824 */ /* 0x000fe200078e020a */
[----:B----4-:R-:W-:-:S03]  /*21750*/  @P1 SHF.R.U32.HI R7, RZ, R5, R2 ;  /* 0x00000005ff071219 */ /* 0x010fc60000011602 */
[C---:B------:R-:W-:Y:S01]  /*21760*/  VIADD R2, R6.reuse, 0x7f ;  /* 0x0000007f06027836 */ /* 0x040fe20000000000 */
[----:B------:R-:W-:-:S04]  /*21770*/  IADD3 R20, R6, 0x1, -R15 ;  /* 0x0000000106147810 */ /* 0x000fc80007ffe80f */
[----:B------:R-:W-:Y:S01]  /*21780*/  SHF.R.S32.HI R3, RZ, 0x1f, R2 ;  /* 0x0000001fff037819 */ /* 0x000fe20000011402 */
[----:B------:R-:W-:-:S03]  /*21790*/  IMAD.IADD R7, R20, 0x1, R7 ;  /* 0x0000000114077824 */ /* 0x000fc600078e0207 */
[----:B------:R-:W-:Y:S02]  /*217a0*/  LEA.HI R4, R3, R2, RZ, 0x7 ;  /* 0x0000000203047211 */ /* 0x000fe400078f38ff */
[----:B------:R-:W1:Y:S02]  /*217b0*/  LDC.64 R2, c[0x0][0x9e0] ;  /* 0x00027800ff027b82 */ /* 0x000e640000000a00 */
[----:B------:R-:W-:-:S05]  /*217c0*/  SHF.R.S32.HI R12, RZ, 0x7, R4 ;  /* 0x00000007ff0c7819 */ /* 0x000fca0000011404 */
[----:B------:R2:W-:Y:S01]  /*217d0*/  STL [R1+0x5c], R12 ;  /* 0x00005c0c01007387 */ /* 0x0005e20000100800 */
[----:B-1----:R-:W-:Y:S01]  /*217e0*/  ISETP.GE.AND P3, PT, R3, 0x1, PT ;  /* 0x000000010300780c */ /* 0x002fe20003f66270 */
        /* <DEDUP_REMOVED lines=8> */
[----:B------:R-:W1:Y:S02]  /*21870*/  @P0 LDC.64 R4, c[0x0][0x9e8] ;  /* 0x00027a00ff040b82 */ /* 0x000e640000000a00 */
[----:B-1----:R-:W-:-:S05]  /*21880*/  @P0 IMAD.HI.U32 R4, R2, R4, RZ ;  /* 0x0000000402040227 */ /* 0x002fca00078e00ff */
[----:B------:R-:W-:-:S04]  /*21890*/  @P0 SHF.R.U32.HI R2, RZ, R5, R4 ;  /* 0x00000005ff020219 */ /* 0x000fc80000011604 */
[----:B------:R-:W-:Y:S01]  /*218a0*/  LOP3.LUT R2, RZ, R2, RZ, 0x33, !PT ;  /* 0x00000002ff027212 */ /* 0x000fe200078e33ff */
[----:B------:R-:W-:Y:S06]  /*218b0*/  BRA `(.L_x_1778) ;  /* 0x0000000000107947 */ /* 0x000fec0003800000 */
.L_x_1777:
[----:B------:R-:W-:-:S13]  /*218c0*/  ISETP.NE.AND P0, PT, R3, 0x1, PT ;  /* 0x000000010300780c */ /* 0x000fda0003f05270 */
[----:B------:R-:W1:Y:S02]  /*218d0*/  @P0 LDC.64 R4, c[0x0][0x9e8] ;  /* 0x00027a00ff040b82 */ /* 0x000e640000000a00 */
[----:B-1----:R-:W-:-:S05]  /*218e0*/  @P0 IMAD.HI.U32 R4, R2, R4, RZ ;  /* 0x0000000402040227 */ /* 0x002fca00078e00ff */
[----:B------:R-:W-:-:S07]  /*218f0*/  @P0 SHF.R.U32.HI R2, RZ, R5, R4 ;  /* 0x00000005ff020219 */ /* 0x000fce0000011604 */
.L_x_1778:
[----:B------:R-:W-:Y:S05]  /*21900*/  BSYNC B0 ;  /* 0x0000000000007941 */ /* 0x000fea0003800000 */
.L_x_1776:
[----:B------:R-:W-:-:S05]  /*21910*/  IMAD R2, R2, R3, R3 ;  /* 0x0000000302027224 */ /* 0x000fca00078e0203 */
[----:B------:R-:W-:-:S07]  /*21920*/  VIMNMX R8, R8, R2, PT ;  /* 0x0000000208087248 */ /* 0x000fce0003fe0100 */
.L_x_1775:
[----:B------:R-:W1:Y:S01]  /*21930*/  @P1 LDC R4, c[0x0][0x44c] ;  /* 0x00011300ff041b82 */ /* 0x000e620000000800 */
[----:B------:R-:W-:Y:S01]  /*21940*/  VIADD R8, R8, 0x7f ;  /* 0x0000007f08087836 */ /* 0x000fe20000000000 */
[----:B------:R-:W-:Y:S01]  /*21950*/  MOV R2, R13 ;  /* 0x0000000d00027202 */ /* 0x000fe20000000f00 */
[----:B------:R-:W-:Y:S01]  /*21960*/  IMAD.IADD R17, R6, 0x1, -R15 ;  /* 0x0000000106117824 */ /* 0x000fe200078e0a0f */
[----:B------:R-:W-:-:S04]  /*21970*/  ULDC UR4, c[0x0][0x9dc] ;  /* 0x0002770000047ab9 */ /* 0x000fc80000000800 */
[----:B------:R-:W2:Y:S01]  /*21980*/  @P1 LDC R5, c[0x0][0x450] ;  /* 0x00011400ff051b82 */ /* 0x000ea20000000800 */
[----:B-1----:R-:W-:-:S05]  /*21990*/  @P1 IMAD.HI.U32 R4, R13, R4, RZ ;  /* 0x000000040d041227 */ /* 0x002fca00078e00ff */
[----:B--2---:R-:W-:Y:S02]  /*219a0*/  @P1 SHF.R.U32.HI R2, RZ, R5, R4 ;  /* 0x00000005ff021219 */ /* 0x004fe40000011604 */
[----:B------:R-:W-:-:S03]  /*219b0*/  SHF.R.S32.HI R4, RZ, 0x1f, R8 ;  /* 0x0000001fff047819 */ /* 0x000fc60000011408 */
[----:B------:R-:W-:Y:S01]  /*219c0*/  IMAD.IADD R6, R17, 0x1, R2 ;  /* 0x0000000111067824 */ /* 0x000fe200078e0202 */
[----:B------:R-:W-:-:S03]  /*219d0*/  LEA.HI R8, R4, R8, RZ, 0x7 ;  /* 0x0000000804087211 */ /* 0x000fc600078f38ff */
[----:B------:R-:W-:Y:S01]  /*219e0*/  VIADD R2, R6, -UR4 ;  /* 0x8000000406027c36 */ /* 0x000fe20008000000 */
[----:B------:R-:W-:-:S04]  /*219f0*/  SHF.R.S32.HI R8, RZ, 0x7, R8 ;  /* 0x00000007ff087819 */ /* 0x000fc80000011408 */
[----:B------:R-:W-:Y:S01]  /*21a00*/  VIMNMX R8, R12, R8, PT ;  /* 0x000000080c087248 */ /* 0x000fe20003fe0100 */
[----:B------:R-:W-:Y:S06]  /*21a10*/  @!P3 BRA `(.L_x_1779) ;  /* 0x000000000044b947 */ /* 0x000fec0003800000 */
[----:B------:R-:W-:Y:S01]  /*21a20*/  ISETP.GT.AND P0, PT, R6, -0x1, PT ;  /* 0xffffffff0600780c */ /* 0x000fe20003f04270 */
[----:B------:R-:W-:-:S12]  /*21a30*/  BSSY B0, `(.L_x_1780) ;  /* 0x000000d000007945 */ /* 0x000fd80003800000 */
        /* <DEDUP_REMOVED lines=8> */
.L_x_1781:
[----:B------:R-:W-:-:S13]  /*21ac0*/  ISETP.NE.AND P0, PT, R3, 0x1, PT ;  /* 0x000000010300780c */ /* 0x000fda0003f05270 */
[----:B------:R-:W1:Y:S02]  /*21ad0*/  @P0 LDC.64 R4, c[0x0][0x9e8] ;  /* 0x00027a00ff040b82 */ /* 0x000e640000000a00 */
[----:B-1----:R-:W-:-:S05]  /*21ae0*/  @P0 IMAD.HI.U32 R4, R6, R4, RZ ;  /* 0x0000000406040227 */ /* 0x002fca00078e00ff */
[----:B------:R-:W-:-:S07]  /*21af0*/  @P0 SHF.R.U32.HI R6, RZ, R5, R4 ;  /* 0x00000005ff060219 */ /* 0x000fce0000011604 */
.L_x_1782:
[----:B------:R-:W-:Y:S05]  /*21b00*/  BSYNC B0 ;  /* 0x0000000000007941 */ /* 0x000fea0003800000 */
.L_x_1780:
[----:B------:R-:W-:-:S05]  /*21b10*/  IMAD R3, R6, R3, RZ ;  /* 0x0000000306037224 */ /* 0x000fca00078e02ff */
[----:B------:R-:W-:-:S07]  /*21b20*/  VIMNMX R2, R2, R3, !PT ;  /* 0x0000000302027248 */ /* 0x000fce0007fe0100 */
.L_x_1779:
[----:B------:R-:W-:Y:S01]  /*21b30*/  SHF.R.S32.HI R5, RZ, 0x1f, R2 ;  /* 0x0000001fff057819 */ /* 0x000fe20000011402 */
[----:B------:R-:W-:Y:S01]  /*21b40*/  BSSY B0, `(.L_x_1783) ;  /* 0x0000028000007945 */ /* 0x000fe20003800000 */
[----:B------:R-:W-:Y:S02]  /*21b50*/  LOP3.LUT R13, R11, 0xff, RZ, 0xc0, !PT ;  /* 0x000000ff0b0d7812 */ /* 0x000fe400078ec0ff */
[----:B------:R-:W-:Y:S01]  /*21b60*/  LEA.HI R5, R5, R2, RZ, 0x7 ;  /* 0x0000000205057211 */ /* 0x000fe200078f38ff */
[----:B------:R-:W-:Y:S01]  /*21b70*/  IMAD.MOV.U32 R2, RZ, RZ, RZ ;  /* 0x000000ffff027224 */ /* 0x000fe200078e00ff */
[----:B------:R-:W-:Y:S01]  /*21b80*/  SHF.R.U32.HI R4, RZ, 0x10, R11 ;  /* 0x00000010ff047819 */ /* 0x000fe2000001160b */
[----:B------:R1:W-:Y:S01]  /*21b90*/  STL [R1+0x50], R13 ;  /* 0x0000500d01007387 */ /* 0x0003e20000100800 */
[----:B------:R-:W-:-:S04]  /*21ba0*/  SHF.R.S32.HI R5, RZ, 0x7, R5 ;  /* 0x00000007ff057819 */ /* 0x000fc80000011405 */
[----:B------:R-:W-:-:S04]  /*21bb0*/  VIMNMX R5, RZ, R5, !PT ;  /* 0x00000005ff057248 */ /* 0x000fc80007fe0100 */
[----:B------:R-:W-:-:S13]  /*21bc0*/  ISETP.GT.AND P0, PT, R8, R5, PT ;  /* 0x000000050800720c */ /* 0x000fda0003f04270 */
[----:B-1----:R-:W-:Y:S05]  /*21bd0*/  @!P0 BRA `(.L_x_1784) ;  /* 0x0000000000788947 */ /* 0x002fea0003800000 */
[----:B------:R-:W-:Y:S01]  /*21be0*/  ISETP.NE.AND P0, PT, R4, RZ, PT ;  /* 0x000000ff0400720c */ /* 0x000fe20003f05270 */
[----:B------:R-:W-:-:S03]  /*21bf0*/  ULDC UR4, c[0x0][0x9f0] ;  /* 0x00027c0000047ab9 */ /* 0x000fc60000000800 */
[----:B------:R-:W-:-:S04]  /*21c00*/  SEL R6, R4, UR4, P0 ;  /* 0x0000000404067c07 */ /* 0x000fc80008000000 */
[----:B------:R-:W-:Y:S02]  /*21c10*/  IABS R7, R6 ;  /* 0x0000000600077213 */ /* 0x000fe40000000000 */
[----:B------:R-:W-:Y:S02]  /*21c20*/  IADD3 R11, R6, -0x1, R8 ;  /* 0xffffffff060b7810 */ /* 0x000fe40007ffe008 */
[----:B------:R-:W1:Y:S03]  /*21c30*/  I2F.RP R2, R7 ;  /* 0x0000000700027306 */ /* 0x000e660000209400 */
[----:B------:R-:W-:-:S05]  /*21c40*/  IMAD.IADD R11, R11, 0x1, -R5 ;  /* 0x000000010b0b7824 */ /* 0x000fca00078e0a05 */
[----:B-1----:R-:W1:Y:S02]  /*21c50*/  MUFU.RCP R2, R2 ;  /* 0x0000000200027308 */ /* 0x002e640000001000 */
[----:B-1----:R-:W-:-:S06]  /*21c60*/  VIADD R2, R2, 0xffffffe ;  /* 0x0ffffffe02027836 */ /* 0x002fcc0000000000 */
[----:B------:R1:W2:Y:S02]  /*21c70*/  F2I.FTZ.U32.TRUNC.NTZ R3, R2 ;  /* 0x0000000200037305 */ /* 0x0002a4000021f000 */
[----:B-1----:R-:W-:-:S04]  /*21c80*/  LOP3.LUT R2, R11, R6, RZ, 0x3c, !PT ;  /* 0x000000060b027212 */ /* 0x002fc800078e3cff */
[----:B------:R-:W-:Y:S01]  /*21c90*/  ISETP.GE.AND P3, PT, R2, RZ, PT ;  /* 0x000000ff0200720c */ /* 0x000fe20003f66270 */
[----:B--2---:R-:W-:-:S04]  /*21ca0*/  IMAD.MOV R2, RZ, RZ, -R3 ;  /* 0x000000ffff027224 */ /* 0x004fc800078e0a03 */
[----:B------:R-:W-:Y:S01]  /*21cb0*/  IMAD R12, R2, R7, RZ ;  /* 0x00000007020c7224 */ /* 0x000fe200078e02ff */
[----:B------:R-:W-:-:S05]  /*21cc0*/  MOV R2, RZ ;  /* 0x000000ff00027202 */ /* 0x000fca0000000f00 */
[----:B------:R-:W-:Y:S01]  /*21cd0*/  IMAD.HI.U32 R12, R3, R12, R2 ;  /* 0x0000000c030c7227 */ /* 0x000fe200078e0002 */
[----:B------:R-:W-:Y:S02]  /*21ce0*/  IABS R2, R6 ;  /* 0x0000000600027213 */ /* 0x000fe40000000000 */
[----:B------:R-:W-:-:S03]  /*21cf0*/  IABS R3, R11 ;  /* 0x0000000b00037213 */ /* 0x000fc60000000000 */
[----:B------:R-:W-:-:S04]  /*21d00*/  IMAD.MOV R2, RZ, RZ, -R2 ;  /* 0x000000ffff027224 */ /* 0x000fc800078e0a02 */
[----:B------:R-:W-:Y:S02]  /*21d10*/  IMAD.MOV.U32 R11, RZ, RZ, R2 ;  /* 0x000000ffff0b7224 */ /* 0x000fe400078e0002 */
        /* <DEDUP_REMOVED lines=9> */
[----:B------:R-:W-:-:S07]  /*21db0*/  @!P1 LOP3.LUT R2, RZ, R6, RZ, 0x33, !PT ;  /* 0x00000006ff029212 */ /* 0x000fce00078e33ff */
.L_x_1784:
[----:B------:R-:W-:Y:S05]  /*21dc0*/  BSYNC B0 ;  /* 0x0000000000007941 */ /* 0x000fea0003800000 */
.L_x_1783:
[-C--:B------:R-:W-:Y:S01]  /*21dd0*/  IMAD R5, R13, R2.reuse, R5 ;  /* 0x000000020d057224 */ /* 0x080fe200078e0205 */
[----:B------:R-:W-:Y:S03]  /*21de0*/  BSSY B0, `(.L_x_1785) ;  /* 0x0000122000007945 */ /* 0x000fe60003800000 */
[C---:B------:R-:W-:Y:S01]  /*21df0*/  IMAD R3, R5.reuse, 0x80, -R9 ;  /* 0x0000008005037824 */ /* 0x040fe200078e0a09 */
[----:B------:R-:W-:-:S04]  /*21e00*/  VIADDMNMX R2, R5, R2, R8, PT ;  /* 0x0000000205027246 */ /* 0x000fc80003800108 */
[----:B------:R-:W-:Y:S01]  /*21e10*/  VIMNMX R3, RZ, R3, !PT ;  /* 0x00000003ff037248 */ /* 0x000fe20007fe0100 */
[----:B------:R-:W-:-:S05]  /*21e20*/  IMAD R2, R2, 0x80, -R9 ;  /* 0x0000008002027824 */ /* 0x000fca00078e0a09 */
[----:B------:R-:W-:-:S04]  /*21e30*/  VIMNMX R2, R2, R10, PT ;  /* 0x0000000a02027248 */ /* 0x000fc80003fe0100 */
[----:B------:R-:W-:Y:S02]  /*21e40*/  ISETP.GT.AND P0, PT, R2, R3, PT ;  /* 0x000000030200720c */ /* 0x000fe40003f04270 */
[----:B------:R-:W-:-:S05]  /*21e50*/  SHF.R.U32.HI R3, RZ, 0x7, R3 ;  /* 0x00000007ff037819 */ /* 0x000fca0000011603 */
[----:B------:R-:W-:-:S06]  /*21e60*/  IMAD.MOV.U32 R9, RZ, RZ, R3 ;  /* 0x000000ffff097224 */ /* 0x000fcc00078e0003 */
[----:B------:R-:W-:-:S04]  /*21e70*/  @P0 IADD3 R2, R2, 0x7f, RZ ;  /* 0x0000007f02020810 */ /* 0x000fc80007ffe0ff */
[----:B------:R-:W-:-:S04]  /*21e80*/  @P0 SHF.R.S32.HI R5, RZ, 0x1f, R2 ;  /* 0x0000001fff050819 */ /* 0x000fc80000011402 */
[----:B------:R-:W-:-:S04]  /*21e90*/  @P0 LEA.HI R2, R5, R2, RZ, 0x7 ;  /* 0x0000000205020211 */ /* 0x000fc800078f38ff */
[----:B------:R-:W-:Y:S02]  /*21ea0*/  @P0 SHF.R.S32.HI R9, RZ, 0x7, R2 ;  /* 0x00000007ff090819 */ /* 0x000fe40000011402 */
        /* <DEDUP_REMOVED lines=10> */
.L_x_2029:
[----:B--2---:R-:W-:Y:S02]  /*21f50*/  ISETP.NE.AND P0, PT, R14, RZ, PT ;  /* 0x000000ff0e00720c */ /* 0x004fe40003f05270 */
[----:B------:R-:W-:-:S11]  /*21f60*/  PLOP3.LUT P6, PT, PT, PT, PT, 0x8, 0x0 ;  /* 0x000000000000781c */ /* 0x000fd60003fce170 */
[----:B------:R-:W-:Y:S05]  /*21f70*/  @P0 BRA `(.L_x_1788) ;  /* 0x00000000000c0947 */ /* 0x000fea0003800000 */
[----:B------:R-:W-:-:S03]  /*21f80*/  UMOV UR4, 0xffffffff ;  /* 0xffffffff00047882 */ /* 0x000fc60000000000 */
[----:B------:R-:W-:Y:S05]  /*21f90*/  BRA.DIV UR4, `(.L_x_1789) ;  /* 0x0000008e04187947 */ /* 0x000fea000b800000 */
[----:B------:R-:W-:-:S13]  /*21fa0*/  ELECT P6, URZ, PT ;  /* 0x00000000003f782f */ /* 0x000fda00038c0000 */
.L_x_1788:
        /* <DEDUP_REMOVED lines=9> */
.L_x_2032:
[----:B------:R-:W-:Y:S05]  /*22040*/  BSYNC B1 ;  /* 0x0000000000017941 */ /* 0x000fea0003800000 */
.L_x_1790:
[----:B------:R-:W-:Y:S04]  /*22050*/  BSSY B1, `(.L_x_1792) ;  /* 0x0000071000017945 */ /* 0x000fe80003800000 */
[----:B------:R-:W-:Y:S05]  /*22060*/  @!P6 BRA `(.L_x_1793) ;  /* 0x0000000400bce947 */ /* 0x000fea0003800000 */
[----:B------:R-:W2:Y:S04]  /*22070*/  LDL R7, [R1+0x1c] ;  /* 0x00001c0001077983 */ /* 0x000ea80000100800 */
[----:B------:R-:W3:Y:S01]  /*22080*/  LDL R8, [R1+0x20] ;  /* 0x0000200001087983 */ /* 0x000ee20000100800 */
[----:B------:R-:W-:Y:S01]  /*22090*/  BSSY B2, `(.L_x_1794) ;  /* 0x0000008000027945 */ /* 0x000fe20003800000 */
[----:B------:R-:W4:Y:S02]  /*220a0*/  S2R R6, SR_TID.X ;  /* 0x0000000000067919 */ /* 0x000f240000002100 */
[----:B----4-:R-:W-:-:S04]  /*220b0*/  LOP3.LUT R6, R6, 0x7f, RZ, 0xc0, !PT ;  /* 0x0000007f06067812 */ /* 0x010fc800078ec0ff */
[----:B------:R-:W-:Y:S01]  /*220c0*/  ISETP.NE.AND P1, PT, R6, RZ, PT ;  /* 0x000000ff0600720c */ /* 0x000fe20003f25270 */
[----:B--2---:R-:W-:Y:S01]  /*220d0*/  IMAD R7, R7, 0x8, R18 ;  /* 0x0000000807077824 */ /* 0x004fe200078e0212 */
[----:B---3--:R-:W-:-:S04]  /*220e0*/  SHF.L.U32 R11, R8, 0x1f, RZ ;  /* 0x0000001f080b7819 */ /* 0x008fc800000006ff */
[----:B------:R-:W2:Y:S02]  /*220f0*/  SYNCS.PHASECHK.TRANS64.TRYWAIT P0, [R7+URZ+0x288a0], R11 ;  /* 0x0288a00b070075a7 */ /* 0x000ea4000800017f */
[----:B--2---:R-:W-:Y:S05]  /*22100*/  @!P0 BRA `(.L_x_1795) ;  /* 0x0000008800f08947 */ /* 0x004fea0003800000 */
.L_x_2033:
[----:B------:R-:W-:Y:S05]  /*22110*/  BSYNC B2 ;  /* 0x0000000000027941 */ /* 0x000fea0003800000 */
.L_x_1794:
        /* <DEDUP_REMOVED lines=9> */
.L_x_1797:
[----:B------:R-:W-:Y:S05]  /*221b0*/  BSYNC B2 ;  /* 0x0000000000027941 */ /* 0x000fea0003800000 */
.L_x_1796:
        /* <DEDUP_REMOVED lines=10> */
[C---:B---3--:R-:W-:Y:S01]  /*22260*/  LEA R10, R5.reuse, R18, 0xf ;  /* 0x00000012050a7211 */ /* 0x048fe200078e78ff */
[----:B------:R-:W-:-:S02]  /*22270*/  IMAD.SHL.U32 R12, R5, 0x4000, RZ ;  /* 0x00004000050c7824 */ /* 0x000fc400078e00ff */
[----:B------:R-:W-:Y:S02]  /*22280*/  VIADD R5, R7, 0x28890 ;  /* 0x0002889007057836 */ /* 0x000fe40000000000 */
[----:B------:R-:W-:-:S07]  /*22290*/  VIADD R8, R10, 0x18400 ;  /* 0x000184000a087836 */ /* 0x000fce0000000000 */
.L_x_1798:
        /* <DEDUP_REMOVED lines=10> */
[----:B------:R-:W-:Y:S01]  /*22340*/  IMAD.MOV.U32 R14, RZ, RZ, 0x40 ;  /* 0x00000040ff0e7424 */ /* 0x000fe200078e00ff */
[----:B------:R-:W-:Y:S01]  /*22350*/  PLOP3.LUT P0, PT, PT, PT, PT, 0x80, 0x0 ;  /* 0x000000000000781c */ /* 0x000fe20003f0f070 */
[----:B------:R-:W-:Y:S01]  /*22360*/  VIADD R8, R10, 0x1c400 ;  /* 0x0001c4000a087836 */ /* 0x000fe20000000000 */
[----:B------:R-:W-:Y:S01]  /*22370*/  UMOV UR6, 0x0 ;  /* 0x0000000000067882 */ /* 0x000fe20000000000 */
[----:B------:R-:W-:Y:S01]  /*22380*/  UMOV UR7, 0x12f00000 ;  /* 0x12f0000000077882 */ /* 0x000fe20000000000 */
[----:B------:R-:W-:-:S15]  /*22390*/  R2UR UR10, R14 ;  /* 0x000000000e0a72ca */ /* 0x000fde00000e0000 */
.L_x_1799:
        /* <DEDUP_REMOVED lines=10> */
[----:B------:R-:W1:Y:S01]  /*22440*/  SYNCS.PHASECHK.TRANS64.TRYWAIT P0, [R7+URZ+0x288c0], R11 ;  /* 0x0288c00b070075a7 */ /* 0x000e62000800017f */
[----:B------:R-:W-:Y:S04]  /*22450*/  BSSY B2, `(.L_x_1800) ;  /* 0x0000002000027945 */ /* 0x000fe80003800000 */
[----:B-1----:R-:W-:Y:S05]  /*22460*/  @!P0 BRA `(.L_x_1801) ;  /* 0x00000088002c8947 */ /* 0x002fea0003800000 */
.L_x_2034:
[----:B------:R-:W-:Y:S05]  /*22470*/  BSYNC B2 ;  /* 0x0000000000027941 */ /* 0x000fea0003800000 */
.L_x_1800:
[----:B------:R-:W-:Y:S01]  /*22480*/  BSSY B2, `(.L_x_1802) ;  /* 0x000000b000027945 */ /* 0x000fe20003800000 */
[----:B------:R-:W-:Y:S02]  /*22490*/  IMAD.MOV.U32 R10, RZ, RZ, 0x0 ;  /* 0x00000000ff0a7424 */ /* 0x000fe400078e00ff */
[----:B-12---:R-:W-:Y:S01]  /*224a0*/  IMAD.MOV.U32 R11, RZ, RZ, 0x12f00000 ;  /* 0x12f00000ff0b7424 */ /* 0x006fe200078e00ff */
        /* <DEDUP_REMOVED lines=8> */
.L_x_1803:
[----:B------:R-:W-:Y:S05]  /*22530*/  BSYNC B2 ;  /* 0x0000000000027941 */ /* 0x000fea0003800000 */
.L_x_1802:
[----:B------:R-:W-:Y:S01]  /*22540*/  R2UR UR10, R13 ;  /* 0x000000000d0a72ca */ /* 0x000fe200000e0000 */
[----:B------:R-:W-:Y:S01]  /*22550*/  UIADD3 UR4, UP0, UR38, 0x670, URZ ;  /* 0x0000067026047890 */ /* 0x000fe2000ff1e03f */
[----:B------:R-:W-:Y:S01]  /*22560*/  R2UR UR6, R10 ;  /* 0x000000000a0672ca */ /* 0x000fe200000e0000 */
[----:B------:R-:W-:Y:S01]  /*22570*/  VIADD R7, R7, 0x288b0 ;  /* 0x000288b007077836 */ /* 0x000fe20000000000 */
[----:B------:R-:W-:Y:S01]  /*22580*/  R2UR UR7, R11 ;  /* 0x000000000b0772ca */ /* 0x000fe200000e0000 */
[----:B------:R-:W-:Y:S01]  /*22590*/  UIADD3.X UR5, URZ, UR39, URZ, UP0, !UPT ;  /* 0x000000273f057290 */ /* 0x000fe200087fe43f */
[----:B------:R-:W-:Y:S02]  /*225a0*/  LEA R8, R12, R18, 0x1 ;  /* 0x000000120c087211 */ /* 0x000fe400078e08ff */
[----:B------:R-:W-:-:S03]  /*225b0*/  PLOP3.LUT P0, PT, PT, PT, PT, 0x80, 0x0 ;  /* 0x000000000000781c */ /* 0x000fc60003f0f070 */
[----:B------:R-:W-:-:S10]  /*225c0*/  VIADD R5, R8, 0x400 ;  /* 0x0000040008057836 */ /* 0x000fd40000000000 */
.L_x_1804:
        /* <DEDUP_REMOVED lines=10> */
[----:B------:R-:W-:Y:S01]  /*22670*/  R2UR UR10, R14 ;  /* 0x000000000e0a72ca */ /* 0x000fe200000e0000 */
[----:B------:R-:W-:Y:S01]  /*22680*/  VIADD R5, R8, 0x4400 ;  /* 0x0000440008057836 */ /* 0x000fe20000000000 */
[----:B------:R-:W-:Y:S02]  /*22690*/  R2UR UR6, R10 ;  /* 0x000000000a0672ca */ /* 0x000fe400000e0000 */
[----:B------:R-:W-:Y:S02]  /*226a0*/  R2UR UR7, R11 ;  /* 0x000000000b0772ca */ /* 0x000fe400000e0000 */
[----:B------:R-:W-:-:S13]  /*226b0*/  PLOP3.LUT P0, PT, PT, PT, PT, 0x80, 0x0 ;  /* 0x000000000000781c */ /* 0x000fda0003f0f070 */
.L_x_1805:
        /* <DEDUP_REMOVED lines=10> */
.L_x_1793:
[----:B------:R-:W-:Y:S05]  /*22760*/  BSYNC B1 ;  /* 0x0000000000017941 */ /* 0x000fea0003800000 */
.L_x_1792:
        /* <DEDUP_REMOVED lines=13> */
.L_x_1820:
        /* <DEDUP_REMOVED lines=8> */
[----:B------:R-:W-:Y:S01]  /*228c0*/  ISETP.NE.AND P2, PT, R5, RZ, PT ;  /* 0x000000ff0500720c */ /* 0x000fe20003f45270 */
[----:B--2---:R-:W-:Y:S01]  /*228d0*/  IMAD R9, R7, 0x8, R18 ;  /* 0x0000000807097824 */ /* 0x004fe200078e0212 */
[----:B---3--:R-:W-:-:S04]  /*228e0*/  SHF.L.U32 R8, R6, 0x1f, RZ ;  /* 0x0000001f06087819 */ /* 0x008fc800000006ff */
[----:B------:R-:W1:Y:S02]  /*228f0*/  SYNCS.PHASECHK.TRANS64.TRYWAIT P1, [R9+URZ+0x288a0], R8 ;  /* 0x0288a008090075a7 */ /* 0x000e64000802017f */
[----:B-1----:R-:W-:Y:S05]  /*22900*/  @!P1 BRA `(.L_x_1809) ;  /* 0x0000008400189947 */ /* 0x002fea0003800000 */
.L_x_2035:
[----:B------:R-:W-:Y:S05]  /*22910*/  BSYNC B2 ;  /* 0x0000000000027941 */ /* 0x000fea0003800000 */
.L_x_1808:
        /* <DEDUP_REMOVED lines=9> */
.L_x_1811:
[----:B------:R-:W-:Y:S05]  /*229b0*/  BSYNC B2 ;  /* 0x0000000000027941 */ /* 0x000fea0003800000 */
.L_x_1810:
[----:B------:R-:W2:Y:S01]  /*229c0*/  LDL R5, [R1+0x1c] ;  /* 0x00001c0001057983 */ /* 0x000ea20000100800 */
[----:B------:R-:W-:Y:S01]  /*229d0*/  IMAD.MOV.U32 R14, RZ, RZ, RZ ;  /* 0x000000ffff0e7224 */ /* 0x000fe200078e00ff */
[----:B------:R-:W-:Y:S01]  /*229e0*/  UIADD3 UR4, UP0, UR38, 0x570, URZ ;  /* 0x0000057026047890 */ /* 0x000fe2000ff1e03f */
[----:B------:R-:W-:Y:S01]  /*229f0*/  PLOP3.LUT P1, PT, PT, PT, PT, 0x80, 0x0 ;  /* 0x000000000000781c */ /* 0x000fe20003f2f070 */
[----:B------:R-:W-:Y:S01]  /*22a00*/  IMAD R6, R10, 0x80, R0 ;  /* 0x000000800a067824 */ /* 0x000fe200078e0200 */
[----:B------:R-:W-:Y:S01]  /*22a10*/  UMOV UR6, 0x0 ;  /* 0x0000000000067882 */ /* 0x000fe20000000000 */
[----:B------:R-:W-:Y:S01]  /*22a20*/  R2UR UR10, R14 ;  /* 0x000000000e0a72ca */ /* 0x000fe200000e0000 */
[----:B------:R-:W-:Y:S01]  /*22a30*/  UIADD3.X UR5, URZ, UR39, URZ, UP0, !UPT ;  /* 0x000000273f057290 */ /* 0x000fe200087fe43f */
[----:B------:R-:W-:Y:S01]  /*22a40*/  UMOV UR7, 0x12f00000 ;  /* 0x12f0000000077882 */ /* 0x000fe20000000000 */
[----:B--2---:R-:W-:Y:S01]  /*22a50*/  LEA R7, R5, R18, 0xf ;  /* 0x0000001205077211 */ /* 0x004fe200078e78ff */
[----:B------:R-:W-:-:S04]  /*22a60*/  VIADD R5, R9, 0x28890 ;  /* 0x0002889009057836 */ /* 0x000fc80000000000 */
[----:B------:R-:W-:-:S07]  /*22a70*/  VIADD R11, R7, 0x18400 ;  /* 0x00018400070b7836 */ /* 0x000fce0000000000 */
.L_x_1812:
        /* <DEDUP_REMOVED lines=10> */
[----:B0-----:R-:W-:Y:S01]  /*22b20*/  IMAD.MOV.U32 R15, RZ, RZ, 0x40 ;  /* 0x00000040ff0f7424 */ /* 0x001fe200078e00ff */
[----:B------:R-:W-:Y:S01]  /*22b30*/  PLOP3.LUT P1, PT, PT, PT, PT, 0x80, 0x0 ;  /* 0x000000000000781c */ /* 0x000fe20003f2f070 */
[----:B------:R-:W-:Y:S01]  /*22b40*/  VIADD R11, R7, 0x1c400 ;  /* 0x0001c400070b7836 */ /* 0x000fe20000000000 */
[----:B------:R-:W-:Y:S01]  /*22b50*/  UMOV UR6, 0x0 ;  /* 0x0000000000067882 */ /* 0x000fe20000000000 */
[----:B------:R-:W-:Y:S01]  /*22b60*/  UMOV UR7, 0x12f00000 ;  /* 0x12f0000000077882 */ /* 0x000fe20000000000 */
[----:B------:R-:W-:-:S15]  /*22b70*/  R2UR UR10, R15 ;  /* 0x000000000f0a72ca */ /* 0x000fde00000e0000 */
.L_x_1813:
        /* <DEDUP_REMOVED lines=13> */
.L_x_2036:
[----:B------:R-:W-:Y:S05]  /*22c50*/  BSYNC B2 ;  /* 0x0000000000027941 */ /* 0x000fea0003800000 */
.L_x_1814:
[----:B------:R-:W-:Y:S01]  /*22c60*/  BSSY B2, `(.L_x_1816) ;  /* 0x000000b000027945 */ /* 0x000fe20003800000 */
[----:B------:R-:W-:Y:S02]  /*22c70*/  IMAD.MOV.U32 R12, RZ, RZ, 0x0 ;  /* 0x00000000ff0c7424 */ /* 0x000fe400078e00ff */
[----:B------:R-:W-:Y:S01]  /*22c80*/  IMAD.MOV.U32 R13, RZ, RZ, 0x12f00000 ;  /* 0x12f00000ff0d7424 */ /* 0x000fe200078e00ff */
[----:B------:R-:W-:Y:S06]  /*22c90*/  @P2 BRA `(.L_x_1817) ;  /* 0x00000000001c2947 */ /* 0x000fec0003800000 */
[----:B------:R-:W2:Y:S01]  /*22ca0*/  S2R R11, SR_TID.X ;  /* 0x00000000000b7919 */ /* 0x000ea20000002100 */
[----:B------:R-:W-:-:S04]  /*22cb0*/  IMAD.MOV.U32 R5, RZ, RZ, 0x8000 ;  /* 0x00008000ff057424 */ /* 0x000fc800078e00ff */
[----:B------:R3:W-:Y:S01]  /*22cc0*/  SYNCS.ARRIVE.TRANS64 RZ, [R9+URZ+0x288b0], R5 ;  /* 0x0288b00509ff79a7 */ /* 0x0007e2000800003f */
[----:B--2---:R-:W-:-:S04]  /*22cd0*/  LOP3.LUT R11, R11, 0x1f, RZ, 0xc0, !PT ;  /* 0x0000001f0b0b7812 */ /* 0x004fc800078ec0ff */
[----:B------:R-:W-:-:S13]  /*22ce0*/  ISETP.NE.AND P1, PT, R11, RZ, PT ;  /* 0x000000ff0b00720c */ /* 0x000fda0003f25270 */
[----:B---3--:R-:W-:Y:S05]  /*22cf0*/  @!P1 BRA `(.L_x_1817) ;  /* 0x0000000000049947 */ /* 0x008fea0003800000 */
[----:B------:R-:W-:Y:S01]  /*22d00*/  BPT.TRAP 0x1 ;  /* 0x000000040000795c */ /* 0x000fe20000300000 */
.L_x_1817:
[----:B------:R-:W-:Y:S05]  /*22d10*/  BSYNC B2 ;  /* 0x0000000000027941 */ /* 0x000fea0003800000 */
.L_x_1816:
[----:B------:R-:W-:Y:S01]  /*22d20*/  R2UR UR10, R14 ;  /* 0x000000000e0a72ca */ /* 0x000fe200000e0000 */
[----:B------:R-:W-:Y:S01]  /*22d30*/  UIADD3 UR4, UP0, UR38, 0x670, URZ ;  /* 0x0000067026047890 */ /* 0x000fe2000ff1e03f */
[----:B------:R-:W-:Y:S01]  /*22d40*/  R2UR UR6, R12 ;  /* 0x000000000c0672ca */ /* 0x000fe200000e0000 */
[----:B------:R-:W-:Y:S01]  /*22d50*/  VIADD R5, R7, 0x400 ;  /* 0x0000040007057836 */ /* 0x000fe20000000000 */
[----:B------:R-:W-:Y:S01]  /*22d60*/  R2UR UR7, R13 ;  /* 0x000000000d0772ca */ /* 0x000fe200000e0000 */
[----:B------:R-:W-:Y:S01]  /*22d70*/  UIADD3.X UR5, URZ, UR39, URZ, UP0, !UPT ;  /* 0x000000273f057290 */ /* 0x000fe200087fe43f */
[----:B------:R-:W-:Y:S02]  /*22d80*/  PLOP3.LUT P1, PT, PT, PT, PT, 0x80, 0x0 ;  /* 0x000000000000781c */ /* 0x000fe40003f2f070 */
[----:B01----:R-:W-:-:S11]  /*22d90*/  IADD3 R9, R9, 0x288b0, RZ ;  /* 0x000288b009097810 */ /* 0x003fd60007ffe0ff */
.L_x_1818:
        /* <DEDUP_REMOVED lines=15> */
.L_x_1819:
        /* <DEDUP_REMOVED lines=10> */
.L_x_1807:
[----:B------:R-:W-:Y:S05]  /*22f30*/  BSYNC B1 ;  /* 0x0000000000017941 */ /* 0x000fea0003800000 */
.L_x_1806:
        /* <DEDUP_REMOVED lines=12> */
.L_x_1786:
[----:B------:R-:W-:Y:S05]  /*23000*/  BSYNC B0 ;  /* 0x0000000000007941 */ /* 0x000fea0003800000 */
.L_x_1785:
[----:B-12---:R-:W2:Y:S01]  /*23010*/  LDL R8, [R1+0x30] ;  /* 0x0000300001087983 */ /* 0x006ea20000100800 */
[----:B------:R-:W1:Y:S01]  /*23020*/  LDC R0, c[0x0][0x448] ;  /* 0x00011200ff007b82 */ /* 0x000e620000000800 */
[----:B------:R-:W-:Y:S07]  /*23030*/  @!P0 WARPSYNC.ALL ;  /* 0x0000000000008948 */ /* 0x000fee0003800000 */
[----:B------:R-:W-:Y:S01]  /*23040*/  @!P0 BAR.SYNC.DEFER_BLOCKING 0xc, 0x180 ;  /* 0x0306000000008b1d */ /* 0x000fe20000010000 */
[----:B-1----:R-:W-:-:S13]  /*23050*/  ISETP.NE.AND P1, PT, R0, 0x1, PT ;  /* 0x000000010000780c */ /* 0x002fda0003f25270 */
[----:B------:R-:W1:Y:S08]  /*23060*/  @P1 LDC R0, c[0x0][0x44c] ;  /* 0x00011300ff001b82 */ /* 0x000e700000000800 */
[----:B------:R-:W3:Y:S01]  /*23070*/  @P1 LDC R3, c[0x0][0x450] ;  /* 0x00011400ff031b82 */ /* 0x000ee20000000800 */
[----:B--2---:R-:W-:-:S04]  /*23080*/  VIADD R2, R8, 0x7f ;  /* 0x0000007f08027836 */ /* 0x004fc80000000000 */
[----:B-1----:R-:W-:-:S05]  /*23090*/  @P1 IMAD.HI.U32 R0, R2, R0, RZ ;  /* 0x0000000002001227 */ /* 0x002fca00078e00ff */
[----:B---3--:R-:W-:-:S05]  /*230a0*/  @P1 SHF.R.U32.HI R2, RZ, R3, R0 ;  /* 0x00000003ff021219 */ /* 0x008fca0000011600 */
[----:B------:R-:W-:Y:S02]  /*230b0*/  IMAD.IADD R0, R20, 0x1, R2 ;  /* 0x0000000114007824 */ /* 0x000fe400078e0202 */
[----:B------:R-:W1:Y:S02]  /*230c0*/  LDC.64 R2, c[0x0][0x9e0] ;  /* 0x00027800ff027b82 */ /* 0x000e640000000a00 */
[----:B-1----:R-:W-:Y:S01]  /*230d0*/  ISETP.GE.AND P2, PT, R3, 0x1, PT ;  /* 0x000000010300780c */ /* 0x002fe20003f46270 */
[----:B------:R-:W-:-:S12]  /*230e0*/  IMAD.IADD R2, R0, 0x1, R2 ;  /* 0x0000000100027824 */ /* 0x000fd800078e0202 */
[----:B------:R-:W-:Y:S05]  /*230f0*/  @!P2 BRA `(.L_x_1821) ;  /* 0x000000000048a947 */ /* 0x000fea0003800000 */
[C---:B------:R-:W-:Y:S01]  /*23100*/  ISETP.GT.AND P0, PT, R0.reuse, RZ, PT ;  /* 0x000000ff0000720c */ /* 0x040fe20003f04270 */
[----:B------:R-:W-:Y:S01]  /*23110*/  BSSY B0, `(.L_x_1822) ;  /* 0x000000e000007945 */ /* 0x000fe20003800000 */
[----:B------:R-:W-:-:S11]  /*23120*/  VIADD R5, R0, 0xffffffff ;  /* 0xffffffff00057836 */ /* 0x000fd60000000000 */
[----:B------:R-:W-:Y:S05]  /*23130*/  @P0 BRA `(.L_x_1823) ;  /* 0x00000000001c0947 */ /* 0x000fea0003800000 */
[----:B------:R-:W-:Y:S02]  /*23140*/  ISETP.NE.AND P0, PT, R3, 0x1, PT ;  /* 0x000000010300780c */ /* 0x000fe40003f05270 */
[----:B------:R-:W-:-:S11]  /*23150*/  IADD3 R0, -R0, RZ, RZ ;  /* 0x000000ff00007210 */ /* 0x000fd60007ffe1ff */
[----:B------:R-:W1:Y:S02]  /*23160*/  @P0 LDC.64 R6, c[0x0][0x9e8] ;  /* 0x00027a00ff060b82 */ /* 0x000e640000000a00 */
[----:B-1----:R-:W-:-:S05]  /*23170*/  @P0 IMAD.HI.U32 R6, R0, R6, RZ ;  /* 0x0000000600060227 */ /* 0x002fca00078e00ff */
[----:B------:R-:W-:-:S04]  /*23180*/  @P0 SHF.R.U32.HI R0, RZ, R7, R6 ;  /* 0x00000007ff000219 */ /* 0x000fc80000011606 */
[----:B------:R-:W-:Y:S01]  /*23190*/  LOP3.LUT R5, RZ, R0, RZ, 0x33, !PT ;  /* 0x00000000ff057212 */ /* 0x000fe200078e33ff */
[----:B------:R-:W-:Y:S06]  /*231a0*/  BRA `(.L_x_1824) ;  /* 0x0000000000107947 */ /* 0x000fec0003800000 */
.L_x_1823:
[----:B------:R-:W-:-:S13]  /*231b0*/  ISETP.NE.AND P0, PT, R3, 0x1, PT ;  /* 0x000000010300780c */ /* 0x000fda0003f05270 */
[----:B------:R-:W1:Y:S02]  /*231c0*/  @P0 LDC.64 R6, c[0x0][0x9e8] ;  /* 0x00027a00ff060b82 */ /* 0x000e640000000a00 */
[----:B-1----:R-:W-:-:S05]  /*231d0*/  @P0 IMAD.HI.U32 R6, R5, R6, RZ ;  /* 0x0000000605060227 */ /* 0x002fca00078e00ff */
[----:B------:R-:W-:-:S07]  /*231e0*/  @P0 SHF.R.U32.HI R5, RZ, R7, R6 ;  /* 0x00000007ff050219 */ /* 0x000fce0000011606 */
.L_x_1824:
[----:B------:R-:W-:Y:S05]  /*231f0*/  BSYNC B0 ;  /* 0x0000000000007941 */ /* 0x000fea0003800000 */
.L_x_1822:
[----:B------:R-:W-:-:S05]  /*23200*/  IMAD R5, R5, R3, R3 ;  /* 0x0000000305057224 */ /* 0x000fca00078e0203 */
[----:B------:R-:W-:-:S07]  /*23210*/  VIMNMX R2, R2, R5, PT ;  /* 0x0000000502027248 */ /* 0x000fce0003fe0100 */
.L_x_1821:
[----:B------:R-:W2:Y:S01]  /*23220*/  LDL R7, [R1+0x5c] ;  /* 0x00005c0001077983 */ /* 0x000ea20000100800 */
[----:B------:R-:W1:Y:S01]  /*23230*/  @P1 LDC R5, c[0x0][0x44c] ;  /* 0x00011300ff051b82 */ /* 0x000e620000000800 */
[----:B------:R-:W-:Y:S01]  /*23240*/  IMAD.MOV.U32 R0, RZ, RZ, R8 ;  /* 0x000000ffff007224 */ /* 0x000fe200078e0008 */
[----:B------:R-:W-:-:S06]  /*23250*/  ULDC UR4, c[0x0][0x9dc] ;  /* 0x0002770000047ab9 */ /* 0x000fcc0000000800 */
[----:B------:R-:W3:Y:S01]  /*23260*/  @P1 LDC R6, c[0x0][0x450] ;  /* 0x00011400ff061b82 */ /* 0x000ee20000000800 */
[----:B-1----:R-:W-:-:S05]  /*23270*/  @P1 IMAD.HI.U32 R5, R8, R5, RZ ;  /* 0x0000000508051227 */ /* 0x002fca00078e00ff */
[----:B---3--:R-:W-:Y:S01]  /*23280*/  @P1 SHF.R.U32.HI R0, RZ, R6, R5 ;  /* 0x00000006ff001219 */ /* 0x008fe20000011605 */
[----:B------:R-:W-:-:S04]  /*23290*/  VIADD R5, R2, 0x7f ;  /* 0x0000007f02057836 */ /* 0x000fc80000000000 */
[----:B------:R-:W-:Y:S01]  /*232a0*/  IMAD.IADD R2, R17, 0x1, R0 ;  /* 0x0000000111027824 */ /* 0x000fe200078e0200 */
[----:B------:R-:W-:-:S04]  /*232b0*/  SHF.R.S32.HI R0, RZ, 0x1f, R5 ;  /* 0x0000001fff007819 */ /* 0x000fc80000011405 */
[----:B------:R-:W-:-:S04]  /*232c0*/  LEA.HI R0, R0, R5, RZ, 0x7 ;  /* 0x0000000500007211 */ /* 0x000fc800078f38ff */
[----:B------:R-:W-:Y:S01]  /*232d0*/  SHF.R.S32.HI R8, RZ, 0x7, R0 ;  /* 0x00000007ff087819 */ /* 0x000fe20000011400 */
[----:B------:R-:W-:-:S04]  /*232e0*/  VIADD R0, R2, -UR4 ;  /* 0x8000000402007c36 */ /* 0x000fc80008000000 */
[----:B------:R1:W-:Y:S01]  /*232f0*/  STL [R1+0x60], R8 ;  /* 0x0000600801007387 */ /* 0x0003e20000100800 */
[----:B--2---:R-:W-:Y:S01]  /*23300*/  VIMNMX R5, R7, R8, PT ;  /* 0x0000000807057248 */ /* 0x004fe20003fe0100 */
[----:B-1----:R-:W-:Y:S06]  /*23310*/  @!P2 BRA `(.L_x_1825) ;  /* 0x000000000044a947 */ /* 0x002fec0003800000 */
        /* <DEDUP_REMOVED lines=10> */
.L_x_1827:
[----:B------:R-:W-:-:S13]  /*233c0*/  ISETP.NE.AND P0, PT, R3, 0x1, PT ;  /* 0x000000010300780c */ /* 0x000fda0003f05270 */
[----:B------:R-:W1:Y:S02]  /*233d0*/  @P0 LDC.64 R6, c[0x0][0x9e8] ;  /* 0x00027a00ff060b82 */ /* 0x000e640000000a00 */
[----:B-1----:R-:W-:-:S05]  /*233e0*/  @P0 IMAD.HI.U32 R6, R2, R6, RZ ;  /* 0x0000000602060227 */ /* 0x002fca00078e00ff */
[----:B------:R-:W-:-:S07]  /*233f0*/  @P0 SHF.R.U32.HI R2, RZ, R7, R6 ;  /* 0x00000007ff020219 */ /* 0x000fce0000011606 */
.L_x_1828:
[----:B------:R-:W-:Y:S05]  /*23400*/  BSYNC B0 ;  /* 0x0000000000007941 */ /* 0x000fea0003800000 */
.L_x_1826:
[----:B------:R-:W-:-:S05]  /*23410*/  IMAD R2, R2, R3, RZ ;  /* 0x0000000302027224 */ /* 0x000fca00078e02ff */
[----:B------:R-:W-:-:S07]  /*23420*/  VIMNMX R0, R0, R2, !PT ;  /* 0x0000000200007248 */ /* 0x000fce0007fe0100 */
.L_x_1825:
[----:B------:R-:W-:Y:S01]  /*23430*/  SHF.R.S32.HI R2, RZ, 0x1f, R0 ;  /* 0x0000001fff027819 */ /* 0x000fe20000011400 */
[----:B------:R-:W-:Y:S01]  /*23440*/  BSSY B0, `(.L_x_1829) ;  /* 0x0000026000007945 */ /* 0x000fe20003800000 */
[----:B------:R-:W-:Y:S02]  /*23450*/  ISETP.NE.AND P1, PT, R4, RZ, PT ;  /* 0x000000ff0400720c */ /* 0x000fe40003f25270 */
[----:B------:R-:W-:-:S04]  /*23460*/  LEA.HI R2, R2, R0, RZ, 0x7 ;  /* 0x0000000002027211 */ /* 0x000fc800078f38ff */
[----:B------:R-:W-:-:S04]  /*23470*/  SHF.R.S32.HI R2, RZ, 0x7, R2 ;  /* 0x00000007ff027819 */ /* 0x000fc80000011402 */
[----:B------:R-:W-:-:S03]  /*23480*/  VIMNMX R9, RZ, R2, !PT ;  /* 0x00000002ff097248 */ /* 0x000fc60007fe0100 */
[----:B------:R-:W1:Y:S01]  /*23490*/  @!P1 LDC R4, c[0x0][0x9f0] ;  /* 0x00027c00ff049b82 */ /* 0x000e620000000800 */
[----:B------:R-:W-:Y:S01]  /*234a0*/  ISETP.GT.AND P0, PT, R5, R9, PT ;  /* 0x000000090500720c */ /* 0x000fe20003f04270 */
[----:B------:R2:W-:Y:S04]  /*234b0*/  STL [R1+0x38], R9 ;  /* 0x0000380901007387 */ /* 0x0005e80000100800 */
[----:B------:R2:W-:Y:S08]  /*234c0*/  STL [R1+0x40], RZ ;  /* 0x000040ff01007387 */ /* 0x0005f00000100800 */
[----:B--2---:R-:W-:Y:S05]  /*234d0*/  @!P0 BRA `(.L_x_1830) ;  /* 0x0000000000708947 */ /* 0x004fea0003800000 */
[----:B-1----:R-:W-:-:S04]  /*234e0*/  IABS R0, R4 ;  /* 0x0000000400007213 */ /* 0x002fc80000000000 */
[----:B------:R-:W1:Y:S08]  /*234f0*/  I2F.RP R2, R0 ;  /* 0x0000000000027306 */ /* 0x000e700000209400 */
[----:B-1----:R-:W1:Y:S02]  /*23500*/  MUFU.RCP R2, R2 ;  /* 0x0000000200027308 */ /* 0x002e640000001000 */
[----:B-1----:R-:W-:-:S06]  /*23510*/  VIADD R2, R2, 0xffffffe ;  /* 0x0ffffffe02027836 */ /* 0x002fcc0000000000 */
[----:B------:R-:W1:Y:S02]  /*23520*/  F2I.FTZ.U32.TRUNC.NTZ R3, R2 ;  /* 0x0000000200037305 */ /* 0x000e64000021f000 */
[----:B-1----:R-:W-:-:S04]  /*23530*/  IMAD.MOV R2, RZ, RZ, -R3 ;  /* 0x000000ffff027224 */ /* 0x002fc800078e0a03 */
[----:B------:R-:W-:Y:S02]  /*23540*/  IMAD R6, R2, R0, RZ ;  /* 0x0000000002067224 */ /* 0x000fe400078e02ff */
[----:B------:R-:W-:-:S04]  /*23550*/  IMAD.MOV.U32 R2, RZ, RZ, RZ ;  /* 0x000000ffff027224 */ /* 0x000fc800078e00ff */
[----:B------:R-:W-:Y:S01]  /*23560*/  IMAD.HI.U32 R8, R3, R6, R2 ;  /* 0x0000000603087227 */ /* 0x000fe200078e0002 */
[----:B------:R-:W-:Y:S02]  /*23570*/  IADD3 R6, R4, -0x1, R5 ;  /* 0xffffffff04067810 */ /* 0x000fe40007ffe005 */
[----:B------:R-:W-:-:S03]  /*23580*/  IABS R2, R4 ;  /* 0x0000000400027213 */ /* 0x000fc60000000000 */
[----:B------:R-:W-:Y:S01]  /*23590*/  IMAD.IADD R6, R6, 0x1, -R9 ;  /* 0x0000000106067824 */ /* 0x000fe200078e0a09 */
[----:B------:R-:W-:-:S04]  /*235a0*/  IADD3 R2, RZ, -R2, RZ ;  /* 0x80000002ff027210 */ /* 0x000fc80007ffe0ff */
[----:B------:R-:W-:Y:S01]  /*235b0*/  IABS R3, R6 ;  /* 0x0000000600037213 */ /* 0x000fe20000000000 */
[----:B------:R-:W-:Y:S01]  /*235c0*/  IMAD.MOV.U32 R7, RZ, RZ, R2 ;  /* 0x000000ffff077224 */ /* 0x000fe200078e0002 */
        /* <DEDUP_REMOVED lines=12> */
[----:B------:R2:W-:Y:S02]  /*23690*/  STL [R1+0x40], R2 ;  /* 0x0000400201007387 */ /* 0x0005e40000100800 */
.L_x_1830:
[----:B------:R-:W-:Y:S05]  /*236a0*/  BSYNC B0 ;  /* 0x0000000000007941 */ /* 0x000fea0003800000 */
.L_x_1829:
[----:B------:R-:W3:Y:S04]  /*236b0*/  LDL R0, [R1+0x40] ;  /* 0x0000400001007983 */ /* 0x000ee80000100800 */
[----:B--2---:R-:W3:Y:S01]  /*236c0*/  LDL R2, [R1+0x50] ;  /* 0x0000500001027983 */ /* 0x004ee20000100800 */
[----:B------:R-:W-:Y:S01]  /*236d0*/  BSSY B7, `(.L_x_1831) ;  /* 0x00003cf000077945 */ /* 0x000fe20003800000 */
[----:B---3--:R-:W-:-:S05]  /*236e0*/  IMAD R2, R2, R0, R9 ;  /* 0x0000000002027224 */ /* 0x008fca00078e0209 */
[----:B------:R-:W-:Y:S01]  /*236f0*/  VIADDMNMX R0, R2, R0, R5, PT ;  /* 0x0000000002007246 */ /* 0x000fe20003800105 */
[----:B------:R2:W-:Y:S03]  /*23700*/  STL [R1+0x28], R2 ;  /* 0x0000280201007387 */ /* 0x0005e60000100800 */
[----:B------:R-:W-:Y:S01]  /*23710*/  ISETP.GT.AND P0, PT, R0, R2, PT ;  /* 0x000000020000720c */ /* 0x000fe20003f04270 */
[----:B------:R2:W-:-:S12]  /*23720*/  STL [R1+0x3c], R0 ;  /* 0x00003c0001007387 */ /* 0x0005d80000100800 */
[----:B--2---:R-:W-:Y:S05]  /*23730*/  @P0 BRA `(.L_x_1832) ;  /* 0x0000000000480947 */ /* 0x004fea0003800000 */
[----:B------:R-:W2:Y:S02]  /*23740*/  S2R R0, SR_TID.X ;  /* 0x0000000000007919 */ /* 0x000ea40000002100 */
[----:B--2---:R-:W-:-:S04]  /*23750*/  LOP3.LUT R0, R0, 0x7f, RZ, 0xc0, !PT ;  /* 0x0000007f00007812 */ /* 0x004fc800078ec0ff */
[----:B------:R-:W-:-:S13]  /*23760*/  ISETP.NE.AND P0, PT, R0, RZ, PT ;  /* 0x000000ff0000720c */ /* 0x000fda0003f05270 */
[----:B------:R-:W-:Y:S05]  /*23770*/  @P0 BRA `(.L_x_1833) ;  /* 0x0000003c00100947 */ /* 0x000fea0003800000 */
[----:B------:R-:W2:Y:S01]  /*23780*/  S2R R3, SR_LANEID ;  /* 0x0000000000037919 */ /* 0x000ea20000000000 */
[----:B------:R-:W-:Y:S02]  /*23790*/  VOTEU.ANY UR4, UPT, PT ;  /* 0x0000000000047886 */ /* 0x000fe400038e0100 */
[----:B------:R-:W2:Y:S08]  /*237a0*/  FLO.U32 R0, UR4 ;  /* 0x0000000400007d00 */ /* 0x000eb000080e0000 */
[----:B------:R-:W3:Y:S01]  /*237b0*/  POPC R5, UR4 ;  /* 0x0000000400057d09 */ /* 0x000ee20008000000 */
[----:B--2---:R-:W-:-:S02]  /*237c0*/  ISETP.EQ.U32.AND P0, PT, R0, R3, PT ;  /* 0x000000030000720c */ /* 0x004fc40003f02070 */
[----:B------:R-:W3:Y:S11]  /*237d0*/  LDC.64 R2, c[0x0][0xc60] ;  /* 0x00031800ff027b82 */ /* 0x000ef60000000a00 */
[----:B---3--:R-:W2:Y:S01]  /*237e0*/  @P0 ATOMG.E.ADD.STRONG.GPU PT, R3, desc[UR40][R2.64], R5 ;  /* 0x00000005020309a8 */ /* 0x008ea200081ee1e8 */
[----:B-1----:R-:W1:Y:S02]  /*237f0*/  S2R R4, SR_LTMASK ;  /* 0x0000000000047919 */ /* 0x002e640000003900 */
[----:B-1----:R-:W-:-:S04]  /*23800*/  LOP3.LUT R4, R4, UR4, RZ, 0xc0, !PT ;  /* 0x0000000404047c12 */ /* 0x002fc8000f8ec0ff */
[----:B------:R-:W1:Y:S01]  /*23810*/  POPC R7, R4 ;  /* 0x0000000400077309 */ /* 0x000e620000000000 */
[----:B--2---:R-:W1:Y:S02]  /*23820*/  SHFL.IDX PT, R0, R3, R0, 0x1f ;  /* 0x00001f0003007589 */ /* 0x004e6400000e0000 */
[----:B-1----:R-:W-:-:S05]  /*23830*/  IADD3 R0, R0, UR36, R7 ;  /* 0x0000002400007c10 */ /* 0x002fca000fffe007 */
[----:B------:R2:W-:Y:S01]  /*23840*/  STL [R1], R0 ;  /* 0x0000000001007387 */ /* 0x0005e20000100800 */
[----:B------:R-:W-:Y:S05]  /*23850*/  BRA `(.L_x_1833) ;  /* 0x0000003800d87947 */ /* 0x000fea0003800000 */
.L_x_1832:
        /* <DEDUP_REMOVED lines=8> */
[----:B-1----:R-:W-:Y:S01]  /*238e0*/  IMAD.U32 R4, RZ, RZ, UR6 ;  /* 0x00000006ff047e24 */ /* 0x002fe2000f8e00ff */
[----:B------:R-:W-:Y:S01]  /*238f0*/  MOV R6, UR8 ;  /* 0x0000000800067c02 */ /* 0x000fe20008000f00 */
[----:B------:R-:W1:Y:S01]  /*23900*/  LDC.64 R2, c[0x4][R2] ;  /* 0x0100000002027b82 */ /* 0x000e620000000a00 */
[----:B------:R-:W-:Y:S02]  /*23910*/  IMAD.U32 R5, RZ, RZ, UR7 ;  /* 0x00000007ff057e24 */ /* 0x000fe4000f8e00ff */
[----:B------:R-:W-:Y:S02]  /*23920*/  IMAD.U32 R7, RZ, RZ, UR9 ;  /* 0x00000009ff077e24 */ /* 0x000fe4000f8e00ff */
[----:B------:R-:W-:-:S02]  /*23930*/  IMAD.U32 R10, RZ, RZ, UR4 ;  /* 0x00000004ff0a7e24 */ /* 0x000fc4000f8e00ff */
[----:B------:R-:W-:Y:S02]  /*23940*/  IMAD.U32 R11, RZ, RZ, UR5 ;  /* 0x00000005ff0b7e24 */ /* 0x000fe4000f8e00ff */
[----:B------:R-:W-:Y:S02]  /*23950*/  IMAD.MOV.U32 R8, RZ, RZ, 0x70 ;  /* 0x00000070ff087424 */ /* 0x000fe400078e00ff */
[----:B------:R-:W-:Y:S02]  /*23960*/  IMAD.MOV.U32 R12, RZ, RZ, 0x1 ;  /* 0x00000001ff0c7424 */ /* 0x000fe400078e00ff */
[----:B------:R-:W-:-:S07]  /*23970*/  IMAD.MOV.U32 R13, RZ, RZ, RZ ;  /* 0x000000ffff0d7224 */ /* 0x000fce00078e00ff */
[----:B------:R-:W-:-:S07]  /*23980*/  LEPC R20, `(.L_x_1835) ;  /* 0x000000001014794e */ /* 0x000fce0000000000 */
[----:B01----:R-:W-:Y:S05]  /*23990*/  CALL.ABS.NOINC R2 ;  /* 0x0000000002007343 */ /* 0x003fea0003c00000 */
.L_x_1835:
[----:B------:R-:W-:Y:S05]  /*239a0*/  BSYNC B6 ;  /* 0x0000000000067941 */ /* 0x000fea0003800000 */
.L_x_1834:
        /* <DEDUP_REMOVED lines=8> */
[----:B------:R2:W3:Y:S01]  /*23a30*/  LDC.64 R2, c[0x4][R17] ;  /* 0x0100000011027b82 */ /* 0x0004e20000000a00 */
[----:B-1----:R-:W-:Y:S01]  /*23a40*/  IMAD.U32 R4, RZ, RZ, UR6 ;  /* 0x00000006ff047e24 */ /* 0x002fe2000f8e00ff */
[----:B------:R-:W-:Y:S01]  /*23a50*/  MOV R5, UR7 ;  /* 0x0000000700057c02 */ /* 0x000fe20008000f00 */
[----:B------:R-:W-:Y:S02]  /*23a60*/  IMAD.U32 R6, RZ, RZ, UR8 ;  /* 0x00000008ff067e24 */ /* 0x000fe4000f8e00ff */
[----:B------:R-:W-:Y:S02]  /*23a70*/  IMAD.U32 R7, RZ, RZ, UR9 ;  /* 0x00000009ff077e24 */ /* 0x000fe4000f8e00ff */
[----:B------:R-:W-:-:S02]  /*23a80*/  IMAD.U32 R10, RZ, RZ, UR4 ;  /* 0x00000004ff0a7e24 */ /* 0x000fc4000f8e00ff */
[----:B------:R-:W-:Y:S02]  /*23a90*/  IMAD.U32 R11, RZ, RZ, UR5 ;  /* 0x00000005ff0b7e24 */ /* 0x000fe4000f8e00ff */
[----:B------:R-:W-:Y:S02]  /*23aa0*/  IMAD.MOV.U32 R8, RZ, RZ, 0x70 ;  /* 0x00000070ff087424 */ /* 0x000fe400078e00ff */
[----:B------:R-:W-:Y:S02]  /*23ab0*/  IMAD.MOV.U32 R12, RZ, RZ, 0x1 ;  /* 0x00000001ff0c7424 */ /* 0x000fe400078e00ff */
[----:B--2---:R-:W-:-:S07]  /*23ac0*/  IMAD.MOV.U32 R13, RZ, RZ, RZ ;  /* 0x000000ffff0d7224 */ /* 0x004fce00078e00ff */
[----:B------:R-:W-:-:S07]  /*23ad0*/  LEPC R20, `(.L_x_1838) ;  /* 0x000000001014794e */ /* 0x000fce0000000000 */
[----:B0--3--:R-:W-:Y:S05]  /*23ae0*/  CALL.ABS.NOINC R2 ;  /* 0x0000000002007343 */ /* 0x009fea0003c00000 */
.L_x_1838:
[----:B------:R0:W1:Y:S01]  /*23af0*/  LDC.64 R2, c[0x4][R17] ;  /* 0x0100000011027b82 */ /* 0x0000620000000a00 */
[----:B------:R-:W-:Y:S01]  /*23b00*/  ULDC.64 UR4, c[0x4][0xa0] ;  /* 0x0100280000047ab9 */ /* 0x000fe20000000a00 */
[----:B------:R-:W-:Y:S01]  /*23b10*/  ULDC.64 UR6, c[0x4][0xa8] ;  /* 0x01002a0000067ab9 */ /* 0x000fe20000000a00 */
[----:B------:R-:W-:Y:S01]  /*23b20*/  ULDC.64 UR8, c[0x4][0x18] ;  /* 0x0100060000087ab9 */ /* 0x000fe20000000a00 */
        /* <DEDUP_REMOVED lines=11> */
.L_x_1837:
[----:B------:R-:W-:Y:S05]  /*23be0*/  BSYNC B6 ;  /* 0x0000000000067941 */ /* 0x000fea0003800000 */
.L_x_1836:
[----:B------:R-:W2:Y:S01]  /*23bf0*/  LDL R0, [R1+0xc] ;  /* 0x00000c0001007983 */ /* 0x000ea20000100800 */
[----:B------:R-:W-:Y:S02]  /*23c00*/  ULDC.64 UR4, c[0x0][0x9f8] ;  /* 0x00027e0000047ab9 */ /* 0x000fe40000000a00 */
[----:B------:R-:W-:Y:S01]  /*23c10*/  ISETP.NE.U32.AND P0, PT, RZ, UR4, PT ;  /* 0x00000004ff007c0c */ /* 0x000fe2000bf05070 */
[----:B------:R-:W3:Y:S03]  /*23c20*/  LDL R17, [R1+0x3c] ;  /* 0x00003c0001117983 */ /* 0x000ee60000100800 */
[----:B------:R-:W-:Y:S01]  /*23c30*/  ISETP.NE.AND.EX P0, PT, RZ, UR5, PT, P0 ;  /* 0x00000005ff007c0c */ /* 0x000fe2000bf05300 */
[----:B------:R-:W-:-:S12]  /*23c40*/  ULDC.64 UR4, c[0x0][0xa08] ;  /* 0x0002820000047ab9 */ /* 0x000fd80000000a00 */
[----:B------:R-:W4:Y:S01]  /*23c50*/  @P0 LDC.64 R2, c[0x0][0x9f8] ;  /* 0x00027e00ff020b82 */ /* 0x000f220000000a00 */
[----:B--2---:R-:W-:Y:S02]  /*23c60*/  IMAD.MOV.U32 R7, RZ, RZ, R0 ;  /* 0x000000ffff077224 */ /* 0x004fe400078e0000 */
[----:B----4-:R-:W-:-:S05]  /*23c70*/  @P0 IMAD.WIDE R2, R0, 0x4, R2 ;  /* 0x0000000400020825 */ /* 0x010fca00078e0202 */
[----:B------:R2:W4:Y:S01]  /*23c80*/  @P0 LDG.E R7, desc[UR40][R2.64] ;  /* 0x0000002802070981 */ /* 0x000522000c1e1900 */
[----:B---3--:R-:W-:Y:S01]  /*23c90*/  IADD3 R0, R17, -0x1, RZ ;  /* 0xffffffff11007810 */ /* 0x008fe20007ffe0ff */
[----:B--2---:R-:W2:Y:S02]  /*23ca0*/  LDC.64 R2, c[0x0][0x418] ;  /* 0x00010600ff027b82 */ /* 0x004ea40000000a00 */
[----:B--2---:R-:W-:Y:S01]  /*23cb0*/  LOP3.LUT P0, RZ, R2, UR4, RZ, 0xfc, !PT ;  /* 0x0000000402ff7c12 */ /* 0x004fe2000f80fcff */
[----:B------:R-:W-:-:S03]  /*23cc0*/  UMOV UR4, 0xffffffff ;  /* 0xffffffff00047882 */ /* 0x000fc60000000000 */
[----:B------:R-:W-:Y:S02]  /*23cd0*/  LOP3.LUT P0, RZ, R3, UR5, RZ, 0xfc, P0 ;  /* 0x0000000503ff7c12 */ /* 0x000fe4000800fcff */
[----:B----4-:R-:W-:Y:S01]  /*23ce0*/  SHF.R.S32.HI R8, RZ, 0x1f, R7 ;  /* 0x0000001fff087819 */ /* 0x010fe20000011407 */
        /* <DEDUP_REMOVED lines=8> */
.L_x_2039:
        /* <DEDUP_REMOVED lines=11> */
.L_x_2042:
        /* <DEDUP_REMOVED lines=24> */
.L_x_1842:
[----:B---3--:R-:W3:Y:S01]  /*23fa0*/  LDL R2, [R1+0x14] ;  /* 0x0000140001027983 */ /* 0x008ee20000100800 */
[----:B-1----:R-:W-:Y:S01]  /*23fb0*/  IMAD R0, R19, 0x8, R18 ;  /* 0x0000000813007824 */ /* 0x002fe200078e0212 */
[----:B---3--:R-:W-:-:S04]  /*23fc0*/  SHF.L.U32 R2, R2, 0x1f, RZ ;  /* 0x0000001f02027819 */ /* 0x008fc800000006ff */
[----:B------:R-:W1:Y:S02]  /*23fd0*/  SYNCS.PHASECHK.TRANS64.TRYWAIT P0, [R0+URZ+0x28840], R2 ;  /* 0x02884002000075a7 */ /* 0x000e64000800017f */
[----:B-1----:R-:W-:Y:S05]  /*23fe0*/  @!P0 BRA `(.L_x_1843) ;  /* 0x0000006c00dc8947 */ /* 0x002fea0003800000 */
.L_x_2043:
        /* <DEDUP_REMOVED lines=11> */
.L_x_1844:
        /* <DEDUP_REMOVED lines=29> */
.L_x_1840:
        /* <DEDUP_REMOVED lines=8> */
[----:B------:R-:W-:Y:S01]  /*242f0*/  IADD3 R0, R18, 0x10400, RZ ;  /* 0x0001040012007810 */ /* 0x000fe20007ffe0ff */
[----:B------:R1:W-:Y:S02]  /*24300*/  STL.64 [R1+0x48], R4 ;  /* 0x0000480401007387 */ /* 0x0003e40000100a00 */
[----:B------:R-:W-:Y:S01]  /*24310*/  IMAD R2, R3, UR5, R2 ;  /* 0x0000000503027c24 */ /* 0x000fe2000f8e0202 */
[----:B------:R-:W-:-:S03]  /*24320*/  LOP3.LUT P0, RZ, R0, 0x3ff, RZ, 0xc0, !PT ;  /* 0x000003ff00ff7812 */ /* 0x000fc6000780c0ff */
[----:B------:R-:W-:-:S05]  /*24330*/  IMAD.IADD R0, R5, 0x1, R2 ;  /* 0x0000000105007824 */ /* 0x000fca00078e0202 */
[----:B------:R1:W-:Y:S05]  /*24340*/  STL [R1+0x54], R0 ;  /* 0x0000540001007387 */ /* 0x0003ea0000100800 */
[----:B------:R-:W-:Y:S05]  /*24350*/  @!P0 BRA `(.L_x_1846) ;  /* 0x0000000000408947 */ /* 0x000fea0003800000 */
[----:B------:R-:W-:Y:S01]  /*24360*/  MOV R2, 0x0 ;  /* 0x0000000000027802 */ /* 0x000fe20000000f00 */
[----:B------:R-:W-:Y:S01]  /*24370*/  ULDC.64 UR4, c[0x4][0xa0] ;  /* 0x0100280000047ab9 */ /* 0x000fe20000000a00 */
[----:B------:R-:W-:Y:S01]  /*24380*/  ULDC.64 UR6, c[0x4][0xa8] ;  /* 0x01002a0000067ab9 */ /* 0x000fe20000000a00 */
[----:B------:R-:W-:Y:S01]  /*24390*/  ULDC.64 UR8, c[0x4][0x20] ;  /* 0x0100080000087ab9 */ /* 0x000fe20000000a00 */
[----:B-1----:R-:W-:Y:S01]  /*243a0*/  IMAD.U32 R4, RZ, RZ, UR4 ;  /* 0x00000004ff047e24 */ /* 0x002fe2000f8e00ff */
[----:B------:R-:W-:Y:S01]  /*243b0*/  MOV R12, 0x1 ;  /* 0x00000001000c7802 */ /* 0x000fe20000000f00 */
[----:B------:R-:W1:Y:S01]  /*243c0*/  LDC.64 R2, c[0x4][R2] ;  /* 0x0100000002027b82 */ /* 0x000e620000000a00 */
[----:B------:R-:W-:Y:S02]  /*243d0*/  IMAD.U32 R5, RZ, RZ, UR5 ;  /* 0x00000005ff057e24 */ /* 0x000fe4000f8e00ff */
[----:B------:R-:W-:Y:S02]  /*243e0*/  IMAD.U32 R6, RZ, RZ, UR6 ;  /* 0x00000006ff067e24 */ /* 0x000fe4000f8e00ff */
[----:B--2---:R-:W-:-:S02]  /*243f0*/  IMAD.U32 R7, RZ, RZ, UR7 ;  /* 0x00000007ff077e24 */ /* 0x004fc4000f8e00ff */
[----:B------:R-:W-:Y:S02]  /*24400*/  IMAD.U32 R10, RZ, RZ, UR8 ;  /* 0x00000008ff0a7e24 */ /* 0x000fe4000f8e00ff */
[----:B------:R-:W-:Y:S02]  /*24410*/  IMAD.U32 R11, RZ, RZ, UR9 ;  /* 0x00000009ff0b7e24 */ /* 0x000fe4000f8e00ff */
[----:B------:R-:W-:Y:S02]  /*24420*/  IMAD.MOV.U32 R8, RZ, RZ, 0x70 ;  /* 0x00000070ff087424 */ /* 0x000fe400078e00ff */
[----:B------:R-:W-:-:S07]  /*24430*/  IMAD.MOV.U32 R13, RZ, RZ, RZ ;  /* 0x000000ffff0d7224 */ /* 0x000fce00078e00ff */
[----:B------:R-:W-:-:S07]  /*24440*/  LEPC R20, `(.L_x_1846) ;  /* 0x000000001014794e */ /* 0x000fce0000000000 */
[----:B01----:R-:W-:Y:S05]  /*24450*/  CALL.ABS.NOINC R2 ;  /* 0x0000000002007343 */ /* 0x003fea0003c00000 */
.L_x_1846:
[----:B------:R-:W-:Y:S05]  /*24460*/  BSYNC B6 ;  /* 0x0000000000067941 */ /* 0x000fea0003800000 */
.L_x_1845:
[----:B-1----:R-:W3:Y:S01]  /*24470*/  LDL.LU R0, [R1+0x54] ;  /* 0x0000540001007983 */ /* 0x002ee20000300800 */
[----:B------:R-:W-:Y:S01]  /*24480*/  ULDC.64 UR6, c[0x0][0xa00] ;  /* 0x0002800000067ab9 */ /* 0x000fe20000000a00 */
[----:B--2---:R-:W1:Y:S01]  /*24490*/  LDC R7, c[0x0][0x448] ;  /* 0x00011200ff077b82 */ /* 0x004e620000000800 */
[----:B------:R-:W-:Y:S01]  /*244a0*/  ULDC.64 UR4, c[0x0][0x2d8] ;  /* 0x0000b60000047ab9 */ /* 0x000fe20000000a00 */
[----:B------:R-:W3:Y:S04]  /*244b0*/  LDL.LU.64 R2, [R1+0x48] ;  /* 0x0000480001027983 */ /* 0x000ee80000300a00 */
[----:B------:R-:W2:Y:S04]  /*244c0*/  LDL R5, [R1+0xc] ;  /* 0x00000c0001057983 */ /* 0x000ea80000100800 */
[----:B------:R-:W4:Y:S01]  /*244d0*/  LDL R8, [R1+0x30] ;  /* 0x0000300001087983 */ /* 0x000f220000100800 */
[----:B------:R-:W-:-:S04]  /*244e0*/  ISETP.NE.U32.AND P0, PT, RZ, UR6, PT ;  /* 0x00000006ff007c0c */ /* 0x000fc8000bf05070 */
[----:B------:R-:W-:Y:S01]  /*244f0*/  ISETP.NE.AND.EX P0, PT, RZ, UR7, PT, P0 ;  /* 0x00000007ff007c0c */ /* 0x000fe2000bf05300 */
[----:B------:R-:W0:Y:S01]  /*24500*/  S2R R9, SR_TID.X ;  /* 0x0000000000097919 */ /* 0x000e220000002100 */
[----:B------:R-:W-:Y:S01]  /*24510*/  ULDC.64 UR6, c[0x0][0x280] ;  /* 0x0000a00000067ab9 */ /* 0x000fe20000000a00 */
[----:B0-----:R-:W-:Y:S02]  /*24520*/  IMAD.SHL.U32 R9, R9, 0x10, RZ ;  /* 0x0000001009097824 */ /* 0x001fe400078e00ff */
[----:B---3--:R-:W-:Y:S01]  /*24530*/  IMAD.MOV.U32 R3, RZ, RZ, R0 ;  /* 0x000000ffff037224 */ /* 0x008fe200078e0000 */
[----:B--2---:R-:W-:-:S04]  /*24540*/  SHF.R.S32.HI R0, RZ, 0x1f, R5 ;  /* 0x0000001fff007819 */ /* 0x004fc80000011405 */
[----:B------:R-:W-:Y:S02]  /*24550*/  SEL R4, R0, RZ, !P0 ;  /* 0x000000ff00047207 */ /* 0x000fe40004000000 */
[----:B------:R-:W-:Y:S02]  /*24560*/  SEL R0, R5, RZ, !P0 ;  /* 0x000000ff05007207 */ /* 0x000fe40004000000 */
[----:B------:R-:W0:Y:S01]  /*24570*/  S2R R5, SR_TID.X ;  /* 0x0000000000057919 */ /* 0x000e220000002100 */
[----:B-1----:R-:W-:Y:S01]  /*24580*/  ISETP.NE.AND P0, PT, R7, 0x1, PT ;  /* 0x000000010700780c */ /* 0x002fe20003f05270 */
[----:B------:R-:W-:-:S04]  /*24590*/  IMAD.WIDE.U32 R2, R16, UR4, R2 ;  /* 0x0000000410027c25 */ /* 0x000fc8000f8e0002 */
[----:B------:R-:W-:Y:S01]  /*245a0*/  IMAD R3, R16, UR5, R3 ;  /* 0x0000000510037c24 */ /* 0x000fe2000f8e0203 */
[----:B------:R-:W-:Y:S02]  /*245b0*/  ULDC.64 UR4, c[0x0][0x2e0] ;  /* 0x0000b80000047ab9 */ /* 0x000fe40000000a00 */
[----:B------:R-:W-:-:S05]  /*245c0*/  IMAD R4, R4, UR4, RZ ;  /* 0x0000000404047c24 */ /* 0x000fca000f8e02ff */
[----:B------:R-:W1:Y:S01]  /*245d0*/  @P0 LDC R6, c[0x0][0x450] ;  /* 0x00011400ff060b82 */ /* 0x000e620000000800 */
[----:B0-----:R-:W-:-:S04]  /*245e0*/  LOP3.LUT R5, R5, 0x7f, RZ, 0xc0, !PT ;  /* 0x0000007f05057812 */ /* 0x001fc800078ec0ff */
[----:B------:R-:W-:-:S04]  /*245f0*/  SHF.R.U32.HI R5, RZ, 0x3, R5 ;  /* 0x00000003ff057819 */ /* 0x000fc80000011605 */
[----:B------:R-:W-:Y:S02]  /*24600*/  LOP3.LUT R9, R5, 0x70, R9, 0xf8, !PT ;  /* 0x0000007005097812 */ /* 0x000fe400078ef809 */
[----:B------:R-:W0:Y:S01]  /*24610*/  @P0 LDC R5, c[0x0][0x44c] ;  /* 0x00011300ff050b82 */ /* 0x000e220000000800 */
[----:B------:R-:W-:-:S04]  /*24620*/  IMAD.WIDE.U32 R2, R0, UR4, R2 ;  /* 0x0000000400027c25 */ /* 0x000fc8000f8e0002 */
[----:B------:R-:W-:Y:S01]  /*24630*/  IMAD R0, R0, UR5, R4 ;  /* 0x0000000500007c24 */ /* 0x000fe2000f8e0204 */
[----:B------:R-:W-:Y:S01]  /*24640*/  ULDC.64 UR4, c[0x0][0x2d0] ;  /* 0x0000b40000047ab9 */ /* 0x000fe20000000a00 */
[----:B----4-:R-:W-:Y:S02]  /*24650*/  IMAD.IADD R4, R9, 0x1, R8 ;  /* 0x0000000109047824 */ /* 0x010fe400078e0208 */
[----:B------:R-:W2:Y:S01]  /*24660*/  S2R R9, SR_TID.X ;  /* 0x0000000000097919 */ /* 0x000ea20000002100 */
[----:B------:R-:W-:Y:S02]  /*24670*/  IMAD.IADD R3, R3, 0x1, R0 ;  /* 0x0000000103037824 */ /* 0x000fe400078e0200 */
[----:B------:R-:W-:Y:S02]  /*24680*/  IMAD.MOV.U32 R0, RZ, RZ, R4 ;  /* 0x000000ffff007224 */ /* 0x000fe400078e0004 */
[----:B0-----:R-:W-:-:S05]  /*24690*/  @P0 IMAD.HI.U32 R5, R4, R5, RZ ;  /* 0x0000000504050227 */ /* 0x001fca00078e00ff */
[----:B-1----:R-:W-:-:S05]  /*246a0*/  @P0 SHF.R.U32.HI R0, RZ, R6, R5 ;  /* 0x00000006ff000219 */ /* 0x002fca0000011605 */
[----:B------:R-:W-:-:S04]  /*246b0*/  IMAD.MOV R5, RZ, RZ, -R0 ;  /* 0x000000ffff057224 */ /* 0x000fc800078e0a00 */
[----:B------:R-:W-:Y:S01]  /*246c0*/  IMAD R4, R7, R5, R4 ;  /* 0x0000000507047224 */ /* 0x000fe200078e0204 */
[----:B------:R-:W-:Y:S01]  /*246d0*/  SHF.R.S32.HI R5, RZ, 0x1f, R0 ;  /* 0x0000001fff057819 */ /* 0x000fe20000011400 */
[----:B------:R-:W-:-:S04]  /*246e0*/  IMAD.WIDE.U32 R2, R0, UR4, R2 ;  /* 0x0000000400027c25 */ /* 0x000fc8000f8e0002 */
[----:B------:R-:W-:Y:S01]  /*246f0*/  IMAD R5, R5, UR4, RZ ;  /* 0x0000000405057c24 */ /* 0x000fe2000f8e02ff */
[----:B--2---:R-:W-:-:S03]  /*24700*/  SHF.L.U32 R9, R9, 0x3, RZ ;  /* 0x0000000309097819 */ /* 0x004fc600000006ff */
[----:B------:R-:W-:Y:S01]  /*24710*/  IMAD R0, R0, UR5, R5 ;  /* 0x0000000500007c24 */ /* 0x000fe2000f8e0205 */
[----:B------:R-:W-:Y:S01]  /*24720*/  LOP3.LUT R9, R9, 0x38, RZ, 0xc0, !PT ;  /* 0x0000003809097812 */ /* 0x000fe200078ec0ff */
[----:B------:R-:W-:Y:S02]  /*24730*/  ULDC.64 UR4, c[0x0][0x2c8] ;  /* 0x0000b20000047ab9 */ /* 0x000fe40000000a00 */
        /* <DEDUP_REMOVED lines=72> */
[----:B------:R-:W-:Y:S01]  /*24bc0*/  @!P2 IMAD.MOV.U32 R7, RZ, RZ, R6 ;  /* 0x000000ffff07a224 */ /* 0x000fe200078e0006 */
[----:B------:R-:W-:Y:S01]  /*24bd0*/  @!P2 MOV R6, R5 ;  /* 0x000000050006a202 */ /* 0x000fe20000000f00 */
[----:B------:R-:W-:-:S04]  /*24be0*/  VIADD R5, R0, 0x50 ;  /* 0x0000005000057836 */ /* 0x000fc80000000000 */
        /* <DEDUP_REMOVED lines=23> */
.L_x_2060:
[----:B------:R-:W-:Y:S01]  /*24d60*/  IADD3 R0, R0, 0x70, RZ ;  /* 0x0000007000007810 */ /* 0x000fe20007ffe0ff */
[----:B------:R-:W-:Y:S03]  /*24d70*/  BSSY B0, `(.L_x_1848) ;  /* 0x000000a000007945 */ /* 0x000fe60003800000 */
        /* <DEDUP_REMOVED lines=9> */
.L_x_1849:
[----:B------:R-:W-:Y:S05]  /*24e10*/  BSYNC B0 ;  /* 0x0000000000007941 */ /* 0x000fea0003800000 */
.L_x_1848:
[----:B------:R-:W-:Y:S01]  /*24e20*/  NOP ;  /* 0x0000000000007918 */ /* 0x000fe20000000000 */
[----:B------:R-:W-:Y:S01]  /*24e30*/  PLOP3.LUT P0, PT, PT, PT, PT, 0x80, 0x0 ;  /* 0x000000000000781c */ /* 0x000fe20003f0f070 */
[----:B------:R-:W-:-:S12]  /*24e40*/  VIADD R11, R18, 0x28800 ;  /* 0x00028800120b7836 */ /* 0x000fd80000000000 */
.L_x_1850:
        /* <DEDUP_REMOVED lines=18> */
.L_x_2061:
[----:B------:R-:W-:Y:S05]  /*24f70*/  BSYNC B0 ;  /* 0x0000000000007941 */ /* 0x000fea0003800000 */
.L_x_1851:
[----:B------:R-:W3:Y:S04]  /*24f80*/  LDL R2, [R1+0x3c] ;  /* 0x00003c0001027983 */ /* 0x000ee80000100800 */
[----:B0-----:R-:W4:Y:S01]  /*24f90*/  LDL R4, [R1+0x28] ;  /* 0x0000280001047983 */ /* 0x001f220000100800 */
[----:B------:R-:W-:Y:S01]  /*24fa0*/  BSSY B0, `(.L_x_1853) ;  /* 0x00001eb000007945 */ /* 0x000fe20003800000 */
[----:B---3--:R-:W-:-:S05]  /*24fb0*/  VIADD R0, R2, 0xfffffffe ;  /* 0xfffffffe02007836 */ /* 0x008fca0000000000 */
[----:B----4-:R-:W-:-:S13]  /*24fc0*/  ISETP.GE.AND P0, PT, R0, R4, PT ;  /* 0x000000040000720c */ /* 0x010fda0003f06270 */
[----:B------:R-:W-:Y:S05]  /*24fd0*/  @!P0 BRA `(.L_x_1854) ;  /* 0x0000001c009c8947 */ /* 0x000fea0003800000 */
[----:B--2---:R-:W2:Y:S04]  /*24fe0*/  LDL.LU R3, [R1+0x50] ;  /* 0x0000500001037983 */ /* 0x004ea80000300800 */
[----:B------:R-:W3:Y:S04]  /*24ff0*/  LDL.LU R7, [R1+0x40] ;  /* 0x0000400001077983 */ /* 0x000ee80000300800 */
[----:B------:R-:W4:Y:S04]  /*25000*/  LDL.LU R2, [R1+0x60] ;  /* 0x0000600001027983 */ /* 0x000f280000300800 */
[----:B------:R-:W5:Y:S04]  /*25010*/  LDL.LU R6, [R1+0x38] ;  /* 0x0000380001067983 */ /* 0x000f680000300800 */
[----:B-1----:R-:W5:Y:S01]  /*25020*/  LDL.LU R5, [R1+0x5c] ;  /* 0x00005c0001057983 */ /* 0x002f620000300800 */
[----:B------:R-:W-:Y:S01]  /*25030*/  LOP3.LUT R10, RZ, R4, RZ, 0x33, !PT ;  /* 0x00000004ff0a7212 */ /* 0x000fe200078e33ff */
[----:B------:R-:W-:Y:S01]  /*25040*/  BSSY B2, `(.L_x_1855) ;  /* 0x00000aa000027945 */ /* 0x000fe20003800000 */
[----:B--2---:R-:W-:-:S04]  /*25050*/  VIADD R3, R3, 0x1 ;  /* 0x0000000103037836 */ /* 0x004fc80000000000 */
[----:B---3--:R-:W-:Y:S01]  /*25060*/  IMAD R3, R3, R7, RZ ;  /* 0x0000000703037224 */ /* 0x008fe200078e02ff */
[----:B----4-:R-:W-:-:S04]  /*25070*/  LOP3.LUT R2, RZ, R2, RZ, 0x33, !PT ;  /* 0x00000002ff027212 */ /* 0x010fc800078e33ff */
        /* <DEDUP_REMOVED lines=44> */
.L_x_1859:
[----:B------:R-:W-:Y:S01]  /*25340*/  IMAD R3, R7, 0x8, R18 ;  /* 0x0000000807037824 */ /* 0x000fe200078e0212 */
[----:B------:R-:W-:Y:S01]  /*25350*/  SHF.L.U32 R2, R9, 0x1f, RZ ;  /* 0x0000001f09027819 */ /* 0x000fe200000006ff */
[----:B------:R-:W-:Y:S03]  /*25360*/  BSSY B3, `(.L_x_1860) ;  /* 0x0000003000037945 */ /* 0x000fe60003800000 */
[----:B------:R-:W1:Y:S02]  /*25370*/  SYNCS.PHASECHK.TRANS64.TRYWAIT P0, [R3+URZ+0x28840], R2 ;  /* 0x02884002030075a7 */ /* 0x000e64000800017f */
[----:B-1----:R-:W-:Y:S05]  /*25380*/  @!P0 BRA `(.L_x_1861) ;  /* 0x0000006400d88947 */ /* 0x002fea0003800000 */
.L_x_2062:
[----:B------:R-:W-:Y:S05]  /*25390*/  BSYNC B3 ;  /* 0x0000000000037941 */ /* 0x000fea0003800000 */
.L_x_1860:
        /* <DEDUP_REMOVED lines=12> */
.L_x_1863:
[----:B------:R-:W-:Y:S05]  /*25460*/  BSYNC B3 ;  /* 0x0000000000037941 */ /* 0x000fea0003800000 */
.L_x_1862:
        /* <DEDUP_REMOVED lines=11> */
[----:B--2---:R-:W-:-:S10]  /*25520*/  LEA R2, R0, R2, 0x7 ;  /* 0x0000000200027211 */ /* 0x004fd400078e38ff */
.L_x_1864:
        /* <DEDUP_REMOVED lines=16> */
.L_x_1865:
        /* <DEDUP_REMOVED lines=16> */
.L_x_2063:
[----:B------:R-:W-:Y:S05]  /*25730*/  BSYNC B3 ;  /* 0x0000000000037941 */ /* 0x000fea0003800000 */
.L_x_1866:
        /* <DEDUP_REMOVED lines=12> */
.L_x_1869:
[----:B------:R-:W-:Y:S05]  /*25800*/  BSYNC B3 ;  /* 0x0000000000037941 */ /* 0x000fea0003800000 */
.L_x_1868:
        /* <DEDUP_REMOVED lines=13> */
.L_x_1870:
        /* <DEDUP_REMOVED lines=15> */
.L_x_1871:
        /* <DEDUP_REMOVED lines=12> */
.L_x_1858:
[----:B------:R-:W-:Y:S05]  /*25a90*/  BSYNC B1 ;  /* 0x0000000000017941 */ /* 0x000fea0003800000 */
.L_x_1857:
[----:B0-----:R-:W2:Y:S01]  /*25aa0*/  LDL.LU R0, [R1+0x3c] ;  /* 0x00003c0001007983 */ /* 0x001ea20000300800 */
[----:B------:R-:W-:-:S03]  /*25ab0*/  IMAD.MOV.U32 R19, RZ, RZ, R7 ;  /* 0x000000ffff137224 */ /* 0x000fc600078e0007 */
[----:B------:R0:W-:Y:S02]  /*25ac0*/  STL [R1+0x14], R9 ;  /* 0x0000140901007387 */ /* 0x0001e40000100800 */
[----:B0-2---:R-:W-:-:S07]  /*25ad0*/  VIADD R0, R0, 0xfffffffd ;  /* 0xfffffffd00007836 */ /* 0x005fce0000000000 */
.L_x_1856:
[----:B------:R-:W-:Y:S05]  /*25ae0*/  BSYNC B2 ;  /* 0x0000000000027941 */ /* 0x000fea0003800000 */
.L_x_1855:
[----:B------:R-:W-:-:S04]  /*25af0*/  IADD3 R10, R10, -0x2, RZ ;  /* 0xfffffffe0a0a7810 */ /* 0x000fc80007ffe0ff */
[----:B------:R-:W-:-:S13]  /*25b00*/  ISETP.NE.AND P0, PT, R10, R6, PT ;  /* 0x000000060a00720c */ /* 0x000fda0003f05270 */
[----:B------:R-:W-:Y:S05]  /*25b10*/  @!P0 BRA `(.L_x_1854) ;  /* 0x0000001000cc8947 */ /* 0x000fea0003800000 */
[----:B------:R-:W-:-:S07]  /*25b20*/  IMAD.MOV.U32 R8, RZ, RZ, R17 ;  /* 0x000000ffff087224 */ /* 0x000fce00078e0011 */
.L_x_1902:
        /* <DEDUP_REMOVED lines=35> */
.L_x_1874:
[----:B------:R-:W-:Y:S01]  /*25d60*/  IMAD R3, R4, 0x8, R18 ;  /* 0x0000000804037824 */ /* 0x000fe200078e0212 */
[----:B------:R-:W-:Y:S01]  /*25d70*/  SHF.L.U32 R2, R5, 0x1f, RZ ;  /* 0x0000001f05027819 */ /* 0x000fe200000006ff */
[----:B------:R-:W-:Y:S03]  /*25d80*/  BSSY B2, `(.L_x_1875) ;  /* 0x0000003000027945 */ /* 0x000fe60003800000 */
[----:B------:R-:W1:Y:S02]  /*25d90*/  SYNCS.PHASECHK.TRANS64.TRYWAIT P0, [R3+URZ+0x28840], R2 ;  /* 0x02884002030075a7 */ /* 0x000e64000800017f */
[----:B-1----:R-:W-:Y:S05]  /*25da0*/  @!P0 BRA `(.L_x_1876) ;  /* 0x0000005c00788947 */ /* 0x002fea0003800000 */
.L_x_2064:
[----:B------:R-:W-:Y:S05]  /*25db0*/  BSYNC B2 ;  /* 0x0000000000027941 */ /* 0x000fea0003800000 */
.L_x_1875:
        /* <DEDUP_REMOVED lines=12> */
.L_x_1878:
[----:B------:R-:W-:Y:S05]  /*25e80*/  BSYNC B2 ;  /* 0x0000000000027941 */ /* 0x000fea0003800000 */
.L_x_1877:
        /* <DEDUP_REMOVED lines=12> */
.L_x_1879:
        /* <DEDUP_REMOVED lines=16> */
.L_x_1880:
        /* <DEDUP_REMOVED lines=16> */
.L_x_2065:
[----:B------:R-:W-:Y:S05]  /*26150*/  BSYNC B2 ;  /* 0x0000000000027941 */ /* 0x000fea0003800000 */
.L_x_1881:
[----:B------:R-:W-:Y:S01]  /*26160*/  BSSY B2, `(.L_x_1883) ;  /* 0x000000b000027945 */ /* 0x000fe20003800000 */
[----:B------:R-:W-:Y:S01]  /*26170*/  IMAD.MOV.U32 R12, RZ, RZ, 0x0 ;  /* 0x00000000ff0c7424 */ /* 0x000fe200078e00ff */
[----:B------:R-:W-:Y:S02]  /*26180*/  MOV R13, 0x14f00000 ;  /* 0x14f00000000d7802 */ /* 0x000fe40000000f00 */
[----:B------:R-:W-:Y:S05]  /*26190*/  @P1 BRA `(.L_x_1884) ;  /* 0x00000000001c1947 */ /* 0x000fea0003800000 */
[----:B------:R-:W1:Y:S01]  /*261a0*/  S2R R7, SR_TID.X ;  /* 0x0000000000077919 */ /* 0x000e620000002100 */
[----:B0-----:R-:W-:-:S04]  /*261b0*/  IMAD.MOV.U32 R3, RZ, RZ, 0x8000 ;  /* 0x00008000ff037424 */ /* 0x001fc800078e00ff */
[----:B------:R2:W-:Y:S01]  /*261c0*/  SYNCS.ARRIVE.TRANS64 RZ, [R2+URZ+0x50], R3 ;  /* 0x0000500302ff79a7 */ /* 0x0005e2000800003f */
[----:B-1----:R-:W-:-:S04]  /*261d0*/  LOP3.LUT R7, R7, 0x1f, RZ, 0xc0, !PT ;  /* 0x0000001f07077812 */ /* 0x002fc800078ec0ff */
[----:B------:R-:W-:-:S13]  /*261e0*/  ISETP.NE.AND P0, PT, R7, RZ, PT ;  /* 0x000000ff0700720c */ /* 0x000fda0003f05270 */
[----:B--2---:R-:W-:Y:S05]  /*261f0*/  @!P0 BRA `(.L_x_1884) ;  /* 0x0000000000048947 */ /* 0x004fea0003800000 */
[----:B------:R-:W-:Y:S01]  /*26200*/  BPT.TRAP 0x1 ;  /* 0x000000040000795c */ /* 0x000fe20000300000 */
.L_x_1884:
[----:B------:R-:W-:Y:S05]  /*26210*/  BSYNC B2 ;  /* 0x0000000000027941 */ /* 0x000fea0003800000 */
.L_x_1883:
        /* <DEDUP_REMOVED lines=12> */
.L_x_1885:
        /* <DEDUP_REMOVED lines=15> */
.L_x_1886:
        /* <DEDUP_REMOVED lines=12> */
.L_x_1873:
[----:B------:R-:W-:Y:S05]  /*26490*/  BSYNC B1 ;  /* 0x0000000000017941 */ /* 0x000fea0003800000 */
.L_x_1872:
[----:B------:R-:W2:Y:S01]  /*264a0*/  LDL R2, [R1+0x10] ;  /* 0x0000100001027983 */ /* 0x000ea20000100800 */
[----:B------:R-:W-:Y:S01]  /*264b0*/  VIADD R19, R4, 0x1 ;  /* 0x0000000104137836 */ /* 0x000fe20000000000 */
[----:B------:R-:W-:Y:S01]  /*264c0*/  BSSY B1, `(.L_x_1887) ;  /* 0x0000094000017945 */ /* 0x000fe20003800000 */
[----:B0-----:R-:W-:-:S03]  /*264d0*/  IADD3 R6, R0, -0x1, RZ ;  /* 0xffffffff00067810 */ /* 0x001fc60007ffe0ff */
        /* <DEDUP_REMOVED lines=31> */
.L_x_1889:
[----:B------:R-:W-:Y:S01]  /*266d0*/  IMAD R2, R19, 0x8, R18 ;  /* 0x0000000813027824 */ /* 0x000fe200078e0212 */
[----:B------:R-:W-:Y:S01]  /*266e0*/  SHF.L.U32 R3, R10, 0x1f, RZ ;  /* 0x0000001f0a037819 */ /* 0x000fe200000006ff */
[----:B------:R-:W-:Y:S03]  /*266f0*/  BSSY B2, `(.L_x_1890) ;  /* 0x0000003000027945 */ /* 0x000fe60003800000 */
[----:B------:R-:W2:Y:S02]  /*26700*/  SYNCS.PHASECHK.TRANS64.TRYWAIT P0, [R2+URZ+0x28840], R3 ;  /* 0x02884003020075a7 */ /* 0x000ea4000800017f */
[----:B--2---:R-:W-:Y:S05]  /*26710*/  @!P0 BRA `(.L_x_1891) ;  /* 0x0000005400448947 */ /* 0x004fea0003800000 */
.L_x_2066:
[----:B------:R-:W-:Y:S05]  /*26720*/  BSYNC B2 ;  /* 0x0000000000027941 */ /* 0x000fea0003800000 */
.L_x_1890:
        /* <DEDUP_REMOVED lines=12> */
.L_x_1893:
[----:B------:R-:W-:Y:S05]  /*267f0*/  BSYNC B2 ;  /* 0x0000000000027941 */ /* 0x000fea0003800000 */
.L_x_1892:
[----:B--2---:R-:W2:Y:S01]  /*26800*/  LDL R3, [R1+0x18] ;  /* 0x0000180001037983 */ /* 0x004ea20000100800 */
[----:B------:R-:W-:Y:S01]  /*26810*/  IMAD.MOV.U32 R14, RZ, RZ, RZ ;  /* 0x000000ffff0e7224 */ /* 0x000fe200078e00ff */
[C---:B0-----:R-:W-:Y:S01]  /*26820*/  LEA R10, R19.reuse, R18, 0xf ;  /* 0x00000012130a7211 */ /* 0x041fe200078e78ff */
[----:B------:R-:W-:Y:S01]  /*26830*/  IMAD R2, R19, 0x8, R11 ;  /* 0x0000000813027824 */ /* 0x000fe200078e020b */
[----:B------:R-:W-:Y:S01]  /*26840*/  UIADD3 UR4, UP0, UR38, 0x370, URZ ;  /* 0x0000037026047890 */ /* 0x000fe2000ff1e03f */
[----:B------:R-:W-:Y:S01]  /*26850*/  PLOP3.LUT P0, PT, PT, PT, PT, 0x80, 0x0 ;  /* 0x000000000000781c */ /* 0x000fe20003f0f070 */
[----:B------:R-:W-:Y:S01]  /*26860*/  UMOV UR6, 0x0 ;  /* 0x0000000000067882 */ /* 0x000fe20000000000 */
[----:B------:R-:W-:Y:S01]  /*26870*/  R2UR UR10, R14 ;  /* 0x000000000e0a72ca */ /* 0x000fe200000e0000 */
[----:B------:R-:W-:Y:S01]  /*26880*/  VIADD R2, R2, 0x30 ;  /* 0x0000003002027836 */ /* 0x000fe20000000000 */
[----:B------:R-:W-:Y:S01]  /*26890*/  UIADD3.X UR5, URZ, UR39, URZ, UP0, !UPT ;  /* 0x000000273f057290 */ /* 0x000fe200087fe43f */
[----:B------:R-:W-:Y:S01]  /*268a0*/  VIADD R9, R10, 0x18400 ;  /* 0x000184000a097836 */ /* 0x000fe20000000000 */
[----:B------:R-:W-:Y:S01]  /*268b0*/  UMOV UR7, 0x14f00000 ;  /* 0x14f0000000077882 */ /* 0x000fe20000000000 */
[----:B--2---:R-:W-:-:S10]  /*268c0*/  IMAD R3, R7, 0x80, R3 ;  /* 0x0000008007037824 */ /* 0x004fd400078e0203 */
.L_x_1894:
        /* <DEDUP_REMOVED lines=16> */
.L_x_1895:
        /* <DEDUP_REMOVED lines=15> */
.L_x_2067:
[----:B------:R-:W-:Y:S05]  /*26ac0*/  BSYNC B2 ;  /* 0x0000000000027941 */ /* 0x000fea0003800000 */
.L_x_1896:
[----:B------:R-:W-:Y:S01]  /*26ad0*/  BSSY B2, `(.L_x_1898) ;  /* 0x000000b000027945 */ /* 0x000fe20003800000 */
[----:B------:R-:W-:Y:S02]  /*26ae0*/  IMAD.MOV.U32 R12, RZ, RZ, 0x0 ;  /* 0x00000000ff0c7424 */ /* 0x000fe400078e00ff */
[----:B------:R-:W-:Y:S01]  /*26af0*/  IMAD.MOV.U32 R13, RZ, RZ, 0x14f00000 ;  /* 0x14f00000ff0d7424 */ /* 0x000fe200078e00ff */
[----:B------:R-:W-:Y:S06]  /*26b00*/  @P1 BRA `(.L_x_1899) ;  /* 0x00000000001c1947 */ /* 0x000fec0003800000 */
[----:B------:R-:W1:Y:S01]  /*26b10*/  S2R R10, SR_TID.X ;  /* 0x00000000000a7919 */ /* 0x000e620000002100 */
[----:B------:R-:W-:-:S04]  /*26b20*/  MOV R3, 0x8000 ;  /* 0x0000800000037802 */ /* 0x000fc80000000f00 */
[----:B------:R2:W-:Y:S01]  /*26b30*/  SYNCS.ARRIVE.TRANS64 RZ, [R2+URZ+0x50], R3 ;  /* 0x0000500302ff79a7 */ /* 0x0005e2000800003f */
[----:B-1----:R-:W-:-:S04]  /*26b40*/  LOP3.LUT R10, R10, 0x1f, RZ, 0xc0, !PT ;  /* 0x0000001f0a0a7812 */ /* 0x002fc800078ec0ff */
[----:B------:R-:W-:-:S13]  /*26b50*/  ISETP.NE.AND P0, PT, R10, RZ, PT ;  /* 0x000000ff0a00720c */ /* 0x000fda0003f05270 */
[----:B--2---:R-:W-:Y:S05]  /*26b60*/  @!P0 BRA `(.L_x_1899) ;  /* 0x0000000000048947 */ /* 0x004fea0003800000 */
[----:B------:R-:W-:Y:S01]  /*26b70*/  BPT.TRAP 0x1 ;  /* 0x000000040000795c */ /* 0x000fe20000300000 */
.L_x_1899:
[----:B------:R-:W-:Y:S05]  /*26b80*/  BSYNC B2 ;  /* 0x0000000000027941 */ /* 0x000fea0003800000 */
.L_x_1898:
        /* <DEDUP_REMOVED lines=12> */
.L_x_1900:
        /* <DEDUP_REMOVED lines=15> */
.L_x_1901:
        /* <DEDUP_REMOVED lines=12> */
.L_x_1888:
[----:B------:R-:W-:Y:S05]  /*26e00*/  BSYNC B1 ;  /* 0x0000000000017941 */ /* 0x000fea0003800000 */
.L_x_1887:
[----:B------:R-:W2:Y:S01]  /*26e10*/  LDL R2, [R1+0x28] ;  /* 0x0000280001027983 */ /* 0x000ea20000100800 */
[----:B------:R-:W-:Y:S01]  /*26e20*/  VIADD R0, R0, 0xfffffffe ;  /* 0xfffffffe00007836 */ /* 0x000fe20000000000 */
[----:B--2---:R-:W-:-:S13]  /*26e30*/  ISETP.GT.AND P0, PT, R6, R2, PT ;  /* 0x000000020600720c */ /* 0x004fda0003f04270 */
[----:B------:R-:W-:Y:S05]  /*26e40*/  @P0 BRA `(.L_x_1902) ;  /* 0xffffffec00380947 */ /* 0x000fea000383ffff */
.L_x_1854:
[----:B------:R-:W-:Y:S05]  /*26e50*/  BSYNC B0 ;  /* 0x0000000000007941 */ /* 0x000fea0003800000 */
.L_x_1853:
[----:B--2---:R-:W2:Y:S01]  /*26e60*/  S2R R3, SR_TID.X ;  /* 0x0000000000037919 */ /* 0x004ea20000002100 */
[----:B------:R-:W-:Y:S01]  /*26e70*/  BSSY B0, `(.L_x_1903) ;  /* 0x0000011000007945 */ /* 0x000fe20003800000 */
[----:B--2---:R-:W-:-:S04]  /*26e80*/  LOP3.LUT R3, R3, 0x7f, RZ, 0xc0, !PT ;  /* 0x0000007f03037812 */ /* 0x004fc800078ec0ff */
[----:B------:R-:W-:-:S13]  /*26e90*/  ISETP.NE.AND P0, PT, R3, RZ, PT ;  /* 0x000000ff0300720c */ /* 0x000fda0003f05270 */
[----:B------:R-:W-:Y:S05]  /*26ea0*/  @P0 BRA `(.L_x_1904) ;  /* 0x0000000000340947 */ /* 0x000fea0003800000 */
[----:B------:R-:W2:Y:S01]  /*26eb0*/  S2R R2, SR_LANEID ;  /* 0x0000000000027919 */ /* 0x000ea20000000000 */
[----:B------:R-:W-:Y:S01]  /*26ec0*/  VOTEU.ANY UR4, UPT, PT ;  /* 0x0000000000047886 */ /* 0x000fe200038e0100 */
[----:B-1----:R-:W1:Y:S01]  /*26ed0*/  LDC.64 R4, c[0x0][0xc60] ;  /* 0x00031800ff047b82 */ /* 0x002e620000000a00 */
[----:B------:R-:W2:Y:S02]  /*26ee0*/  FLO.U32 R0, UR4 ;  /* 0x0000000400007d00 */ /* 0x000ea400080e0000 */
        /* <DEDUP_REMOVED lines=9> */
.L_x_1904:
[----:B------:R-:W-:Y:S05]  /*26f80*/  BSYNC B0 ;  /* 0x0000000000007941 */ /* 0x000fea0003800000 */
.L_x_1903:
[----:B--2---:R-:W2:Y:S01]  /*26f90*/  LDL R0, [R1+0x10] ;  /* 0x0000100001007983 */ /* 0x004ea20000100800 */
[----:B------:R-:W-:Y:S01]  /*26fa0*/  BSSY B0, `(.L_x_1905) ;  /* 0x000003a000007945 */ /* 0x000fe20003800000 */
[----:B--2---:R-:W-:-:S13]  /*26fb0*/  LOP3.LUT P0, RZ, R0, 0x1, RZ, 0xc0, !PT ;  /* 0x0000000100ff7812 */ /* 0x004fda000780c0ff */
        /* <DEDUP_REMOVED lines=8> */
.L_x_2068:
[----:B------:R-:W-:Y:S05]  /*27040*/  BSYNC B1 ;  /* 0x0000000000017941 */ /* 0x000fea0003800000 */
.L_x_1907:
[----:B------:R-:W-:Y:S04]  /*27050*/  BSSY B1, `(.L_x_1909) ;  /* 0x0000009000017945 */ /* 0x000fe80003800000 */
[----:B------:R-:W-:Y:S05]  /*27060*/  @P1 BRA `(.L_x_1910) ;  /* 0x00000000001c1947 */ /* 0x000fea0003800000 */
[----:B------:R-:W3:Y:S01]  /*27070*/  S2R R3, SR_TID.X ;  /* 0x0000000000037919 */ /* 0x000ee20000002100 */
[----:B--2---:R-:W-:-:S04]  /*27080*/  MOV R2, 0x8000 ;  /* 0x0000800000027802 */ /* 0x004fc80000000f00 */
[----:B------:R4:W-:Y:S01]  /*27090*/  SYNCS.ARRIVE.TRANS64 RZ, [R0+URZ+0x28850], R2 ;  /* 0x0288500200ff79a7 */ /* 0x0009e2000800003f */
[----:B---3--:R-:W-:-:S04]  /*270a0*/  LOP3.LUT R3, R3, 0x1f, RZ, 0xc0, !PT ;  /* 0x0000001f03037812 */ /* 0x008fc800078ec0ff */
[----:B------:R-:W-:-:S13]  /*270b0*/  ISETP.NE.AND P0, PT, R3, RZ, PT ;  /* 0x000000ff0300720c */ /* 0x000fda0003f05270 */
[----:B----4-:R-:W-:Y:S05]  /*270c0*/  @!P0 BRA `(.L_x_1910) ;  /* 0x0000000000048947 */ /* 0x010fea0003800000 */
[----:B------:R-:W-:Y:S01]  /*270d0*/  BPT.TRAP 0x1 ;  /* 0x000000040000795c */ /* 0x000fe20000300000 */
.L_x_1910:
[----:B------:R-:W-:Y:S05]  /*270e0*/  BSYNC B1 ;  /* 0x0000000000017941 */ /* 0x000fea0003800000 */
.L_x_1909:
        /* <DEDUP_REMOVED lines=12> */
.L_x_1911:
        /* <DEDUP_REMOVED lines=15> */
.L_x_1912:
        /* <DEDUP_REMOVED lines=10> */
.L_x_1906:
[----:B------:R-:W-:Y:S05]  /*27340*/  BSYNC B0 ;  /* 0x0000000000007941 */ /* 0x000fea0003800000 */
.L_x_1905:
[----:B------:R-:W2:Y:S01]  /*27350*/  LDL.LU R4, [R1+0x14] ;  /* 0x0000140001047983 */ /* 0x000ea20000300800 */
[----:B------:R-:W-:-:S05]  /*27360*/  VIADD R19, R19, 0x1 ;  /* 0x0000000113137836 */ /* 0x000fca0000000000 */
[----:B------:R-:W-:-:S04]  /*27370*/  ISETP.NE.AND P0, PT, R19, 0x2, PT ;  /* 0x000000021300780c */ /* 0x000fc80003f05270 */
[----:B------:R-:W-:Y:S02]  /*27380*/  SEL R0, RZ, 0x1, P0 ;  /* 0x00000001ff007807 */ /* 0x000fe40000000000 */
[----:B------:R-:W-:Y:S02]  /*27390*/  SEL R19, R19, RZ, P0 ;  /* 0x000000ff13137207 */ /* 0x000fe40000000000 */
[----:B--2---:R-:W-:-:S05]  /*273a0*/  LOP3.LUT R4, R4, R0, RZ, 0x3c, !PT ;  /* 0x0000000004047212 */ /* 0x004fca00078e3cff */
[----:B------:R3:W-:Y:S02]  /*273b0*/  STL [R1+0x14], R4 ;  /* 0x0000140401007387 */ /* 0x0007e40000100800 */
.L_x_1833:
[----:B------:R-:W-:Y:S05]  /*273c0*/  BSYNC B7 ;  /* 0x0000000000077941 */ /* 0x000fea0003800000 */
.L_x_1831:
[----:B--2---:R-:W2:Y:S02]  /*273d0*/  LDL R0, [R1+0x10] ;  /* 0x0000100001007983 */ /* 0x004ea40000100800 */
[----:B--2---:R-:W-:-:S13]  /*273e0*/  LOP3.LUT P0, RZ, R0, 0x2, RZ, 0xc0, !PT ;  /* 0x0000000200ff7812 */ /* 0x004fda000780c0ff */
[----:B------:R-:W-:Y:S05]  /*273f0*/  @!P0 BRA `(.L_x_1913) ;  /* 0x00000000002c8947 */ /* 0x000fea0003800000 */
[----:B------:R-:W-:Y:S05]  /*27400*/  WARPSYNC.ALL ;  /* 0x0000000000007948 */ /* 0x000fea0003800000 */
[----:B------:R-:W2:Y:S08]  /*27410*/  S2UR UR5, SR_CgaCtaId ;  /* 0x00000000000579c3 */ /* 0x000eb00000008800 */
[----:B------:R-:W-:Y:S06]  /*27420*/  BAR.SYNC.DEFER_BLOCKING 0x5, 0x180 ;  /* 0x0146000000007b1d */ /* 0x000fec0000010000 */
[----:B------:R-:W-:-:S02]  /*27430*/  UMOV UR4, 0x400 ;  /* 0x0000040000047882 */ /* 0x000fc40000000000 */
[----:B--2---:R-:W-:-:S06]  /*27440*/  ULEA UR4, UR5, UR4, 0x18 ;  /* 0x0000000405047291 */ /* 0x004fcc000f8ec03f */
[----:B------:R-:W-:-:S05]  /*27450*/  IMAD.U32 R18, RZ, RZ, UR4 ;  /* 0x00000004ff127e24 */ /* 0x000fca000f8e00ff */
[----:B-1-3--:R-:W1:Y:S04]  /*27460*/  LDS.128 R4, [R18+0x288d0] ;  /* 0x0288d00012047984 */ /* 0x00ae680000000c00 */
[----:B-1----:R1:W-:Y:S04]  /*27470*/  STL.64 [R1], R4 ;  /* 0x0000000401007387 */ /* 0x0023e80000100a00 */
[----:B------:R1:W-:Y:S01]  /*27480*/  STL.64 [R1+0x8], R6 ;  /* 0x0000080601007387 */ /* 0x0003e20000100a00 */
[----:B------:R-:W-:Y:S06]  /*27490*/  BAR.ARV 0x4, 0x180 ;  /* 0x0106000000007b1d */ /* 0x000fec0000002000 */
[----:B------:R-:W-:Y:S05]  /*274a0*/  BRA `(.L_x_1914) ;  /* 0x0000001000347947 */ /* 0x000fea0003800000 */
.L_x_1913:
[----:B------:R-:W2:Y:S01]  /*274b0*/  S2R R16, SR_TID.X ;  /* 0x0000000000107919 */ /* 0x000ea20000002100 */
[----:B------:R-:W-:Y:S01]  /*274c0*/  UMOV UR4, 0xffffffff ;  /* 0xffffffff00047882 */ /* 0x000fe20000000000 */
[----:B--2---:R-:W-:-:S04]  /*274d0*/  LOP3.LUT R16, R16, 0x1f, RZ, 0xc0, !PT ;  /* 0x0000001f10107812 */ /* 0x004fc800078ec0ff */
[----:B------:R-:W-:Y:S01]  /*274e0*/  ISETP.NE.AND P0, PT, R16, 0x1f, PT ;  /* 0x0000001f1000780c */ /* 0x000fe20003f05270 */
[----:B------:R-:W-:-:S12]  /*274f0*/  BRA.DIV UR4, `(.L_x_1915) ;  /* 0x0000004a04087947 */ /* 0x000fd8000b800000 */
[----:B------:R-:W0:Y:S01]  /*27500*/  LDL.LU R2, [R1] ;  /* 0x0000000001027983 */ /* 0x000e220000300800 */
[----:B------:R-:W-:-:S03]  /*27510*/  ULDC UR4, c[0x0][0xc3c] ;  /* 0x00030f0000047ab9 */ /* 0x000fc60000000800 */
[----:B------:R-:W2:Y:S01]  /*27520*/  LDL R3, [R1+0xc] ;  /* 0x00000c0001037983 */ /* 0x000ea20000100800 */
[----:B0-----:R-:W-:Y:S01]  /*27530*/  MOV R10, R2 ;  /* 0x00000002000a7202 */ /* 0x001fe20000000f00 */
[----:B--2---:R-:W-:-:S05]  /*27540*/  IMAD.IADD R0, R3, 0x1, R16 ;  /* 0x0000000103007824 */ /* 0x004fca00078e0210 */
[----:B------:R-:W-:-:S13]  /*27550*/  ISETP.GE.OR P1, PT, R0, UR4, !P0 ;  /* 0x0000000400007c0c */ /* 0x000fda000c726670 */
[----:B------:R-:W0:Y:S08]  /*27560*/  @!P1 LDC.64 R2, c[0x0][0xc80] ;  /* 0x00032000ff029b82 */ /* 0x000e300000000a00 */
[----:B-1----:R-:W1:Y:S01]  /*27570*/  @!P1 LDC.64 R6, c[0x0][0xc78] ;  /* 0x00031e00ff069b82 */ /* 0x002e620000000a00 */
[----:B0-----:R-:W-:-:S05]  /*27580*/  @!P1 IMAD.WIDE R2, R0, 0x4, R2 ;  /* 0x0000000400029825 */ /* 0x001fca00078e0202 */
[----:B------:R1:W2:Y:S02]  /*27590*/  @!P1 LDG.E R8, desc[UR40][R2.64] ;  /* 0x0000002802089981 */ /* 0x0002a4000c1e1900 */
[----:B-1----:R-:W-:-:S06]  /*275a0*/  @!P1 IMAD.WIDE R2, R0, 0x4, R6 ;  /* 0x0000000400029825 */ /* 0x002fcc00078e0206 */
[----:B------:R-:W4:Y:S01]  /*275b0*/  @!P1 LDG.E R2, desc[UR40][R2.64] ;  /* 0x0000002802029981 */ /* 0x000f22000c1e1900 */
[----:B---3--:R-:W-:Y:S01]  /*275c0*/  IMAD.MOV.U32 R4, RZ, RZ, RZ ;  /* 0x000000ffff047224 */ /* 0x008fe200078e00ff */
        /* <DEDUP_REMOVED lines=8> */
[----:B------:R-:W-:Y:S02]  /*27650*/  IMAD.MOV.U32 R8, RZ, RZ, RZ ;  /* 0x000000ffff087224 */ /* 0x000fe400078e00ff */
[----:B----4-:R-:W-:Y:S01]  /*27660*/  @!P1 IMAD.MOV.U32 R6, RZ, RZ, R2 ;  /* 0x000000ffff069224 */ /* 0x010fe200078e0002 */
        /* <DEDUP_REMOVED lines=17> */
[----:B------:R0:W1:Y:S02]  /*27780*/  SHFL.IDX PT, R9, R7, 0x1f, 0x1f ;  /* 0x03e01f0007097f89 */ /* 0x00006400000e0000 */
.L_x_2078:
[----:B------:R-:W-:Y:S02]  /*27790*/  ULDC UR4, c[0x0][0xc38] ;  /* 0x00030e0000047ab9 */ /* 0x000fe40000000800 */
[----:B------:R-:W-:-:S04]  /*277a0*/  IMAD.U32 R2, RZ, RZ, UR4 ;  /* 0x00000004ff027e24 */ /* 0x000fc8000f8e00ff */
[----:B-1----:R-:W-:-:S04]  /*277b0*/  IMAD R9, R9, R2, RZ ;  /* 0x0000000209097224 */ /* 0x002fc800078e02ff */
[----:B------:R-:W-:-:S05]  /*277c0*/  IMAD.IADD R0, R0, 0x1, R9 ;  /* 0x0000000100007824 */ /* 0x000fca00078e0209 */
[----:B------:R-:W-:-:S13]  /*277d0*/  ISETP.GT.AND P6, PT, R0, R5, PT ;  /* 0x000000050000720c */ /* 0x000fda0003fc4270 */
[----:B------:R-:W-:Y:S05]  /*277e0*/  @P6 BRA `(.L_x_1916) ;  /* 0x0000000000ac6947 */ /* 0x000fea0003800000 */
.L_x_1919:
[----:B------:R-:W2:Y:S01]  /*277f0*/  LDL.LU R3, [R1+0xc] ;  /* 0x00000c0001037983 */ /* 0x000ea20000300800 */
[----:B------:R-:W1:Y:S01]  /*27800*/  LDC R2, c[0x0][0xc3c] ;  /* 0x00030f00ff027b82 */ /* 0x000e620000000800 */
[----:B--2---:R-:W-:-:S05]  /*27810*/  VIADD R3, R3, 0x1f ;  /* 0x0000001f03037836 */ /* 0x004fca0000000000 */
[----:B-1----:R-:W-:-:S13]  /*27820*/  ISETP.GE.AND P6, PT, R3, R2, PT ;  /* 0x000000020300720c */ /* 0x002fda0003fc6270 */
[----:B------:R-:W-:Y:S05]  /*27830*/  @P6 BRA `(.L_x_1917) ;  /* 0x0000000800e86947 */ /* 0x000fea0003800000 */
[----:B------:R-:W1:Y:S01]  /*27840*/  S2R R4, SR_TID.X ;  /* 0x0000000000047919 */ /* 0x000e620000002100 */
        /* <DEDUP_REMOVED lines=29> */
[----:B0-----:R-:W-:-:S05]  /*27a20*/  IMAD.IADD R7, R2, 0x1, R3 ;  /* 0x0000000102077824 */ /* 0x001fca00078e0203 */
[----:B------:R0:W1:Y:S02]  /*27a30*/  SHFL.IDX PT, R9, R7, 0x1f, 0x1f ;  /* 0x03e01f0007097f89 */ /* 0x00006400000e0000 */
.L_x_2086:
[----:B------:R-:W-:Y:S02]  /*27a40*/  ULDC UR4, c[0x0][0xc38] ;  /* 0x00030e0000047ab9 */ /* 0x000fe40000000800 */
[----:B------:R-:W-:-:S04]  /*27a50*/  IMAD.U32 R2, RZ, RZ, UR4 ;  /* 0x00000004ff027e24 */ /* 0x000fc8000f8e00ff */
[----:B-1----:R-:W-:-:S04]  /*27a60*/  IMAD R9, R9, R2, RZ ;  /* 0x0000000209097224 */ /* 0x002fc800078e02ff */
[----:B------:R-:W-:-:S05]  /*27a70*/  IMAD.IADD R0, R9, 0x1, R0 ;  /* 0x0000000109007824 */ /* 0x000fca00078e0200 */
[----:B------:R-:W-:-:S13]  /*27a80*/  ISETP.GT.AND P6, PT, R0, R5, PT ;  /* 0x000000050000720c */ /* 0x000fda0003fc4270 */
[----:B------:R-:W-:Y:S05]  /*27a90*/  @!P6 BRA `(.L_x_1919) ;  /* 0xfffffffc0054e947 */ /* 0x000fea000383ffff */
.L_x_1916:
        /* <DEDUP_REMOVED lines=8> */
[----:B-1----:R1:W3:Y:S04]  /*27b20*/  SHFL.IDX PT, R4, R4, R3, 0x1f ;  /* 0x00001f0304047589 */ /* 0x0022e800000e0000 */
[----:B------:R1:W4:Y:S01]  /*27b30*/  SHFL.IDX PT, R6, R6, R3, 0x1f ;  /* 0x00001f0306067589 */ /* 0x00032200000e0000 */
[----:B--2---:R-:W-:-:S05]  /*27b40*/  IMAD.IADD R10, R3, 0x1, R10 ;  /* 0x00000001030a7824 */ /* 0x004fca00078e020a */
[----:B---34-:R1:W-:Y:S02]  /*27b50*/  STL [R1+0xc], R10 ;  /* 0x00000c0a01007387 */ /* 0x0183e40000100800 */
.L_x_2091:
[----:B------:R-:W-:-:S13]  /*27b60*/  ISETP.NE.AND P0, PT, R0, RZ, PT ;  /* 0x000000ff0000720c */ /* 0x000fda0003f05270 */
[----:B------:R-:W-:Y:S05]  /*27b70*/  @!P0 BRA `(.L_x_1921) ;  /* 0x0000000000148947 */ /* 0x000fea0003800000 */
[----:B------:R-:W-:Y:S01]  /*27b80*/  UMOV UR4, 0xffffffff ;  /* 0xffffffff00047882 */ /* 0x000fe20000000000 */
[----:B-1----:R-:W-:Y:S02]  /*27b90*/  VIADD R3, R3, 0xffffffff ;  /* 0xffffffff03037836 */ /* 0x002fe40000000000 */
[----:B------:R-:W-:Y:S05]  /*27ba0*/  BRA.DIV UR4, `(.L_x_1922) ;  /* 0x0000004a04fc7947 */ /* 0x000fea000b800000 */
[----:B------:R1:W3:Y:S02]  /*27bb0*/  SHFL.IDX PT, R3, R7, R3, 0x1f ;  /* 0x00001f0307037589 */ /* 0x0002e400000e0000 */
.L_x_2094:
[----:B---3--:R-:W-:-:S07]  /*27bc0*/  MOV R8, R3 ;  /* 0x0000000300087202 */ /* 0x008fce0000000f00 */
.L_x_1921:
[----:B------:R-:W-:Y:S01]  /*27bd0*/  ISETP.NE.AND P0, PT, R6, 0x1, PT ;  /* 0x000000010600780c */ /* 0x000fe20003f05270 */
[----:B------:R-:W-:-:S05]  /*27be0*/  IMAD R0, R8, R2, R9 ;  /* 0x0000000208007224 */ /* 0x000fca00078e0209 */
[----:B------:R3:W-:Y:S02]  /*27bf0*/  STL [R1], R0 ;  /* 0x0000000001007387 */ /* 0x0007e40000100800 */
[----:B---3--:R-:W-:-:S05]  /*27c00*/  IMAD.IADD R0, R5, 0x1, -R0 ;  /* 0x0000000105007824 */ /* 0x008fca00078e0a00 */
[----:B------:R-:W-:Y:S05]  /*27c10*/  @!P0 BRA `(.L_x_1923) ;  /* 0x0000000000e48947 */ /* 0x000fea0003800000 */
[----:B------:R-:W-:-:S04]  /*27c20*/  IABS R5, R4 ;  /* 0x0000000400057213 */ /* 0x000fc80000000000 */
[----:B------:R-:W3:Y:S08]  /*27c30*/  I2F.RP R2, R5 ;  /* 0x0000000500027306 */ /* 0x000ef00000209400 */
[----:B---3--:R-:W3:Y:S02]  /*27c40*/  MUFU.RCP R2, R2 ;  /* 0x0000000200027308 */ /* 0x008ee40000001000 */
[----:B---3--:R-:W-:-:S06]  /*27c50*/  VIADD R2, R2, 0xffffffe ;  /* 0x0ffffffe02027836 */ /* 0x008fcc0000000000 */
[----:B-1----:R-:W1:Y:S02]  /*27c60*/  F2I.FTZ.U32.TRUNC.NTZ R3, R2 ;  /* 0x0000000200037305 */ /* 0x002e64000021f000 */
[----:B-1----:R-:W-:-:S04]  /*27c70*/  IMAD.MOV R2, RZ, RZ, -R3 ;  /* 0x000000ffff027224 */ /* 0x002fc800078e0a03 */
        /* <DEDUP_REMOVED lines=14> */
[----:B------:R-:W1:Y:S07]  /*27d60*/  I2F.RP R2, R5 ;  /* 0x0000000500027306 */ /* 0x000e6e0000209400 */
[----:B------:R-:W-:Y:S01]  /*27d70*/  @P0 VIADD R8, R8, 0x1 ;  /* 0x0000000108080836 */ /* 0x000fe20000000000 */
[----:B-1----:R-:W1:Y:S02]  /*27d80*/  MUFU.RCP R2, R2 ;  /* 0x0000000200027308 */ /* 0x002e640000001000 */
[----:B-1----:R-:W-:-:S06]  /*27d90*/  VIADD R2, R2, 0xffffffe ;  /* 0x0ffffffe02027836 */ /* 0x002fcc0000000000 */
[----:B------:R-:W1:Y:S02]  /*27da0*/  F2I.FTZ.U32.TRUNC.NTZ R3, R2 ;  /* 0x0000000200037305 */ /* 0x000e64000021f000 */
[----:B-1----:R-:W-:-:S04]  /*27db0*/  IMAD.MOV R2, RZ, RZ, -R3 ;  /* 0x000000ffff027224 */ /* 0x002fc800078e0a03 */
[----:B0-----:R-:W-:Y:S01]  /*27dc0*/  IMAD R7, R2, R5, RZ ;  /* 0x0000000502077224 */ /* 0x001fe200078e02ff */
[----:B------:R-:W-:-:S05]  /*27dd0*/  MOV R2, RZ ;  /* 0x000000ff00027202 */ /* 0x000fca0000000f00 */
        /* <DEDUP_REMOVED lines=16> */
[----:B------:R-:W-:-:S04]  /*27ee0*/  IMAD.MOV R2, RZ, RZ, -R3 ;  /* 0x000000ffff027224 */ /* 0x000fc800078e0a03 */
[----:B------:R-:W-:Y:S01]  /*27ef0*/  IMAD R0, R4, R2, R0 ;  /* 0x0000000204007224 */ /* 0x000fe200078e0200 */
[----:B------:R-:W-:-:S04]  /*27f00*/  LOP3.LUT R2, R3, R6, RZ, 0x3c, !PT ;  /* 0x0000000603027212 */ /* 0x000fc800078e3cff */
[----:B------:R-:W-:-:S03]  /*27f10*/  ISETP.GE.AND P2, PT, R2, RZ, PT ;  /* 0x000000ff0200720c */ /* 0x000fc60003f46270 */
[----:B------:R-:W-:-:S10]  /*27f20*/  @P0 IADD3 R7, R7, 0x1, RZ ;  /* 0x0000000107070810 */ /* 0x000fd40007ffe0ff */
[----:B------:R-:W-:Y:S01]  /*27f30*/  @!P2 IMAD.MOV R7, RZ, RZ, -R7 ;  /* 0x000000ffff07a224 */ /* 0x000fe200078e0a07 */
[----:B------:R-:W-:-:S05]  /*27f40*/  @!P1 LOP3.LUT R7, RZ, R6, RZ, 0x33, !PT ;  /* 0x00000006ff079212 */ /* 0x000fca00078e33ff */
[----:B------:R-:W-:-:S04]  /*27f50*/  IMAD.MOV R2, RZ, RZ, -R7 ;  /* 0x000000ffff027224 */ /* 0x000fc800078e0a07 */
[C---:B------:R-:W-:Y:S02]  /*27f60*/  IMAD R2, R6.reuse, R2, R3 ;  /* 0x0000000206027224 */ /* 0x040fe400078e0203 */
[----:B------:R-:W-:-:S04]  /*27f70*/  IMAD R6, R6, 0x1000000, R7 ;  /* 0x0100000006067824 */ /* 0x000fc800078e0207 */
[----:B------:R-:W-:-:S05]  /*27f80*/  IMAD R2, R2, 0x10000, R6 ;  /* 0x0001000002027824 */ /* 0x000fca00078e0206 */
[----:B------:R1:W-:Y:S01]  /*27f90*/  STL [R1+0x8], R2 ;  /* 0x0000080201007387 */ /* 0x0003e20000100800 */
[----:B------:R-:W-:Y:S05]  /*27fa0*/  BRA `(.L_x_1924) ;  /* 0x0000000000fc7947 */ /* 0x000fea0003800000 */
.L_x_1923:
[----:B-1----:R-:W3:Y:S01]  /*27fb0*/  LDL R3, [R1+0xc] ;  /* 0x00000c0001037983 */ /* 0x002ee20000100800 */
[----:B0-----:R-:W3:Y:S02]  /*27fc0*/  LDC.64 R6, c[0x0][0xc90] ;  /* 0x00032400ff067b82 */ /* 0x001ee40000000a00 */
[----:B---3--:R-:W-:-:S05]  /*27fd0*/  IMAD.WIDE R6, R3, 0x4, R6 ;  /* 0x0000000403067825 */ /* 0x008fca00078e0206 */
[----:B------:R-:W3:Y:S02]  /*27fe0*/  LDG.E R3, desc[UR40][R6.64] ;  /* 0x0000002806037981 */ /* 0x000ee4000c1e1900 */
[----:B---3--:R-:W-:-:S05]  /*27ff0*/  IMAD R5, R4, R3, RZ ;  /* 0x0000000304057224 */ /* 0x008fca00078e02ff */
        /* <DEDUP_REMOVED lines=28> */
[----:B------:R-:W-:-:S04]  /*281c0*/  VIADDMNMX R8, R8, R2, R3, PT ;  /* 0x0000000208087246 */ /* 0x000fc80003800103 */
[----:B------:R-:W-:-:S04]  /*281d0*/  IABS R9, R8 ;  /* 0x0000000800097213 */ /* 0x000fc80000000000 */
[----:B------:R-:W0:Y:S08]  /*281e0*/  I2F.RP R2, R9 ;  /* 0x0000000900027306 */ /* 0x000e300000209400 */
[----:B0-----:R-:W0:Y:S02]  /*281f0*/  MUFU.RCP R2, R2 ;  /* 0x0000000200027308 */ /* 0x001e240000001000 */
[----:B0-----:R-:W-:-:S06]  /*28200*/  VIADD R2, R2, 0xffffffe ;  /* 0x0ffffffe02027836 */ /* 0x001fcc0000000000 */
[----:B------:R0:W1:Y:S02]  /*28210*/  F2I.FTZ.U32.TRUNC.NTZ R3, R2 ;  /* 0x0000000200037305 */ /* 0x000064000021f000 */
[----:B0-----:R-:W-:Y:S02]  /*28220*/  IMAD.MOV.U32 R2, RZ, RZ, RZ ;  /* 0x000000ffff027224 */ /* 0x001fe400078e00ff */
[----:B-1----:R-:W-:-:S04]  /*28230*/  IMAD.MOV R0, RZ, RZ, -R3 ;  /* 0x000000ffff007224 */ /* 0x002fc800078e0a03 */
[----:B------:R-:W-:-:S04]  /*28240*/  IMAD R0, R0, R9, RZ ;  /* 0x0000000900007224 */ /* 0x000fc800078e02ff */
[----:B------:R-:W-:Y:S01]  /*28250*/  IMAD.HI.U32 R2, R3, R0, R2 ;  /* 0x0000000003027227 */ /* 0x000fe200078e0002 */
[----:B------:R-:W-:Y:S02]  /*28260*/  IABS R0, R6 ;  /* 0x0000000600007213 */ /* 0x000fe40000000000 */
[----:B------:R-:W-:-:S03]  /*28270*/  IABS R3, R8 ;  /* 0x0000000800037213 */ /* 0x000fc60000000000 */
[----:B------:R-:W-:Y:S01]  /*28280*/  IMAD.HI.U32 R2, R2, R0, RZ ;  /* 0x0000000002027227 */ /* 0x000fe200078e00ff */
[----:B------:R-:W-:-:S05]  /*28290*/  IADD3 R3, RZ, -R3, RZ ;  /* 0x80000003ff037210 */ /* 0x000fca0007ffe0ff */
[----:B------:R-:W-:-:S05]  /*282a0*/  IMAD R0, R2, R3, R0 ;  /* 0x0000000302007224 */ /* 0x000fca00078e0200 */
[----:B------:R-:W-:-:S13]  /*282b0*/  ISETP.GT.U32.AND P1, PT, R9, R0, PT ;  /* 0x000000000900720c */ /* 0x000fda0003f24070 */
[----:B------:R-:W-:Y:S02]  /*282c0*/  @!P1 IMAD.IADD R0, R0, 0x1, -R9 ;  /* 0x0000000100009824 */ /* 0x000fe400078e0a09 */
[----:B------:R-:W-:Y:S01]  /*282d0*/  @!P1 VIADD R2, R2, 0x1 ;  /* 0x0000000102029836 */ /* 0x000fe20000000000 */
[----:B------:R-:W-:Y:S02]  /*282e0*/  ISETP.NE.AND P1, PT, R8, RZ, PT ;  /* 0x000000ff0800720c */ /* 0x000fe40003f25270 */
[----:B------:R-:W-:Y:S02]  /*282f0*/  ISETP.GE.U32.AND P0, PT, R0, R9, PT ;  /* 0x000000090000720c */ /* 0x000fe40003f06070 */
[----:B------:R-:W-:Y:S02]  /*28300*/  LOP3.LUT R0, R6, R8, RZ, 0x3c, !PT ;  /* 0x0000000806007212 */ /* 0x000fe400078e3cff */
[----:B------:R-:W-:Y:S02]  /*28310*/  IADD3 R6, R7, 0x1000000, R6 ;  /* 0x0100000007067810 */ /* 0x000fe40007ffe006 */
[----:B------:R-:W-:-:S07]  /*28320*/  ISETP.GE.AND P2, PT, R0, RZ, PT ;  /* 0x000000ff0000720c */ /* 0x000fce0003f46270 */
[----:B------:R-:W-:-:S04]  /*28330*/  @P0 VIADD R2, R2, 0x1 ;  /* 0x0000000102020836 */ /* 0x000fc80000000000 */
[----:B------:R-:W-:-:S04]  /*28340*/  IMAD.MOV.U32 R0, RZ, RZ, R2 ;  /* 0x000000ffff007224 */ /* 0x000fc800078e0002 */
[----:B------:R-:W-:Y:S01]  /*28350*/  @!P2 IMAD.MOV R0, RZ, RZ, -R0 ;  /* 0x000000ffff00a224 */ /* 0x000fe200078e0a00 */
[----:B------:R-:W-:Y:S01]  /*28360*/  @!P1 LOP3.LUT R0, RZ, R8, RZ, 0x33, !PT ;  /* 0x00000008ff009212 */ /* 0x000fe200078e33ff */
[----:B------:R-:W-:-:S04]  /*28370*/  IMAD.MOV R8, RZ, RZ, -R8 ;  /* 0x000000ffff087224 */ /* 0x000fc800078e0a08 */
[----:B------:R-:W-:-:S05]  /*28380*/  IMAD R2, R0, R8, R6 ;  /* 0x0000000800027224 */ /* 0x000fca00078e0206 */
[----:B------:R0:W-:Y:S02]  /*28390*/  STL [R1+0x8], R2 ;  /* 0x0000080201007387 */ /* 0x0001e40000100800 */
.L_x_1924:
[----:B------:R-:W-:-:S05]  /*283a0*/  LOP3.LUT R3, RZ, R0, RZ, 0x33, !PT ;  /* 0x00000000ff037212 */ /* 0x000fca00078e33ff */
[----:B------:R-:W-:-:S05]  /*283b0*/  IMAD.IADD R0, R4, 0x1, R3 ;  /* 0x0000000104007824 */ /* 0x000fca00078e0203 */
[----:B------:R3:W-:Y:S01]  /*283c0*/  STL [R1+0x4], R0 ;  /* 0x0000040001007387 */ /* 0x0007e20000100800 */
[----:B------:R-:W-:Y:S05]  /*283d0*/  BRA `(.L_x_1925) ;  /* 0x0000000000287947 */ /* 0x000fea0003800000 */
.L_x_1917:
[----:B------:R-:W-:Y:S01]  /*283e0*/  UMOV UR4, URZ ;  /* 0x0000003f00047c82 */ /* 0x000fe20008000000 */
[----:B------:R-:W-:Y:S01]  /*283f0*/  ULDC UR6, c[0x0][0xc3c] ;  /* 0x00030f0000067ab9 */ /* 0x000fe20000000800 */
[----:B------:R-:W-:Y:S01]  /*28400*/  UMOV UR5, URZ ;  /* 0x0000003f00057c82 */ /* 0x000fe20008000000 */
[----:B------:R-:W-:Y:S01]  /*28410*/  IMAD.U32 R3, RZ, RZ, UR4 ;  /* 0x00000004ff037e24 */ /* 0x000fe2000f8e00ff */
[----:B------:R-:W-:Y:S01]  /*28420*/  MOV R2, UR5 ;  /* 0x0000000500027c02 */ /* 0x000fe20008000f00 */
[----:B------:R-:W-:Y:S01]  /*28430*/  IMAD.U32 R0, RZ, RZ, UR6 ;  /* 0x00000006ff007e24 */ /* 0x000fe2000f8e00ff */
[----:B------:R1:W-:Y:S04]  /*28440*/  STL [R1], R5 ;  /* 0x0000000501007387 */ /* 0x0003e80000100800 */
[----:B------:R1:W-:Y:S04]  /*28450*/  STL [R1+0x4], R3 ;  /* 0x0000040301007387 */ /* 0x0003e80000100800 */
[----:B------:R1:W-:Y:S04]  /*28460*/  STL [R1+0xc], R0 ;  /* 0x00000c0001007387 */ /* 0x0003e80000100800 */
[----:B------:R1:W-:Y:S02]  /*28470*/  STL [R1+0x8], R2 ;  /* 0x0000080201007387 */ /* 0x0003e40000100800 */
.L_x_1925:
[----:B01----:R-:W4:Y:S04]  /*28480*/  LDL R2, [R1+0xc] ;  /* 0x00000c0001027983 */ /* 0x003f280000100800 */
[----:B------:R-:W5:Y:S04]  /*28490*/  LDL R3, [R1+0x8] ;  /* 0x0000080001037983 */ /* 0x000f680000100800 */
[----:B------:R-:W2:Y:S04]  /*284a0*/  LDL R5, [R1+0x4] ;  /* 0x0000040001057983 */ /* 0x000ea80000100800 */
[----:B------:R-:W2:Y:S01]  /*284b0*/  LDL R4, [R1] ;  /* 0x0000000001047983 */ /* 0x000ea20000100800 */
[----:B---3--:R-:W0:Y:S01]  /*284c0*/  S2R R0, SR_TID.X ;  /* 0x0000000000007919 */ /* 0x008e220000002100 */
[----:B------:R-:W-:Y:S05]  /*284d0*/  WARPSYNC.ALL ;  /* 0x0000000000007948 */ /* 0x000fea0003800000 */
[----:B0-----:R-:W-:Y:S01]  /*284e0*/  LOP3.LUT R0, R0, 0x1f, RZ, 0xc0, !PT ;  /* 0x0000001f00007812 */ /* 0x001fe200078ec0ff */
[----:B------:R-:W-:Y:S03]  /*284f0*/  BAR.SYNC.DEFER_BLOCKING 0x4, 0x180 ;  /* 0x0106000000007b1d */ /* 0x000fe60000010000 */
[----:B------:R-:W-:-:S13]  /*28500*/  ISETP.NE.AND P0, PT, R0, RZ, PT ;  /* 0x000000ff0000720c */ /* 0x000fda0003f05270 */
[----:B------:R-:W0:Y:S01]  /*28510*/  @!P0 S2R R0, SR_CgaCtaId ;  /* 0x0000000000008919 */ /* 0x000e220000008800 */
[----:B----4-:R-:W-:Y:S01]  /*28520*/  IMAD.MOV.U32 R7, RZ, RZ, R2 ;  /* 0x000000ffff077224 */ /* 0x010fe200078e0002 */
[----:B------:R-:W-:Y:S01]  /*28530*/  @!P0 MOV R2, 0x400 ;  /* 0x0000040000028802 */ /* 0x000fe20000000f00 */
[----:B-----5:R-:W-:-:S03]  /*28540*/  IMAD.MOV.U32 R6, RZ, RZ, R3 ;  /* 0x000000ffff067224 */ /* 0x020fc600078e0003 */
[----:B0-----:R-:W-:-:S05]  /*28550*/  @!P0 LEA R18, R0, R2, 0x18 ;  /* 0x0000000200128211 */ /* 0x001fca00078ec0ff */
[----:B--2---:R0:W-:Y:S01]  /*28560*/  @!P0 STS.128 [R18+0x288d0], R4 ;  /* 0x0288d00412008388 */ /* 0x0041e20000000c00 */
[----:B------:R-:W-:Y:S06]  /*28570*/  BAR.ARV 0x5, 0x180 ;  /* 0x0146000000007b1d */ /* 0x000fec0000002000 */
.L_x_1914:
[----:B------:R-:W2:Y:S01]  /*28580*/  LDL R0, [R1+0xc] ;  /* 0x00000c0001007983 */ /* 0x000ea20000100800 */
[----:B------:R-:W-:Y:S02]  /*28590*/  ULDC UR4, c[0x0][0xc3c] ;  /* 0x00030f0000047ab9 */ /* 0x000fe40000000800 */
[----:B--2---:R-:W-:-:S13]  /*285a0*/  ISETP.GE.AND P0, PT, R0, UR4, PT ;  /* 0x0000000400007c0c */ /* 0x004fda000bf06270 */
[----:B------:R-:W-:Y:S05]  /*285b0*/  @!P0 BRA `(.L_x_1926) ;  /* 0xffffff8800fc8947 */ /* 0x000fea000383ffff */
[----:B------:R-:W-:Y:S05]  /*285c0*/  BSYNC B8 ;  /* 0x0000000000087941 */ /* 0x000fea0003800000 */
.L_x_1771:
        /* <DEDUP_REMOVED lines=12> */
.L_x_2095:
[----:B------:R-:W-:Y:S05]  /*28690*/  BSYNC B0 ;  /* 0x0000000000007941 */ /* 0x000fea0003800000 */
.L_x_1927:
[----:B------:R-:W-:-:S03]  /*286a0*/  UMOV UR4, 0xffffffff ;  /* 0xffffffff00047882 */ /* 0x000fc60000000000 */
[----:B------:R-:W-:Y:S05]  /*286b0*/  BRA.DIV UR4, `(.L_x_1929) ;  /* 0x0000004204787947 */ /* 0x000fea000b800000 */
[----:B------:R-:W1:Y:S02]  /*286c0*/  S2R R2, SR_TID.X ;  /* 0x0000000000027919 */ /* 0x000e640000002100 */
[----:B-1----:R-:W-:-:S04]  /*286d0*/  SHF.R.U32.HI R2, RZ, 0x5, R2 ;  /* 0x00000005ff027819 */ /* 0x002fc80000011602 */
[----:B------:R-:W-:-:S05]  /*286e0*/  LOP3.LUT R2, R2, 0x3, RZ, 0xc0, !PT ;  /* 0x0000000302027812 */ /* 0x000fca00078ec0ff */
[----:B------:R1:W2:Y:S02]  /*286f0*/  SHFL.IDX PT, R14, R2, RZ, 0x1f ;  /* 0x00001fff020e7589 */ /* 0x0002a400000e0000 */
.L_x_2098:
[----:B--2---:R-:W-:-:S13]  /*28700*/  ISETP.NE.AND P0, PT, R14, RZ, PT ;  /* 0x000000ff0e00720c */ /* 0x004fda0003f05270 */
[----:B------:R-:W-:Y:S05]  /*28710*/  @P0 BRA `(.L_x_1486) ;  /* 0x00000000008c0947 */ /* 0x000fea0003800000 */
[----:B------:R-:W-:-:S03]  /*28720*/  UMOV UR4, 0xffffffff ;  /* 0xffffffff00047882 */ /* 0x000fc60000000000 */
[----:B------:R-:W-:Y:S05]  /*28730*/  BRA.DIV UR4, `(.L_x_1930) ;  /* 0x00000042048c7947 */ /* 0x000fea000b800000 */
[----:B------:R-:W-:-:S13]  /*28740*/  ELECT P6, URZ, PT ;  /* 0x00000000003f782f */ /* 0x000fda00038c0000 */
.L_x_2101:
[----:B------:R-:W-:Y:S05]  /*28750*/  @!P6 BRA `(.L_x_1486) ;  /* 0x00000000007ce947 */ /* 0x000fea0003800000 */
[----:B-1----:R-:W2:Y:S02]  /*28760*/  LDL.LU R2, [R1+0x64] ;  /* 0x0000640001027983 */ /* 0x002ea40000300800 */
[----:B--2---:R-:W-:-:S04]  /*28770*/  LOP3.LUT R2, R2, 0x2, RZ, 0xfc, !PT ;  /* 0x0000000202027812 */ /* 0x004fc800078efcff */
[----:B------:R-:W-:-:S13]  /*28780*/  ISETP.NE.AND P2, PT, R2, 0x3, PT ;  /* 0x000000030200780c */ /* 0x000fda0003f45270 */
[----:B------:R-:W-:Y:S05]  /*28790*/  @!P2 BRA `(.L_x_1931) ;  /* 0x000000000004a947 */ /* 0x000fea0003800000 */
[----:B------:R-:W-:Y:S01]  /*287a0*/  BPT.TRAP 0x1 ;  /* 0x000000040000795c */ /* 0x000fe20000300000 */
.L_x_1931:
        /* <DEDUP_REMOVED lines=8> */
[----:B------:R-:W-:Y:S02]  /*28830*/  LOP3.LUT R4, R7, R4, RZ, 0x3c, !PT ;  /* 0x0000000407047212 */ /* 0x000fe400078e3cff */
[----:B------:R-:W0:Y:S01]  /*28840*/  SYNCS.PHASECHK.TRANS64.TRYWAIT P0, [R6+URZ], R5 ;  /* 0x00000005060075a7 */ /* 0x000e22000800017f */
[----:B------:R-:W-:Y:S02]  /*28850*/  LEA R7, R3, R2, 0x3 ;  /* 0x0000000203077211 */ /* 0x000fe400078e18ff */
[----:B------:R-:W-:Y:S01]  /*28860*/  SHF.L.U32 R2, R4, 0x1f, RZ ;  /* 0x0000001f04027819 */ /* 0x000fe200000006ff */
[----:B0-----:R-:W-:Y:S06]  /*28870*/  @!P0 BRA `(.L_x_1932) ;  /* 0x00000040005c8947 */ /* 0x001fec0003800000 */
.L_x_2102:
[----:B------:R-:W1:Y:S02]  /*28880*/  SYNCS.PHASECHK.TRANS64.TRYWAIT P0, [R7+URZ], R2 ;  /* 0x00000002070075a7 */ /* 0x000e64000800017f */
[----:B-1----:R-:W-:Y:S05]  /*28890*/  @!P0 BRA `(.L_x_1933) ;  /* 0x0000004000688947 */ /* 0x002fea0003800000 */
.L_x_2103:
[----:B------:R-:W-:Y:S05]  /*288a0*/  @!P2 BRA `(.L_x_1934) ;  /* 0x000000000004a947 */ /* 0x000fea0003800000 */
[----:B------:R-:W-:Y:S01]  /*288b0*/  BPT.TRAP 0x1 ;  /* 0x000000040000795c */ /* 0x000fe20000300000 */
.L_x_1934:
[----:B------:R-:W-:-:S04]  /*288c0*/  VIADD R0, R0, 0x28860 ;  /* 0x0002886000007836 */ /* 0x000fc80000000000 */
[----:B------:R-:W-:-:S04]  /*288d0*/  IMAD R4, R19, 0x8, R0 ;  /* 0x0000000813047824 */ /* 0x000fc800078e0200 */
[----:B------:R-:W2:Y:S02]  /*288e0*/  SYNCS.PHASECHK.TRANS64.TRYWAIT P0, [R4+URZ], R5 ;  /* 0x00000005040075a7 */ /* 0x000ea4000800017f */
[----:B--2---:R-:W-:Y:S05]  /*288f0*/  @!P0 BRA `(.L_x_1935) ;  /* 0x0000004000648947 */ /* 0x004fea0003800000 */
.L_x_2104:
[----:B------:R-:W-:-:S07]  /*28900*/  IMAD R3, R3, 0x8, R0 ;  /* 0x0000000803037824 */ /* 0x000fce00078e0200 */
.L_x_1936:
[----:B----4-:R4:W0:Y:S02]  /*28910*/  SYNCS.PHASECHK.TRANS64.TRYWAIT P0, [R3+URZ], R2 ;  /* 0x00000002030075a7 */ /* 0x010824000800017f */
[----:B0-----:R-:W-:Y:S05]  /*28920*/  @!P0 NANOSLEEP.SYNCS 0x989680 ;  /* 0x009896800000895d */ /* 0x001fea0003900000 */
[----:B------:R-:W0:Y:S02]  /*28930*/  @!P0 SYNCS.PHASECHK.TRANS64 P0, [R3+URZ], R2 ;  /* 0x00000002030085a7 */ /* 0x000e24000800007f */
[----:B0-----:R-:W-:Y:S05]  /*28940*/  @!P0 BRA `(.L_x_1936) ;  /* 0xfffffffc00f08947 */ /* 0x001fea000383ffff */
.L_x_1486:
[----:B------:R-:W-:Y:S05]  /*28950*/  BSYNC B9 ;  /* 0x0000000000097941 */ /* 0x000fea0003800000 */
.L_x_1483:
[----:B------:R-:W-:Y:S05]  /*28960*/  EXIT ;  /* 0x000000000000794d */ /* 0x000fea0003800000 */
.L_x_1518:
[----:B0-----:R0:W1:Y:S02]  /*28970*/  SYNCS.PHASECHK.TRANS64.TRYWAIT P6, [R106+URZ+0x28890], R117 ;  /* 0x028890756a0075a7 */ /* 0x00106400080c017f */
[----:B-1----:R-:W-:Y:S05]  /*28980*/  @!P6 NANOSLEEP.SYNCS 0x989680 ;  /* 0x009896800000e95d */ /* 0x002fea0003900000 */
[----:B------:R-:W1:Y:S02]  /*28990*/  @!P6 SYNCS.PHASECHK.TRANS64 P6, [R106+URZ+0x28890], R117 ;  /* 0x028890756a00e5a7 */ /* 0x000e6400080c007f */
[----:B-1----:R-:W-:Y:S05]  /*289a0*/  @!P6 BRA `(.L_x_1518) ;  /* 0xfffffffc00f0e947 */ /* 0x002fea000383ffff */
[----:B------:R-:W-:Y:S05]  /*289b0*/  BRA `(.L_x_1937) ;  /* 0xfffffdac00e47947 */ /* 0x000fea000383ffff */
.L_x_1554:
[----:B0-----:R0:W1:Y:S02]  /*289c0*/  SYNCS.PHASECHK.TRANS64.TRYWAIT P4, [R106+URZ+0x28890], R117 ;  /* 0x028890756a0075a7 */ /* 0x001064000808017f */
[----:B-1----:R-:W-:Y:S05]  /*289d0*/  @!P4 NANOSLEEP.SYNCS 0x989680 ;  /* 0x009896800000c95d */ /* 0x002fea0003900000 */
[----:B------:R-:W1:Y:S02]  /*289e0*/  @!P4 SYNCS.PHASECHK.TRANS64 P4, [R106+URZ+0x28890], R117 ;  /* 0x028890756a00c5a7 */ /* 0x000e64000808007f */
[----:B-1----:R-:W-:Y:S05]  /*289f0*/  @!P4 BRA `(.L_x_1554) ;  /* 0xfffffffc00f0c947 */ /* 0x002fea000383ffff */
[----:B------:R-:W-:Y:S05]  /*28a00*/  BRA `(.L_x_1938) ;  /* 0xfffffdd400547947 */ /* 0x000fea000383ffff */
.L_x_1571:
[----:B0-----:R0:W1:Y:S02]  /*28a10*/  SYNCS.PHASECHK.TRANS64.TRYWAIT P3, [R106+URZ+0x28890], R117 ;  /* 0x028890756a0075a7 */ /* 0x001064000806017f */
[----:B-1----:R-:W-:Y:S05]  /*28a20*/  @!P3 NANOSLEEP.SYNCS 0x989680 ;  /* 0x009896800000b95d */ /* 0x002fea0003900000 */
[----:B------:R-:W1:Y:S02]  /*28a30*/  @!P3 SYNCS.PHASECHK.TRANS64 P3, [R106+URZ+0x28890], R117 ;  /* 0x028890756a00b5a7 */ /* 0x000e64000806007f */
[----:B-1----:R-:W-:Y:S05]  /*28a40*/  @!P3 BRA `(.L_x_1571) ;  /* 0xfffffffc00f0b947 */ /* 0x002fea000383ffff */
[----:B------:R-:W-:Y:S05]  /*28a50*/  BRA `(.L_x_1939) ;  /* 0xfffffdf4009c7947 */ /* 0x000fea000383ffff */
.L_x_1581:
[----:B--2---:R2:W3:Y:S02]  /*28a60*/  SYNCS.PHASECHK.TRANS64.TRYWAIT P0, [R106+URZ+0x288b0], R117 ;  /* 0x0288b0756a0075a7 */ /* 0x0044e4000800017f */
[----:B---3--:R-:W-:Y:S05]  /*28a70*/  @!P0 NANOSLEEP.SYNCS 0x989680 ;  /* 0x009896800000895d */ /* 0x008fea0003900000 */
[----:B------:R-:W3:Y:S02]  /*28a80*/  @!P0 SYNCS.PHASECHK.TRANS64 P0, [R106+URZ+0x288b0], R117 ;  /* 0x0288b0756a0085a7 */ /* 0x000ee4000800007f */
[----:B---3--:R-:W-:Y:S05]  /*28a90*/  @!P0 BRA `(.L_x_1581) ;  /* 0xfffffffc00f08947 */ /* 0x008fea000383ffff */
[----:B------:R-:W-:Y:S05]  /*28aa0*/  BRA `(.L_x_1940) ;  /* 0xfffffdfc00387947 */ /* 0x000fea000383ffff */
.L_x_1603:
[----:B------:R-:W0:Y:S01]  /*28ab0*/  S2R R5, SR_TID.X ;  /* 0x0000000000057919 */ /* 0x000e220000002100 */
[----:B------:R-:W-:Y:S01]  /*28ac0*/  BSSY B0, `(.L_x_1941) ;  /* 0x000000c000007945 */ /* 0x000fe20003800000 */
[----:B------:R-:W-:Y:S02]  /*28ad0*/  IMAD.MOV.U32 R12, RZ, RZ, RZ ;  /* 0x000000ffff0c7224 */ /* 0x000fe400078e00ff */
[----:B------:R-:W-:Y:S02]  /*28ae0*/  IMAD.MOV.U32 R11, RZ, RZ, 0x1f ;  /* 0x0000001fff0b7424 */ /* 0x000fe400078e00ff */
[----:B------:R-:W-:Y:S02]  /*28af0*/  IMAD.MOV.U32 R15, RZ, RZ, -0x1 ;  /* 0xffffffffff0f7424 */ /* 0x000fe400078e00ff */
[----:B0-----:R-:W-:-:S05]  /*28b00*/  VIADD R5, R5, 0xffffff80 ;  /* 0xffffff8005057836 */ /* 0x001fca0000000000 */
[----:B------:R-:W-:-:S04]  /*28b10*/  SHF.R.S32.HI R4, RZ, 0x1f, R5 ;  /* 0x0000001fff047819 */ /* 0x000fc80000011405 */
[----:B------:R-:W-:-:S04]  /*28b20*/  LEA.HI R4, R4, R5, RZ, 0x7 ;  /* 0x0000000504047211 */ /* 0x000fc800078f38ff */
[----:B------:R-:W-:-:S05]  /*28b30*/  SHF.R.S32.HI R4, RZ, 0x7, R4 ;  /* 0x00000007ff047819 */ /* 0x000fca0000011404 */
[----:B------:R-:W-:-:S07]  /*28b40*/  IMAD.MOV.U32 R13, RZ, RZ, R4 ;  /* 0x000000ffff0d7224 */ /* 0x000fce00078e0004 */
[----:B-----5:R-:W-:Y:S05]  /*28b50*/  WARPSYNC.COLLECTIVE R15, `(.L_x_1942) ;  /* 0x000000000f087348 */ /* 0x020fea0003c00000 */
[----:B------:R0:W1:Y:S02]  /*28b60*/  SHFL.IDX P6, R14, R13, R12, R11 ;  /* 0x0000000c0d0e7389 */ /* 0x00006400000c000b */
[----:B01---5:R-:W-:Y:S01]  /*28b70*/  ENDCOLLECTIVE ;  /* 0x000000000000791b */ /* 0x023fe20003800000 */
.L_x_1942:
[----:B------:R-:W-:Y:S05]  /*28b80*/  BSYNC B0 ;  /* 0x0000000000007941 */ /* 0x000fea0003800000 */
.L_x_1941:
[----:B------:R-:W-:Y:S01]  /*28b90*/  MOV R194, R14 ;  /* 0x0000000e00c27202 */ /* 0x000fe20000000f00 */
[----:B------:R-:W-:Y:S06]  /*28ba0*/  BRA `(.L_x_1943) ;  /* 0xfffffe0800f87947 */ /* 0x000fec000383ffff */
.L_x_1613:
[----:B------:R-:W-:Y:S01]  /*28bb0*/  BSSY B1, `(.L_x_1944) ;  /* 0x0000008000017945 */ /* 0x000fe20003800000 */
[----:B------:R-:W-:Y:S02]  /*28bc0*/  IMAD.MOV.U32 R13, RZ, RZ, R7 ;  /* 0x000000ffff0d7224 */ /* 0x000fe400078e0007 */
[----:B------:R-:W-:Y:S02]  /*28bd0*/  IMAD.MOV.U32 R12, RZ, RZ, RZ ;  /* 0x000000ffff0c7224 */ /* 0x000fe400078e00ff */
[----:B------:R-:W-:Y:S02]  /*28be0*/  IMAD.MOV.U32 R11, RZ, RZ, 0x181f ;  /* 0x0000181fff0b7424 */ /* 0x000fe400078e00ff */
[----:B------:R-:W-:-:S07]  /*28bf0*/  IMAD.MOV.U32 R15, RZ, RZ, -0x1 ;  /* 0xffffffffff0f7424 */ /* 0x000fce00078e00ff */
[----:B------:R-:W-:Y:S05]  /*28c00*/  WARPSYNC.COLLECTIVE R15, `(.L_x_1945) ;  /* 0x000000000f087348 */ /* 0x000fea0003c00000 */
[----:B------:R0:W1:Y:S02]  /*28c10*/  SHFL.IDX P6, R14, R13, R12, R11 ;  /* 0x0000000c0d0e7389 */ /* 0x00006400000c000b */
[----:B01----:R-:W-:Y:S01]  /*28c20*/  ENDCOLLECTIVE ;  /* 0x000000000000791b */ /* 0x003fe20003800000 */
.L_x_1945:
[----:B------:R-:W-:Y:S05]  /*28c30*/  BSYNC B1 ;  /* 0x0000000000017941 */ /* 0x000fea0003800000 */
.L_x_1944:
[----:B------:R-:W-:Y:S01]  /*28c40*/  IMAD.MOV.U32 R13, RZ, RZ, R6 ;  /* 0x000000ffff0d7224 */ /* 0x000fe200078e0006 */
[----:B------:R-:W-:Y:S01]  /*28c50*/  MOV R15, 0xffffffff ;  /* 0xffffffff000f7802 */ /* 0x000fe20000000f00 */
[----:B------:R-:W-:Y:S02]  /*28c60*/  IMAD.MOV.U32 R12, RZ, RZ, RZ ;  /* 0x000000ffff0c7224 */ /* 0x000fe400078e00ff */
[----:B------:R-:W-:Y:S02]  /*28c70*/  IMAD.MOV.U32 R11, RZ, RZ, 0x181f ;  /* 0x0000181fff0b7424 */ /* 0x000fe400078e00ff */
[----:B------:R-:W-:-:S07]  /*28c80*/  IMAD.MOV.U32 R3, RZ, RZ, R14 ;  /* 0x000000ffff037224 */ /* 0x000fce00078e000e */
[----:B------:R-:W-:Y:S05]  /*28c90*/  WARPSYNC.COLLECTIVE R15, `(.L_x_1946) ;  /* 0x000000000f087348 */ /* 0x000fea0003c00000 */
[----:B------:R0:W1:Y:S02]  /*28ca0*/  SHFL.IDX P6, R14, R13, R12, R11 ;  /* 0x0000000c0d0e7389 */ /* 0x00006400000c000b */
[----:B01----:R-:W-:Y:S01]  /*28cb0*/  ENDCOLLECTIVE ;  /* 0x000000000000791b */ /* 0x003fe20003800000 */
.L_x_1946:
[----:B------:R-:W-:Y:S02]  /*28cc0*/  IMAD.MOV.U32 R13, RZ, RZ, R10 ;  /* 0x000000ffff0d7224 */ /* 0x000fe400078e000a */
[----:B------:R-:W-:-:S07]  /*28cd0*/  IMAD.MOV.U32 R4, RZ, RZ, R14 ;  /* 0x000000ffff047224 */ /* 0x000fce00078e000e */
[----:B------:R-:W-:Y:S05]  /*28ce0*/  WARPSYNC.COLLECTIVE R15, `(.L_x_1947) ;  /* 0x000000000f087348 */ /* 0x000fea0003c00000 */
[----:B------:R0:W1:Y:S02]  /*28cf0*/  SHFL.IDX P6, R14, R13, R12, R11 ;  /* 0x0000000c0d0e7389 */ /* 0x00006400000c000b */
[----:B01----:R-:W-:Y:S01]  /*28d00*/  ENDCOLLECTIVE ;  /* 0x000000000000791b */ /* 0x003fe20003800000 */
.L_x_1947:
[----:B------:R-:W-:Y:S02]  /*28d10*/  IMAD.MOV.U32 R13, RZ, RZ, R0 ;  /* 0x000000ffff0d7224 */ /* 0x000fe400078e0000 */
[----:B------:R-:W-:-:S07]  /*28d20*/  IMAD.MOV.U32 R5, RZ, RZ, R14 ;  /* 0x000000ffff057224 */ /* 0x000fce00078e000e */
[----:B------:R-:W-:Y:S05]  /*28d30*/  WARPSYNC.COLLECTIVE R15, `(.L_x_1948) ;  /* 0x000000000f087348 */ /* 0x000fea0003c00000 */
[----:B------:R0:W1:Y:S02]  /*28d40*/  SHFL.IDX P6, R14, R13, R12, R11 ;  /* 0x0000000c0d0e7389 */ /* 0x00006400000c000b */
[----:B01----:R-:W-:Y:S01]  /*28d50*/  ENDCOLLECTIVE ;  /* 0x000000000000791b */ /* 0x003fe20003800000 */
.L_x_1948:
[----:B------:R-:W-:Y:S05]  /*28d60*/  BRA `(.L_x_1949) ;  /* 0xfffffe1000487947 */ /* 0x000fea000383ffff */
.L_x_1616:
[----:B------:R-:W-:Y:S01]  /*28d70*/  BSSY B1, `(.L_x_1950) ;  /* 0x0000008000017945 */ /* 0x000fe20003800000 */
[----:B------:R-:W-:Y:S02]  /*28d80*/  IMAD.MOV.U32 R13, RZ, RZ, R7 ;  /* 0x000000ffff0d7224 */ /* 0x000fe400078e0007 */
[----:B------:R-:W-:Y:S02]  /*28d90*/  IMAD.MOV.U32 R12, RZ, RZ, 0x1 ;  /* 0x00000001ff0c7424 */ /* 0x000fe400078e00ff */
[----:B------:R-:W-:Y:S02]  /*28da0*/  IMAD.MOV.U32 R11, RZ, RZ, 0x181f ;  /* 0x0000181fff0b7424 */ /* 0x000fe400078e00ff */
[----:B------:R-:W-:-:S07]  /*28db0*/  IMAD.MOV.U32 R15, RZ, RZ, -0x1 ;  /* 0xffffffffff0f7424 */ /* 0x000fce00078e00ff */
[----:B0---4-:R-:W-:Y:S05]  /*28dc0*/  WARPSYNC.COLLECTIVE R15, `(.L_x_1951) ;  /* 0x000000000f087348 */ /* 0x011fea0003c00000 */
[----:B----4-:R1:W2:Y:S02]  /*28dd0*/  SHFL.IDX P6, R14, R13, R12, R11 ;  /* 0x0000000c0d0e7389 */ /* 0x0102a400000c000b */
[----:B012---:R-:W-:Y:S01]  /*28de0*/  ENDCOLLECTIVE ;  /* 0x000000000000791b */ /* 0x007fe20003800000 */
.L_x_1951:
[----:B------:R-:W-:Y:S05]  /*28df0*/  BSYNC B1 ;  /* 0x0000000000017941 */ /* 0x000fea0003800000 */
.L_x_1950:
[----:B------:R-:W-:Y:S01]  /*28e00*/  IMAD.MOV.U32 R13, RZ, RZ, R6 ;  /* 0x000000ffff0d7224 */ /* 0x000fe200078e0006 */
[----:B------:R-:W-:Y:S01]  /*28e10*/  MOV R3, R14 ;  /* 0x0000000e00037202 */ /* 0x000fe20000000f00 */
[----:B------:R-:W-:Y:S02]  /*28e20*/  IMAD.MOV.U32 R12, RZ, RZ, 0x1 ;  /* 0x00000001ff0c7424 */ /* 0x000fe400078e00ff */
[----:B------:R-:W-:Y:S02]  /*28e30*/  IMAD.MOV.U32 R11, RZ, RZ, 0x181f ;  /* 0x0000181fff0b7424 */ /* 0x000fe400078e00ff */
[----:B------:R-:W-:-:S07]  /*28e40*/  IMAD.MOV.U32 R15, RZ, RZ, -0x1 ;  /* 0xffffffffff0f7424 */ /* 0x000fce00078e00ff */
[----:B------:R-:W-:Y:S05]  /*28e50*/  WARPSYNC.COLLECTIVE R15, `(.L_x_1952) ;  /* 0x000000000f087348 */ /* 0x000fea0003c00000 */
[----:B------:R0:W1:Y:S02]  /*28e60*/  SHFL.IDX P6, R14, R13, R12, R11 ;  /* 0x0000000c0d0e7389 */ /* 0x00006400000c000b */
[----:B01----:R-:W-:Y:S01]  /*28e70*/  ENDCOLLECTIVE ;  /* 0x000000000000791b */ /* 0x003fe20003800000 */
.L_x_1952:
[----:B------:R-:W-:Y:S02]  /*28e80*/  IMAD.MOV.U32 R13, RZ, RZ, R10 ;  /* 0x000000ffff0d7224 */ /* 0x000fe400078e000a */
[----:B------:R-:W-:-:S07]  /*28e90*/  IMAD.MOV.U32 R4, RZ, RZ, R14 ;  /* 0x000000ffff047224 */ /* 0x000fce00078e000e */
[----:B------:R-:W-:Y:S05]  /*28ea0*/  WARPSYNC.COLLECTIVE R15, `(.L_x_1953) ;  /* 0x000000000f087348 */ /* 0x000fea0003c00000 */
[----:B------:R0:W1:Y:S02]  /*28eb0*/  SHFL.IDX P6, R14, R13, R12, R11 ;  /* 0x0000000c0d0e7389 */ /* 0x00006400000c000b */
[----:B01----:R-:W-:Y:S01]  /*28ec0*/  ENDCOLLECTIVE ;  /* 0x000000000000791b */ /* 0x003fe20003800000 */
.L_x_1953:
[----:B------:R-:W-:Y:S02]  /*28ed0*/  IMAD.MOV.U32 R13, RZ, RZ, R0 ;  /* 0x000000ffff0d7224 */ /* 0x000fe400078e0000 */
[----:B------:R-:W-:-:S07]  /*28ee0*/  IMAD.MOV.U32 R5, RZ, RZ, R14 ;  /* 0x000000ffff057224 */ /* 0x000fce00078e000e */
[----:B------:R-:W-:Y:S05]  /*28ef0*/  WARPSYNC.COLLECTIVE R15, `(.L_x_1954) ;  /* 0x000000000f087348 */ /* 0x000fea0003c00000 */
[----:B------:R0:W1:Y:S02]  /*28f00*/  SHFL.IDX P6, R14, R13, R12, R11 ;  /* 0x0000000c0d0e7389 */ /* 0x00006400000c000b */
[----:B01----:R-:W-:Y:S01]  /*28f10*/  ENDCOLLECTIVE ;  /* 0x000000000000791b */ /* 0x003fe20003800000 */
.L_x_1954:
[----:B------:R-:W-:Y:S05]  /*28f20*/  BRA `(.L_x_1955) ;  /* 0xfffffe1000b47947 */ /* 0x000fea000383ffff */
.L_x_1619:
[----:B------:R-:W-:Y:S01]  /*28f30*/  BSSY B1, `(.L_x_1956) ;  /* 0x0000008000017945 */ /* 0x000fe20003800000 */
[----:B------:R-:W-:Y:S01]  /*28f40*/  MOV R13, R7 ;  /* 0x00000007000d7202 */ /* 0x000fe20000000f00 */
[----:B------:R-:W-:Y:S02]  /*28f50*/  IMAD.MOV.U32 R12, RZ, RZ, 0x2 ;  /* 0x00000002ff0c7424 */ /* 0x000fe400078e00ff */
[----:B------:R-:W-:Y:S02]  /*28f60*/  IMAD.MOV.U32 R11, RZ, RZ, 0x181f ;  /* 0x0000181fff0b7424 */ /* 0x000fe400078e00ff */
[----:B------:R-:W-:-:S07]  /*28f70*/  IMAD.MOV.U32 R15, RZ, RZ, -0x1 ;  /* 0xffffffffff0f7424 */ /* 0x000fce00078e00ff */
[----:B-1--4-:R-:W-:Y:S05]  /*28f80*/  WARPSYNC.COLLECTIVE R15, `(.L_x_1957) ;  /* 0x000000000f087348 */ /* 0x012fea0003c00000 */
[----:B----4-:R0:W2:Y:S02]  /*28f90*/  SHFL.IDX P6, R14, R13, R12, R11 ;  /* 0x0000000c0d0e7389 */ /* 0x0100a400000c000b */
[----:B012---:R-:W-:Y:S01]  /*28fa0*/  ENDCOLLECTIVE ;  /* 0x000000000000791b */ /* 0x007fe20003800000 */
.L_x_1957:
[----:B------:R-:W-:Y:S05]  /*28fb0*/  BSYNC B1 ;  /* 0x0000000000017941 */ /* 0x000fea0003800000 */
.L_x_1956:
[----:B------:R-:W-:Y:S02]  /*28fc0*/  IMAD.MOV.U32 R13, RZ, RZ, R6 ;  /* 0x000000ffff0d7224 */ /* 0x000fe400078e0006 */
[----:B------:R-:W-:Y:S02]  /*28fd0*/  IMAD.MOV.U32 R12, RZ, RZ, 0x2 ;  /* 0x00000002ff0c7424 */ /* 0x000fe400078e00ff */
[----:B------:R-:W-:Y:S02]  /*28fe0*/  IMAD.MOV.U32 R11, RZ, RZ, 0x181f ;  /* 0x0000181fff0b7424 */ /* 0x000fe400078e00ff */
[----:B------:R-:W-:Y:S02]  /*28ff0*/  IMAD.MOV.U32 R15, RZ, RZ, -0x1 ;  /* 0xffffffffff0f7424 */ /* 0x000fe400078e00ff */
[----:B------:R-:W-:-:S07]  /*29000*/  IMAD.MOV.U32 R3, RZ, RZ, R14 ;  /* 0x000000ffff037224 */ /* 0x000fce00078e000e */
[----:B------:R-:W-:Y:S05]  /*29010*/  WARPSYNC.COLLECTIVE R15, `(.L_x_1958) ;  /* 0x000000000f087348 */ /* 0x000fea0003c00000 */
[----:B------:R0:W1:Y:S02]  /*29020*/  SHFL.IDX P6, R14, R13, R12, R11 ;  /* 0x0000000c0d0e7389 */ /* 0x00006400000c000b */
[----:B01----:R-:W-:Y:S01]  /*29030*/  ENDCOLLECTIVE ;  /* 0x000000000000791b */ /* 0x003fe20003800000 */
.L_x_1958:
[----:B------:R-:W-:Y:S01]  /*29040*/  IMAD.MOV.U32 R13, RZ, RZ, R10 ;  /* 0x000000ffff0d7224 */ /* 0x000fe200078e000a */
[----:B------:R-:W-:-:S07]  /*29050*/  MOV R4, R14 ;  /* 0x0000000e00047202 */ /* 0x000fce0000000f00 */
[----:B------:R-:W-:Y:S05]  /*29060*/  WARPSYNC.COLLECTIVE R15, `(.L_x_1959) ;  /* 0x000000000f087348 */ /* 0x000fea0003c00000 */
[----:B------:R0:W1:Y:S02]  /*29070*/  SHFL.IDX P6, R14, R13, R12, R11 ;  /* 0x0000000c0d0e7389 */ /* 0x00006400000c000b */
[----:B01----:R-:W-:Y:S01]  /*29080*/  ENDCOLLECTIVE ;  /* 0x000000000000791b */ /* 0x003fe20003800000 */
.L_x_1959:
[----:B------:R-:W-:Y:S02]  /*29090*/  IMAD.MOV.U32 R13, RZ, RZ, R0 ;  /* 0x000000ffff0d7224 */ /* 0x000fe400078e0000 */
[----:B------:R-:W-:-:S07]  /*290a0*/  IMAD.MOV.U32 R5, RZ, RZ, R14 ;  /* 0x000000ffff057224 */ /* 0x000fce00078e000e */
[----:B------:R-:W-:Y:S05]  /*290b0*/  WARPSYNC.COLLECTIVE R15, `(.L_x_1960) ;  /* 0x000000000f087348 */ /* 0x000fea0003c00000 */
[----:B------:R0:W1:Y:S02]  /*290c0*/  SHFL.IDX P6, R14, R13, R12, R11 ;  /* 0x0000000c0d0e7389 */ /* 0x00006400000c000b */
[----:B01----:R-:W-:Y:S01]  /*290d0*/  ENDCOLLECTIVE ;  /* 0x000000000000791b */ /* 0x003fe20003800000 */
.L_x_1960:
[----:B------:R-:W-:Y:S05]  /*290e0*/  BRA `(.L_x_1961) ;  /* 0xfffffe1400087947 */ /* 0x000fea000383ffff */
.L_x_1622:
[----:B------:R-:W-:Y:S01]  /*290f0*/  BSSY B1, `(.L_x_1962) ;  /* 0x0000008000017945 */ /* 0x000fe20003800000 */
[----:B------:R-:W-:Y:S02]  /*29100*/  IMAD.MOV.U32 R13, RZ, RZ, R7 ;  /* 0x000000ffff0d7224 */ /* 0x000fe400078e0007 */
[----:B------:R-:W-:Y:S02]  /*29110*/  IMAD.MOV.U32 R12, RZ, RZ, 0x3 ;  /* 0x00000003ff0c7424 */ /* 0x000fe400078e00ff */
[----:B------:R-:W-:Y:S02]  /*29120*/  IMAD.MOV.U32 R11, RZ, RZ, 0x181f ;  /* 0x0000181fff0b7424 */ /* 0x000fe400078e00ff */
[----:B------:R-:W-:-:S07]  /*29130*/  IMAD.MOV.U32 R15, RZ, RZ, -0x1 ;  /* 0xffffffffff0f7424 */ /* 0x000fce00078e00ff */
[----:B-1--4-:R-:W-:Y:S05]  /*29140*/  WARPSYNC.COLLECTIVE R15, `(.L_x_1963) ;  /* 0x000000000f087348 */ /* 0x012fea0003c00000 */
[----:B------:R0:W2:Y:S02]  /*29150*/  SHFL.IDX P6, R14, R13, R12, R11 ;  /* 0x0000000c0d0e7389 */ /* 0x0000a400000c000b */
[----:B012-4-:R-:W-:Y:S01]  /*29160*/  ENDCOLLECTIVE ;  /* 0x000000000000791b */ /* 0x017fe20003800000 */
.L_x_1963:
[----:B------:R-:W-:Y:S05]  /*29170*/  BSYNC B1 ;  /* 0x0000000000017941 */ /* 0x000fea0003800000 */
.L_x_1962:
        /* <DEDUP_REMOVED lines=8> */
.L_x_1964:
[----:B------:R-:W-:Y:S02]  /*29200*/  IMAD.MOV.U32 R13, RZ, RZ, R10 ;  /* 0x000000ffff0d7224 */ /* 0x000fe400078e000a */
[----:B------:R-:W-:-:S07]  /*29210*/  IMAD.MOV.U32 R4, RZ, RZ, R14 ;  /* 0x000000ffff047224 */ /* 0x000fce00078e000e */
[----:B------:R-:W-:Y:S05]  /*29220*/  WARPSYNC.COLLECTIVE R15, `(.L_x_1965) ;  /* 0x000000000f087348 */ /* 0x000fea0003c00000 */
[----:B------:R0:W1:Y:S02]  /*29230*/  SHFL.IDX P6, R14, R13, R12, R11 ;  /* 0x0000000c0d0e7389 */ /* 0x00006400000c000b */
[----:B01----:R-:W-:Y:S01]  /*29240*/  ENDCOLLECTIVE ;  /* 0x000000000000791b */ /* 0x003fe20003800000 */
.L_x_1965:
[----:B------:R-:W-:Y:S02]  /*29250*/  IMAD.MOV.U32 R13, RZ, RZ, R0 ;  /* 0x000000ffff0d7224 */ /* 0x000fe400078e0000 */
[----:B------:R-:W-:-:S07]  /*29260*/  IMAD.MOV.U32 R5, RZ, RZ, R14 ;  /* 0x000000ffff057224 */ /* 0x000fce00078e000e */
[----:B------:R-:W-:Y:S05]  /*29270*/  WARPSYNC.COLLECTIVE R15, `(.L_x_1966) ;  /* 0x000000000f087348 */ /* 0x000fea0003c00000 */
[----:B------:R0:W1:Y:S02]  /*29280*/  SHFL.IDX P6, R14, R13, R12, R11 ;  /* 0x0000000c0d0e7389 */ /* 0x00006400000c000b */
[----:B01----:R-:W-:Y:S01]  /*29290*/  ENDCOLLECTIVE ;  /* 0x000000000000791b */ /* 0x003fe20003800000 */
.L_x_1966:
[----:B------:R-:W-:Y:S01]  /*292a0*/  IMAD.MOV.U32 R0, RZ, RZ, R14 ;  /* 0x000000ffff007224 */ /* 0x000fe200078e000e */
[----:B------:R-:W-:Y:S06]  /*292b0*/  BRA `(.L_x_1967) ;  /* 0xfffffe1400607947 */ /* 0x000fec000383ffff */
.L_x_1626:
[----:B0-----:R0:W1:Y:S02]  /*292c0*/  SYNCS.PHASECHK.TRANS64.TRYWAIT P0, [R2+URZ+0x28800], R55 ;  /* 0x02880037020075a7 */ /* 0x001064000800017f */
[----:B-1----:R-:W-:Y:S05]  /*292d0*/  @!P0 NANOSLEEP.SYNCS 0x989680 ;  /* 0x009896800000895d */ /* 0x002fea0003900000 */
[----:B------:R-:W1:Y:S02]  /*292e0*/  @!P0 SYNCS.PHASECHK.TRANS64 P0, [R2+URZ+0x28800], R55 ;  /* 0x02880037020085a7 */ /* 0x000e64000800007f */
[----:B-1----:R-:W-:Y:S05]  /*292f0*/  @!P0 BRA `(.L_x_1626) ;  /* 0xfffffffc00f08947 */ /* 0x002fea000383ffff */
[----:B------:R-:W-:Y:S05]  /*29300*/  BRA `(.L_x_1968) ;  /* 0xfffffe1800187947 */ /* 0x000fea000383ffff */
.L_x_1642:
[----:B------:R-:W0:Y:S01]  /*29310*/  LDC R53, c[0x0][0x3f4] ;  /* 0x0000fd00ff357b82 */ /* 0x000e220000000800 */
[----:B------:R-:W-:Y:S01]  /*29320*/  BSSY B1, `(.L_x_1969) ;  /* 0x0000008000017945 */ /* 0x000fe20003800000 */
[----:B------:R-:W-:Y:S01]  /*29330*/  MOV R13, R35 ;  /* 0x00000023000d7202 */ /* 0x000fe20000000f00 */
[----:B------:R-:W-:Y:S02]  /*29340*/  IMAD.MOV.U32 R12, RZ, RZ, RZ ;  /* 0x000000ffff0c7224 */ /* 0x000fe400078e00ff */
[----:B------:R-:W-:Y:S02]  /*29350*/  IMAD.MOV.U32 R11, RZ, RZ, 0x181f ;  /* 0x0000181fff0b7424 */ /* 0x000fe400078e00ff */
[----:B------:R-:W-:-:S07]  /*29360*/  IMAD.MOV.U32 R15, RZ, RZ, -0x1 ;  /* 0xffffffffff0f7424 */ /* 0x000fce00078e00ff */
[----:B0-----:R-:W-:Y:S05]  /*29370*/  WARPSYNC.COLLECTIVE R15, `(.L_x_1970) ;  /* 0x000000000f087348 */ /* 0x001fea0003c00000 */
[----:B------:R1:W2:Y:S02]  /*29380*/  SHFL.IDX P6, R14, R13, R12, R11 ;  /* 0x0000000c0d0e7389 */ /* 0x0002a400000c000b */
[----:B012---:R-:W-:Y:S01]  /*29390*/  ENDCOLLECTIVE ;  /* 0x000000000000791b */ /* 0x007fe20003800000 */
.L_x_1970:
[----:B------:R-:W-:Y:S05]  /*293a0*/  BSYNC B1 ;  /* 0x0000000000017941 */ /* 0x000fea0003800000 */
.L_x_1969:
[----:B------:R-:W-:Y:S01]  /*293b0*/  IMAD.MOV.U32 R13, RZ, RZ, R32 ;  /* 0x000000ffff0d7224 */ /* 0x000fe200078e0020 */
[----:B------:R-:W-:Y:S01]  /*293c0*/  ISETP.GE.AND P0, PT, R16, R53, PT ;  /* 0x000000351000720c */ /* 0x000fe20003f06270 */
[----:B------:R-:W-:Y:S02]  /*293d0*/  IMAD.MOV.U32 R12, RZ, RZ, RZ ;  /* 0x000000ffff0c7224 */ /* 0x000fe400078e00ff */
[----:B------:R-:W-:Y:S02]  /*293e0*/  IMAD.MOV.U32 R11, RZ, RZ, 0x181f ;  /* 0x0000181fff0b7424 */ /* 0x000fe400078e00ff */
[----:B------:R-:W-:Y:S02]  /*293f0*/  IMAD.MOV.U32 R15, RZ, RZ, -0x1 ;  /* 0xffffffffff0f7424 */ /* 0x000fe400078e00ff */
[----:B------:R-:W-:Y:S02]  /*29400*/  IMAD.MOV.U32 R3, RZ, RZ, R14 ;  /* 0x000000ffff037224 */ /* 0x000fe400078e000e */
[----:B------:R-:W-:-:S07]  /*29410*/  IMAD R0, R187, R0, RZ ;  /* 0x00000000bb007224 */ /* 0x000fce00078e02ff */
[----:B------:R-:W-:Y:S05]  /*29420*/  WARPSYNC.COLLECTIVE R15, `(.L_x_1971) ;  /* 0x000000000f087348 */ /* 0x000fea0003c00000 */
[----:B------:R0:W1:Y:S02]  /*29430*/  SHFL.IDX P6, R14, R13, R12, R11 ;  /* 0x0000000c0d0e7389 */ /* 0x00006400000c000b */
[----:B01----:R-:W-:Y:S01]  /*29440*/  ENDCOLLECTIVE ;  /* 0x000000000000791b */ /* 0x003fe20003800000 */
.L_x_1971:
[----:B------:R-:W-:Y:S01]  /*29450*/  ISETP.GE.OR P1, PT, R55, R0, P0 ;  /* 0x000000003700720c */ /* 0x000fe20000726670 */
[----:B------:R-:W-:-:S12]  /*29460*/  IMAD.MOV.U32 R13, RZ, RZ, R33 ;  /* 0x000000ffff0d7224 */ /* 0x000fd800078e0021 */
[C---:B------:R-:W-:Y:S01]  /*29470*/  @!P1 IMAD.SHL.U32 R7, R16.reuse, 0x2, RZ ;  /* 0x0000000210079824 */ /* 0x040fe200078e00ff */
[----:B------:R-:W-:Y:S02]  /*29480*/  @!P1 SHF.L.U64.HI R6, R16, 0x1, R17 ;  /* 0x0000000110069819 */ /* 0x000fe40000010211 */
[----:B------:R-:W-:-:S07]  /*29490*/  MOV R4, R14 ;  /* 0x0000000e00047202 */ /* 0x000fce0000000f00 */
[----:B------:R-:W-:Y:S05]  /*294a0*/  WARPSYNC.COLLECTIVE R15, `(.L_x_1972) ;  /* 0x000000000f087348 */ /* 0x000fea0003c00000 */
[----:B------:R0:W1:Y:S02]  /*294b0*/  SHFL.IDX P6, R14, R13, R12, R11 ;  /* 0x0000000c0d0e7389 */ /* 0x00006400000c000b */
[----:B01----:R-:W-:Y:S01]  /*294c0*/  ENDCOLLECTIVE ;  /* 0x000000000000791b */ /* 0x003fe20003800000 */
.L_x_1972:
[----:B------:R-:W-:-:S05]  /*294d0*/  @!P1 IADD3 R4, P2, R4, R7, RZ ;  /* 0x0000000704049210 */ /* 0x000fca0007f5e0ff */
[----:B------:R-:W-:Y:S02]  /*294e0*/  @!P1 IMAD.X R3, R3, 0x1, R6, P2 ;  /* 0x0000000103039824 */ /* 0x000fe400010e0606 */
[----:B------:R-:W-:Y:S02]  /*294f0*/  @!P1 IMAD.MOV.U32 R8, RZ, RZ, R4 ;  /* 0x000000ffff089224 */ /* 0x000fe400078e0004 */
[----:B------:R-:W-:Y:S02]  /*29500*/  @!P1 IMAD.MOV.U32 R9, RZ, RZ, R3 ;  /* 0x000000ffff099224 */ /* 0x000fe400078e0003 */
[----:B------:R-:W-:Y:S02]  /*29510*/  IMAD.MOV.U32 R13, RZ, RZ, R34 ;  /* 0x000000ffff0d7224 */ /* 0x000fe400078e0022 */
[----:B------:R-:W-:-:S07]  /*29520*/  IMAD.MOV.U32 R5, RZ, RZ, R14 ;  /* 0x000000ffff057224 */ /* 0x000fce00078e000e */
[----:B------:R-:W-:Y:S05]  /*29530*/  WARPSYNC.COLLECTIVE R15, `(.L_x_1973) ;  /* 0x000000000f087348 */ /* 0x000fea0003c00000 */
[----:B------:R0:W1:Y:S02]  /*29540*/  SHFL.IDX P6, R14, R13, R12, R11 ;  /* 0x0000000c0d0e7389 */ /* 0x00006400000c000b */
[----:B01----:R-:W-:Y:S01]  /*29550*/  ENDCOLLECTIVE ;  /* 0x000000000000791b */ /* 0x003fe20003800000 */
.L_x_1973:
[----:B------:R-:W2:Y:S01]  /*29560*/  @!P1 LD.E.128 R8, desc[UR40][R8.64] ;  /* 0x0000002808089980 */ /* 0x000ea2000c101d00 */
[----:B------:R-:W-:-:S04]  /*29570*/  @!P1 IADD3 R14, P2, R14, R7, RZ ;  /* 0x000000070e0e9210 */ /* 0x000fc80007f5e0ff */
[----:B------:R-:W-:Y:S01]  /*29580*/  @!P1 MOV R4, R14 ;  /* 0x0000000e00049202 */ /* 0x000fe20000000f00 */
[----:B------:R-:W-:-:S06]  /*29590*/  @!P1 IMAD.X R5, R5, 0x1, R6, P2 ;  /* 0x0000000105059824 */ /* 0x000fcc00010e0606 */
[----:B------:R-:W5:Y:S01]  /*295a0*/  @!P1 LD.E.128 R4, desc[UR40][R4.64] ;  /* 0x0000002804049980 */ /* 0x000f62000c101d00 */
[----:B------:R-:W-:Y:S02]  /*295b0*/  CS2R R46, SRZ ;  /* 0x00000000002e7805 */ /* 0x000fe4000001ff00 */
[----:B------:R-:W-:Y:S01]  /*295c0*/  CS2R R48, SRZ ;  /* 0x0000000000307805 */ /* 0x000fe2000001ff00 */
[----:B------:R-:W-:Y:S01]  /*295d0*/  IMAD.MOV.U32 R13, RZ, RZ, R35 ;  /* 0x000000ffff0d7224 */ /* 0x000fe200078e0023 */
[----:B------:R-:W-:Y:S02]  /*295e0*/  CS2R R44, SRZ ;  /* 0x00000000002c7805 */ /* 0x000fe4000001ff00 */
[----:B------:R-:W-:Y:S02]  /*295f0*/  CS2R R50, SRZ ;  /* 0x0000000000327805 */ /* 0x000fe4000001ff00 */
[----:B------:R-:W-:Y:S01]  /*29600*/  CS2R R24, SRZ ;  /* 0x0000000000187805 */ /* 0x000fe2000001ff00 */
[----:B--2---:R-:W-:-:S02]  /*29610*/  @!P1 IMAD.MOV.U32 R47, RZ, RZ, R9 ;  /* 0x000000ffff2f9224 */ /* 0x004fc400078e0009 */
[----:B------:R-:W-:Y:S01]  /*29620*/  @!P1 IMAD.MOV.U32 R49, RZ, RZ, R11 ;  /* 0x000000ffff319224 */ /* 0x000fe200078e000b */
[----:B------:R-:W-:Y:S01]  /*29630*/  MOV R11, 0x181f ;  /* 0x0000181f000b7802 */ /* 0x000fe20000000f00 */
[----:B------:R-:W-:Y:S02]  /*29640*/  IMAD.MOV.U32 R12, RZ, RZ, R47 ;  /* 0x000000ffff0c7224 */ /* 0x000fe400078e002f */
[----:B------:R-:W-:Y:S02]  /*29650*/  @!P1 IMAD.MOV.U32 R46, RZ, RZ, R8 ;  /* 0x000000ffff2e9224 */ /* 0x000fe400078e0008 */
[----:B------:R-:W-:Y:S01]  /*29660*/  @!P1 IMAD.MOV.U32 R48, RZ, RZ, R10 ;  /* 0x000000ffff309224 */ /* 0x000fe200078e000a */
[----:B------:R-:W-:Y:S01]  /*29670*/  PRMT R67, R12, 0x7610, R67 ;  /* 0x000076100c437816 */ /* 0x000fe20000000043 */
[----:B------:R-:W-:Y:S02]  /*29680*/  IMAD.MOV.U32 R12, RZ, RZ, 0x1 ;  /* 0x00000001ff0c7424 */ /* 0x000fe400078e00ff */
[----:B------:R-:W-:-:S02]  /*29690*/  IMAD.MOV.U32 R3, RZ, RZ, R46 ;  /* 0x000000ffff037224 */ /* 0x000fc400078e002e */
[----:B------:R-:W-:-:S07]  /*296a0*/  IMAD.MOV.U32 R10, RZ, RZ, R48 ;  /* 0x000000ffff0a7224 */ /* 0x000fce00078e0030 */
[----:B-----5:R-:W-:Y:S05]  /*296b0*/  WARPSYNC.COLLECTIVE R15, `(.L_x_1974) ;  /* 0x000000000f087348 */ /* 0x020fea0003c00000 */
[----:B------:R0:W1:Y:S02]  /*296c0*/  SHFL.IDX P6, R14, R13, R12, R11 ;  /* 0x0000000c0d0e7389 */ /* 0x00006400000c000b */
[----:B01---5:R-:W-:Y:S01]  /*296d0*/  ENDCOLLECTIVE ;  /* 0x000000000000791b */ /* 0x023fe20003800000 */
.L_x_1974:
[----:B------:R-:W-:Y:S01]  /*296e0*/  IMAD.MOV.U32 R20, RZ, RZ, R49 ;  /* 0x000000ffff147224 */ /* 0x000fe200078e0031 */
[----:B------:R-:W-:Y:S02]  /*296f0*/  PRMT R64, R64, 0x5410, R3 ;  /* 0x0000541040407816 */ /* 0x000fe40000000003 */
[----:B------:R-:W-:Y:S01]  /*29700*/  @!P1 MOV R44, R4 ;  /* 0x00000004002c9202 */ /* 0x000fe20000000f00 */
[----:B------:R-:W-:Y:S01]  /*29710*/  @!P1 IMAD.MOV.U32 R45, RZ, RZ, R5 ;  /* 0x000000ffff2d9224 */ /* 0x000fe200078e0005 */
[----:B------:R-:W-:Y:S01]  /*29720*/  PRMT R37, R10, 0x5410, R20 ;  /* 0x000054100a257816 */ /* 0x000fe20000000014 */
[----:B------:R-:W-:Y:S02]  /*29730*/  @!P1 IMAD.MOV.U32 R50, RZ, RZ, R6 ;  /* 0x000000ffff329224 */ /* 0x000fe400078e0006 */
[----:B------:R-:W-:Y:S02]  /*29740*/  @!P1 IMAD.MOV.U32 R51, RZ, RZ, R7 ;  /* 0x000000ffff339224 */ /* 0x000fe400078e0007 */
[----:B------:R-:W-:-:S02]  /*29750*/  IMAD.MOV.U32 R4, RZ, RZ, R44 ;  /* 0x000000ffff047224 */ /* 0x000fc400078e002c */
[----:B------:R-:W-:Y:S02]  /*29760*/  IMAD.MOV.U32 R13, RZ, RZ, R32 ;  /* 0x000000ffff0d7224 */ /* 0x000fe400078e0020 */
[----:B------:R-:W-:Y:S02]  /*29770*/  IMAD.MOV.U32 R5, RZ, RZ, R45 ;  /* 0x000000ffff057224 */ /* 0x000fe400078e002d */
[----:B------:R-:W-:Y:S02]  /*29780*/  IMAD.MOV.U32 R6, RZ, RZ, R50 ;  /* 0x000000ffff067224 */ /* 0x000fe400078e0032 */
[----:B------:R-:W-:Y:S01]  /*29790*/  IMAD.MOV.U32 R7, RZ, RZ, R51 ;  /* 0x000000ffff077224 */ /* 0x000fe200078e0033 */
[----:B------:R-:W-:Y:S01]  /*297a0*/  PRMT R67, R67, 0x5410, R5 ;  /* 0x0000541043437816 */ /* 0x000fe20000000005 */
[----:B------:R-:W-:Y:S01]  /*297b0*/  IMAD.MOV.U32 R3, RZ, RZ, R14 ;  /* 0x000000ffff037224 */ /* 0x000fe200078e000e */
[----:B------:R-:W-:-:S07]  /*297c0*/  PRMT R66, R6, 0x5410, R4 ;  /* 0x0000541006427816 */ /* 0x000fce0000000004 */
[----:B------:R-:W-:Y:S05]  /*297d0*/  WARPSYNC.COLLECTIVE R15, `(.L_x_1975) ;  /* 0x000000000f087348 */ /* 0x000fea0003c00000 */
[----:B------:R0:W1:Y:S02]  /*297e0*/  SHFL.IDX P6, R14, R13, R12, R11 ;  /* 0x0000000c0d0e7389 */ /* 0x00006400000c000b */
[----:B01----:R-:W-:Y:S01]  /*297f0*/  ENDCOLLECTIVE ;  /* 0x000000000000791b */ /* 0x003fe20003800000 */
.L_x_1975:
[----:B------:R-:W-:Y:S01]  /*29800*/  PRMT R64, R7, 0x7610, R64 ;  /* 0x0000761007407816 */ /* 0x000fe20000000040 */
[----:B------:R-:W-:Y:S02]  /*29810*/  IMAD.MOV.U32 R13, RZ, RZ, R33 ;  /* 0x000000ffff0d7224 */ /* 0x000fe400078e0021 */
[----:B------:R-:W-:-:S07]  /*29820*/  IMAD.MOV.U32 R8, RZ, RZ, R14 ;  /* 0x000000ffff087224 */ /* 0x000fce00078e000e */
[----:B------:R-:W-:Y:S05]  /*29830*/  WARPSYNC.COLLECTIVE R15, `(.L_x_1976) ;  /* 0x000000000f087348 */ /* 0x000fea0003c00000 */
[----:B------:R0:W1:Y:S02]  /*29840*/  SHFL.IDX P6, R14, R13, R12, R11 ;  /* 0x0000000c0d0e7389 */ /* 0x00006400000c000b */
[----:B01----:R-:W-:Y:S01]  /*29850*/  ENDCOLLECTIVE ;  /* 0x000000000000791b */ /* 0x003fe20003800000 */
.L_x_1976:
[----:B------:R-:W-:Y:S02]  /*29860*/  IMAD.MOV.U32 R13, RZ, RZ, R34 ;  /* 0x000000ffff0d7224 */ /* 0x000fe400078e0022 */
[----:B------:R-:W-:-:S07]  /*29870*/  IMAD.MOV.U32 R9, RZ, RZ, R14 ;  /* 0x000000ffff097224 */ /* 0x000fce00078e000e */
[----:B------:R-:W-:Y:S05]  /*29880*/  WARPSYNC.COLLECTIVE R15, `(.L_x_1977) ;  /* 0x000000000f087348 */ /* 0x000fea0003c00000 */
[----:B------:R0:W1:Y:S02]  /*29890*/  SHFL.IDX P6, R14, R13, R12, R11 ;  /* 0x0000000c0d0e7389 */ /* 0x00006400000c000b */
[----:B01----:R-:W-:Y:S01]  /*298a0*/  ENDCOLLECTIVE ;  /* 0x000000000000791b */ /* 0x003fe20003800000 */
.L_x_1977:
[----:B------:R-:W-:Y:S05]  /*298b0*/  BRA `(.L_x_1978) ;  /* 0xfffffe2c00d07947 */ /* 0x000fea000383ffff */
.L_x_1645:
[----:B------:R-:W-:Y:S01]  /*298c0*/  BSSY B1, `(.L_x_1979) ;  /* 0x0000008000017945 */ /* 0x000fe20003800000 */
[----:B------:R-:W-:Y:S01]  /*298d0*/  IMAD.MOV.U32 R13, RZ, RZ, R35 ;  /* 0x000000ffff0d7224 */ /* 0x000fe200078e0023 */
[----:B------:R-:W-:Y:S01]  /*298e0*/  MOV R12, 0x2 ;  /* 0x00000002000c7802 */ /* 0x000fe20000000f00 */
[----:B------:R-:W-:Y:S02]  /*298f0*/  IMAD.MOV.U32 R11, RZ, RZ, 0x181f ;  /* 0x0000181fff0b7424 */ /* 0x000fe400078e00ff */
[----:B-1----:R-:W-:-:S07]  /*29900*/  IMAD.MOV.U32 R15, RZ, RZ, -0x1 ;  /* 0xffffffffff0f7424 */ /* 0x002fce00078e00ff */
[----:B------:R-:W-:Y:S05]  /*29910*/  WARPSYNC.COLLECTIVE R15, `(.L_x_1980) ;  /* 0x000000000f087348 */ /* 0x000fea0003c00000 */
[----:B------:R0:W1:Y:S02]  /*29920*/  SHFL.IDX P6, R14, R13, R12, R11 ;  /* 0x0000000c0d0e7389 */ /* 0x00006400000c000b */
[----:B01----:R-:W-:Y:S01]  /*29930*/  ENDCOLLECTIVE ;  /* 0x000000000000791b */ /* 0x003fe20003800000 */
.L_x_1980:
[----:B------:R-:W-:Y:S05]  /*29940*/  BSYNC B1 ;  /* 0x0000000000017941 */ /* 0x000fea0003800000 */
.L_x_1979:
[----:B------:R-:W-:Y:S01]  /*29950*/  IMAD.MOV.U32 R13, RZ, RZ, R32 ;  /* 0x000000ffff0d7224 */ /* 0x000fe200078e0020 */
[----:B------:R-:W-:Y:S01]  /*29960*/  IADD3 R9, R55, 0x40, RZ ;  /* 0x0000004037097810 */ /* 0x000fe20007ffe0ff */
[----:B------:R-:W-:Y:S02]  /*29970*/  IMAD.MOV.U32 R12, RZ, RZ, 0x2 ;  /* 0x00000002ff0c7424 */ /* 0x000fe400078e00ff */
[----:B------:R-:W-:Y:S01]  /*29980*/  IMAD.MOV.U32 R11, RZ, RZ, 0x181f ;  /* 0x0000181fff0b7424 */ /* 0x000fe200078e00ff */
[----:B------:R-:W-:Y:S01]  /*29990*/  ISETP.GE.OR P1, PT, R9, R0, P0 ;  /* 0x000000000900720c */ /* 0x000fe20000726670 */
[----:B------:R-:W-:Y:S02]  /*299a0*/  IMAD.MOV.U32 R15, RZ, RZ, -0x1 ;  /* 0xffffffffff0f7424 */ /* 0x000fe400078e00ff */
[----:B------:R-:W-:-:S10]  /*299b0*/  IMAD.MOV.U32 R3, RZ, RZ, R14 ;  /* 0x000000ffff037224 */ /* 0x000fd400078e000e */
[----:B------:R-:W-:Y:S05]  /*299c0*/  WARPSYNC.COLLECTIVE R15, `(.L_x_1981) ;  /* 0x000000000f087348 */ /* 0x000fea0003c00000 */
[----:B------:R0:W1:Y:S02]  /*299d0*/  SHFL.IDX P6, R14, R13, R12, R11 ;  /* 0x0000000c0d0e7389 */ /* 0x00006400000c000b */
[----:B01----:R-:W-:Y:S01]  /*299e0*/  ENDCOLLECTIVE ;  /* 0x000000000000791b */ /* 0x003fe20003800000 */
.L_x_1981:
[C---:B------:R-:W-:Y:S01]  /*299f0*/  @!P1 IMAD.SHL.U32 R21, R16.reuse, 0x2, RZ ;  /* 0x0000000210159824 */ /* 0x040fe200078e00ff */
[----:B------:R-:W-:Y:S01]  /*29a00*/  @!P1 SHF.L.U64.HI R29, R16, 0x1, R17 ;  /* 0x00000001101d9819 */ /* 0x000fe20000010211 */
[----:B------:R-:W-:Y:S02]  /*29a10*/  IMAD.MOV.U32 R13, RZ, RZ, R33 ;  /* 0x000000ffff0d7224 */ /* 0x000fe400078e0021 */
[----:B------:R-:W-:-:S07]  /*29a20*/  IMAD.MOV.U32 R8, RZ, RZ, R14 ;  /* 0x000000ffff087224 */ /* 0x000fce00078e000e */
[----:B------:R-:W-:Y:S05]  /*29a30*/  WARPSYNC.COLLECTIVE R15, `(.L_x_1982) ;  /* 0x000000000f087348 */ /* 0x000fea0003c00000 */
[----:B------:R0:W1:Y:S02]  /*29a40*/  SHFL.IDX P6, R14, R13, R12, R11 ;  /* 0x0000000c0d0e7389 */ /* 0x00006400000c000b */
[----:B01----:R-:W-:Y:S01]  /*29a50*/  ENDCOLLECTIVE ;  /* 0x000000000000791b */ /* 0x003fe20003800000 */
.L_x_1982:
[----:B------:R-:W-:-:S05]  /*29a60*/  @!P1 IADD3 R8, P2, R8, R21, RZ ;  /* 0x0000001508089210 */ /* 0x000fca0007f5e0ff */
[----:B------:R-:W-:Y:S02]  /*29a70*/  @!P1 IMAD.X R9, R3, 0x1, R29, P2 ;  /* 0x0000000103099824 */ /* 0x000fe400010e061d */
[----:B------:R-:W-:Y:S02]  /*29a80*/  IMAD.MOV.U32 R13, RZ, RZ, R34 ;  /* 0x000000ffff0d7224 */ /* 0x000fe400078e0022 */
[----:B------:R-:W-:-:S07]  /*29a90*/  IMAD.MOV.U32 R20, RZ, RZ, R14 ;  /* 0x000000ffff147224 */ /* 0x000fce00078e000e */
[----:B------:R-:W-:Y:S05]  /*29aa0*/  WARPSYNC.COLLECTIVE R15, `(.L_x_1983) ;  /* 0x000000000f087348 */ /* 0x000fea0003c00000 */
[----:B------:R0:W1:Y:S02]  /*29ab0*/  SHFL.IDX P6, R14, R13, R12, R11 ;  /* 0x0000000c0d0e7389 */ /* 0x00006400000c000b */
[----:B01----:R-:W-:Y:S01]  /*29ac0*/  ENDCOLLECTIVE ;  /* 0x000000000000791b */ /* 0x003fe20003800000 */
.L_x_1983:
[----:B------:R-:W2:Y:S01]  /*29ad0*/  @!P1 LD.E.128 R8, desc[UR40][R8.64] ;  /* 0x0000002808089980 */ /* 0x000ea2000c101d00 */
[----:B------:R-:W-:-:S05]  /*29ae0*/  @!P1 IADD3 R28, P2, R14, R21, RZ ;  /* 0x000000150e1c9210 */ /* 0x000fca0007f5e0ff */
[----:B------:R-:W-:-:S06]  /*29af0*/  @!P1 IMAD.X R29, R20, 0x1, R29, P2 ;  /* 0x00000001141d9824 */ /* 0x000fcc00010e061d */
[----:B------:R-:W5:Y:S01]  /*29b00*/  @!P1 LD.E.128 R28, desc[UR40][R28.64] ;  /* 0x000000281c1c9980 */ /* 0x000f62000c101d00 */
[----:B------:R-:W-:Y:S02]  /*29b10*/  CS2R R20, SRZ ;  /* 0x0000000000147805 */ /* 0x000fe4000001ff00 */
[----:B------:R-:W-:Y:S01]  /*29b20*/  CS2R R38, SRZ ;  /* 0x0000000000267805 */ /* 0x000fe2000001ff00 */
[----:B------:R-:W-:Y:S01]  /*29b30*/  IMAD.MOV.U32 R13, RZ, RZ, R35 ;  /* 0x000000ffff0d7224 */ /* 0x000fe200078e0023 */
[----:B------:R-:W-:Y:S02]  /*29b40*/  CS2R R40, SRZ ;  /* 0x0000000000287805 */ /* 0x000fe4000001ff00 */
[----:B------:R-:W-:Y:S01]  /*29b50*/  CS2R R42, SRZ ;  /* 0x00000000002a7805 */ /* 0x000fe2000001ff00 */
[----:B--2---:R-:W-:Y:S02]  /*29b60*/  @!P1 IMAD.MOV.U32 R20, RZ, RZ, R8 ;  /* 0x000000ffff149224 */ /* 0x004fe400078e0008 */
[----:B------:R-:W-:-:S02]  /*29b70*/  @!P1 IMAD.MOV.U32 R21, RZ, RZ, R9 ;  /* 0x000000ffff159224 */ /* 0x000fc400078e0009 */
[----:B------:R-:W-:Y:S01]  /*29b80*/  @!P1 IMAD.MOV.U32 R39, RZ, RZ, R11 ;  /* 0x000000ffff279224 */ /* 0x000fe200078e000b */
[----:B------:R-:W-:Y:S01]  /*29b90*/  MOV R3, R20 ;  /* 0x0000001400037202 */ /* 0x000fe20000000f00 */
[----:B------:R-:W-:Y:S02]  /*29ba0*/  IMAD.MOV.U32 R12, RZ, RZ, R21 ;  /* 0x000000ffff0c7224 */ /* 0x000fe400078e0015 */
[----:B------:R-:W-:Y:S02]  /*29bb0*/  IMAD.MOV.U32 R11, RZ, RZ, 0x181f ;  /* 0x0000181fff0b7424 */ /* 0x000fe400078e00ff */
        /* <DEDUP_REMOVED lines=8> */
.L_x_1984:
[----:B------:R-:W-:Y:S01]  /*29c40*/  @!P1 IMAD.MOV.U32 R40, RZ, RZ, R28 ;  /* 0x000000ffff289224 */ /* 0x000fe200078e001c */
[----:B------:R-:W-:Y:S01]  /*29c50*/  @!P1 MOV R42, R30 ;  /* 0x0000001e002a9202 */ /* 0x000fe20000000f00 */
[----:B------:R-:W-:Y:S01]  /*29c60*/  @!P1 IMAD.MOV.U32 R41, RZ, RZ, R29 ;  /* 0x000000ffff299224 */ /* 0x000fe200078e001d */
[----:B------:R-:W-:Y:S01]  /*29c70*/  PRMT R52, R8, 0x5410, R9 ;  /* 0x0000541008347816 */ /* 0x000fe20000000009 */
[----:B------:R-:W-:Y:S02]  /*29c80*/  @!P1 IMAD.MOV.U32 R43, RZ, RZ, R31 ;  /* 0x000000ffff2b9224 */ /* 0x000fe400078e001f */
[----:B------:R-:W-:Y:S02]  /*29c90*/  IMAD.MOV.U32 R8, RZ, RZ, R40 ;  /* 0x000000ffff087224 */ /* 0x000fe400078e0028 */
[----:B------:R-:W-:Y:S02]  /*29ca0*/  IMAD.MOV.U32 R9, RZ, RZ, R41 ;  /* 0x000000ffff097224 */ /* 0x000fe400078e0029 */
[----:B------:R-:W-:-:S02]  /*29cb0*/  IMAD.MOV.U32 R13, RZ, RZ, R32 ;  /* 0x000000ffff0d7224 */ /* 0x000fc400078e0020 */
[----:B------:R-:W-:Y:S01]  /*29cc0*/  IMAD.MOV.U32 R10, RZ, RZ, R42 ;  /* 0x000000ffff0a7224 */ /* 0x000fe200078e002a */
[----:B------:R-:W-:Y:S02]  /*29cd0*/  PRMT R62, R8, 0x5410, R9 ;  /* 0x00005410083e7816 */ /* 0x000fe40000000009 */
[----:B------:R-:W-:Y:S01]  /*29ce0*/  CS2R R8, SRZ ;  /* 0x0000000000087805 */ /* 0x000fe2000001ff00 */
[----:B------:R-:W-:-:S07]  /*29cf0*/  IMAD.MOV.U32 R3, RZ, RZ, R14 ;  /* 0x000000ffff037224 */ /* 0x000fce00078e000e */
[----:B------:R-:W-:Y:S05]  /*29d00*/  WARPSYNC.COLLECTIVE R15, `(.L_x_1985) ;  /* 0x000000000f087348 */ /* 0x000fea0003c00000 */
[----:B------:R0:W1:Y:S02]  /*29d10*/  SHFL.IDX P6, R14, R13, R12, R11 ;  /* 0x0000000c0d0e7389 */ /* 0x00006400000c000b */
[----:B01----:R-:W-:Y:S01]  /*29d20*/  ENDCOLLECTIVE ;  /* 0x000000000000791b */ /* 0x003fe20003800000 */
.L_x_1985:
[----:B------:R-:W-:Y:S01]  /*29d30*/  IMAD.MOV.U32 R13, RZ, RZ, R33 ;  /* 0x000000ffff0d7224 */ /* 0x000fe200078e0021 */
[----:B------:R-:W-:-:S07]  /*29d40*/  MOV R32, R14 ;  /* 0x0000000e00207202 */ /* 0x000fce0000000f00 */
[----:B------:R-:W-:Y:S05]  /*29d50*/  WARPSYNC.COLLECTIVE R15, `(.L_x_1986) ;  /* 0x000000000f087348 */ /* 0x000fea0003c00000 */
[----:B------:R0:W1:Y:S02]  /*29d60*/  SHFL.IDX P6, R14, R13, R12, R11 ;  /* 0x0000000c0d0e7389 */ /* 0x00006400000c000b */
[----:B01----:R-:W-:Y:S01]  /*29d70*/  ENDCOLLECTIVE ;  /* 0x000000000000791b */ /* 0x003fe20003800000 */
.L_x_1986:
[----:B------:R-:W-:Y:S02]  /*29d80*/  IMAD.MOV.U32 R13, RZ, RZ, R34 ;  /* 0x000000ffff0d7224 */ /* 0x000fe400078e0022 */
[----:B------:R-:W-:-:S07]  /*29d90*/  IMAD.MOV.U32 R33, RZ, RZ, R14 ;  /* 0x000000ffff217224 */ /* 0x000fce00078e000e */
[----:B------:R-:W-:Y:S05]  /*29da0*/  WARPSYNC.COLLECTIVE R15, `(.L_x_1987) ;  /* 0x000000000f087348 */ /* 0x000fea0003c00000 */
[----:B------:R0:W1:Y:S02]  /*29db0*/  SHFL.IDX P6, R14, R13, R12, R11 ;  /* 0x0000000c0d0e7389 */ /* 0x00006400000c000b */
[----:B01----:R-:W-:Y:S01]  /*29dc0*/  ENDCOLLECTIVE ;  /* 0x000000000000791b */ /* 0x003fe20003800000 */
.L_x_1987:
[----:B------:R-:W-:-:S05]  /*29dd0*/  IMAD.MOV.U32 R11, RZ, RZ, R43 ;  /* 0x000000ffff0b7224 */ /* 0x000fca00078e002b */
[----:B------:R-:W-:Y:S01]  /*29de0*/  PRMT R63, R10, 0x5410, R11 ;  /* 0x000054100a3f7816 */ /* 0x000fe2000000000b */
[----:B------:R-:W-:Y:S01]  /*29df0*/  IMAD.MOV.U32 R34, RZ, RZ, R14 ;  /* 0x000000ffff227224 */ /* 0x000fe200078e000e */
[----:B------:R-:W-:Y:S06]  /*29e00*/  BRA `(.L_x_1988) ;  /* 0xfffffe2c00b07947 */ /* 0x000fec000383ffff */
.L_x_1649:
[----:B0-----:R0:W1:Y:S02]  /*29e10*/  SYNCS.PHASECHK.TRANS64.TRYWAIT P4, [R2+URZ+0x28800], R29 ;  /* 0x0288001d020075a7 */ /* 0x001064000808017f */
[----:B-1----:R-:W-:Y:S05]  /*29e20*/  @!P4 NANOSLEEP.SYNCS 0x989680 ;  /* 0x009896800000c95d */ /* 0x002fea0003900000 */
[----:B------:R-:W1:Y:S02]  /*29e30*/  @!P4 SYNCS.PHASECHK.TRANS64 P4, [R2+URZ+0x28800], R29 ;  /* 0x0288001d0200c5a7 */ /* 0x000e64000808007f */
[----:B-1----:R-:W-:Y:S05]  /*29e40*/  @!P4 BRA `(.L_x_1649) ;  /* 0xfffffffc00f0c947 */ /* 0x002fea000383ffff */
[----:B------:R-:W-:Y:S05]  /*29e50*/  BRA `(.L_x_1989) ;  /* 0xfffffe3000487947 */ /* 0x000fea000383ffff */
.L_x_1659:
[----:B0-----:R0:W1:Y:S02]  /*29e60*/  SYNCS.PHASECHK.TRANS64.TRYWAIT P2, [R89+URZ+0x28830], R0 ;  /* 0x02883000590075a7 */ /* 0x001064000804017f */
[----:B-1----:R-:W-:Y:S05]  /*29e70*/  @!P2 NANOSLEEP.SYNCS 0x989680 ;  /* 0x009896800000a95d */ /* 0x002fea0003900000 */
[----:B------:R-:W1:Y:S02]  /*29e80*/  @!P2 SYNCS.PHASECHK.TRANS64 P2, [R89+URZ+0x28830], R0 ;  /* 0x028830005900a5a7 */ /* 0x000e64000804007f */
[----:B-1----:R-:W-:Y:S05]  /*29e90*/  @!P2 BRA `(.L_x_1659) ;  /* 0xfffffffc00f0a947 */ /* 0x002fea000383ffff */
[----:B------:R-:W-:Y:S05]  /*29ea0*/  BRA `(.L_x_1658) ;  /* 0xfffffe4800c07947 */ /* 0x000fea000383ffff */
.L_x_1677:
[----:B-1----:R1:W2:Y:S02]  /*29eb0*/  SYNCS.PHASECHK.TRANS64.TRYWAIT P5, [R7+URZ+0x28830], R6 ;  /* 0x02883006070075a7 */ /* 0x0022a400080a017f */
[----:B--2---:R-:W-:Y:S05]  /*29ec0*/  @!P5 NANOSLEEP.SYNCS 0x989680 ;  /* 0x009896800000d95d */ /* 0x004fea0003900000 */
[----:B------:R-:W2:Y:S02]  /*29ed0*/  @!P5 SYNCS.PHASECHK.TRANS64 P5, [R7+URZ+0x28830], R6 ;  /* 0x028830060700d5a7 */ /* 0x000ea400080a007f */
[----:B--2---:R-:W-:Y:S05]  /*29ee0*/  @!P5 BRA `(.L_x_1677) ;  /* 0xfffffffc00f0d947 */ /* 0x004fea000383ffff */
[----:B------:R-:W-:Y:S05]  /*29ef0*/  BRA `(.L_x_1676) ;  /* 0xfffffe8400907947 */ /* 0x000fea000383ffff */
.L_x_1681:
[----:B-1----:R1:W2:Y:S02]  /*29f00*/  SYNCS.PHASECHK.TRANS64.TRYWAIT P4, [R7+URZ+0x28850], R6 ;  /* 0x02885006070075a7 */ /* 0x0022a4000808017f */
[----:B--2---:R-:W-:Y:S05]  /*29f10*/  @!P4 NANOSLEEP.SYNCS 0x989680 ;  /* 0x009896800000c95d */ /* 0x004fea0003900000 */
[----:B------:R-:W2:Y:S02]  /*29f20*/  @!P4 SYNCS.PHASECHK.TRANS64 P4, [R7+URZ+0x28850], R6 ;  /* 0x028850060700c5a7 */ /* 0x000ea4000808007f */
[----:B--2---:R-:W-:Y:S05]  /*29f30*/  @!P4 BRA `(.L_x_1681) ;  /* 0xfffffffc00f0c947 */ /* 0x004fea000383ffff */
[----:B------:R-:W-:Y:S05]  /*29f40*/  BRA `(.L_x_1678) ;  /* 0xfffffe8800907947 */ /* 0x000fea000383ffff */
.L_x_1700:
[----:B-1----:R1:W2:Y:S02]  /*29f50*/  SYNCS.PHASECHK.TRANS64.TRYWAIT P3, [R7+URZ+0x28830], R8 ;  /* 0x02883008070075a7 */ /* 0x0022a4000806017f */
[----:B--2---:R-:W-:Y:S05]  /*29f60*/  @!P3 NANOSLEEP.SYNCS 0x989680 ;  /* 0x009896800000b95d */ /* 0x004fea0003900000 */
[----:B------:R-:W2:Y:S02]  /*29f70*/  @!P3 SYNCS.PHASECHK.TRANS64 P3, [R7+URZ+0x28830], R8 ;  /* 0x028830080700b5a7 */ /* 0x000ea4000806007f */
[----:B--2---:R-:W-:Y:S05]  /*29f80*/  @!P3 BRA `(.L_x_1700) ;  /* 0xfffffffc00f0b947 */ /* 0x004fea000383ffff */
[----:B------:R-:W-:Y:S05]  /*29f90*/  BRA `(.L_x_1699) ;  /* 0xfffffec0009c7947 */ /* 0x000fea000383ffff */
.L_x_1704:
[----:B-1----:R1:W2:Y:S02]  /*29fa0*/  SYNCS.PHASECHK.TRANS64.TRYWAIT P2, [R7+URZ+0x28850], R6 ;  /* 0x02885006070075a7 */ /* 0x0022a4000804017f */
[----:B--2---:R-:W-:Y:S05]  /*29fb0*/  @!P2 NANOSLEEP.SYNCS 0x989680 ;  /* 0x009896800000a95d */ /* 0x004fea0003900000 */
[----:B------:R-:W2:Y:S02]  /*29fc0*/  @!P2 SYNCS.PHASECHK.TRANS64 P2, [R7+URZ+0x28850], R6 ;  /* 0x028850060700a5a7 */ /* 0x000ea4000804007f */
[----:B--2---:R-:W-:Y:S05]  /*29fd0*/  @!P2 BRA `(.L_x_1704) ;  /* 0xfffffffc00f0a947 */ /* 0x004fea000383ffff */
[----:B------:R-:W-:Y:S05]  /*29fe0*/  BRA `(.L_x_1701) ;  /* 0xfffffec4009c7947 */ /* 0x000fea000383ffff */
.L_x_1711:
[----:B-1----:R1:W2:Y:S02]  /*29ff0*/  SYNCS.PHASECHK.TRANS64.TRYWAIT P3, [R7+URZ+0x28830], R8 ;  /* 0x02883008070075a7 */ /* 0x0022a4000806017f */
[----:B--2---:R-:W-:Y:S05]  /*2a000*/  @!P3 NANOSLEEP.SYNCS 0x989680 ;  /* 0x009896800000b95d */ /* 0x004fea0003900000 */
[----:B------:R-:W2:Y:S02]  /*2a010*/  @!P3 SYNCS.PHASECHK.TRANS64 P3, [R7+URZ+0x28830], R8 ;  /* 0x028830080700b5a7 */ /* 0x000ea4000806007f */
[----:B--2---:R-:W-:Y:S05]  /*2a020*/  @!P3 BRA `(.L_x_1711) ;  /* 0xfffffffc00f0b947 */ /* 0x004fea000383ffff */
[----:B------:R-:W-:Y:S05]  /*2a030*/  BRA `(.L_x_1710) ;  /* 0xfffffee800f07947 */ /* 0x000fea000383ffff */
.L_x_1715:
[----:B-1----:R1:W2:Y:S02]  /*2a040*/  SYNCS.PHASECHK.TRANS64.TRYWAIT P2, [R7+URZ+0x28850], R6 ;  /* 0x02885006070075a7 */ /* 0x0022a4000804017f */
[----:B--2---:R-:W-:Y:S05]  /*2a050*/  @!P2 NANOSLEEP.SYNCS 0x989680 ;  /* 0x009896800000a95d */ /* 0x004fea0003900000 */
[----:B------:R-:W2:Y:S02]  /*2a060*/  @!P2 SYNCS.PHASECHK.TRANS64 P2, [R7+URZ+0x28850], R6 ;  /* 0x028850060700a5a7 */ /* 0x000ea4000804007f */
[----:B--2---:R-:W-:Y:S05]  /*2a070*/  @!P2 BRA `(.L_x_1715) ;  /* 0xfffffffc00f0a947 */ /* 0x004fea000383ffff */
[----:B------:R-:W-:Y:S05]  /*2a080*/  BRA `(.L_x_1712) ;  /* 0xfffffeec00f07947 */ /* 0x000fea000383ffff */
.L_x_1728:
[----:B-1----:R1:W2:Y:S02]  /*2a090*/  SYNCS.PHASECHK.TRANS64.TRYWAIT P0, [R9+URZ+0x28850], R4 ;  /* 0x02885004090075a7 */ /* 0x0022a4000800017f */
[----:B--2---:R-:W-:Y:S05]  /*2a0a0*/  @!P0 NANOSLEEP.SYNCS 0x989680 ;  /* 0x009896800000895d */ /* 0x004fea0003900000 */
[----:B------:R-:W2:Y:S02]  /*2a0b0*/  @!P0 SYNCS.PHASECHK.TRANS64 P0, [R9+URZ+0x28850], R4 ;  /* 0x02885004090085a7 */ /* 0x000ea4000800007f */
[----:B--2---:R-:W-:Y:S05]  /*2a0c0*/  @!P0 BRA `(.L_x_1728) ;  /* 0xfffffffc00f08947 */ /* 0x004fea000383ffff */
[----:B------:R-:W-:Y:S05]  /*2a0d0*/  BRA `(.L_x_1727) ;  /* 0xffffff2400347947 */ /* 0x000fea000383ffff */
.L_x_1733:
[----:B------:R-:W-:Y:S01]  /*2a0e0*/  IMAD.MOV.U32 R13, RZ, RZ, R8 ;  /* 0x000000ffff0d7224 */ /* 0x000fe200078e0008 */
[----:B------:R-:W-:Y:S01]  /*2a0f0*/  MOV R15, 0xffffffff ;  /* 0xffffffff000f7802 */ /* 0x000fe20000000f00 */
[----:B------:R-:W-:Y:S02]  /*2a100*/  IMAD.MOV.U32 R12, RZ, RZ, RZ ;  /* 0x000000ffff0c7224 */ /* 0x000fe400078e00ff */
[----:B------:R-:W-:-:S07]  /*2a110*/  IMAD.MOV.U32 R11, RZ, RZ, 0x181f ;  /* 0x0000181fff0b7424 */ /* 0x000fce00078e00ff */
[----:B-----5:R-:W-:Y:S05]  /*2a120*/  WARPSYNC.COLLECTIVE R15, `(.L_x_1990) ;  /* 0x000000000f087348 */ /* 0x020fea0003c00000 */
[----:B------:R0:W1:Y:S02]  /*2a130*/  SHFL.IDX P6, R14, R13, R12, R11 ;  /* 0x0000000c0d0e7389 */ /* 0x00006400000c000b */
[----:B01---5:R-:W-:Y:S01]  /*2a140*/  ENDCOLLECTIVE ;  /* 0x000000000000791b */ /* 0x023fe20003800000 */
.L_x_1990:
[----:B------:R-:W-:Y:S02]  /*2a150*/  IMAD.MOV.U32 R13, RZ, RZ, R0 ;  /* 0x000000ffff0d7224 */ /* 0x000fe400078e0000 */
[----:B------:R-:W-:-:S07]  /*2a160*/  IMAD.MOV.U32 R3, RZ, RZ, R14 ;  /* 0x000000ffff037224 */ /* 0x000fce00078e000e */
[----:B------:R-:W-:Y:S05]  /*2a170*/  WARPSYNC.COLLECTIVE R15, `(.L_x_1991) ;  /* 0x000000000f087348 */ /* 0x000fea0003c00000 */
[----:B------:R0:W1:Y:S02]  /*2a180*/  SHFL.IDX P6, R14, R13, R12, R11 ;  /* 0x0000000c0d0e7389 */ /* 0x00006400000c000b */
[----:B01----:R-:W-:Y:S01]  /*2a190*/  ENDCOLLECTIVE ;  /* 0x000000000000791b */ /* 0x003fe20003800000 */
.L_x_1991:
[----:B------:R-:W-:Y:S05]  /*2a1a0*/  BRA `(.L_x_1992) ;  /* 0xffffff3c00fc7947 */ /* 0x000fea000383ffff */
.L_x_1736:
[----:B------:R-:W-:Y:S01]  /*2a1b0*/  BSSY B1, `(.L_x_1993) ;  /* 0x0000008000017945 */ /* 0x000fe20003800000 */
[----:B---3--:R-:W-:Y:S02]  /*2a1c0*/  IMAD.MOV.U32 R13, RZ, RZ, R8 ;  /* 0x000000ffff0d7224 */ /* 0x008fe400078e0008 */
[----:B------:R-:W-:Y:S02]  /*2a1d0*/  IMAD.MOV.U32 R12, RZ, RZ, 0x1 ;  /* 0x00000001ff0c7424 */ /* 0x000fe400078e00ff */
[----:B------:R-:W-:Y:S02]  /*2a1e0*/  IMAD.MOV.U32 R11, RZ, RZ, 0x181f ;  /* 0x0000181fff0b7424 */ /* 0x000fe400078e00ff */
[----:B------:R-:W-:-:S07]  /*2a1f0*/  IMAD.MOV.U32 R15, RZ, RZ, -0x1 ;  /* 0xffffffffff0f7424 */ /* 0x000fce00078e00ff */
[----:B012--5:R-:W-:Y:S05]  /*2a200*/  WARPSYNC.COLLECTIVE R15, `(.L_x_1994) ;  /* 0x000000000f087348 */ /* 0x027fea0003c00000 */
[----:B--2---:R2:W3:Y:S02]  /*2a210*/  SHFL.IDX P6, R14, R13, R12, R11 ;  /* 0x0000000c0d0e7389 */ /* 0x0044e400000c000b */
[----:B0123-5:R-:W-:Y:S01]  /*2a220*/  ENDCOLLECTIVE ;  /* 0x000000000000791b */ /* 0x02ffe20003800000 */
.L_x_1994:
[----:B------:R-:W-:Y:S05]  /*2a230*/  BSYNC B1 ;  /* 0x0000000000017941 */ /* 0x000fea0003800000 */
.L_x_1993:
        /* <DEDUP_REMOVED lines=8> */
.L_x_1995:
[----:B------:R-:W-:Y:S05]  /*2a2c0*/  BRA `(.L_x_1996) ;  /* 0xffffff3c00f87947 */ /* 0x000fea000383ffff */
.L_x_1739:
[----:B------:R-:W-:Y:S01]  /*2a2d0*/  BSSY B1, `(.L_x_1997) ;  /* 0x0000008000017945 */ /* 0x000fe20003800000 */
[----:B------:R-:W-:Y:S02]  /*2a2e0*/  IMAD.MOV.U32 R13, RZ, RZ, R8 ;  /* 0x000000ffff0d7224 */ /* 0x000fe400078e0008 */
[----:B------:R-:W-:Y:S02]  /*2a2f0*/  IMAD.MOV.U32 R12, RZ, RZ, 0x2 ;  /* 0x00000002ff0c7424 */ /* 0x000fe400078e00ff */
[----:B------:R-:W-:Y:S02]  /*2a300*/  IMAD.MOV.U32 R11, RZ, RZ, 0x181f ;  /* 0x0000181fff0b7424 */ /* 0x000fe400078e00ff */
[----:B---3--:R-:W-:-:S07]  /*2a310*/  IMAD.MOV.U32 R15, RZ, RZ, -0x1 ;  /* 0xffffffffff0f7424 */ /* 0x008fce00078e00ff */
[----:B012-4-:R-:W-:Y:S05]  /*2a320*/  WARPSYNC.COLLECTIVE R15, `(.L_x_1998) ;  /* 0x000000000f087348 */ /* 0x017fea0003c00000 */
[----:B--2---:R2:W3:Y:S02]  /*2a330*/  SHFL.IDX P6, R14, R13, R12, R11 ;  /* 0x0000000c0d0e7389 */ /* 0x0044e400000c000b */
[----:B01234-:R-:W-:Y:S01]  /*2a340*/  ENDCOLLECTIVE ;  /* 0x000000000000791b */ /* 0x01ffe20003800000 */
.L_x_1998:
[----:B------:R-:W-:Y:S05]  /*2a350*/  BSYNC B1 ;  /* 0x0000000000017941 */ /* 0x000fea0003800000 */
.L_x_1997:
        /* <DEDUP_REMOVED lines=8> */
.L_x_1999:
[----:B------:R-:W-:Y:S05]  /*2a3e0*/  BRA `(.L_x_2000) ;  /* 0xffffff3c00f87947 */ /* 0x000fea000383ffff */
.L_x_1742:
        /* <DEDUP_REMOVED lines=8> */
.L_x_2002:
[----:B------:R-:W-:Y:S05]  /*2a470*/  BSYNC B1 ;  /* 0x0000000000017941 */ /* 0x000fea0003800000 */
.L_x_2001:
        /* <DEDUP_REMOVED lines=8> */
.L_x_2003:
[----:B------:R-:W-:Y:S05]  /*2a500*/  BRA `(.L_x_2004) ;  /* 0xffffff3c00f87947 */ /* 0x000fea000383ffff */
.L_x_1744:
[----:B------:R-:W-:Y:S02]  /*2a510*/  IMAD.MOV.U32 R13, RZ, RZ, R4 ;  /* 0x000000ffff0d7224 */ /* 0x000fe400078e0004 */
[----:B------:R-:W-:Y:S02]  /*2a520*/  IMAD.MOV.U32 R12, RZ, RZ, RZ ;  /* 0x000000ffff0c7224 */ /* 0x000fe400078e00ff */
[----:B------:R-:W-:Y:S02]  /*2a530*/  IMAD.MOV.U32 R11, RZ, RZ, 0x1c1f ;  /* 0x00001c1fff0b7424 */ /* 0x000fe400078e00ff */
[----:B------:R-:W-:-:S07]  /*2a540*/  IMAD.MOV.U32 R15, RZ, RZ, -0x1 ;  /* 0xffffffffff0f7424 */ /* 0x000fce00078e00ff */
[----:B------:R-:W-:Y:S05]  /*2a550*/  WARPSYNC.COLLECTIVE R15, `(.L_x_2005) ;  /* 0x000000000f087348 */ /* 0x000fea0003c00000 */
[----:B------:R0:W1:Y:S02]  /*2a560*/  SHFL.IDX P6, R14, R13, R12, R11 ;  /* 0x0000000c0d0e7389 */ /* 0x00006400000c000b */
[----:B01----:R-:W-:Y:S01]  /*2a570*/  ENDCOLLECTIVE ;  /* 0x000000000000791b */ /* 0x003fe20003800000 */
.L_x_2005:
[----:B------:R-:W-:Y:S02]  /*2a580*/  IMAD.MOV.U32 R13, RZ, RZ, R0 ;  /* 0x000000ffff0d7224 */ /* 0x000fe400078e0000 */
[----:B------:R-:W-:-:S07]  /*2a590*/  IMAD.MOV.U32 R3, RZ, RZ, R14 ;  /* 0x000000ffff037224 */ /* 0x000fce00078e000e */
[----:B------:R-:W-:Y:S05]  /*2a5a0*/  WARPSYNC.COLLECTIVE R15, `(.L_x_2006) ;  /* 0x000000000f087348 */ /* 0x000fea0003c00000 */
[----:B------:R0:W1:Y:S02]  /*2a5b0*/  SHFL.IDX P6, R14, R13, R12, R11 ;  /* 0x0000000c0d0e7389 */ /* 0x00006400000c000b */
[----:B01----:R-:W-:Y:S01]  /*2a5c0*/  ENDCOLLECTIVE ;  /* 0x000000000000791b */ /* 0x003fe20003800000 */
.L_x_2006:
[----:B------:R-:W-:Y:S05]  /*2a5d0*/  BRA `(.L_x_2007) ;  /* 0xffffff4000b47947 */ /* 0x000fea000383ffff */
.L_x_1747:
[----:B------:R-:W-:Y:S01]  /*2a5e0*/  BSSY B1, `(.L_x_2008) ;  /* 0x0000008000017945 */ /* 0x000fe20003800000 */
[----:B0-----:R-:W-:Y:S01]  /*2a5f0*/  MOV R13, R4 ;  /* 0x00000004000d7202 */ /* 0x001fe20000000f00 */
[----:B------:R-:W-:Y:S02]  /*2a600*/  IMAD.MOV.U32 R12, RZ, RZ, 0x1 ;  /* 0x00000001ff0c7424 */ /* 0x000fe400078e00ff */
[----:B------:R-:W-:Y:S02]  /*2a610*/  IMAD.MOV.U32 R11, RZ, RZ, 0x1c1f ;  /* 0x00001c1fff0b7424 */ /* 0x000fe400078e00ff */
[----:B------:R-:W-:-:S07]  /*2a620*/  IMAD.MOV.U32 R15, RZ, RZ, -0x1 ;  /* 0xffffffffff0f7424 */ /* 0x000fce00078e00ff */
[----:B-12---:R-:W-:Y:S05]  /*2a630*/  WARPSYNC.COLLECTIVE R15, `(.L_x_2009) ;  /* 0x000000000f087348 */ /* 0x006fea0003c00000 */
[----:B--2---:R0:W2:Y:S02]  /*2a640*/  SHFL.IDX P6, R14, R13, R12, R11 ;  /* 0x0000000c0d0e7389 */ /* 0x0040a400000c000b */
[----:B012---:R-:W-:Y:S01]  /*2a650*/  ENDCOLLECTIVE ;  /* 0x000000000000791b */ /* 0x007fe20003800000 */
.L_x_2009:
[----:B------:R-:W-:Y:S05]  /*2a660*/  BSYNC B1 ;  /* 0x0000000000017941 */ /* 0x000fea0003800000 */
.L_x_2008:
        /* <DEDUP_REMOVED lines=8> */
.L_x_2010:
[----:B------:R-:W-:Y:S05]  /*2a6f0*/  BRA `(.L_x_2011) ;  /* 0xffffff4400c47947 */ /* 0x000fea000383ffff */
.L_x_1751:
[----:B------:R-:W-:Y:S01]  /*2a700*/  MOV R13, R4 ;  /* 0x00000004000d7202 */ /* 0x000fe20000000f00 */
[----:B------:R-:W-:Y:S02]  /*2a710*/  IMAD.MOV.U32 R12, RZ, RZ, RZ ;  /* 0x000000ffff0c7224 */ /* 0x000fe400078e00ff */
[----:B------:R-:W-:Y:S02]  /*2a720*/  IMAD.MOV.U32 R11, RZ, RZ, 0x181f ;  /* 0x0000181fff0b7424 */ /* 0x000fe400078e00ff */
[----:B------:R-:W-:-:S07]  /*2a730*/  IMAD.MOV.U32 R15, RZ, RZ, -0x1 ;  /* 0xffffffffff0f7424 */ /* 0x000fce00078e00ff */
[----:B01----:R-:W-:Y:S05]  /*2a740*/  WARPSYNC.COLLECTIVE R15, `(.L_x_2012) ;  /* 0x000000000f087348 */ /* 0x003fea0003c00000 */
[----:B------:R2:W3:Y:S02]  /*2a750*/  SHFL.IDX P6, R14, R13, R12, R11 ;  /* 0x0000000c0d0e7389 */ /* 0x0004e400000c000b */
[----:B0123--:R-:W-:Y:S01]  /*2a760*/  ENDCOLLECTIVE ;  /* 0x000000000000791b */ /* 0x00ffe20003800000 */
.L_x_2012:
[----:B------:R-:W-:Y:S02]  /*2a770*/  IMAD.MOV.U32 R13, RZ, RZ, R0 ;  /* 0x000000ffff0d7224 */ /* 0x000fe400078e0000 */
[----:B------:R-:W-:-:S07]  /*2a780*/  IMAD.MOV.U32 R3, RZ, RZ, R14 ;  /* 0x000000ffff037224 */ /* 0x000fce00078e000e */
[----:B------:R-:W-:Y:S05]  /*2a790*/  WARPSYNC.COLLECTIVE R15, `(.L_x_2013) ;  /* 0x000000000f087348 */ /* 0x000fea0003c00000 */
[----:B------:R0:W1:Y:S02]  /*2a7a0*/  SHFL.IDX P6, R14, R13, R12, R11 ;  /* 0x0000000c0d0e7389 */ /* 0x00006400000c000b */
[----:B01----:R-:W-:Y:S01]  /*2a7b0*/  ENDCOLLECTIVE ;  /* 0x000000000000791b */ /* 0x003fe20003800000 */
.L_x_2013:
[----:B------:R-:W-:Y:S05]  /*2a7c0*/  BRA `(.L_x_2014) ;  /* 0xffffff5000d47947 */ /* 0x000fea000383ffff */
.L_x_1754:
[----:B------:R-:W-:Y:S01]  /*2a7d0*/  BSSY B1, `(.L_x_2015) ;  /* 0x0000008000017945 */ /* 0x000fe20003800000 */
[----:B------:R-:W-:Y:S01]  /*2a7e0*/  IMAD.MOV.U32 R13, RZ, RZ, R4 ;  /* 0x000000ffff0d7224 */ /* 0x000fe200078e0004 */
[----:B---3--:R-:W-:Y:S01]  /*2a7f0*/  MOV R15, 0xffffffff ;  /* 0xffffffff000f7802 */ /* 0x008fe20000000f00 */
[----:B------:R-:W-:Y:S02]  /*2a800*/  IMAD.MOV.U32 R12, RZ, RZ, 0x1 ;  /* 0x00000001ff0c7424 */ /* 0x000fe400078e00ff */
[----:B------:R-:W-:-:S07]  /*2a810*/  IMAD.MOV.U32 R11, RZ, RZ, 0x181f ;  /* 0x0000181fff0b7424 */ /* 0x000fce00078e00ff */
[----:B012-4-:R-:W-:Y:S05]  /*2a820*/  WARPSYNC.COLLECTIVE R15, `(.L_x_2016) ;  /* 0x000000000f087348 */ /* 0x017fea0003c00000 */
[----:B----4-:R3:W4:Y:S02]  /*2a830*/  SHFL.IDX P6, R14, R13, R12, R11 ;  /* 0x0000000c0d0e7389 */ /* 0x01072400000c000b */
[----:B01234-:R-:W-:Y:S01]  /*2a840*/  ENDCOLLECTIVE ;  /* 0x000000000000791b */ /* 0x01ffe20003800000 */
.L_x_2016:
[----:B------:R-:W-:Y:S05]  /*2a850*/  BSYNC B1 ;  /* 0x0000000000017941 */ /* 0x000fea0003800000 */
.L_x_2015:
        /* <DEDUP_REMOVED lines=8> */
.L_x_2017:
[----:B------:R-:W-:Y:S05]  /*2a8e0*/  BRA `(.L_x_2018) ;  /* 0xffffff5000d47947 */ /* 0x000fea000383ffff */
.L_x_1757:
[----:B------:R-:W-:Y:S01]  /*2a8f0*/  BSSY B1, `(.L_x_2019) ;  /* 0x0000008000017945 */ /* 0x000fe20003800000 */
[----:B------:R-:W-:Y:S01]  /*2a900*/  IMAD.MOV.U32 R13, RZ, RZ, R4 ;  /* 0x000000ffff0d7224 */ /* 0x000fe200078e0004 */
[----:B0-----:R-:W-:Y:S01]  /*2a910*/  MOV R15, 0xffffffff ;  /* 0xffffffff000f7802 */ /* 0x001fe20000000f00 */
[----:B------:R-:W-:Y:S02]  /*2a920*/  IMAD.MOV.U32 R12, RZ, RZ, 0x2 ;  /* 0x00000002ff0c7424 */ /* 0x000fe400078e00ff */
[----:B------:R-:W-:-:S07]  /*2a930*/  IMAD.MOV.U32 R11, RZ, RZ, 0x181f ;  /* 0x0000181fff0b7424 */ /* 0x000fce00078e00ff */
[----:B-1234-:R-:W-:Y:S05]  /*2a940*/  WARPSYNC.COLLECTIVE R15, `(.L_x_2020) ;  /* 0x000000000f087348 */ /* 0x01efea0003c00000 */
[----:B----4-:R0:W4:Y:S02]  /*2a950*/  SHFL.IDX P6, R14, R13, R12, R11 ;  /* 0x0000000c0d0e7389 */ /* 0x01012400000c000b */
[----:B01234-:R-:W-:Y:S01]  /*2a960*/  ENDCOLLECTIVE ;  /* 0x000000000000791b */ /* 0x01ffe20003800000 */
.L_x_2020:
[----:B------:R-:W-:Y:S05]  /*2a970*/  BSYNC B1 ;  /* 0x0000000000017941 */ /* 0x000fea0003800000 */
.L_x_2019:
        /* <DEDUP_REMOVED lines=8> */
.L_x_2021:
[----:B------:R-:W-:Y:S05]  /*2aa00*/  BRA `(.L_x_2022) ;  /* 0xffffff5000d47947 */ /* 0x000fea000383ffff */
.L_x_1760:
[----:B------:R-:W-:Y:S01]  /*2aa10*/  BSSY B1, `(.L_x_2023) ;  /* 0x0000008000017945 */ /* 0x000fe20003800000 */
[----:B------:R-:W-:Y:S01]  /*2aa20*/  IMAD.MOV.U32 R13, RZ, RZ, R4 ;  /* 0x000000ffff0d7224 */ /* 0x000fe200078e0004 */
[----:B0-----:R-:W-:Y:S01]  /*2aa30*/  MOV R15, 0xffffffff ;  /* 0xffffffff000f7802 */ /* 0x001fe20000000f00 */
[----:B------:R-:W-:Y:S02]  /*2aa40*/  IMAD.MOV.U32 R12, RZ, RZ, 0x3 ;  /* 0x00000003ff0c7424 */ /* 0x000fe400078e00ff */
[----:B------:R-:W-:-:S07]  /*2aa50*/  IMAD.MOV.U32 R11, RZ, RZ, 0x181f ;  /* 0x0000181fff0b7424 */ /* 0x000fce00078e00ff */
[----:B-1234-:R-:W-:Y:S05]  /*2aa60*/  WARPSYNC.COLLECTIVE R15, `(.L_x_2024) ;  /* 0x000000000f087348 */ /* 0x01efea0003c00000 */
[----:B------:R0:W0:Y:S02]  /*2aa70*/  SHFL.IDX P6, R14, R13, R12, R11 ;  /* 0x0000000c0d0e7389 */ /* 0x00002400000c000b */
[----:B01234-:R-:W-:Y:S01]  /*2aa80*/  ENDCOLLECTIVE ;  /* 0x000000000000791b */ /* 0x01ffe20003800000 */
.L_x_2024:
[----:B------:R-:W-:Y:S05]  /*2aa90*/  BSYNC B1 ;  /* 0x0000000000017941 */ /* 0x000fea0003800000 */
.L_x_2023:
        /* <DEDUP_REMOVED lines=8> */
.L_x_2025:
[----:B------:R-:W-:Y:S05]  /*2ab20*/  BRA `(.L_x_2026) ;  /* 0xffffff5000d47947 */ /* 0x000fea000383ffff */
.L_x_1787:
[----:B------:R-:W1:Y:S01]  /*2ab30*/  S2R R6, SR_TID.X ;  /* 0x0000000000067919 */ /* 0x000e620000002100 */
[----:B------:R-:W-:Y:S01]  /*2ab40*/  BSSY B1, `(.L_x_2027) ;  /* 0x000000a000017945 */ /* 0x000fe20003800000 */
[----:B------:R-:W-:Y:S01]  /*2ab50*/  IMAD.MOV.U32 R12, RZ, RZ, RZ ;  /* 0x000000ffff0c7224 */ /* 0x000fe200078e00ff */
[----:B0-----:R-:W-:Y:S01]  /*2ab60*/  MOV R15, 0xffffffff ;  /* 0xffffffff000f7802 */ /* 0x001fe20000000f00 */
[----:B------:R-:W-:Y:S01]  /*2ab70*/  IMAD.MOV.U32 R11, RZ, RZ, 0x1f ;  /* 0x0000001fff0b7424 */ /* 0x000fe200078e00ff */
[----:B-1----:R-:W-:-:S04]  /*2ab80*/  SHF.R.U32.HI R6, RZ, 0x5, R6 ;  /* 0x00000005ff067819 */ /* 0x002fc80000011606 */
[----:B------:R-:W-:-:S05]  /*2ab90*/  LOP3.LUT R6, R6, 0x3, RZ, 0xc0, !PT ;  /* 0x0000000306067812 */ /* 0x000fca00078ec0ff */
[----:B------:R-:W-:-:S07]  /*2aba0*/  IMAD.MOV.U32 R13, RZ, RZ, R6 ;  /* 0x000000ffff0d7224 */ /* 0x000fce00078e0006 */
[----:B------:R-:W-:Y:S05]  /*2abb0*/  WARPSYNC.COLLECTIVE R15, `(.L_x_2028) ;  /* 0x000000000f087348 */ /* 0x000fea0003c00000 */
[----:B------:R0:W1:Y:S02]  /*2abc0*/  SHFL.IDX P6, R14, R13, R12, R11 ;  /* 0x0000000c0d0e7389 */ /* 0x00006400000c000b */
[----:B01----:R-:W-:Y:S01]  /*2abd0*/  ENDCOLLECTIVE ;  /* 0x000000000000791b */ /* 0x003fe20003800000 */
.L_x_2028:
[----:B------:R-:W-:Y:S05]  /*2abe0*/  BSYNC B1 ;  /* 0x0000000000017941 */ /* 0x000fea0003800000 */
.L_x_2027:
[----:B------:R-:W-:Y:S05]  /*2abf0*/  BRA `(.L_x_2029) ;  /* 0xffffff7000d47947 */ /* 0x000fea000383ffff */
.L_x_1789:
[----:B------:R-:W-:Y:S01]  /*2ac00*/  BSSY B1, `(.L_x_2030) ;  /* 0x0000006000017945 */ /* 0x000fe20003800000 */
[----:B0-----:R-:W-:-:S07]  /*2ac10*/  IMAD.MOV.U32 R15, RZ, RZ, -0x1 ;  /* 0xffffffffff0f7424 */ /* 0x001fce00078e00ff */
[----:B-1----:R-:W-:Y:S05]  /*2ac20*/  WARPSYNC.COLLECTIVE R15, `(.L_x_2031) ;  /* 0x000000000f0c7348 */ /* 0x002fea0003c00000 */
[----:B------:R-:W-:Y:S02]  /*2ac30*/  ELECT P6, UR62, PT ;  /* 0x00000000003e782f */ /* 0x000fe400038c0000 */
[----:B------:R-:W-:Y:S01]  /*2ac40*/  MOV R14, UR62 ;  /* 0x0000003e000e7c02 */ /* 0x000fe20008000f00 */
[----:B-1----:R-:W-:Y:S10]  /*2ac50*/  ENDCOLLECTIVE ;  /* 0x000000000000791b */ /* 0x002ff40003800000 */
.L_x_2031:
[----:B------:R-:W-:Y:S05]  /*2ac60*/  BSYNC B1 ;  /* 0x0000000000017941 */ /* 0x000fea0003800000 */
.L_x_2030:
[----:B------:R-:W-:Y:S05]  /*2ac70*/  BRA `(.L_x_1788) ;  /* 0xffffff7000cc7947 */ /* 0x000fea000383ffff */
.L_x_1791:
[----:B-1----:R1:W2:Y:S02]  /*2ac80*/  SYNCS.PHASECHK.TRANS64.TRYWAIT P0, [R18+URZ+0x28820], R5 ;  /* 0x02882005120075a7 */ /* 0x0022a4000800017f */
[----:B--2---:R-:W-:Y:S05]  /*2ac90*/  @!P0 NANOSLEEP.SYNCS 0x989680 ;  /* 0x009896800000895d */ /* 0x004fea0003900000 */
[----:B------:R-:W2:Y:S02]  /*2aca0*/  @!P0 SYNCS.PHASECHK.TRANS64 P0, [R18+URZ+0x28820], R5 ;  /* 0x02882005120085a7 */ /* 0x000ea4000800007f */
[----:B--2---:R-:W-:Y:S05]  /*2acb0*/  @!P0 BRA `(.L_x_1791) ;  /* 0xfffffffc00f08947 */ /* 0x004fea000383ffff */
[----:B------:R-:W-:Y:S05]  /*2acc0*/  BRA `(.L_x_2032) ;  /* 0xffffff7000dc7947 */ /* 0x000fea000383ffff */
.L_x_1795:
[----:B--2---:R2:W3:Y:S02]  /*2acd0*/  SYNCS.PHASECHK.TRANS64.TRYWAIT P0, [R7+URZ+0x288a0], R11 ;  /* 0x0288a00b070075a7 */ /* 0x0044e4000800017f */
[----:B---3--:R-:W-:Y:S05]  /*2ace0*/  @!P0 NANOSLEEP.SYNCS 0x989680 ;  /* 0x009896800000895d */ /* 0x008fea0003900000 */
[----:B------:R-:W3:Y:S02]  /*2acf0*/  @!P0 SYNCS.PHASECHK.TRANS64 P0, [R7+URZ+0x288a0], R11 ;  /* 0x0288a00b070085a7 */ /* 0x000ee4000800007f */
[----:B---3--:R-:W-:Y:S05]  /*2ad00*/  @!P0 BRA `(.L_x_1795) ;  /* 0xfffffffc00f08947 */ /* 0x008fea000383ffff */
[----:B------:R-:W-:Y:S05]  /*2ad10*/  BRA `(.L_x_2033) ;  /* 0xffffff7000fc7947 */ /* 0x000fea000383ffff */
.L_x_1801:
[----:B-1----:R1:W3:Y:S02]  /*2ad20*/  SYNCS.PHASECHK.TRANS64.TRYWAIT P0, [R7+URZ+0x288c0], R11 ;  /* 0x0288c00b070075a7 */ /* 0x0022e4000800017f */
[----:B---3--:R-:W-:Y:S05]  /*2ad30*/  @!P0 NANOSLEEP.SYNCS 0x989680 ;  /* 0x009896800000895d */ /* 0x008fea0003900000 */
[----:B------:R-:W3:Y:S02]  /*2ad40*/  @!P0 SYNCS.PHASECHK.TRANS64 P0, [R7+URZ+0x288c0], R11 ;  /* 0x0288c00b070085a7 */ /* 0x000ee4000800007f */
[----:B---3--:R-:W-:Y:S05]  /*2ad50*/  @!P0 BRA `(.L_x_1801) ;  /* 0xfffffffc00f08947 */ /* 0x008fea000383ffff */
[----:B------:R-:W-:Y:S05]  /*2ad60*/  BRA `(.L_x_2034) ;  /* 0xffffff7400c07947 */ /* 0x000fea000383ffff */
.L_x_1809:
[----:B-1----:R1:W2:Y:S02]  /*2ad70*/  SYNCS.PHASECHK.TRANS64.TRYWAIT P1, [R9+URZ+0x288a0], R8 ;  /* 0x0288a008090075a7 */ /* 0x0022a4000802017f */
[----:B--2---:R-:W-:Y:S05]  /*2ad80*/  @!P1 NANOSLEEP.SYNCS 0x989680 ;  /* 0x009896800000995d */ /* 0x004fea0003900000 */
[----:B------:R-:W2:Y:S02]  /*2ad90*/  @!P1 SYNCS.PHASECHK.TRANS64 P1, [R9+URZ+0x288a0], R8 ;  /* 0x0288a008090095a7 */ /* 0x000ea4000802007f */
[----:B--2---:R-:W-:Y:S05]  /*2ada0*/  @!P1 BRA `(.L_x_1809) ;  /* 0xfffffffc00f09947 */ /* 0x004fea000383ffff */
[----:B------:R-:W-:Y:S05]  /*2adb0*/  BRA `(.L_x_2035) ;  /* 0xffffff7800d47947 */ /* 0x000fea000383ffff */
.L_x_1815:
[----:B0-----:R0:W2:Y:S02]  /*2adc0*/  SYNCS.PHASECHK.TRANS64.TRYWAIT P1, [R9+URZ+0x288c0], R8 ;  /* 0x0288c008090075a7 */ /* 0x0010a4000802017f */
[----:B--2---:R-:W-:Y:S05]  /*2add0*/  @!P1 NANOSLEEP.SYNCS 0x989680 ;  /* 0x009896800000995d */ /* 0x004fea0003900000 */
[----:B------:R-:W2:Y:S02]  /*2ade0*/  @!P1 SYNCS.PHASECHK.TRANS64 P1, [R9+URZ+0x288c0], R8 ;  /* 0x0288c008090095a7 */ /* 0x000ea4000802007f */
[----:B--2---:R-:W-:Y:S05]  /*2adf0*/  @!P1 BRA `(.L_x_1815) ;  /* 0xfffffffc00f09947 */ /* 0x004fea000383ffff */
[----:B------:R-:W-:Y:S05]  /*2ae00*/  BRA `(.L_x_2036) ;  /* 0xffffff7c00907947 */ /* 0x000fea000383ffff */
.L_x_1839:
[----:B-1----:R-:W1:Y:S01]  /*2ae10*/  S2R R4, SR_TID.X ;  /* 0x0000000000047919 */ /* 0x002e620000002100 */
[----:B------:R-:W-:Y:S01]  /*2ae20*/  BSSY B0, `(.L_x_2037) ;  /* 0x000000a000007945 */ /* 0x000fe20003800000 */
[----:B------:R-:W-:Y:S02]  /*2ae30*/  IMAD.MOV.U32 R12, RZ, RZ, RZ ;  /* 0x000000ffff0c7224 */ /* 0x000fe400078e00ff */
[----:B------:R-:W-:Y:S02]  /*2ae40*/  IMAD.MOV.U32 R11, RZ, RZ, 0x1f ;  /* 0x0000001fff0b7424 */ /* 0x000fe400078e00ff */
[----:B0-----:R-:W-:Y:S01]  /*2ae50*/  IMAD.MOV.U32 R15, RZ, RZ, -0x1 ;  /* 0xffffffffff0f7424 */ /* 0x001fe200078e00ff */
[----:B-1----:R-:W-:-:S04]  /*2ae60*/  SHF.R.U32.HI R4, RZ, 0x5, R4 ;  /* 0x00000005ff047819 */ /* 0x002fc80000011604 */
[----:B------:R-:W-:-:S05]  /*2ae70*/  LOP3.LUT R4, R4, 0x3, RZ, 0xc0, !PT ;  /* 0x0000000304047812 */ /* 0x000fca00078ec0ff */
[----:B------:R-:W-:-:S07]  /*2ae80*/  IMAD.MOV.U32 R13, RZ, RZ, R4 ;  /* 0x000000ffff0d7224 */ /* 0x000fce00078e0004 */
[----:B--2---:R-:W-:Y:S05]  /*2ae90*/  WARPSYNC.COLLECTIVE R15, `(.L_x_2038) ;  /* 0x000000000f087348 */ /* 0x004fea0003c00000 */
[----:B------:R0:W1:Y:S02]  /*2aea0*/  SHFL.IDX P6, R14, R13, R12, R11 ;  /* 0x0000000c0d0e7389 */ /* 0x00006400000c000b */
[----:B012---:R-:W-:Y:S01]  /*2aeb0*/  ENDCOLLECTIVE ;  /* 0x000000000000791b */ /* 0x007fe20003800000 */
.L_x_2038:
[----:B------:R-:W-:Y:S05]  /*2aec0*/  BSYNC B0 ;  /* 0x0000000000007941 */ /* 0x000fea0003800000 */
.L_x_2037:
[----:B------:R-:W-:Y:S05]  /*2aed0*/  BRA `(.L_x_2039) ;  /* 0xffffff8c00a47947 */ /* 0x000fea000383ffff */
.L_x_1841:
[----:B------:R-:W-:Y:S01]  /*2aee0*/  BSSY B0, `(.L_x_2040) ;  /* 0x0000006000007945 */ /* 0x000fe20003800000 */
[----:B0-----:R-:W-:-:S07]  /*2aef0*/  IMAD.MOV.U32 R15, RZ, RZ, -0x1 ;  /* 0xffffffffff0f7424 */ /* 0x001fce00078e00ff */
[----:B-12---:R-:W-:Y:S05]  /*2af00*/  WARPSYNC.COLLECTIVE R15, `(.L_x_2041) ;  /* 0x000000000f0c7348 */ /* 0x006fea0003c00000 */
[----:B------:R-:W-:Y:S02]  /*2af10*/  ELECT P6, UR62, PT ;  /* 0x00000000003e782f */ /* 0x000fe400038c0000 */
[----:B------:R-:W-:Y:S01]  /*2af20*/  MOV R14, UR62 ;  /* 0x0000003e000e7c02 */ /* 0x000fe20008000f00 */
[----:B-12---:R-:W-:Y:S10]  /*2af30*/  ENDCOLLECTIVE ;  /* 0x000000000000791b */ /* 0x006ff40003800000 */
.L_x_2041:
[----:B------:R-:W-:Y:S05]  /*2af40*/  BSYNC B0 ;  /* 0x0000000000007941 */ /* 0x000fea0003800000 */
.L_x_2040:
[----:B------:R-:W-:Y:S05]  /*2af50*/  BRA `(.L_x_2042) ;  /* 0xffffff8c00b07947 */ /* 0x000fea000383ffff */
.L_x_1843:
[----:B-1----:R1:W3:Y:S02]  /*2af60*/  SYNCS.PHASECHK.TRANS64.TRYWAIT P0, [R0+URZ+0x28840], R2 ;  /* 0x02884002000075a7 */ /* 0x0022e4000800017f */
[----:B---3--:R-:W-:Y:S05]  /*2af70*/  @!P0 NANOSLEEP.SYNCS 0x989680 ;  /* 0x009896800000895d */ /* 0x008fea0003900000 */
[----:B------:R-:W3:Y:S02]  /*2af80*/  @!P0 SYNCS.PHASECHK.TRANS64 P0, [R0+URZ+0x28840], R2 ;  /* 0x02884002000085a7 */ /* 0x000ee4000800007f */
[----:B---3--:R-:W-:Y:S05]  /*2af90*/  @!P0 BRA `(.L_x_1843) ;  /* 0xfffffffc00f08947 */ /* 0x008fea000383ffff */
[----:B------:R-:W-:Y:S05]  /*2afa0*/  BRA `(.L_x_2043) ;  /* 0xffffff9000107947 */ /* 0x000fea000383ffff */
.L_x_1847:
        /* <DEDUP_REMOVED lines=9> */
[----:B--2---:R-:W-:Y:S01]  /*2b040*/  IMAD R2, R11, R7, RZ ;  /* 0x000000070b027224 */ /* 0x004fe200078e02ff */
[----:B------:R-:W-:-:S04]  /*2b050*/  MOV R11, 0x181f ;  /* 0x0000181f000b7802 */ /* 0x000fc80000000f00 */
[----:B------:R-:W-:-:S13]  /*2b060*/  ISETP.GE.AND P2, PT, R0, R2, PT ;  /* 0x000000020000720c */ /* 0x000fda0003f46270 */
[----:B-----5:R-:W-:Y:S05]  /*2b070*/  WARPSYNC.COLLECTIVE R15, `(.L_x_2044) ;  /* 0x000000000f087348 */ /* 0x020fea0003c00000 */
[----:B------:R0:W1:Y:S02]  /*2b080*/  SHFL.IDX P6, R14, R13, R12, R11 ;  /* 0x0000000c0d0e7389 */ /* 0x00006400000c000b */
[----:B01---5:R-:W-:Y:S01]  /*2b090*/  ENDCOLLECTIVE ;  /* 0x000000000000791b */ /* 0x023fe20003800000 */
.L_x_2044:
[----:B------:R-:W-:Y:S02]  /*2b0a0*/  IMAD.MOV.U32 R13, RZ, RZ, R4 ;  /* 0x000000ffff0d7224 */ /* 0x000fe400078e0004 */
[----:B------:R-:W-:-:S07]  /*2b0b0*/  IMAD.MOV.U32 R6, RZ, RZ, R14 ;  /* 0x000000ffff067224 */ /* 0x000fce00078e000e */
[----:B------:R-:W-:Y:S05]  /*2b0c0*/  WARPSYNC.COLLECTIVE R15, `(.L_x_2045) ;  /* 0x000000000f087348 */ /* 0x000fea0003c00000 */
[----:B------:R0:W1:Y:S02]  /*2b0d0*/  SHFL.IDX P6, R14, R13, R12, R11 ;  /* 0x0000000c0d0e7389 */ /* 0x00006400000c000b */
[----:B01----:R-:W-:Y:S01]  /*2b0e0*/  ENDCOLLECTIVE ;  /* 0x000000000000791b */ /* 0x003fe20003800000 */
.L_x_2045:
[----:B------:R-:W-:Y:S01]  /*2b0f0*/  IMAD.MOV.U32 R13, RZ, RZ, R3 ;  /* 0x000000ffff0d7224 */ /* 0x000fe200078e0003 */
[----:B------:R-:W-:Y:S01]  /*2b100*/  MOV R12, 0x1 ;  /* 0x00000001000c7802 */ /* 0x000fe20000000f00 */
[----:B------:R-:W-:-:S07]  /*2b110*/  IMAD.MOV.U32 R7, RZ, RZ, R14 ;  /* 0x000000ffff077224 */ /* 0x000fce00078e000e */
[----:B------:R-:W-:Y:S05]  /*2b120*/  WARPSYNC.COLLECTIVE R15, `(.L_x_2046) ;  /* 0x000000000f087348 */ /* 0x000fea0003c00000 */
[----:B------:R0:W1:Y:S02]  /*2b130*/  SHFL.IDX P6, R14, R13, R12, R11 ;  /* 0x0000000c0d0e7389 */ /* 0x00006400000c000b */
[----:B01----:R-:W-:Y:S01]  /*2b140*/  ENDCOLLECTIVE ;  /* 0x000000000000791b */ /* 0x003fe20003800000 */
.L_x_2046:
        /* <DEDUP_REMOVED lines=10> */
.L_x_2047:
        /* <DEDUP_REMOVED lines=12> */
.L_x_2048:
[----:B------:R-:W-:Y:S01]  /*2b2b0*/  @!P2 LEA R7, P3, R10, R5, 0x1 ;  /* 0x000000050a07a211 */ /* 0x000fe200078608ff */
[----:B------:R-:W-:-:S04]  /*2b2c0*/  VIADD R5, R0, 0x20 ;  /* 0x0000002000057836 */ /* 0x000fc80000000000 */
[----:B------:R-:W-:-:S05]  /*2b2d0*/  @!P2 IMAD.X R6, RZ, RZ, R8, P3 ;  /* 0x000000ffff06a224 */ /* 0x000fca00018e0608 */
[----:B------:R-:W-:Y:S02]  /*2b2e0*/  @!P2 LOP3.LUT R7, R7, R6, RZ, 0x3c, !PT ;  /* 0x000000060707a212 */ /* 0x000fe400078e3cff */
[----:B------:R-:W-:Y:S02]  /*2b2f0*/  MOV R13, R4 ;  /* 0x00000004000d7202 */ /* 0x000fe40000000f00 */
        /* <DEDUP_REMOVED lines=12> */
.L_x_2049:
[----:B------:R-:W-:Y:S02]  /*2b3c0*/  IMAD.MOV.U32 R13, RZ, RZ, R3 ;  /* 0x000000ffff0d7224 */ /* 0x000fe400078e0003 */
[----:B------:R-:W-:Y:S02]  /*2b3d0*/  IMAD.MOV.U32 R12, RZ, RZ, 0x3 ;  /* 0x00000003ff0c7424 */ /* 0x000fe400078e00ff */
[----:B------:R-:W-:-:S07]  /*2b3e0*/  IMAD.MOV.U32 R5, RZ, RZ, R14 ;  /* 0x000000ffff057224 */ /* 0x000fce00078e000e */
[----:B------:R-:W-:Y:S05]  /*2b3f0*/  WARPSYNC.COLLECTIVE R15, `(.L_x_2050) ;  /* 0x000000000f087348 */ /* 0x000fea0003c00000 */
[----:B------:R0:W1:Y:S02]  /*2b400*/  SHFL.IDX P6, R14, R13, R12, R11 ;  /* 0x0000000c0d0e7389 */ /* 0x00006400000c000b */
[----:B01----:R-:W-:Y:S01]  /*2b410*/  ENDCOLLECTIVE ;  /* 0x000000000000791b */ /* 0x003fe20003800000 */
.L_x_2050:
[----:B------:R-:W-:-:S05]  /*2b420*/  @!P2 LEA R5, P3, R10, R5, 0x1 ;  /* 0x000000050a05a211 */ /* 0x000fca00078608ff */
[----:B------:R-:W-:-:S04]  /*2b430*/  @!P2 IMAD.X R6, RZ, RZ, R6, P3 ;  /* 0x000000ffff06a224 */ /* 0x000fc800018e0606 */
[----:B------:R-:W-:Y:S02]  /*2b440*/  @!P2 IMAD.MOV.U32 R7, RZ, RZ, R6 ;  /* 0x000000ffff07a224 */ /* 0x000fe400078e0006 */
[----:B------:R-:W-:Y:S01]  /*2b450*/  @!P2 IMAD.MOV.U32 R6, RZ, RZ, R5 ;  /* 0x000000ffff06a224 */ /* 0x000fe200078e0005 */
[----:B------:R-:W-:Y:S01]  /*2b460*/  MOV R13, R4 ;  /* 0x00000004000d7202 */ /* 0x000fe20000000f00 */
[----:B------:R-:W-:-:S03]  /*2b470*/  VIADD R5, R0, 0x30 ;  /* 0x0000003000057836 */ /* 0x000fc60000000000 */
        /* <DEDUP_REMOVED lines=10> */
.L_x_2051:
[----:B------:R-:W-:Y:S02]  /*2b520*/  IMAD.MOV.U32 R13, RZ, RZ, R3 ;  /* 0x000000ffff0d7224 */ /* 0x000fe400078e0003 */
[----:B------:R-:W-:Y:S02]  /*2b530*/  IMAD.MOV.U32 R12, RZ, RZ, 0x4 ;  /* 0x00000004ff0c7424 */ /* 0x000fe400078e00ff */
[----:B------:R-:W-:-:S07]  /*2b540*/  IMAD.MOV.U32 R5, RZ, RZ, R14 ;  /* 0x000000ffff057224 */ /* 0x000fce00078e000e */
[----:B------:R-:W-:Y:S05]  /*2b550*/  WARPSYNC.COLLECTIVE R15, `(.L_x_2052) ;  /* 0x000000000f087348 */ /* 0x000fea0003c00000 */
[----:B------:R0:W1:Y:S02]  /*2b560*/  SHFL.IDX P6, R14, R13, R12, R11 ;  /* 0x0000000c0d0e7389 */ /* 0x00006400000c000b */
[----:B01----:R-:W-:Y:S01]  /*2b570*/  ENDCOLLECTIVE ;  /* 0x000000000000791b */ /* 0x003fe20003800000 */
.L_x_2052:
        /* <DEDUP_REMOVED lines=16> */
.L_x_2053:
[----:B------:R-:W-:Y:S02]  /*2b680*/  IMAD.MOV.U32 R13, RZ, RZ, R3 ;  /* 0x000000ffff0d7224 */ /* 0x000fe400078e0003 */
[----:B------:R-:W-:Y:S02]  /*2b690*/  IMAD.MOV.U32 R12, RZ, RZ, 0x5 ;  /* 0x00000005ff0c7424 */ /* 0x000fe400078e00ff */
[----:B------:R-:W-:-:S07]  /*2b6a0*/  IMAD.MOV.U32 R5, RZ, RZ, R14 ;  /* 0x000000ffff057224 */ /* 0x000fce00078e000e */
[----:B------:R-:W-:Y:S05]  /*2b6b0*/  WARPSYNC.COLLECTIVE R15, `(.L_x_2054) ;  /* 0x000000000f087348 */ /* 0x000fea0003c00000 */
[----:B------:R0:W1:Y:S02]  /*2b6c0*/  SHFL.IDX P6, R14, R13, R12, R11 ;  /* 0x0000000c0d0e7389 */ /* 0x00006400000c000b */
[----:B01----:R-:W-:Y:S01]  /*2b6d0*/  ENDCOLLECTIVE ;  /* 0x000000000000791b */ /* 0x003fe20003800000 */
.L_x_2054:
        /* <DEDUP_REMOVED lines=16> */
.L_x_2055:
[----:B------:R-:W-:Y:S02]  /*2b7e0*/  IMAD.MOV.U32 R13, RZ, RZ, R3 ;  /* 0x000000ffff0d7224 */ /* 0x000fe400078e0003 */
[----:B------:R-:W-:Y:S02]  /*2b7f0*/  IMAD.MOV.U32 R12, RZ, RZ, 0x6 ;  /* 0x00000006ff0c7424 */ /* 0x000fe400078e00ff */
[----:B------:R-:W-:-:S07]  /*2b800*/  IMAD.MOV.U32 R5, RZ, RZ, R14 ;  /* 0x000000ffff057224 */ /* 0x000fce00078e000e */
[----:B------:R-:W-:Y:S05]  /*2b810*/  WARPSYNC.COLLECTIVE R15, `(.L_x_2056) ;  /* 0x000000000f087348 */ /* 0x000fea0003c00000 */
[----:B------:R0:W1:Y:S02]  /*2b820*/  SHFL.IDX P6, R14, R13, R12, R11 ;  /* 0x0000000c0d0e7389 */ /* 0x00006400000c000b */
[----:B01----:R-:W-:Y:S01]  /*2b830*/  ENDCOLLECTIVE ;  /* 0x000000000000791b */ /* 0x003fe20003800000 */
.L_x_2056:
        /* <DEDUP_REMOVED lines=14> */
.L_x_2057:
[----:B------:R-:W-:-:S05]  /*2b920*/  VIADD R7, R0, 0x60 ;  /* 0x0000006000077836 */ /* 0x000fca0000000000 */
[----:B------:R-:W-:Y:S01]  /*2b930*/  ISETP.GE.AND P2, PT, R7, R2, PT ;  /* 0x000000020700720c */ /* 0x000fe20003f46270 */
[----:B------:R-:W-:Y:S02]  /*2b940*/  IMAD.MOV.U32 R13, RZ, RZ, R3 ;  /* 0x000000ffff0d7224 */ /* 0x000fe400078e0003 */
[----:B------:R-:W-:Y:S01]  /*2b950*/  IMAD.MOV.U32 R12, RZ, RZ, 0x7 ;  /* 0x00000007ff0c7424 */ /* 0x000fe200078e00ff */
[----:B------:R-:W-:-:S09]  /*2b960*/  MOV R5, R14 ;  /* 0x0000000e00057202 */ /* 0x000fd20000000f00 */
[----:B------:R-:W-:Y:S05]  /*2b970*/  WARPSYNC.COLLECTIVE R15, `(.L_x_2058) ;  /* 0x000000000f087348 */ /* 0x000fea0003c00000 */
[----:B------:R0:W1:Y:S02]  /*2b980*/  SHFL.IDX P6, R14, R13, R12, R11 ;  /* 0x0000000c0d0e7389 */ /* 0x00006400000c000b */
[----:B01----:R-:W-:Y:S01]  /*2b990*/  ENDCOLLECTIVE ;  /* 0x000000000000791b */ /* 0x003fe20003800000 */
.L_x_2058:
        /* <DEDUP_REMOVED lines=8> */
[----:B------:R0:W-:Y:S04]  /*2ba20*/  @!P2 LDGSTS.E.BYPASS.LTC128B.128 [R9+0x13400], desc[UR40][R6.64], !P0 ;  /* 0x134000000609afae */ /* 0x0001e8000c101d68 */
[----:B------:R0:W-:Y:S01]  /*2ba30*/  @!P2 LDGSTS.E.BYPASS.LTC128B.128 [R9+0x17400], desc[UR40][R6.64+0x80], !P1 ;  /* 0x174000800609afae */ /* 0x0001e2000c901d68 */
[----:B------:R-:W-:-:S07]  /*2ba40*/  IMAD.MOV.U32 R5, RZ, RZ, R14 ;  /* 0x000000ffff057224 */ /* 0x000fce00078e000e */
[----:B0-----:R-:W-:Y:S05]  /*2ba50*/  WARPSYNC.COLLECTIVE R15, `(.L_x_2059) ;  /* 0x000000000f087348 */ /* 0x001fea0003c00000 */
[----:B------:R1:W2:Y:S02]  /*2ba60*/  SHFL.IDX P6, R14, R13, R12, R11 ;  /* 0x0000000c0d0e7389 */ /* 0x0002a400000c000b */
[----:B012---:R-:W-:Y:S01]  /*2ba70*/  ENDCOLLECTIVE ;  /* 0x000000000000791b */ /* 0x007fe20003800000 */
.L_x_2059:
[----:B------:R-:W-:Y:S01]  /*2ba80*/  MOV R3, R14 ;  /* 0x0000000e00037202 */ /* 0x000fe20000000f00 */
[----:B------:R-:W-:Y:S06]  /*2ba90*/  BRA `(.L_x_2060) ;  /* 0xffffff9000b07947 */ /* 0x000fec000383ffff */
.L_x_1852:
[----:B---3--:R3:W4:Y:S02]  /*2baa0*/  SYNCS.PHASECHK.TRANS64.TRYWAIT P0, [R18+URZ+0x28820], R0 ;  /* 0x02882000120075a7 */ /* 0x008724000800017f */
[----:B----4-:R-:W-:Y:S05]  /*2bab0*/  @!P0 NANOSLEEP.SYNCS 0x989680 ;  /* 0x009896800000895d */ /* 0x010fea0003900000 */
[----:B------:R-:W4:Y:S02]  /*2bac0*/  @!P0 SYNCS.PHASECHK.TRANS64 P0, [R18+URZ+0x28820], R0 ;  /* 0x02882000120085a7 */ /* 0x000f24000800007f */
[----:B----4-:R-:W-:Y:S05]  /*2bad0*/  @!P0 BRA `(.L_x_1852) ;  /* 0xfffffffc00f08947 */ /* 0x010fea000383ffff */
[----:B------:R-:W-:Y:S05]  /*2bae0*/  BRA `(.L_x_2061) ;  /* 0xffffff9400207947 */ /* 0x000fea000383ffff */
.L_x_1861:
[----:B-1----:R1:W2:Y:S02]  /*2baf0*/  SYNCS.PHASECHK.TRANS64.TRYWAIT P0, [R3+URZ+0x28840], R2 ;  /* 0x02884002030075a7 */ /* 0x0022a4000800017f */
[----:B--2---:R-:W-:Y:S05]  /*2bb00*/  @!P0 NANOSLEEP.SYNCS 0x989680 ;  /* 0x009896800000895d */ /* 0x004fea0003900000 */
[----:B------:R-:W2:Y:S02]  /*2bb10*/  @!P0 SYNCS.PHASECHK.TRANS64 P0, [R3+URZ+0x28840], R2 ;  /* 0x02884002030085a7 */ /* 0x000ea4000800007f */
[----:B--2---:R-:W-:Y:S05]  /*2bb20*/  @!P0 BRA `(.L_x_1861) ;  /* 0xfffffffc00f08947 */ /* 0x004fea000383ffff */
[----:B------:R-:W-:Y:S05]  /*2bb30*/  BRA `(.L_x_2062) ;  /* 0xffffff9800147947 */ /* 0x000fea000383ffff */
.L_x_1867:
[----:B0-----:R0:W1:Y:S02]  /*2bb40*/  SYNCS.PHASECHK.TRANS64.TRYWAIT P0, [R3+URZ+0x60], R2 ;  /* 0x00006002030075a7 */ /* 0x001064000800017f */
[----:B-1----:R-:W-:Y:S05]  /*2bb50*/  @!P0 NANOSLEEP.SYNCS 0x989680 ;  /* 0x009896800000895d */ /* 0x002fea0003900000 */
[----:B------:R-:W1:Y:S02]  /*2bb60*/  @!P0 SYNCS.PHASECHK.TRANS64 P0, [R3+URZ+0x60], R2 ;  /* 0x00006002030085a7 */ /* 0x000e64000800007f */
[----:B-1----:R-:W-:Y:S05]  /*2bb70*/  @!P0 BRA `(.L_x_1867) ;  /* 0xfffffffc00f08947 */ /* 0x002fea000383ffff */
[----:B------:R-:W-:Y:S05]  /*2bb80*/  BRA `(.L_x_2063) ;  /* 0xffffff9800e87947 */ /* 0x000fea000383ffff */
.L_x_1876:
[----:B-1----:R1:W2:Y:S02]  /*2bb90*/  SYNCS.PHASECHK.TRANS64.TRYWAIT P0, [R3+URZ+0x28840], R2 ;  /* 0x02884002030075a7 */ /* 0x0022a4000800017f */
[----:B--2---:R-:W-:Y:S05]  /*2bba0*/  @!P0 NANOSLEEP.SYNCS 0x989680 ;  /* 0x009896800000895d */ /* 0x004fea0003900000 */
[----:B------:R-:W2:Y:S02]  /*2bbb0*/  @!P0 SYNCS.PHASECHK.TRANS64 P0, [R3+URZ+0x28840], R2 ;  /* 0x02884002030085a7 */ /* 0x000ea4000800007f */
[----:B--2---:R-:W-:Y:S05]  /*2bbc0*/  @!P0 BRA `(.L_x_1876) ;  /* 0xfffffffc00f08947 */ /* 0x004fea000383ffff */
[----:B------:R-:W-:Y:S05]  /*2bbd0*/  BRA `(.L_x_2064) ;  /* 0xffffffa000747947 */ /* 0x000fea000383ffff */
.L_x_1882:
[----:B0-----:R0:W1:Y:S02]  /*2bbe0*/  SYNCS.PHASECHK.TRANS64.TRYWAIT P0, [R2+URZ+0x60], R3 ;  /* 0x00006003020075a7 */ /* 0x001064000800017f */
[----:B-1----:R-:W-:Y:S05]  /*2bbf0*/  @!P0 NANOSLEEP.SYNCS 0x989680 ;  /* 0x009896800000895d */ /* 0x002fea0003900000 */
[----:B------:R-:W1:Y:S02]  /*2bc00*/  @!P0 SYNCS.PHASECHK.TRANS64 P0, [R2+URZ+0x60], R3 ;  /* 0x00006003020085a7 */ /* 0x000e64000800007f */
[----:B-1----:R-:W-:Y:S05]  /*2bc10*/  @!P0 BRA `(.L_x_1882) ;  /* 0xfffffffc00f08947 */ /* 0x002fea000383ffff */
[----:B------:R-:W-:Y:S05]  /*2bc20*/  BRA `(.L_x_2065) ;  /* 0xffffffa400487947 */ /* 0x000fea000383ffff */
.L_x_1891:
[----:B--2---:R2:W3:Y:S02]  /*2bc30*/  SYNCS.PHASECHK.TRANS64.TRYWAIT P0, [R2+URZ+0x28840], R3 ;  /* 0x02884003020075a7 */ /* 0x0044e4000800017f */
[----:B---3--:R-:W-:Y:S05]  /*2bc40*/  @!P0 NANOSLEEP.SYNCS 0x989680 ;  /* 0x009896800000895d */ /* 0x008fea0003900000 */
[----:B------:R-:W3:Y:S02]  /*2bc50*/  @!P0 SYNCS.PHASECHK.TRANS64 P0, [R2+URZ+0x28840], R3 ;  /* 0x02884003020085a7 */ /* 0x000ee4000800007f */
[----:B---3--:R-:W-:Y:S05]  /*2bc60*/  @!P0 BRA `(.L_x_1891) ;  /* 0xfffffffc00f08947 */ /* 0x008fea000383ffff */
[----:B------:R-:W-:Y:S05]  /*2bc70*/  BRA `(.L_x_2066) ;  /* 0xffffffa800a87947 */ /* 0x000fea000383ffff */
.L_x_1897:
[----:B0-----:R0:W1:Y:S02]  /*2bc80*/  SYNCS.PHASECHK.TRANS64.TRYWAIT P0, [R2+URZ+0x60], R5 ;  /* 0x00006005020075a7 */ /* 0x001064000800017f */
[----:B-1----:R-:W-:Y:S05]  /*2bc90*/  @!P0 NANOSLEEP.SYNCS 0x989680 ;  /* 0x009896800000895d */ /* 0x002fea0003900000 */
[----:B------:R-:W1:Y:S02]  /*2bca0*/  @!P0 SYNCS.PHASECHK.TRANS64 P0, [R2+URZ+0x60], R5 ;  /* 0x00006005020085a7 */ /* 0x000e64000800007f */
[----:B-1----:R-:W-:Y:S05]  /*2bcb0*/  @!P0 BRA `(.L_x_1897) ;  /* 0xfffffffc00f08947 */ /* 0x002fea000383ffff */
[----:B------:R-:W-:Y:S05]  /*2bcc0*/  BRA `(.L_x_2067) ;  /* 0xffffffac007c7947 */ /* 0x000fea000383ffff */
.L_x_1908:
[----:B--2---:R2:W3:Y:S02]  /*2bcd0*/  SYNCS.PHASECHK.TRANS64.TRYWAIT P0, [R0+URZ+0x28860], R2 ;  /* 0x02886002000075a7 */ /* 0x0044e4000800017f */
[----:B---3--:R-:W-:Y:S05]  /*2bce0*/  @!P0 NANOSLEEP.SYNCS 0x989680 ;  /* 0x009896800000895d */ /* 0x008fea0003900000 */
[----:B------:R-:W3:Y:S02]  /*2bcf0*/  @!P0 SYNCS.PHASECHK.TRANS64 P0, [R0+URZ+0x28860], R2 ;  /* 0x02886002000085a7 */ /* 0x000ee4000800007f */
[----:B---3--:R-:W-:Y:S05]  /*2bd00*/  @!P0 BRA `(.L_x_1908) ;  /* 0xfffffffc00f08947 */ /* 0x008fea000383ffff */
[----:B------:R-:W-:Y:S05]  /*2bd10*/  BRA `(.L_x_2068) ;  /* 0xffffffb000c87947 */ /* 0x000fea000383ffff */
.L_x_1915:
[----:B------:R-:W2:Y:S01]  /*2bd20*/  LDL R0, [R1] ;  /* 0x0000000001007983 */ /* 0x000ea20000100800 */
[----:B------:R-:W-:Y:S01]  /*2bd30*/  BSSY B0, `(.L_x_2069) ;  /* 0x0000008000007945 */ /* 0x000fe20003800000 */
[----:B------:R-:W-:Y:S02]  /*2bd40*/  IMAD.MOV.U32 R12, RZ, RZ, RZ ;  /* 0x000000ffff0c7224 */ /* 0x000fe400078e00ff */
[----:B------:R-:W-:Y:S02]  /*2bd50*/  IMAD.MOV.U32 R11, RZ, RZ, 0x1f ;  /* 0x0000001fff0b7424 */ /* 0x000fe400078e00ff */
[----:B0-----:R-:W-:Y:S02]  /*2bd60*/  IMAD.MOV.U32 R15, RZ, RZ, -0x1 ;  /* 0xffffffffff0f7424 */ /* 0x001fe400078e00ff */
[----:B--2---:R-:W-:-:S07]  /*2bd70*/  IMAD.MOV.U32 R13, RZ, RZ, R0 ;  /* 0x000000ffff0d7224 */ /* 0x004fce00078e0000 */
[----:B-1-3--:R-:W-:Y:S05]  /*2bd80*/  WARPSYNC.COLLECTIVE R15, `(.L_x_2070) ;  /* 0x000000000f087348 */ /* 0x00afea0003c00000 */
[----:B------:R0:W2:Y:S02]  /*2bd90*/  SHFL.IDX P6, R14, R13, R12, R11 ;  /* 0x0000000c0d0e7389 */ /* 0x0000a400000c000b */
[----:B0123--:R-:W-:Y:S01]  /*2bda0*/  ENDCOLLECTIVE ;  /* 0x000000000000791b */ /* 0x00ffe20003800000 */
.L_x_2070:
[----:B------:R-:W-:Y:S05]  /*2bdb0*/  BSYNC B0 ;  /* 0x0000000000007941 */ /* 0x000fea0003800000 */
.L_x_2069:
[----:B------:R0:W5:Y:S01]  /*2bdc0*/  LDL R2, [R1+0xc] ;  /* 0x00000c0001027983 */ /* 0x0001620000100800 */
[----:B------:R-:W-:Y:S01]  /*2bdd0*/  IMAD.MOV.U32 R13, RZ, RZ, R0 ;  /* 0x000000ffff0d7224 */ /* 0x000fe200078e0000 */
[----:B------:R-:W-:Y:S01]  /*2bde0*/  MOV R15, 0xffffffff ;  /* 0xffffffff000f7802 */ /* 0x000fe20000000f00 */
[----:B------:R-:W-:Y:S02]  /*2bdf0*/  IMAD.MOV.U32 R12, RZ, RZ, 0x1 ;  /* 0x00000001ff0c7424 */ /* 0x000fe400078e00ff */
[----:B------:R-:W-:Y:S02]  /*2be00*/  IMAD.MOV.U32 R11, RZ, RZ, 0x1f ;  /* 0x0000001fff0b7424 */ /* 0x000fe400078e00ff */
[----:B------:R-:W-:-:S07]  /*2be10*/  IMAD.MOV.U32 R5, RZ, RZ, R14 ;  /* 0x000000ffff057224 */ /* 0x000fce00078e000e */
[----:B0----5:R-:W-:Y:S05]  /*2be20*/  WARPSYNC.COLLECTIVE R15, `(.L_x_2071) ;  /* 0x000000000f087348 */ /* 0x021fea0003c00000 */
[----:B------:R1:W2:Y:S02]  /*2be30*/  SHFL.IDX P6, R14, R13, R12, R11 ;  /* 0x0000000c0d0e7389 */ /* 0x0002a400000c000b */
[----:B012--5:R-:W-:Y:S01]  /*2be40*/  ENDCOLLECTIVE ;  /* 0x000000000000791b */ /* 0x027fe20003800000 */
.L_x_2071:
        /* <DEDUP_REMOVED lines=26> */
.L_x_2072:
[----:B------:R-:W-:Y:S01]  /*2bff0*/  IMAD.MOV.U32 R12, RZ, RZ, 0x2 ;  /* 0x00000002ff0c7424 */ /* 0x000fe200078e00ff */
[----:B------:R-:W-:-:S04]  /*2c000*/  MOV R3, R14 ;  /* 0x0000000e00037202 */ /* 0x000fc80000000f00 */
[----:B------:R-:W-:-:S05]  /*2c010*/  SEL R3, R3, RZ, P1 ;  /* 0x000000ff03037207 */ /* 0x000fca0000800000 */
[----:B------:R-:W-:-:S04]  /*2c020*/  IMAD.IADD R2, R2, 0x1, R3 ;  /* 0x0000000102027824 */ /* 0x000fc800078e0203 */
[----:B------:R-:W-:-:S07]  /*2c030*/  IMAD.MOV.U32 R13, RZ, RZ, R2 ;  /* 0x000000ffff0d7224 */ /* 0x000fce00078e0002 */
[----:B------:R-:W-:Y:S05]  /*2c040*/  WARPSYNC.COLLECTIVE R15, `(.L_x_2073) ;  /* 0x000000000f087348 */ /* 0x000fea0003c00000 */
[----:B------:R0:W1:Y:S02]  /*2c050*/  SHFL.UP P6, R14, R13, R12, R11 ;  /* 0x0400000c0d0e7389 */ /* 0x00006400000c000b */
[----:B01----:R-:W-:Y:S01]  /*2c060*/  ENDCOLLECTIVE ;  /* 0x000000000000791b */ /* 0x003fe20003800000 */
.L_x_2073:
        /* <DEDUP_REMOVED lines=8> */
.L_x_2074:
        /* <DEDUP_REMOVED lines=8> */
.L_x_2075:
        /* <DEDUP_REMOVED lines=8> */
.L_x_2076:
        /* <DEDUP_REMOVED lines=9> */
.L_x_2077:
[----:B------:R-:W-:Y:S01]  /*2c280*/  IMAD.MOV.U32 R9, RZ, RZ, R14 ;  /* 0x000000ffff097224 */ /* 0x000fe200078e000e */
[----:B------:R-:W-:Y:S06]  /*2c290*/  BRA `(.L_x_2078) ;  /* 0xffffffb4003c7947 */ /* 0x000fec000383ffff */
.L_x_1918:
[----:B------:R-:W-:Y:S01]  /*2c2a0*/  BSSY B0, `(.L_x_2079) ;  /* 0x0000008000007945 */ /* 0x000fe20003800000 */
[----:B------:R-:W-:Y:S02]  /*2c2b0*/  IMAD.MOV.U32 R13, RZ, RZ, R2 ;  /* 0x000000ffff0d7224 */ /* 0x000fe400078e0002 */
[----:B------:R-:W-:Y:S02]  /*2c2c0*/  IMAD.MOV.U32 R12, RZ, RZ, 0x1 ;  /* 0x00000001ff0c7424 */ /* 0x000fe400078e00ff */
[----:B------:R-:W-:Y:S02]  /*2c2d0*/  IMAD.MOV.U32 R11, RZ, RZ, RZ ;  /* 0x000000ffff0b7224 */ /* 0x000fe400078e00ff */
[----:B------:R-:W-:-:S07]  /*2c2e0*/  IMAD.MOV.U32 R15, RZ, RZ, -0x1 ;  /* 0xffffffffff0f7424 */ /* 0x000fce00078e00ff */
[----:B0-----:R-:W-:Y:S05]  /*2c2f0*/  WARPSYNC.COLLECTIVE R15, `(.L_x_2080) ;  /* 0x000000000f087348 */ /* 0x001fea0003c00000 */
[----:B------:R1:W2:Y:S02]  /*2c300*/  SHFL.UP P6, R14, R13, R12, R11 ;  /* 0x0400000c0d0e7389 */ /* 0x0002a400000c000b */
[----:B012---:R-:W-:Y:S01]  /*2c310*/  ENDCOLLECTIVE ;  /* 0x000000000000791b */ /* 0x007fe20003800000 */
.L_x_2080:
[----:B------:R-:W-:Y:S05]  /*2c320*/  BSYNC B0 ;  /* 0x0000000000007941 */ /* 0x000fea0003800000 */
.L_x_2079:
[----:B------:R-:W-:Y:S01]  /*2c330*/  MOV R3, R14 ;  /* 0x0000000e00037202 */ /* 0x000fe20000000f00 */
        /* <DEDUP_REMOVED lines=9> */
.L_x_2081:
[----:B------:R-:W-:Y:S01]  /*2c3d0*/  MOV R12, 0x4 ;  /* 0x00000004000c7802 */ /* 0x000fe20000000f00 */
[----:B------:R-:W-:-:S05]  /*2c3e0*/  IMAD.MOV.U32 R3, RZ, RZ, R14 ;  /* 0x000000ffff037224 */ /* 0x000fca00078e000e */
[----:B------:R-:W-:-:S05]  /*2c3f0*/  SEL R3, R3, RZ, P2 ;  /* 0x000000ff03037207 */ /* 0x000fca0001000000 */
[----:B------:R-:W-:-:S04]  /*2c400*/  IMAD.IADD R2, R2, 0x1, R3 ;  /* 0x0000000102027824 */ /* 0x000fc800078e0203 */
[----:B------:R-:W-:-:S07]  /*2c410*/  IMAD.MOV.U32 R13, RZ, RZ, R2 ;  /* 0x000000ffff0d7224 */ /* 0x000fce00078e0002 */
[----:B------:R-:W-:Y:S05]  /*2c420*/  WARPSYNC.COLLECTIVE R15, `(.L_x_2082) ;  /* 0x000000000f087348 */ /* 0x000fea0003c00000 */
[----:B------:R0:W1:Y:S02]  /*2c430*/  SHFL.UP P6, R14, R13, R12, R11 ;  /* 0x0400000c0d0e7389 */ /* 0x00006400000c000b */
[----:B01----:R-:W-:Y:S01]  /*2c440*/  ENDCOLLECTIVE ;  /* 0x000000000000791b */ /* 0x003fe20003800000 */
.L_x_2082:
        /* <DEDUP_REMOVED lines=8> */
.L_x_2083:
        /* <DEDUP_REMOVED lines=8> */
.L_x_2084:
[----:B------:R-:W-:Y:S02]  /*2c550*/  IMAD.MOV.U32 R12, RZ, RZ, 0x1f ;  /* 0x0000001fff0c7424 */ /* 0x000fe400078e00ff */
[----:B------:R-:W-:Y:S01]  /*2c560*/  IMAD.MOV.U32 R11, RZ, RZ, 0x1f ;  /* 0x0000001fff0b7424 */ /* 0x000fe200078e00ff */
[----:B------:R-:W-:-:S04]  /*2c570*/  MOV R3, R14 ;  /* 0x0000000e00037202 */ /* 0x000fc80000000f00 */
[----:B------:R-:W-:-:S05]  /*2c580*/  SEL R3, R3, RZ, P5 ;  /* 0x000000ff03037207 */ /* 0x000fca0002800000 */
[----:B------:R-:W-:-:S04]  /*2c590*/  IMAD.IADD R7, R2, 0x1, R3 ;  /* 0x0000000102077824 */ /* 0x000fc800078e0203 */
[----:B------:R-:W-:-:S07]  /*2c5a0*/  IMAD.MOV.U32 R13, RZ, RZ, R7 ;  /* 0x000000ffff0d7224 */ /* 0x000fce00078e0007 */
[----:B------:R-:W-:Y:S05]  /*2c5b0*/  WARPSYNC.COLLECTIVE R15, `(.L_x_2085) ;  /* 0x000000000f087348 */ /* 0x000fea0003c00000 */
[----:B------:R0:W1:Y:S02]  /*2c5c0*/  SHFL.IDX P6, R14, R13, R12, R11 ;  /* 0x0000000c0d0e7389 */ /* 0x00006400000c000b */
[----:B01----:R-:W-:Y:S01]  /*2c5d0*/  ENDCOLLECTIVE ;  /* 0x000000000000791b */ /* 0x003fe20003800000 */
.L_x_2085:
[----:B------:R-:W-:Y:S01]  /*2c5e0*/  IMAD.MOV.U32 R9, RZ, RZ, R14 ;  /* 0x000000ffff097224 */ /* 0x000fe200078e000e */
[----:B------:R-:W-:Y:S06]  /*2c5f0*/  BRA `(.L_x_2086) ;  /* 0xffffffb400107947 */ /* 0x000fec000383ffff */
.L_x_1920:
[----:B------:R-:W-:Y:S01]  /*2c600*/  BSSY B0, `(.L_x_2087) ;  /* 0x0000006000007945 */ /* 0x000fe20003800000 */
[----:B------:R-:W-:Y:S01]  /*2c610*/  PLOP3.LUT P6, PT, P6, PT, PT, 0x8, 0x0 ;  /* 0x000000000000781c */ /* 0x000fe200037ce170 */
[----:B------:R-:W-:-:S12]  /*2c620*/  IMAD.MOV.U32 R15, RZ, RZ, -0x1 ;  /* 0xffffffffff0f7424 */ /* 0x000fd800078e00ff */
[----:B0-----:R-:W-:Y:S05]  /*2c630*/  WARPSYNC.COLLECTIVE R15, `(.L_x_2088) ;  /* 0x000000000f087348 */ /* 0x001fea0003c00000 */
[----:B------:R-:W-:Y:S01]  /*2c640*/  VOTE.ANY R14, PT, P6 ;  /* 0x00000000000e7806 */ /* 0x000fe200030e0100 */
[----:B0-----:R-:W-:Y:S06]  /*2c650*/  ENDCOLLECTIVE ;  /* 0x000000000000791b */ /* 0x001fec0003800000 */
.L_x_2088:
[----:B------:R-:W-:Y:S05]  /*2c660*/  BSYNC B0 ;  /* 0x0000000000007941 */ /* 0x000fea0003800000 */
.L_x_2087:
[----:B------:R0:W5:Y:S01]  /*2c670*/  LDL.LU R10, [R1+0xc] ;  /* 0x00000c00010a7983 */ /* 0x0001620000300800 */
[----:B------:R-:W-:Y:S02]  /*2c680*/  IMAD.MOV.U32 R0, RZ, RZ, R14 ;  /* 0x000000ffff007224 */ /* 0x000fe400078e000e */
[----:B------:R-:W-:Y:S02]  /*2c690*/  IMAD.MOV.U32 R13, RZ, RZ, R4 ;  /* 0x000000ffff0d7224 */ /* 0x000fe400078e0004 */
[----:B------:R-:W1:Y:S01]  /*2c6a0*/  POPC R3, R0 ;  /* 0x0000000000037309 */ /* 0x000e620000000000 */
[----:B------:R-:W-:Y:S02]  /*2c6b0*/  IMAD.MOV.U32 R11, RZ, RZ, 0x1f ;  /* 0x0000001fff0b7424 */ /* 0x000fe400078e00ff */
[----:B------:R-:W-:Y:S01]  /*2c6c0*/  IMAD.MOV.U32 R15, RZ, RZ, -0x1 ;  /* 0xffffffffff0f7424 */ /* 0x000fe200078e00ff */
[----:B01----:R-:W-:-:S07]  /*2c6d0*/  MOV R12, R3 ;  /* 0x00000003000c7202 */ /* 0x003fce0000000f00 */
[----:B-----5:R-:W-:Y:S05]  /*2c6e0*/  WARPSYNC.COLLECTIVE R15, `(.L_x_2089) ;  /* 0x000000000f087348 */ /* 0x020fea0003c00000 */
[----:B------:R0:W1:Y:S02]  /*2c6f0*/  SHFL.IDX P6, R14, R13, R12, R11 ;  /* 0x0000000c0d0e7389 */ /* 0x00006400000c000b */
[----:B01---5:R-:W-:Y:S01]  /*2c700*/  ENDCOLLECTIVE ;  /* 0x000000000000791b */ /* 0x023fe20003800000 */
.L_x_2089:
[----:B------:R-:W-:Y:S02]  /*2c710*/  IMAD.MOV.U32 R13, RZ, RZ, R6 ;  /* 0x000000ffff0d7224 */ /* 0x000fe400078e0006 */
[----:B------:R-:W-:-:S07]  /*2c720*/  IMAD.MOV.U32 R4, RZ, RZ, R14 ;  /* 0x000000ffff047224 */ /* 0x000fce00078e000e */
[----:B------:R-:W-:Y:S05]  /*2c730*/  WARPSYNC.COLLECTIVE R15, `(.L_x_2090) ;  /* 0x000000000f087348 */ /* 0x000fea0003c00000 */
[----:B------:R0:W1:Y:S02]  /*2c740*/  SHFL.IDX P6, R14, R13, R12, R11 ;  /* 0x0000000c0d0e7389 */ /* 0x00006400000c000b */
[----:B01----:R-:W-:Y:S01]  /*2c750*/  ENDCOLLECTIVE ;  /* 0x000000000000791b */ /* 0x003fe20003800000 */
.L_x_2090:
[----:B------:R-:W-:Y:S02]  /*2c760*/  IMAD.MOV.U32 R6, RZ, RZ, R14 ;  /* 0x000000ffff067224 */ /* 0x000fe400078e000e */
[----:B------:R-:W-:-:S05]  /*2c770*/  IMAD.IADD R10, R3, 0x1, R10 ;  /* 0x00000001030a7824 */ /* 0x000fca00078e020a */
[----:B------:R2:W-:Y:S01]  /*2c780*/  STL [R1+0xc], R10 ;  /* 0x00000c0a01007387 */ /* 0x0005e20000100800 */
[----:B------:R-:W-:Y:S05]  /*2c790*/  BRA `(.L_x_2091) ;  /* 0xffffffb000f07947 */ /* 0x000fea000383ffff */
.L_x_1922:
[----:B------:R-:W-:Y:S01]  /*2c7a0*/  BSSY B0, `(.L_x_2092) ;  /* 0x0000008000007945 */ /* 0x000fe20003800000 */
[----:B------:R-:W-:Y:S01]  /*2c7b0*/  IMAD.MOV.U32 R13, RZ, RZ, R7 ;  /* 0x000000ffff0d7224 */ /* 0x000fe200078e0007 */
[----:B------:R-:W-:Y:S01]  /*2c7c0*/  MOV R11, 0x1f ;  /* 0x0000001f000b7802 */ /* 0x000fe20000000f00 */
[----:B------:R-:W-:Y:S02]  /*2c7d0*/  IMAD.MOV.U32 R12, RZ, RZ, R3 ;  /* 0x000000ffff0c7224 */ /* 0x000fe400078e0003 */
[----:B------:R-:W-:-:S07]  /*2c7e0*/  IMAD.MOV.U32 R15, RZ, RZ, -0x1 ;  /* 0xffffffffff0f7424 */ /* 0x000fce00078e00ff */
[----:B0-2---:R-:W-:Y:S05]  /*2c7f0*/  WARPSYNC.COLLECTIVE R15, `(.L_x_2093) ;  /* 0x000000000f087348 */ /* 0x005fea0003c00000 */
[----:B------:R1:W3:Y:S02]  /*2c800*/  SHFL.IDX P6, R14, R13, R12, R11 ;  /* 0x0000000c0d0e7389 */ /* 0x0002e400000c000b */
[----:B0123--:R-:W-:Y:S01]  /*2c810*/  ENDCOLLECTIVE ;  /* 0x000000000000791b */ /* 0x00ffe20003800000 */
.L_x_2093:
[----:B------:R-:W-:Y:S05]  /*2c820*/  BSYNC B0 ;  /* 0x0000000000007941 */ /* 0x000fea0003800000 */
.L_x_2092:
[----:B------:R-:W-:Y:S01]  /*2c830*/  IMAD.MOV.U32 R3, RZ, RZ, R14 ;  /* 0x000000ffff037224 */ /* 0x000fe200078e000e */
[----:B------:R-:W-:Y:S06]  /*2c840*/  BRA `(.L_x_2094) ;  /* 0xffffffb000dc7947 */ /* 0x000fec000383ffff */
.L_x_1928:
[----:B0-----:R0:W1:Y:S02]  /*2c850*/  SYNCS.PHASECHK.TRANS64.TRYWAIT P0, [R0+URZ+0x28820], R3 ;  /* 0x02882003000075a7 */ /* 0x001064000800017f */
[----:B-1----:R-:W-:Y:S05]  /*2c860*/  @!P0 NANOSLEEP.SYNCS 0x989680 ;  /* 0x009896800000895d */ /* 0x002fea0003900000 */
[----:B------:R-:W1:Y:S02]  /*2c870*/  @!P0 SYNCS.PHASECHK.TRANS64 P0, [R0+URZ+0x28820], R3 ;  /* 0x02882003000085a7 */ /* 0x000e64000800007f */
[----:B-1----:R-:W-:Y:S05]  /*2c880*/  @!P0 BRA `(.L_x_1928) ;  /* 0xfffffffc00f08947 */ /* 0x002fea000383ffff */
[----:B------:R-:W-:Y:S05]  /*2c890*/  BRA `(.L_x_2095) ;  /* 0xffffffbc007c7947 */ /* 0x000fea000383ffff */
.L_x_1929:
        /* <DEDUP_REMOVED lines=11> */
.L_x_2097:
[----:B------:R-:W-:Y:S05]  /*2c950*/  BSYNC B0 ;  /* 0x0000000000007941 */ /* 0x000fea0003800000 */
.L_x_2096:
[----:B------:R-:W-:Y:S05]  /*2c960*/  BRA `(.L_x_2098) ;  /* 0xffffffbc00647947 */ /* 0x000fea000383ffff */
.L_x_1930:
[----:B------:R-:W-:Y:S01]  /*2c970*/  BSSY B0, `(.L_x_2099) ;  /* 0x0000006000007945 */ /* 0x000fe20003800000 */
[----:B------:R-:W-:-:S07]  /*2c980*/  IMAD.MOV.U32 R15, RZ, RZ, -0x1 ;  /* 0xffffffffff0f7424 */ /* 0x000fce00078e00ff */
[----:B01-3--:R-:W-:Y:S05]  /*2c990*/  WARPSYNC.COLLECTIVE R15, `(.L_x_2100) ;  /* 0x000000000f0c7348 */ /* 0x00bfea0003c00000 */
[----:B------:R-:W-:Y:S02]  /*2c9a0*/  ELECT P6, UR62, PT ;  /* 0x00000000003e782f */ /* 0x000fe400038c0000 */
[----:B------:R-:W-:Y:S01]  /*2c9b0*/  MOV R14, UR62 ;  /* 0x0000003e000e7c02 */ /* 0x000fe20008000f00 */
[----:B01-3--:R-:W-:Y:S10]  /*2c9c0*/  ENDCOLLECTIVE ;  /* 0x000000000000791b */ /* 0x00bff40003800000 */
.L_x_2100:
[----:B------:R-:W-:Y:S05]  /*2c9d0*/  BSYNC B0 ;  /* 0x0000000000007941 */ /* 0x000fea0003800000 */
.L_x_2099:
[----:B------:R-:W-:Y:S05]  /*2c9e0*/  BRA `(.L_x_2101) ;  /* 0xffffffbc00587947 */ /* 0x000fea000383ffff */
.L_x_1932:
[----:B0-----:R0:W1:Y:S02]  /*2c9f0*/  SYNCS.PHASECHK.TRANS64.TRYWAIT P0, [R6+URZ], R5 ;  /* 0x00000005060075a7 */ /* 0x001064000800017f */
[----:B-1----:R-:W-:Y:S05]  /*2ca00*/  @!P0 NANOSLEEP.SYNCS 0x989680 ;  /* 0x009896800000895d */ /* 0x002fea0003900000 */
[----:B------:R-:W1:Y:S02]  /*2ca10*/  @!P0 SYNCS.PHASECHK.TRANS64 P0, [R6+URZ], R5 ;  /* 0x00000005060085a7 */ /* 0x000e64000800007f */
[----:B-1----:R-:W-:Y:S05]  /*2ca20*/  @!P0 BRA `(.L_x_1932) ;  /* 0xfffffffc00f08947 */ /* 0x002fea000383ffff */
[----:B------:R-:W-:Y:S05]  /*2ca30*/  BRA `(.L_x_2102) ;  /* 0xffffffbc00907947 */ /* 0x000fea000383ffff */
.L_x_1933:
[----:B-1----:R1:W2:Y:S02]  /*2ca40*/  SYNCS.PHASECHK.TRANS64.TRYWAIT P0, [R7+URZ], R2 ;  /* 0x00000002070075a7 */ /* 0x0022a4000800017f */
[----:B--2---:R-:W-:Y:S05]  /*2ca50*/  @!P0 NANOSLEEP.SYNCS 0x989680 ;  /* 0x009896800000895d */ /* 0x004fea0003900000 */
[----:B------:R-:W2:Y:S02]  /*2ca60*/  @!P0 SYNCS.PHASECHK.TRANS64 P0, [R7+URZ], R2 ;  /* 0x00000002070085a7 */ /* 0x000ea4000800007f */
[----:B--2---:R-:W-:Y:S05]  /*2ca70*/  @!P0 BRA `(.L_x_1933) ;  /* 0xfffffffc00f08947 */ /* 0x004fea000383ffff */
[----:B------:R-:W-:Y:S05]  /*2ca80*/  BRA `(.L_x_2103) ;  /* 0xffffffbc00847947 */ /* 0x000fea000383ffff */
.L_x_1935:
[----:B--2---:R2:W4:Y:S02]  /*2ca90*/  SYNCS.PHASECHK.TRANS64.TRYWAIT P0, [R4+URZ], R5 ;  /* 0x00000005040075a7 */ /* 0x004524000800017f */
[----:B----4-:R-:W-:Y:S05]  /*2caa0*/  @!P0 NANOSLEEP.SYNCS 0x989680 ;  /* 0x009896800000895d */ /* 0x010fea0003900000 */
[----:B------:R-:W4:Y:S02]  /*2cab0*/  @!P0 SYNCS.PHASECHK.TRANS64 P0, [R4+URZ], R5 ;  /* 0x00000005040085a7 */ /* 0x000f24000800007f */
[----:B----4-:R-:W-:Y:S05]  /*2cac0*/  @!P0 BRA `(.L_x_1935) ;  /* 0xfffffffc00f08947 */ /* 0x010fea000383ffff */
[----:B------:R-:W-:Y:S05]  /*2cad0*/  BRA `(.L_x_2104) ;  /* 0xffffffbc00887947 */ /* 0x000fea000383ffff */
.L_x_2105:
        /* <DEDUP_REMOVED lines=10> */
.L_x_3096:


//--------------------- .text._ZN7cutlass13device_kernelIN5flash11enable_sm90INS1_16FlashAttnFwdSm90INS1_25CollectiveMainloopFwdSm90ILi2EN4cute5tupleIJNS5_1CILi1EEES8_S8_EEENS6_IJNS7_ILi128EEESA_SA_EEELi128ENS_6half_tEfNS_4arch4Sm90ELb1ELb0ELb1ELb0ELb0ELb0ELb0ELb1ELb1ELb1ELb1ELb0EEENS1_21CollectiveEpilogueFwdISB_S9_SC_SE_Li256ELb0ELb1ELb1ELb0EEENS1_19SingleTileSchedulerILb0ELb1ELb1ELi128EEEEEEEEEvNT_6ParamsE --------------------------
	.section	.text._ZN7cutlass13device_kernelIN5flash11enable_sm90INS1_16FlashAttnFwdSm90INS1_25CollectiveMainloopFwdSm90ILi2EN4cute5tupleIJNS5_1CILi1EEES8_S8_EEENS6_IJNS7_ILi128EEESA_SA_EEELi128ENS_6half_tEfNS_4arch4Sm90ELb1ELb0ELb1ELb0ELb0ELb0ELb0ELb1ELb1ELb1ELb1ELb0EEENS1_21CollectiveEpilogueFwdISB_S9_SC_SE_Li256ELb0ELb1ELb1ELb0EEENS1_19SingleTileSchedulerILb0ELb1ELb1ELi128EEEEEEEEEvNT_6ParamsE,"ax",@progbits
	.align	128
.text._ZN7cutlass13device_kernelIN5flash11enable_sm90INS1_16FlashAttnFwdSm90INS1_25CollectiveMainloopFwdSm90ILi2EN4cute5tupleIJNS5_1CILi1EEES8_S8_EEENS6_IJNS7_ILi128EEESA_SA_EEELi128ENS_6half_tEfNS_4arch4Sm90ELb1ELb0ELb1ELb0ELb0ELb0ELb0ELb1ELb1ELb1ELb1ELb0EEENS1_21CollectiveEpilogueFwdISB_S9_SC_SE_Li256ELb0ELb1ELb1ELb0EEENS1_19SingleTileSchedulerILb0ELb1ELb1ELi128EEEEEEEEEvNT_6ParamsE:
        .type           _ZN7cutlass13device_kernelIN5flash11enable_sm90INS1_16FlashAttnFwdSm90INS1_25CollectiveMainloopFwdSm90ILi2EN4cute5tupleIJNS5_1CILi1EEES8_S8_EEENS6_IJNS7_ILi128EEESA_SA_EEELi128ENS_6half_tEfNS_4arch4Sm90ELb1ELb0ELb1ELb0ELb0ELb0ELb0ELb1ELb1ELb1ELb1ELb0EEENS1_21CollectiveEpilogueFwdISB_S9_SC_SE_Li256ELb0ELb1ELb1ELb0EEENS1_19SingleTileSchedulerILb0ELb1ELb1ELi128EEEEEEEEEvNT_6ParamsE,@function
        .size           _ZN7cutlass13device_kernelIN5flash11enable_sm90INS1_16FlashAttnFwdSm90INS1_25CollectiveMainloopFwdSm90ILi2EN4cute5tupleIJNS5_1CILi1EEES8_S8_EEENS6_IJNS7_ILi128EEESA_SA_EEELi128ENS_6half_tEfNS_4arch4Sm90ELb1ELb0ELb1ELb0ELb0ELb0ELb0ELb1ELb1ELb1ELb1ELb0EEENS1_21CollectiveEpilogueFwdISB_S9_SC_SE_Li256ELb0ELb1ELb1ELb0EEENS1_19SingleTileSchedulerILb0ELb1ELb1ELi128EEEEEEEEEvNT_6ParamsE,(.L_x_3097 - _ZN7cutlass13device_kernelIN5flash11enable_sm90INS1_16FlashAttnFwdSm90INS1_25CollectiveMainloopFwdSm90ILi2EN4cute5tupleIJNS5_1CILi1EEES8_S8_EEENS6_IJNS7_ILi128EEESA_SA_EEELi128ENS_6half_tEfNS_4arch4Sm90ELb1ELb0ELb1ELb0ELb0ELb0ELb0ELb1ELb1ELb1ELb1ELb0EEENS1_21CollectiveEpilogueFwdISB_S9_SC_SE_Li256ELb0ELb1ELb1ELb0EEENS1_19SingleTileSchedulerILb0ELb1ELb1ELi128EEEEEEEEEvNT_6ParamsE)
        .other          _ZN7cutlass13device_kernelIN5flash11enable_sm90INS1_16FlashAttnFwdSm90INS1_25CollectiveMainloopFwdSm90ILi2EN4cute5tupleIJNS5_1CILi1EEES8_S8_EEENS6_IJNS7_ILi128EEESA_SA_EEELi128ENS_6half_tEfNS_4arch4Sm90ELb1ELb0ELb1ELb0ELb0ELb0ELb0ELb1ELb1ELb1ELb1ELb0EEENS1_21CollectiveEpilogueFwdISB_S9_SC_SE_Li256ELb0ELb1ELb1ELb0EEENS1_19SingleTileSchedulerILb0ELb1ELb1ELi128EEEEEEEEEvNT_6ParamsE,@"STO_CUDA_ENTRY STV_DEFAULT"
_ZN7cutlass13device_kernelIN5flash11enable_sm90INS1_16FlashAttnFwdSm90INS1_25CollectiveMainloopFwdSm90ILi2EN4cute5tupleIJNS5_1CILi1EEES8_S8_EEENS6_IJNS7_ILi128EEESA_SA_EEELi128ENS_6half_tEfNS_4arch4Sm90ELb1ELb0ELb1ELb0ELb0ELb0ELb0ELb1ELb1ELb1ELb1ELb0EEENS1_21CollectiveEpilogueFwdISB_S9_SC_SE_Li256ELb0ELb1ELb1ELb0EEENS1_19SingleTileSchedulerILb0ELb1ELb1ELi128EEEEEEEEEvNT_6ParamsE:
        /* <DEDUP_REMOVED lines=17> */
.L_x_2107:
[----:B------:R-:W-:Y:S05]  /*0110*/  BSYNC B0 ;  /* 0x0000000000007941 */ /* 0x000fea0003800000 */
.L_x_2106:
        /* <DEDUP_REMOVED lines=40> */
.L_x_2108:
        /* <DEDUP_REMOVED lines=22> */
.L_x_2109:
        /* <DEDUP_REMOVED lines=18> */
.L_x_2110:
        /* <DEDUP_REMOVED lines=22> */
.L_x_2111:
        /* <DEDUP_REMOVED lines=22> */
.L_x_2112:
        /* <DEDUP_REMOVED lines=9> */
.L_x_2115:
        /* <DEDUP_REMOVED lines=24> */
[----:B------:R-:W-:Y:S01]  /*0af0*/  SHF.R.U32.HI R4, RZ, 0x10, R17 ;  /* 0x00000010ff047819 */ /* 0x000fe20000011611 */
[----:B------:R-:W-:Y:S01]  /*0b00*/  IMAD.MOV.U32 R22, RZ, RZ, RZ ;  /* 0x000000ffff167224 */ /* 0x000fe200078e00ff */
[----:B------:R-:W-:-:S04]  /*0b10*/  LOP3.LUT R17, R17, 0xffff, RZ, 0xc0, !PT ;  /* 0x0000ffff11117812 */ /* 0x000fc800078ec0ff */
[----:B------:R-:W2:Y:S08]  /*0b20*/  LDC.64 R10, c[0x0][0x418] ;  /* 0x00010600ff0a7b82 */ /* 0x000eb00000000a00 */
[----:B------:R-:W3:Y:S01]  /*0b30*/  LDC R3, c[0x0][0x288] ;  /* 0x0000a200ff037b82 */ /* 0x000ee20000000800 */
[----:B0-----:R-:W-:-:S07]  /*0b40*/  ISETP.NE.AND P1, PT, R0, 0x1, PT ;  /* 0x000000010000780c */ /* 0x001fce0003f25270 */
[----:B------:R-:W0:Y:S01]  /*0b50*/  LDC R16, c[0x0][0x424] ;  /* 0x00010900ff107b82 */ /* 0x000e220000000800 */
[----:B--2---:R-:W-:-:S07]  /*0b60*/  ISETP.NE.U32.AND P0, PT, R10, RZ, PT ;  /* 0x000000ff0a00720c */ /* 0x004fce0003f05070 */
[----:B------:R-:W2:Y:S01]  /*0b70*/  LDC R9, c[0x0][0x2f0] ;  /* 0x0000bc00ff097b82 */ /* 0x000ea20000000800 */
[----:B-1----:R-:W-:Y:S01]  /*0b80*/  IMAD.SHL.U32 R23, R23, 0x80, RZ ;  /* 0x0000008017177824 */ /* 0x002fe200078e00ff */
[----:B------:R-:W-:-:S04]  /*0b90*/  ISETP.NE.AND.EX P0, PT, R11, RZ, PT, P0 ;  /* 0x000000ff0b00720c */ /* 0x000fc80003f05300 */
[----:B------:R-:W-:Y:S02]  /*0ba0*/  @P1 IADD3 R0, R23, 0x7f, RZ ;  /* 0x0000007f17001810 */ /* 0x000fe40007ffe0ff */
[----:B------:R-:W1:Y:S01]  /*0bb0*/  @P1 LDC R5, c[0x0][0x44c] ;  /* 0x00011300ff051b82 */ /* 0x000e620000000800 */
[----:B---3--:R-:W-:-:S07]  /*0bc0*/  IADD3 R3, -R3, 0x80, RZ ;  /* 0x0000008003037810 */ /* 0x008fce0007ffe1ff */
[----:B------:R-:W3:Y:S01]  /*0bd0*/  @P1 LDC R7, c[0x0][0x450] ;  /* 0x00011400ff071b82 */ /* 0x000ee20000000800 */
[----:B0-----:R-:W-:Y:S02]  /*0be0*/  SEL R16, R16, 0x1, P0 ;  /* 0x0000000110107807 */ /* 0x001fe40000000000 */
[----:B------:R-:W-:-:S03]  /*0bf0*/  ISETP.NE.AND P0, PT, R4, RZ, PT ;  /* 0x000000ff0400720c */ /* 0x000fc60003f05270 */
[----:B--2---:R-:W-:Y:S02]  /*0c00*/  IMAD R3, R16, R9, R3 ;  /* 0x0000000910037224 */ /* 0x004fe400078e0203 */
[----:B-1----:R-:W-:-:S08]  /*0c10*/  @P1 IMAD.HI.U32 R2, R0, R5, RZ ;  /* 0x0000000500021227 */ /* 0x002fd000078e00ff */
[----:B------:R-:W0:Y:S01]  /*0c20*/  @!P0 LDC R4, c[0x0][0x9f0] ;  /* 0x00027c00ff048b82 */ /* 0x000e220000000800 */
[----:B------:R-:W-:Y:S01]  /*0c30*/  VIADD R0, R23, 0x7f ;  /* 0x0000007f17007836 */ /* 0x000fe20000000000 */
[----:B---3--:R-:W-:Y:S01]  /*0c40*/  @P1 SHF.R.U32.HI R0, RZ, R7, R2 ;  /* 0x00000007ff001219 */ /* 0x008fe20000011602 */
[----:B------:R-:W-:-:S04]  /*0c50*/  IMAD R2, R16, R9, 0x7f ;  /* 0x0000007f10027424 */ /* 0x000fc800078e0209 */
[----:B------:R-:W-:Y:S01]  /*0c60*/  IMAD.IADD R0, R3, 0x1, R0 ;  /* 0x0000000103007824 */ /* 0x000fe200078e0200 */
[----:B------:R-:W-:-:S04]  /*0c70*/  SHF.R.S32.HI R3, RZ, 0x1f, R2 ;  /* 0x0000001fff037819 */ /* 0x000fc80000011402 */
[----:B------:R-:W-:Y:S02]  /*0c80*/  SHF.R.S32.HI R5, RZ, 0x1f, R0 ;  /* 0x0000001fff057819 */ /* 0x000fe40000011400 */
[----:B------:R-:W-:Y:S02]  /*0c90*/  LEA.HI R3, R3, R2, RZ, 0x7 ;  /* 0x0000000203037211 */ /* 0x000fe400078f38ff */
[----:B------:R-:W-:Y:S02]  /*0ca0*/  LEA.HI R5, R5, R0, RZ, 0x7 ;  /* 0x0000000005057211 */ /* 0x000fe400078f38ff */
[----:B------:R-:W-:Y:S02]  /*0cb0*/  SHF.R.S32.HI R3, RZ, 0x7, R3 ;  /* 0x00000007ff037819 */ /* 0x000fe40000011403 */
[----:B------:R-:W-:-:S04]  /*0cc0*/  SHF.R.S32.HI R0, RZ, 0x7, R5 ;  /* 0x00000007ff007819 */ /* 0x000fc80000011405 */
[----:B------:R-:W-:-:S04]  /*0cd0*/  VIMNMX R11, R3, R0, PT ;  /* 0x00000000030b7248 */ /* 0x000fc80003fe0100 */
[----:B------:R-:W-:-:S13]  /*0ce0*/  ISETP.GE.AND P1, PT, R11, 0x1, PT ;  /* 0x000000010b00780c */ /* 0x000fda0003f26270 */
[----:B------:R-:W-:Y:S05]  /*0cf0*/  @!P1 BRA `(.L_x_2117) ;  /* 0x00000000006c9947 */ /* 0x000fea0003800000 */
[-C--:B0-----:R-:W-:Y:S02]  /*0d00*/  IABS R7, R4.reuse ;  /* 0x0000000400077213 */ /* 0x081fe40000000000 */
[----:B------:R-:W-:Y:S02]  /*0d10*/  IADD3 R5, R4, -0x1, R11 ;  /* 0xffffffff04057810 */ /* 0x000fe40007ffe00b */
[----:B------:R-:W0:Y:S01]  /*0d20*/  I2F.RP R0, R7 ;  /* 0x0000000700007306 */ /* 0x000e220000209400 */
[----:B------:R-:W-:-:S04]  /*0d30*/  IABS R8, R4 ;  /* 0x0000000400087213 */ /* 0x000fc80000000000 */
[----:B------:R-:W-:-:S03]  /*0d40*/  IADD3 R8, RZ, -R8, RZ ;  /* 0x80000008ff087210 */ /* 0x000fc60007ffe0ff */
[----:B0-----:R-:W0:Y:S02]  /*0d50*/  MUFU.RCP R0, R0 ;  /* 0x0000000000007308 */ /* 0x001e240000001000 */
[----:B0-----:R-:W-:Y:S01]  /*0d60*/  VIADD R2, R0, 0xffffffe ;  /* 0x0ffffffe00027836 */ /* 0x001fe20000000000 */
[----:B------:R-:W-:Y:S02]  /*0d70*/  IABS R0, R5 ;  /* 0x0000000500007213 */ /* 0x000fe40000000000 */
[----:B------:R-:W-:-:S03]  /*0d80*/  LOP3.LUT R5, R5, R4, RZ, 0x3c, !PT ;  /* 0x0000000405057212 */ /* 0x000fc600078e3cff */
[----:B------:R0:W1:Y:S01]  /*0d90*/  F2I.FTZ.U32.TRUNC.NTZ R3, R2 ;  /* 0x0000000200037305 */ /* 0x000062000021f000 */
[----:B------:R-:W-:Y:S01]  /*0da0*/  ISETP.GE.AND P2, PT, R5, RZ, PT ;  /* 0x000000ff0500720c */ /* 0x000fe20003f46270 */
[----:B0-----:R-:W-:Y:S02]  /*0db0*/  IMAD.MOV.U32 R2, RZ, RZ, RZ ;  /* 0x000000ffff027224 */ /* 0x001fe400078e00ff */
[----:B-1----:R-:W-:-:S04]  /*0dc0*/  IMAD.MOV R6, RZ, RZ, -R3 ;  /* 0x000000ffff067224 */ /* 0x002fc800078e0a03 */
[----:B------:R-:W-:-:S04]  /*0dd0*/  IMAD R9, R6, R7, RZ ;  /* 0x0000000706097224 */ /* 0x000fc800078e02ff */
[----:B------:R-:W-:-:S04]  /*0de0*/  IMAD.HI.U32 R3, R3, R9, R2 ;  /* 0x0000000903037227 */ /* 0x000fc800078e0002 */
        /* <DEDUP_REMOVED lines=8> */
[----:B------:R-:W-:-:S05]  /*0e70*/  @P0 VIADD R3, R3, 0x1 ;  /* 0x0000000103030836 */ /* 0x000fca0000000000 */
[----:B------:R-:W-:Y:S02]  /*0e80*/  @!P2 IADD3 R3, -R3, RZ, RZ ;  /* 0x000000ff0303a210 */ /* 0x000fe40007ffe1ff */
[----:B------:R-:W-:-:S05]  /*0e90*/  @!P1 LOP3.LUT R3, RZ, R4, RZ, 0x33, !PT ;  /* 0x00000004ff039212 */ /* 0x000fca00078e33ff */
[----:B------:R-:W-:-:S07]  /*0ea0*/  IMAD.MOV.U32 R22, RZ, RZ, R3 ;  /* 0x000000ffff167224 */ /* 0x000fce00078e0003 */
.L_x_2117:
[-C--:B------:R-:W-:Y:S01]  /*0eb0*/  IMAD R17, R17, R22.reuse, RZ ;  /* 0x0000001611117224 */ /* 0x080fe200078e02ff */
[----:B------:R-:W-:Y:S01]  /*0ec0*/  PLOP3.LUT P0, PT, PT, PT, PT, 0x80, 0x0 ;  /* 0x000000000000781c */ /* 0x000fe20003f0f070 */
[----:B------:R-:W-:Y:S01]  /*0ed0*/  VIADD R152, R12, 0xffffff80 ;  /* 0xffffff800c987836 */ /* 0x000fe20000000000 */
[----:B------:R-:W-:Y:S01]  /*0ee0*/  CS2R R150, SRZ ;  /* 0x0000000000967805 */ /* 0x000fe2000001ff00 */
[----:B------:R-:W-:Y:S01]  /*0ef0*/  IMAD.MOV.U32 R0, RZ, RZ, RZ ;  /* 0x000000ffff007224 */ /* 0x000fe200078e00ff */
[----:B------:R-:W-:Y:S01]  /*0f00*/  VIADDMNMX R22, R17, R22, R11, PT ;  /* 0x0000001611167246 */ /* 0x000fe2000380010b */
[----:B------:R-:W-:Y:S01]  /*0f10*/  IMAD.MOV.U32 R2, RZ, RZ, RZ ;  /* 0x000000ffff027224 */ /* 0x000fe200078e00ff */
[----:B------:R-:W-:Y:S02]  /*0f20*/  CS2R R148, SRZ ;  /* 0x0000000000947805 */ /* 0x000fe4000001ff00 */
[----:B------:R-:W-:Y:S02]  /*0f30*/  CS2R R146, SRZ ;  /* 0x0000000000927805 */ /* 0x000fe4000001ff00 */
[----:B------:R-:W-:-:S02]  /*0f40*/  ISETP.GT.AND P1, PT, R22, R17, PT ;  /* 0x000000111600720c */ /* 0x000fc40003f24270 */
        /* <DEDUP_REMOVED lines=31> */
[----:B------:R-:W1:Y:S01]  /*1140*/  S2UR UR5, SR_CgaCtaId ;  /* 0x00000000000579c3 */ /* 0x000e620000008800 */
[----:B------:R-:W-:Y:S02]  /*1150*/  UMOV UR36, 0x400 ;  /* 0x0000040000247882 */ /* 0x000fe40000000000 */
[----:B------:R-:W-:-:S04]  /*1160*/  LEA.HI R88, R89, R152, RZ, 0x7 ;  /* 0x0000009859587211 */ /* 0x000fc800078f38ff */
[----:B------:R-:W-:-:S05]  /*1170*/  SHF.R.S32.HI R90, RZ, 0x7, R88 ;  /* 0x00000007ff5a7819 */ /* 0x000fca0000011458 */
[----:B------:R-:W2:Y:S01]  /*1180*/  SHFL.IDX PT, R0, R90, RZ, 0x1f ;  /* 0x00001fff5a007589 */ /* 0x000ea200000e0000 */
[----:B-1----:R-:W-:-:S04]  /*1190*/  ULEA UR36, UR5, UR36, 0x18 ;  /* 0x0000002405247291 */ /* 0x002fc8000f8ec03f */
[----:B------:R-:W-:-:S04]  /*11a0*/  UIADD3 UR5, UR36, 0x10400, URZ ;  /* 0x0001040024057890 */ /* 0x000fc8000fffe03f */
[----:B------:R-:W-:Y:S01]  /*11b0*/  ULOP3.LUT UP0, URZ, UR5, 0x3ff, URZ, 0xc0, !UPT ;  /* 0x000003ff053f7892 */ /* 0x000fe2000f80c03f */
[----:B--2---:R-:W-:-:S05]  /*11c0*/  R2UR UR37, R0 ;  /* 0x00000000002572ca */ /* 0x004fca00000e0000 */
        /* <DEDUP_REMOVED lines=11> */
[----:B0-----:R-:W-:Y:S01]  /*1280*/  IMAD.U32 R4, RZ, RZ, UR4 ;  /* 0x00000004ff047e24 */ /* 0x001fe2000f8e00ff */
[----:B------:R0:W1:Y:S01]  /*1290*/  LDC.64 R2, c[0x4][R0] ;  /* 0x0100000000027b82 */ /* 0x0000620000000a00 */
[----:B------:R-:W-:Y:S01]  /*12a0*/  MOV R5, UR5 ;  /* 0x0000000500057c02 */ /* 0x000fe20008000f00 */
        /* <DEDUP_REMOVED lines=9> */
[----:B-1----:R-:W-:Y:S05]  /*1340*/  CALL.ABS.NOINC R2 ;  /* 0x0000000002007343 */ /* 0x002fea0003c00000 */
.L_x_2119:
[----:B------:R-:W2:Y:S01]  /*1350*/  LDL.LU R2, [R1+0x14] ;  /* 0x0000140001027983 */ /* 0x000ea20000300800 */
[----:B------:R-:W-:-:S04]  /*1360*/  SHF.L.U32 R3, RZ, 0x1f, RZ ;  /* 0x0000001fff037819 */ /* 0x000fc800000006ff */
[----:B------:R-:W1:Y:S01]  /*1370*/  SYNCS.PHASECHK.TRANS64.TRYWAIT P1, [UR36+0x28800], R3 ;  /* 0x02880003ff0075a7 */ /* 0x000e620008020164 */
[----:B--2---:R-:W-:-:S04]  /*1380*/  LOP3.LUT R0, R2, 0x1, RZ, 0xfc, !PT ;  /* 0x0000000102007812 */ /* 0x004fc800078efcff */
[----:B------:R-:W-:Y:S01]  /*1390*/  ISETP.NE.AND P0, PT, R0, 0x3, PT ;  /* 0x000000030000780c */ /* 0x000fe20003f05270 */
[----:B-1----:R-:W-:-:S12]  /*13a0*/  @!P1 BRA `(.L_x_2120) ;  /* 0x000000e000f89947 */ /* 0x002fd80003800000 */
.L_x_2234:
[----:B------:R-:W-:Y:S05]  /*13b0*/  @!P0 BRA `(.L_x_2121) ;  /* 0x0000000000048947 */ /* 0x000fea0003800000 */
[----:B------:R-:W-:Y:S01]  /*13c0*/  BPT.TRAP 0x1 ;  /* 0x000000040000795c */ /* 0x000fe20000300000 */
.L_x_2121:
[----:B------:R2:W3:Y:S01]  /*13d0*/  SYNCS.PHASECHK.TRANS64.TRYWAIT P2, [UR36+0x28830], R3 ;  /* 0x02883003ff0075a7 */ /* 0x0004e20008040164 */
[----:B------:R-:W-:Y:S05]  /*13e0*/  @!P0 BRA `(.L_x_2122) ;  /* 0x0000000000048947 */ /* 0x000fea0003800000 */
[----:B------:R-:W-:Y:S01]  /*13f0*/  BPT.TRAP 0x1 ;  /* 0x000000040000795c */ /* 0x000fe20000300000 */
.L_x_2122:
[----:B-1----:R-:W1:Y:S01]  /*1400*/  S2R R0, SR_TID.X ;  /* 0x0000000000007919 */ /* 0x002e620000002100 */
[----:B------:R-:W-:-:S05]  /*1410*/  IMAD.U32 R2, RZ, RZ, UR38 ;  /* 0x00000026ff027e24 */ /* 0x000fca000f8e00ff */
[----:B------:R-:W-:Y:S02]  /*1420*/  LOP3.LUT R2, R2, 0x10000, RZ, 0xfc, !PT ;  /* 0x0001000002027812 */ /* 0x000fe400078efcff */
[----:B-1----:R-:W-:-:S04]  /*1430*/  LOP3.LUT R0, R0, 0x7f, RZ, 0xc0, !PT ;  /* 0x0000007f00007812 */ /* 0x002fc800078ec0ff */
[----:B------:R-:W-:Y:S01]  /*1440*/  ISETP.NE.AND P1, PT, R0, RZ, PT ;  /* 0x000000ff0000720c */ /* 0x000fe20003f25270 */
[----:B---3--:R-:W-:-:S12]  /*1450*/  @P2 BRA `(.L_x_2123) ;  /* 0x0000000000082947 */ /* 0x008fd80003800000 */
[----:B------:R-:W1:Y:S02]  /*1460*/  SYNCS.PHASECHK.TRANS64.TRYWAIT P2, [UR36+0x28830], R3 ;  /* 0x02883003ff0075a7 */ /* 0x000e640008040164 */
[----:B-1----:R-:W-:Y:S05]  /*1470*/  @!P2 BRA `(.L_x_2124) ;  /* 0x000000e000dca947 */ /* 0x002fea0003800000 */
.L_x_2123:
[----:B------:R-:W-:Y:S05]  /*1480*/  WARPSYNC.ALL ;  /* 0x0000000000007948 */ /* 0x000fea0003800000 */
[----:B-12---:R-:W-:Y:S01]  /*1490*/  IMAD.MOV.U32 R3, RZ, RZ, 0x40000040 ;  /* 0x40000040ff037424 */ /* 0x006fe200078e00ff */
[----:B------:R-:W-:Y:S01]  /*14a0*/  UIADD3 UR4, UR36, 0x18400, URZ ;  /* 0x0001840024047890 */ /* 0x000fe2000fffe03f */
[C---:B------:R-:W-:Y:S01]  /*14b0*/  R2UR UR8, R2.reuse ;  /* 0x00000000020872ca */ /* 0x040fe200000e0000 */
[----:B------:R-:W-:Y:S02]  /*14c0*/  WARPGROUP.ARRIVE ;  /* 0x00000000000079c5 */ /* 0x000fe40000000000 */
[----:B------:R-:W-:Y:S01]  /*14d0*/  R2UR UR9, R3 ;  /* 0x00000000030972ca */ /* 0x000fe200000e0000 */
[----:B------:R-:W-:Y:S01]  /*14e0*/  USHF.R.U32.HI UR4, URZ, 0x4, UR4 ;  /* 0x000000043f047899 */ /* 0x000fe20008011604 */
[----:B------:R-:W-:Y:S01]  /*14f0*/  R2UR UR28, R2 ;  /* 0x00000000021c72ca */ /* 0x000fe200000e0000 */
[----:B------:R-:W-:Y:S01]  /*1500*/  UMOV UR11, 0x40000040 ;  /* 0x40000040000b7882 */ /* 0x000fe20000000000 */
[----:B------:R-:W-:Y:S01]  /*1510*/  UMOV UR33, 0x40000040 ;  /* 0x4000004000217882 */ /* 0x000fe20000000000 */
[----:B------:R-:W-:Y:S01]  /*1520*/  ULOP3.LUT UR4, UR4, 0x3fff, URZ, 0xc0, !UPT ;  /* 0x00003fff04047892 */ /* 0x000fe2000f8ec03f */
[----:B------:R-:W1:Y:S01]  /*1530*/  LDC R0, c[0x0][0x448] ;  /* 0x00011200ff007b82 */ /* 0x000e620000000800 */
[----:B------:R-:W-:Y:S01]  /*1540*/  UMOV UR35, 0x40000040 ;  /* 0x4000004000237882 */ /* 0x000fe20000000000 */
[----:B------:R-:W-:Y:S01]  /*1550*/  UMOV UR13, 0x40000040 ;  /* 0x40000040000d7882 */ /* 0x000fe20000000000 */
[----:B------:R-:W-:Y:S01]  /*1560*/  ULOP3.LUT UR6, UR4, 0x10000, URZ, 0xfc, !UPT ;  /* 0x0001000004067892 */ /* 0x000fe2000f8efc3f */
[----:B------:R-:W-:Y:S01]  /*1570*/  LOP3.LUT R5, R88, 0xffffff80, RZ, 0xc0, !PT ;  /* 0xffffff8058057812 */ /* 0x000fe200078ec0ff */
[----:B------:R-:W-:Y:S01]  /*1580*/  UMOV UR15, 0x40000040 ;  /* 0x40000040000f7882 */ /* 0x000fe20000000000 */
[----:B------:R-:W-:Y:S01]  /*1590*/  UMOV UR17, 0x40000040 ;  /* 0x4000004000117882 */ /* 0x000fe20000000000 */
[----:B------:R-:W-:Y:S01]  /*15a0*/  UIADD3 UR34, UR6, 0x2, URZ ;  /* 0x0000000206227890 */ /* 0x000fe2000fffe03f */
[----:B0-----:R-:W-:Y:S01]  /*15b0*/  LEA.HI R4, R90, R90, RZ, 0x1 ;  /* 0x0000005a5a047211 */ /* 0x001fe200078f08ff */
[----:B------:R-:W-:Y:S01]  /*15c0*/  UIADD3 UR32, UR28, 0x2, URZ ;  /* 0x000000021c207890 */ /* 0x000fe2000fffe03f */
[----:B------:R-:W-:Y:S01]  /*15d0*/  IMAD.IADD R7, R152, 0x1, -R5 ;  /* 0x0000000198077824 */ /* 0x000fe200078e0a05 */
[----:B------:R-:W-:Y:S01]  /*15e0*/  UMOV UR10, UR6 ;  /* 0x00000006000a7c82 */ /* 0x000fe20008000000 */
[----:B------:R-:W-:Y:S01]  /*15f0*/  UIADD3 UR12, UR28, 0x6, URZ ;  /* 0x000000061c0c7890 */ /* 0x000fe2000fffe03f */
[----:B------:R-:W-:Y:S01]  /*1600*/  HGMMA.64x128x16.F32 R24, gdesc[UR8], RZ, !UPT, gsb0 ;  /* 0x01e00000081879f0 */ /* 0x000fe2000c0008ff */
[----:B------:R-:W-:Y:S01]  /*1610*/  UIADD3 UR8, UR28, 0x4, URZ ;  /* 0x000000041c087890 */ /* 0x000fe2000fffe03f */
[----:B------:R-:W-:Y:S01]  /*1620*/  LEA.HI R89, R89, R152, RZ, 0x2 ;  /* 0x0000009859597211 */ /* 0x000fe200078f10ff */
[----:B------:R-:W-:Y:S01]  /*1630*/  UIADD3 UR10, UR6, 0x4, URZ ;  /* 0x00000004060a7890 */ /* 0x000fe2000fffe03f */
[----:B------:R-:W-:Y:S01]  /*1640*/  LOP3.LUT R11, R4, 0x3fffffe, RZ, 0xc0, !PT ;  /* 0x03fffffe040b7812 */ /* 0x000fe200078ec0ff */
[----:B------:R-:W-:Y:S01]  /*1650*/  UMOV UR9, 0x40000040 ;  /* 0x4000004000097882 */ /* 0x000fe20000000000 */
[----:B------:R-:W-:Y:S01]  /*1660*/  UMOV UR11, 0x40000040 ;  /* 0x40000040000b7882 */ /* 0x000fe20000000000 */
[----:B------:R-:W-:Y:S01]  /*1670*/  UIADD3 UR14, UR6, 0x6, URZ ;  /* 0x00000006060e7890 */ /* 0x000fe2000fffe03f */
[----:B------:R-:W-:Y:S01]  /*1680*/  LOP3.LUT R89, R89, 0xfffffffc, RZ, 0xc0, !PT ;  /* 0xfffffffc59597812 */ /* 0x000fe200078ec0ff */
[----:B------:R-:W-:Y:S01]  /*1690*/  UIADD3 UR16, UR28, 0x400, URZ ;  /* 0x000004001c107890 */ /* 0x000fe2000fffe03f */
[----:B------:R-:W-:Y:S01]  /*16a0*/  IMAD.IADD R11, R90, 0x1, -R11 ;  /* 0x000000015a0b7824 */ /* 0x000fe200078e0a0b */
[----:B------:R-:W-:Y:S01]  /*16b0*/  UIADD3 UR18, UR6, 0x400, URZ ;  /* 0x0000040006127890 */ /* 0x000fe2000fffe03f */
[----:B-1----:R-:W-:Y:S01]  /*16c0*/  ISETP.NE.AND P2, PT, R0, 0x1, PT ;  /* 0x000000010000780c */ /* 0x002fe20003f45270 */
[----:B------:R-:W-:Y:S01]  /*16d0*/  UMOV UR19, 0x40000040 ;  /* 0x4000004000137882 */ /* 0x000fe20000000000 */
[----:B------:R-:W-:Y:S01]  /*16e0*/  UIADD3 UR20, UR28, 0x402, URZ ;  /* 0x000004021c147890 */ /* 0x000fe2000fffe03f */
[----:B------:R-:W-:Y:S01]  /*16f0*/  SHF.R.S32.HI R0, RZ, 0x1f, R7 ;  /* 0x0000001fff007819 */ /* 0x000fe20000011407 */
[----:B------:R-:W-:Y:S01]  /*1700*/  UIADD3 UR22, UR6, 0x402, URZ ;  /* 0x0000040206167890 */ /* 0x000fe2000fffe03f */
[----:B------:R-:W-:Y:S01]  /*1710*/  IMAD.IADD R89, R152, 0x1, -R89 ;  /* 0x0000000198597824 */ /* 0x000fe200078e0a59 */
[----:B------:R-:W-:Y:S01]  /*1720*/  UMOV UR21, 0x40000040 ;  /* 0x4000004000157882 */ /* 0x000fe20000000000 */
[----:B------:R-:W-:Y:S01]  /*1730*/  UMOV UR23, 0x40000040 ;  /* 0x4000004000177882 */ /* 0x000fe20000000000 */
[----:B------:R-:W-:Y:S01]  /*1740*/  UIADD3 UR24, UR28, 0x404, URZ ;  /* 0x000004041c187890 */ /* 0x000fe2000fffe03f */
[CC--:B------:R-:W-:Y:S01]  /*1750*/  LEA.HI R4, R0.reuse, R7.reuse, RZ, 0x2 ;  /* 0x0000000700047211 */ /* 0x0c0fe200078f10ff */
[----:B------:R-:W-:Y:S01]  /*1760*/  UIADD3 UR26, UR6, 0x404, URZ ;  /* 0x00000404061a7890 */ /* 0x000fe2000fffe03f */
[----:B------:R-:W-:Y:S01]  /*1770*/  LEA.HI R5, R0, R7, RZ, 0x5 ;  /* 0x0000000700057211 */ /* 0x000fe200078f28ff */
[----:B------:R-:W-:Y:S01]  /*1780*/  UMOV UR25, 0x40000040 ;  /* 0x4000004000197882 */ /* 0x000fe20000000000 */
[----:B------:R-:W-:Y:S01]  /*1790*/  UMOV UR27, 0x40000040 ;  /* 0x40000040001b7882 */ /* 0x000fe20000000000 */
[----:B------:R-:W-:Y:S01]  /*17a0*/  UIADD3 UR28, UR28, 0x406, URZ ;  /* 0x000004061c1c7890 */ /* 0x000fe2000fffe03f */
[--C-:B------:R-:W-:Y:S01]  /*17b0*/  SHF.R.S32.HI R0, RZ, 0x2, R4.reuse ;  /* 0x00000002ff007819 */ /* 0x100fe20000011404 */
[----:B------:R-:W-:Y:S01]  /*17c0*/  UIADD3 UR30, UR6, 0x406, URZ ;  /* 0x00000406061e7890 */ /* 0x000fe2000fffe03f */
[----:B------:R-:W-:Y:S01]  /*17d0*/  SHF.R.S32.HI R9, RZ, 0x1f, R4 ;  /* 0x0000001fff097819 */ /* 0x000fe20000011404 */
[----:B------:R-:W-:Y:S01]  /*17e0*/  UMOV UR29, 0x40000040 ;  /* 0x40000040001d7882 */ /* 0x000fe20000000000 */
[----:B------:R-:W-:Y:S01]  /*17f0*/  UMOV UR31, 0x40000040 ;  /* 0x40000040001f7882 */ /* 0x000fe20000000000 */
[----:B------:R-:W-:Y:S01]  /*1800*/  ULDC UR4, c[0x0][0x9d8] ;  /* 0x0002760000047ab9 */ /* 0x000fe20000000800 */
[----:B------:R-:W-:Y:S01]  /*1810*/  SHF.R.S32.HI R6, RZ, 0x5, R5 ;  /* 0x00000005ff067819 */ /* 0x000fe20000011405 */
[----:B------:R-:W0:Y:S01]  /*1820*/  @P2 LDC R10, c[0x0][0x450] ;  /* 0x00011400ff0a2b82 */ /* 0x000e220000000800 */
[----:B------:R-:W-:Y:S01]  /*1830*/  LEA.HI R9, R9, R0, RZ, 0x3 ;  /* 0x0000000009097211 */ /* 0x000fe200078f18ff */
[----:B------:R-:W-:Y:S01]  /*1840*/  ULDC UR5, c[0x0][0x2f0] ;  /* 0x0000bc0000057ab9 */ /* 0x000fe20000000800 */
[----:B------:R-:W-:Y:S01]  /*1850*/  LEA.HI R5, R89, R89, RZ, 0x1 ;  /* 0x0000005959057211 */ /* 0x000fe200078f08ff */
[----:B------:R-:W-:Y:S01]  /*1860*/  ULDC UR7, c[0x0][0x988] ;  /* 0x0002620000077ab9 */ /* 0x000fe20000000800 */
[----:B------:R-:W-:-:S02]  /*1870*/  LEA R8, R6, R23, 0x4 ;  /* 0x0000001706087211 */ /* 0x000fc400078e20ff */
[----:B------:R-:W-:Y:S02]  /*1880*/  CS2R R150, SRZ ;  /* 0x0000000000967805 */ /* 0x000fe4000001ff00 */
[----:B------:R-:W-:Y:S02]  /*1890*/  LOP3.LUT R9, R9, 0xfffffff8, RZ, 0xc0, !PT ;  /* 0xfffffff809097812 */ /* 0x000fe400078ec0ff */
[----:B------:R-:W-:Y:S02]  /*18a0*/  CS2R R148, SRZ ;  /* 0x0000000000947805 */ /* 0x000fe4000001ff00 */
[----:B------:R-:W-:Y:S02]  /*18b0*/  LOP3.LUT R6, R5, 0x1ffffffe, RZ, 0xc0, !PT ;  /* 0x1ffffffe05067812 */ /* 0x000fe400078ec0ff */
[----:B------:R-:W-:Y:S02]  /*18c0*/  CS2R R146, SRZ ;  /* 0x0000000000927805 */ /* 0x000fe4000001ff00 */
[----:B------:R-:W-:-:S02]  /*18d0*/  IADD3 R8, R8, R0, -R9 ;  /* 0x0000000008087210 */ /* 0x000fc40007ffe809 */
[----:B------:R-:W-:Y:S02]  /*18e0*/  CS2R R144, SRZ ;  /* 0x0000000000907805 */ /* 0x000fe4000001ff00 */
[----:B------:R-:W-:Y:S01]  /*18f0*/  MOV R9, 0xffffff80 ;  /* 0xffffff8000097802 */ /* 0x000fe20000000f00 */
[----:B------:R-:W-:Y:S01]  /*1900*/  IMAD.IADD R6, R89, 0x1, -R6 ;  /* 0x0000000159067824 */ /* 0x000fe200078e0a06 */
[----:B------:R-:W-:Y:S01]  /*1910*/  LOP3.LUT R4, R4, 0x7ffffffc, RZ, 0xc0, !PT ;  /* 0x7ffffffc04047812 */ /* 0x000fe200078ec0ff */
[----:B------:R-:W-:Y:S01]  /*1920*/  IMAD R11, R11, 0x40, R8 ;  /* 0x000000400b0b7824 */ /* 0x000fe200078e0208 */
[----:B------:R-:W-:Y:S01]  /*1930*/  CS2R R142, SRZ ;  /* 0x00000000008e7805 */ /* 0x000fe2000001ff00 */
[----:B------:R-:W-:Y:S01]  /*1940*/  IMAD R9, R22, R9, 0x80 ;  /* 0x0000008016097424 */ /* 0x000fe200078e0209 */
[----:B------:R-:W-:Y:S01]  /*1950*/  CS2R R140, SRZ ;  /* 0x00000000008c7805 */ /* 0x000fe2000001ff00 */
[----:B------:R-:W-:Y:S01]  /*1960*/  IMAD R6, R6, 0x8, R11 ;  /* 0x0000000806067824 */ /* 0x000fe200078e020b */
[----:B------:R-:W-:Y:S01]  /*1970*/  CS2R R138, SRZ ;  /* 0x00000000008a7805 */ /* 0x000fe2000001ff00 */
[----:B------:R-:W-:Y:S01]  /*1980*/  IMAD.IADD R7, R7, 0x1, -R4 ;  /* 0x0000000107077824 */ /* 0x000fe200078e0a04 */
[----:B------:R-:W-:Y:S01]  /*1990*/  CS2R R136, SRZ ;  /* 0x0000000000887805 */ /* 0x000fe2000001ff00 */
[----:B------:R-:W-:Y:S01]  /*19a0*/  IMAD.MOV.U32 R0, RZ, RZ, R6 ;  /* 0x000000ffff007224 */ /* 0x000fe200078e0006 */
[----:B------:R-:W-:Y:S01]  /*19b0*/  CS2R R134, SRZ ;  /* 0x0000000000867805 */ /* 0x000fe2000001ff00 */
[----:B------:R-:W-:Y:S01]  /*19c0*/  VIADD R4, R9, 0x1 ;  /* 0x0000000109047836 */ /* 0x000fe20000000000 */
[----:B------:R-:W-:-:S02]  /*19d0*/  CS2R R132, SRZ ;  /* 0x0000000000847805 */ /* 0x000fc4000001ff00 */
[----:B------:R-:W-:Y:S02]  /*19e0*/  CS2R R130, SRZ ;  /* 0x0000000000827805 */ /* 0x000fe4000001ff00 */
[----:B------:R-:W-:Y:S01]  /*19f0*/  CS2R R128, SRZ ;  /* 0x0000000000807805 */ /* 0x000fe2000001ff00 */
[C---:B------:R-:W-:Y:S01]  /*1a00*/  IMAD R11, R7.reuse, -0x2, R4 ;  /* 0xfffffffe070b7824 */ /* 0x040fe200078e0204 */
[----:B------:R-:W-:Y:S01]  /*1a10*/  CS2R R126, SRZ ;  /* 0x00000000007e7805 */ /* 0x000fe2000001ff00 */
[C---:B------:R-:W-:Y:S01]  /*1a20*/  IMAD R4, R16.reuse, UR5, R9 ;  /* 0x0000000510047c24 */ /* 0x040fe2000f8e0209 */
[----:B------:R-:W-:Y:S01]  /*1a30*/  CS2R R124, SRZ ;  /* 0x00000000007c7805 */ /* 0x000fe2000001ff00 */
[----:B------:R-:W-:Y:S02]  /*1a40*/  IMAD R8, R16, UR5, R11 ;  /* 0x0000000510087c24 */ /* 0x000fe4000f8e020b */
[----:B------:R-:W-:Y:S01]  /*1a50*/  IMAD R4, R7, -0x2, R4 ;  /* 0xfffffffe07047824 */ /* 0x000fe200078e0204 */
[----:B------:R-:W-:-:S02]  /*1a60*/  WARPGROUP.DEPBAR.LE gsb0, 0x0 ;  /* 0x00008000000079c5 */ /* 0x000fc40000010000 */
        /* <DEDUP_REMOVED lines=24> */
[----:B------:R-:W-:Y:S01]  /*1bf0*/  FMUL.FTZ R28, R28, UR4 ;  /* 0x000000041c1c7c20 */ /* 0x000fe20008410000 */
[----:B------:R1:W-:Y:S01]  /*1c00*/  MUFU.TANH R14, R69 ;  /* 0x00000045000e7308 */ /* 0x0003e20000002400 */
        /* <DEDUP_REMOVED lines=8> */
[----:B-1----:R-:W1:Y:S01]  /*1c90*/  @P2 LDC R69, c[0x0][0x44c] ;  /* 0x00011300ff452b82 */ /* 0x002e620000000800 */
        /* <DEDUP_REMOVED lines=13> */
[----:B------:R-:W-:Y:S01]  /*1d70*/  FMUL.FTZ R57, R57, UR4 ;  /* 0x0000000439397c20 */ /* 0x000fe20008410000 */
[----:B------:R-:W4:Y:S01]  /*1d80*/  MUFU.TANH R15, R28 ;  /* 0x0000001c000f7308 */ /* 0x000f220000002400 */
[----:B------:R-:W-:Y:S01]  /*1d90*/  FMUL.FTZ R31, R31, UR4 ;  /* 0x000000041f1f7c20 */ /* 0x000fe20008410000 */
[----:B------:R-:W-:Y:S01]  /*1da0*/  FMUL.FTZ R73, R73, UR4 ;  /* 0x0000000449497c20 */ /* 0x000fe20008410000 */
[----:B------:R-:W-:Y:S01]  /*1db0*/  FMUL.FTZ R61, R61, UR4 ;  /* 0x000000043d3d7c20 */ /* 0x000fe20008410000 */
[----:B------:R-:W-:Y:S01]  /*1dc0*/  FMUL.FTZ R64, R64, UR4 ;  /* 0x0000000440407c20 */ /* 0x000fe20008410000 */
[----:B------:R-:W-:Y:S01]  /*1dd0*/  FMUL.FTZ R65, R65, UR4 ;  /* 0x0000000441417c20 */ /* 0x000fe20008410000 */
[----:B------:R-:W-:Y:S01]  /*1de0*/  FMUL.FTZ R68, R68, UR4 ;  /* 0x0000000444447c20 */ /* 0x000fe20008410000 */
[----:B------:R-:W-:Y:S01]  /*1df0*/  FMUL.FTZ R35, R35, UR4 ;  /* 0x0000000423237c20 */ /* 0x000fe20008410000 */
[----:B------:R-:W5:Y:S01]  /*1e00*/  MUFU.TANH R29, R29 ;  /* 0x0000001d001d7308 */ /* 0x000f620000002400 */
[----:B-1----:R-:W-:-:S04]  /*1e10*/  @P2 IMAD.HI.U32 R5, R6, R69, RZ ;  /* 0x0000004506052227 */ /* 0x002fc800078e00ff */
[----:B------:R-:W-:Y:S01]  /*1e20*/  FMUL.FTZ R72, R72, UR4 ;  /* 0x0000000448487c20 */ /* 0x000fe20008410000 */
[----:B------:R-:W-:Y:S01]  /*1e30*/  FMUL.FTZ R39, R39, UR4 ;  /* 0x0000000427277c20 */ /* 0x000fe20008410000 */
[----:B------:R-:W-:Y:S01]  /*1e40*/  FMUL.FTZ R76, R76, UR4 ;  /* 0x000000044c4c7c20 */ /* 0x000fe20008410000 */
[----:B------:R-:W-:Y:S01]  /*1e50*/  FMUL.FTZ R80, R80, UR4 ;  /* 0x0000000450507c20 */ /* 0x000fe20008410000 */
[----:B0-----:R-:W-:Y:S01]  /*1e60*/  @P2 SHF.R.U32.HI R0, RZ, R10, R5 ;  /* 0x0000000aff002219 */ /* 0x001fe20000011605 */
[----:B------:R-:W-:Y:S01]  /*1e70*/  FMUL.FTZ R47, R47, UR4 ;  /* 0x000000042f2f7c20 */ /* 0x000fe20008410000 */
[----:B------:R-:W0:Y:S01]  /*1e80*/  LDC R5, c[0x0][0x288] ;  /* 0x0000a200ff057b82 */ /* 0x000e220000000800 */
[----:B------:R-:W1:Y:S01]  /*1e90*/  MUFU.TANH R32, R32 ;  /* 0x0000002000207308 */ /* 0x000e620000002400 */
[----:B------:R-:W-:Y:S01]  /*1ea0*/  FMUL.FTZ R84, R84, UR4 ;  /* 0x0000000454547c20 */ /* 0x000fe20008410000 */
[----:B------:R-:W2:Y:S01]  /*1eb0*/  SHFL.IDX PT, R10, R0, RZ, 0x1c1f ;  /* 0x001c1fff000a7589 */ /* 0x000ea200000e0000 */
[----:B------:R-:W-:Y:S01]  /*1ec0*/  FMUL.FTZ R55, R55, UR4 ;  /* 0x0000000437377c20 */ /* 0x000fe20008410000 */
[----:B------:R-:W-:Y:S01]  /*1ed0*/  FMUL.FTZ R51, R51, UR4 ;  /* 0x0000000433337c20 */ /* 0x000fe20008410000 */
[----:B------:R-:W-:Y:S01]  /*1ee0*/  FMUL.FTZ R43, R43, UR4 ;  /* 0x000000042b2b7c20 */ /* 0x000fe20008410000 */
[----:B------:R-:W-:Y:S01]  /*1ef0*/  SHFL.IDX PT, R0, R0, 0x1, 0x1c1f ;  /* 0x003c1f0000007f89 */ /* 0x000fe200000e0000 */
        /* <DEDUP_REMOVED lines=16> */
[----:B0-----:R-:W-:Y:S01]  /*2000*/  IMAD.IADD R9, R8, 0x1, -R5 ;  /* 0x0000000108097824 */ /* 0x001fe200078e0a05 */
[----:B------:R-:W0:Y:S01]  /*2010*/  MUFU.TANH R37, R37 ;  /* 0x0000002500257308 */ /* 0x000e220000002400 */
[----:B------:R-:W-:Y:S01]  /*2020*/  FMUL.FTZ R87, R87, UR4 ;  /* 0x0000000457577c20 */ /* 0x000fe20008410000 */
[----:B------:R-:W-:Y:S01]  /*2030*/  FMUL.FTZ R54, R54, UR4 ;  /* 0x0000000436367c20 */ /* 0x000fe20008410000 */
[----:B------:R-:W-:Y:S01]  /*2040*/  FMUL.FTZ R58, R58, UR4 ;  /* 0x000000043a3a7c20 */ /* 0x000fe20008410000 */
[----:B--2---:R-:W-:Y:S01]  /*2050*/  VIADDMNMX R9, R10, R9, R4, PT ;  /* 0x000000090a097246 */ /* 0x004fe20003800104 */
[----:B------:R-:W-:Y:S01]  /*2060*/  FMUL.FTZ R62, R62, UR4 ;  /* 0x000000043e3e7c20 */ /* 0x000fe20008410000 */
[----:B------:R-:W-:Y:S01]  /*2070*/  FMUL.FTZ R66, R66, UR4 ;  /* 0x0000000442427c20 */ /* 0x000fe20008410000 */
[----:B------:R-:W-:Y:S01]  /*2080*/  FMUL.FTZ R70, R70, UR4 ;  /* 0x0000000446467c20 */ /* 0x000fe20008410000 */
[C---:B------:R-:W-:Y:S01]  /*2090*/  ISETP.GT.AND P3, PT, R9.reuse, RZ, PT ;  /* 0x000000ff0900720c */ /* 0x040fe20003f64270 */
[----:B------:R-:W-:Y:S01]  /*20a0*/  MUFU.TANH R40, R40 ;  /* 0x0000002800287308 */ /* 0x000fe20000002400 */
[C---:B------:R-:W-:Y:S01]  /*20b0*/  ISETP.GT.AND P4, PT, R9.reuse, 0x1, PT ;  /* 0x000000010900780c */ /* 0x040fe20003f84270 */
[----:B------:R-:W-:Y:S01]  /*20c0*/  FMUL.FTZ R74, R74, UR4 ;  /* 0x000000044a4a7c20 */ /* 0x000fe20008410000 */
[----:B------:R-:W-:Y:S01]  /*20d0*/  ISETP.GT.AND P5, PT, R9, 0x8, PT ;  /* 0x000000080900780c */ /* 0x000fe20003fa4270 */
[----:B------:R-:W-:Y:S01]  /*20e0*/  FMUL.FTZ R78, R78, UR4 ;  /* 0x000000044e4e7c20 */ /* 0x000fe20008410000 */
[----:B------:R-:W-:Y:S01]  /*20f0*/  FSEL R11, R24, -INF , P3 ;  /* 0xff800000180b7808 */ /* 0x000fe20001800000 */
[----:B------:R-:W-:Y:S01]  /*2100*/  FMUL.FTZ R82, R82, UR4 ;  /* 0x0000000452527c20 */ /* 0x000fe20008410000 */
[----:B---3--:R-:W-:Y:S01]  /*2110*/  FSEL R10, R25, -INF , P4 ;  /* 0xff800000190a7808 */ /* 0x008fe20002000000 */
[----:B------:R1:W-:Y:S01]  /*2120*/  MUFU.TANH R20, R27 ;  /* 0x0000001b00147308 */ /* 0x0003e20000002400 */
[----:B------:R-:W-:Y:S01]  /*2130*/  ISETP.GT.AND P3, PT, R9, 0x9, PT ;  /* 0x000000090900780c */ /* 0x000fe20003f64270 */
[----:B------:R-:W-:Y:S01]  /*2140*/  FMUL.FTZ R86, R86, UR4 ;  /* 0x0000000456567c20 */ /* 0x000fe20008410000 */
[----:B----4-:R-:W-:Y:S01]  /*2150*/  FSEL R15, R15, -INF , P5 ;  /* 0xff8000000f0f7808 */ /* 0x010fe20002800000 */
[----:B------:R-:W-:Y:S01]  /*2160*/  UMOV UR4, URZ ;  /* 0x0000003f00047c82 */ /* 0x000fe20008000000 */
[----:B------:R-:W-:-:S02]  /*2170*/  FMNMX.FTZ R12, R11, R10, !PT ;  /* 0x0000000a0b0c7209 */ /* 0x000fc40007810000 */
[----:B------:R-:W-:Y:S01]  /*2180*/  ISETP.GT.AND P4, PT, R9, 0x10, PT ;  /* 0x000000100900780c */ /* 0x000fe20003f84270 */
[----:B------:R-:W2:Y:S01]  /*2190*/  MUFU.TANH R41, R41 ;  /* 0x0000002900297308 */ /* 0x000ea20000002400 */
[----:B-----5:R-:W-:Y:S02]  /*21a0*/  FSEL R25, R29, -INF , P3 ;  /* 0xff8000001d197808 */ /* 0x020fe40001800000 */
[----:B------:R-:W-:Y:S02]  /*21b0*/  FMNMX.FTZ R12, R15, R12, !PT ;  /* 0x0000000c0f0c7209 */ /* 0x000fe40007810000 */
[----:B------:R-:W-:Y:S02]  /*21c0*/  ISETP.GT.AND P3, PT, R9, 0x11, PT ;  /* 0x000000110900780c */ /* 0x000fe40003f64270 */
[----:B-1----:R-:W-:Y:S01]  /*21d0*/  FSEL R27, R32, -INF , P4 ;  /* 0xff800000201b7808 */ /* 0x002fe20002000000 */
[----:B------:R-:W-:Y:S01]  /*21e0*/  MUFU.TANH R13, R60 ;  /* 0x0000003c000d7308 */ /* 0x000fe20000002400 */
[----:B------:R-:W-:-:S02]  /*21f0*/  FMNMX.FTZ R12, R25, R12, !PT ;  /* 0x0000000c190c7209 */ /* 0x000fc40007810000 */
[----:B------:R-:W-:Y:S02]  /*2200*/  ISETP.GT.AND P4, PT, R9, 0x18, PT ;  /* 0x000000180900780c */ /* 0x000fe40003f84270 */
[----:B------:R-:W-:Y:S02]  /*2210*/  FSEL R29, R33, -INF , P3 ;  /* 0xff800000211d7808 */ /* 0x000fe40001800000 */
[----:B------:R-:W-:Y:S01]  /*2220*/  FMNMX.FTZ R12, R27, R12, !PT ;  /* 0x0000000c1b0c7209 */ /* 0x000fe20007810000 */
[----:B------:R-:W-:Y:S01]  /*2230*/  MUFU.TANH R44, R44 ;  /* 0x0000002c002c7308 */ /* 0x000fe20000002400 */
[----:B------:R-:W-:Y:S02]  /*2240*/  ISETP.GT.AND P3, PT, R9, 0x19, PT ;  /* 0x000000190900780c */ /* 0x000fe40003f64270 */
[----:B------:R-:W-:-:S05]  /*2250*/  FMNMX.FTZ R12, R29, R12, !PT ;  /* 0x0000000c1d0c7209 */ /* 0x000fca0007810000 */
[----:B------:R1:W-:Y:S08]  /*2260*/  MUFU.TANH R60, R77 ;  /* 0x0000004d003c7308 */ /* 0x0003f00000002400 */
[----:B------:R-:W3:Y:S01]  /*2270*/  MUFU.TANH R45, R45 ;  /* 0x0000002d002d7308 */ /* 0x000ee20000002400 */
[----:B-1----:R-:W-:Y:S02]  /*2280*/  FSEL R77, R36, -INF , P4 ;  /* 0xff800000244d7808 */ /* 0x002fe40002000000 */
[----:B------:R-:W-:-:S02]  /*2290*/  ISETP.GT.AND P4, PT, R9, 0x20, PT ;  /* 0x000000200900780c */ /* 0x000fc40003f84270 */
[----:B------:R-:W-:-:S03]  /*22a0*/  FMNMX.FTZ R12, R77, R12, !PT ;  /* 0x0000000c4d0c7209 */ /* 0x000fc60007810000 */
[----:B------:R0:W-:Y:S08]  /*22b0*/  MUFU.TANH R88, R81 ;  /* 0x0000005100587308 */ /* 0x0001f00000002400 */
[----:B------:R-:W1:Y:S01]  /*22c0*/  MUFU.TANH R48, R48 ;  /* 0x0000003000307308 */ /* 0x000e620000002400 */
[----:B0-----:R-:W-:Y:S02]  /*22d0*/  FSEL R81, R37, -INF , P3 ;  /* 0xff80000025517808 */ /* 0x001fe40001800000 */
[----:B------:R-:W-:-:S02]  /*22e0*/  ISETP.GT.AND P3, PT, R9, 0x21, PT ;  /* 0x000000210900780c */ /* 0x000fc40003f64270 */
[----:B------:R-:W-:Y:S02]  /*22f0*/  FMNMX.FTZ R12, R81, R12, !PT ;  /* 0x0000000c510c7209 */ /* 0x000fe40007810000 */
[----:B--2---:R-:W-:Y:S01]  /*2300*/  FSEL R89, R41, -INF , P3 ;  /* 0xff80000029597808 */ /* 0x004fe20001800000 */
[----:B------:R0:W-:Y:S01]  /*2310*/  MUFU.TANH R90, R85 ;  /* 0x00000055005a7308 */ /* 0x0001e20000002400 */
[----:B------:R-:W-:-:S04]  /*2320*/  ISETP.GT.AND P3, PT, R9, 0x29, PT ;  /* 0x000000290900780c */ /* 0x000fc80003f64270 */
[----:B---3--:R-:W-:Y:S02]  /*2330*/  FSEL R93, R45, -INF , P3 ;  /* 0xff8000002d5d7808 */ /* 0x008fe40001800000 */
[C---:B------:R-:W-:Y:S01]  /*2340*/  ISETP.GT.AND P3, PT, R9.reuse, 0x31, PT ;  /* 0x000000310900780c */ /* 0x040fe20003f64270 */
[----:B------:R-:W2:Y:S01]  /*2350*/  MUFU.TANH R49, R49 ;  /* 0x0000003100317308 */ /* 0x000ea20000002400 */
[----:B0-----:R-:W-:Y:S02]  /*2360*/  FSEL R85, R40, -INF , P4 ;  /* 0xff80000028557808 */ /* 0x001fe40002000000 */
[----:B------:R-:W-:Y:S02]  /*2370*/  ISETP.GT.AND P4, PT, R9, 0x28, PT ;  /* 0x000000280900780c */ /* 0x000fe40003f84270 */
[----:B------:R-:W-:Y:S02]  /*2380*/  FMNMX.FTZ R12, R85, R12, !PT ;  /* 0x0000000c550c7209 */ /* 0x000fe40007810000 */
[----:B------:R-:W-:Y:S01]  /*2390*/  FSEL R91, R44, -INF , P4 ;  /* 0xff8000002c5b7808 */ /* 0x000fe20002000000 */
[----:B------:R-:W-:Y:S01]  /*23a0*/  MUFU.TANH R52, R52 ;  /* 0x0000003400347308 */ /* 0x000fe20000002400 */
[----:B------:R-:W-:-:S02]  /*23b0*/  FMNMX.FTZ R12, R89, R12, !PT ;  /* 0x0000000c590c7209 */ /* 0x000fc40007810000 */
[----:B------:R-:W-:Y:S02]  /*23c0*/  ISETP.GT.AND P4, PT, R9, 0x30, PT ;  /* 0x000000300900780c */ /* 0x000fe40003f84270 */
[----:B------:R-:W-:Y:S02]  /*23d0*/  FMNMX.FTZ R12, R91, R12, !PT ;  /* 0x0000000c5b0c7209 */ /* 0x000fe40007810000 */
[----:B-1----:R-:W-:Y:S01]  /*23e0*/  FSEL R95, R48, -INF , P4 ;  /* 0xff800000305f7808 */ /* 0x002fe20002000000 */
[----:B------:R-:W0:Y:S01]  /*23f0*/  MUFU.TANH R53, R53 ;  /* 0x0000003500357308 */ /* 0x000e220000002400 */
[----:B------:R-:W-:Y:S02]  /*2400*/  FMNMX.FTZ R12, R93, R12, !PT ;  /* 0x0000000c5d0c7209 */ /* 0x000fe40007810000 */
[----:B------:R-:W-:Y:S02]  /*2410*/  ISETP.GT.AND P4, PT, R9, 0x38, PT ;  /* 0x000000380900780c */ /* 0x000fe40003f84270 */
[----:B------:R-:W-:-:S03]  /*2420*/  FMNMX.FTZ R12, R95, R12, !PT ;  /* 0x0000000c5f0c7209 */ /* 0x000fc60007810000 */
[----:B------:R-:W1:Y:S08]  /*2430*/  MUFU.TANH R56, R56 ;  /* 0x0000003800387308 */ /* 0x000e700000002400 */
[----:B------:R-:W3:Y:S08]  /*2440*/  MUFU.TANH R57, R57 ;  /* 0x0000003900397308 */ /* 0x000ef00000002400 */
[----:B------:R2:W-:Y:S08]  /*2450*/  MUFU.TANH R28, R31 ;  /* 0x0000001f001c7308 */ /* 0x0005f00000002400 */
[----:B------:R4:W-:Y:S01]  /*2460*/  MUFU.TANH R21, R73 ;  /* 0x0000004900157308 */ /* 0x0009e20000002400 */
[----:B--2---:R-:W-:-:S02]  /*2470*/  FSEL R31, R49, -INF , P3 ;  /* 0xff800000311f7808 */ /* 0x004fc40001800000 */
[----:B------:R-:W-:Y:S02]  /*2480*/  ISETP.GT.AND P3, PT, R9, 0x39, PT ;  /* 0x000000390900780c */ /* 0x000fe40003f64270 */
[----:B------:R-:W-:Y:S02]  /*2490*/  FMNMX.FTZ R12, R31, R12, !PT ;  /* 0x0000000c1f0c7209 */ /* 0x000fe40007810000 */
[----:B0-----:R-:W-:Y:S01]  /*24a0*/  FSEL R33, R53, -INF , P3 ;  /* 0xff80000035217808 */ /* 0x001fe20001800000 */
[----:B------:R-:W-:Y:S01]  /*24b0*/  MUFU.TANH R61, R61 ;  /* 0x0000003d003d7308 */ /* 0x000fe20000002400 */
[----:B----4-:R-:W-:Y:S02]  /*24c0*/  FSEL R73, R52, -INF , P4 ;  /* 0xff80000034497808 */ /* 0x010fe40002000000 */
[----:B------:R-:W-:Y:S02]  /*24d0*/  ISETP.GT.AND P4, PT, R9, 0x40, PT ;  /* 0x000000400900780c */ /* 0x000fe40003f84270 */
[----:B------:R-:W-:-:S02]  /*24e0*/  FMNMX.FTZ R12, R73, R12, !PT ;  /* 0x0000000c490c7209 */ /* 0x000fc40007810000 */
[----:B------:R-:W-:Y:S01]  /*24f0*/  ISETP.GT.AND P3, PT, R9, 0x41, PT ;  /* 0x000000410900780c */ /* 0x000fe20003f64270 */
[----:B------:R-:W0:Y:S01]  /*2500*/  MUFU.TANH R64, R64 ;  /* 0x0000004000407308 */ /* 0x000e220000002400 */
[----:B-1----:R-:W-:Y:S02]  /*2510*/  FSEL R69, R56, -INF , P4 ;  /* 0xff80000038457808 */ /* 0x002fe40002000000 */
[----:B------:R-:W-:Y:S02]  /*2520*/  FMNMX.FTZ R12, R33, R12, !PT ;  /* 0x0000000c210c7209 */ /* 0x000fe40007810000 */
[----:B------:R-:W-:Y:S02]  /*2530*/  ISETP.GT.AND P4, PT, R9, 0x48, PT ;  /* 0x000000480900780c */ /* 0x000fe40003f84270 */
[----:B---3--:R-:W-:Y:S01]  /*2540*/  FSEL R45, R57, -INF , P3 ;  /* 0xff800000392d7808 */ /* 0x008fe20001800000 */
[----:B------:R-:W-:Y:S01]  /*2550*/  MUFU.TANH R65, R65 ;  /* 0x0000004100417308 */ /* 0x000fe20000002400 */
[----:B------:R-:W-:-:S02]  /*2560*/  FMNMX.FTZ R12, R69, R12, !PT ;  /* 0x0000000c450c7209 */ /* 0x000fc40007810000 */
[----:B------:R-:W-:Y:S02]  /*2570*/  ISETP.GT.AND P3, PT, R9, 0x49, PT ;  /* 0x000000490900780c */ /* 0x000fe40003f64270 */
[----:B------:R-:W-:Y:S02]  /*2580*/  FSEL R13, R13, -INF , P4 ;  /* 0xff8000000d0d7808 */ /* 0x000fe40002000000 */
[----:B------:R-:W-:Y:S01]  /*2590*/  FMNMX.FTZ R12, R45, R12, !PT ;  /* 0x0000000c2d0c7209 */ /* 0x000fe20007810000 */
[----:B------:R-:W1:Y:S01]  /*25a0*/  MUFU.TANH R68, R68 ;  /* 0x0000004400447308 */ /* 0x000e620000002400 */
[----:B------:R-:W-:Y:S02]  /*25b0*/  ISETP.GT.AND P4, PT, R9, 0x50, PT ;  /* 0x000000500900780c */ /* 0x000fe40003f84270 */
[----:B------:R-:W-:Y:S02]  /*25c0*/  FMNMX.FTZ R12, R13, R12, !PT ;  /* 0x0000000c0d0c7209 */ /* 0x000fe40007810000 */
[----:B0-----:R-:W-:-:S02]  /*25d0*/  FSEL R37, R64, -INF , P4 ;  /* 0xff80000040257808 */ /* 0x001fc40002000000 */
[----:B------:R-:W-:Y:S01]  /*25e0*/  ISETP.GT.AND P4, PT, R9, 0x58, PT ;  /* 0x000000580900780c */ /* 0x000fe20003f84270 */
[----:B------:R0:W-:Y:S08]  /*25f0*/  MUFU.TANH R24, R35 ;  /* 0x0000002300187308 */ /* 0x0001f00000002400 */
[----:B------:R-:W2:Y:S01]  /*2600*/  MUFU.TANH R72, R72 ;  /* 0x0000004800487308 */ /* 0x000ea20000002400 */
[----:B0-----:R-:W-:-:S02]  /*2610*/  FSEL R35, R61, -INF , P3 ;  /* 0xff8000003d237808 */ /* 0x001fc40001800000 */
[----:B------:R-:W-:Y:S02]  /*2620*/  ISETP.GT.AND P3, PT, R9, 0x51, PT ;  /* 0x000000510900780c */ /* 0x000fe40003f64270 */
[----:B------:R-:W-:Y:S02]  /*2630*/  FMNMX.FTZ R12, R35, R12, !PT ;  /* 0x0000000c230c7209 */ /* 0x000fe40007810000 */
[----:B-1----:R-:W-:Y:S01]  /*2640*/  FSEL R41, R68, -INF , P4 ;  /* 0xff80000044297808 */ /* 0x002fe20002000000 */
[----:B------:R0:W-:Y:S01]  /*2650*/  MUFU.TANH R32, R39 ;  /* 0x0000002700207308 */ /* 0x0001e20000002400 */
[----:B------:R-:W-:Y:S02]  /*2660*/  FMNMX.FTZ R12, R37, R12, !PT ;  /* 0x0000000c250c7209 */ /* 0x000fe40007810000 */
[----:B------:R-:W-:-:S05]  /*2670*/  ISETP.GT.AND P4, PT, R9, 0x60, PT ;  /* 0x000000600900780c */ /* 0x000fca0003f84270 */
[----:B------:R-:W1:Y:S01]  /*2680*/  MUFU.TANH R76, R76 ;  /* 0x0000004c004c7308 */ /* 0x000e620000002400 */
[----:B0-----:R-:W-:Y:S02]  /*2690*/  FSEL R39, R65, -INF , P3 ;  /* 0xff80000041277808 */ /* 0x001fe40001800000 */
[----:B------:R-:W-:Y:S02]  /*26a0*/  ISETP.GT.AND P3, PT, R9, 0x59, PT ;  /* 0x000000590900780c */ /* 0x000fe40003f64270 */
[----:B------:R-:W-:Y:S02]  /*26b0*/  FMNMX.FTZ R12, R39, R12, !PT ;  /* 0x0000000c270c7209 */ /* 0x000fe40007810000 */
[----:B------:R-:W-:Y:S01]  /*26c0*/  FSEL R65, R14, -INF , P3 ;  /* 0xff8000000e417808 */ /* 0x000fe20001800000 */
[----:B------:R-:W0:Y:S01]  /*26d0*/  MUFU.TANH R80, R80 ;  /* 0x0000005000507308 */ /* 0x000e220000002400 */
[----:B------:R-:W-:Y:S02]  /*26e0*/  FMNMX.FTZ R12, R41, R12, !PT ;  /* 0x0000000c290c7209 */ /* 0x000fe40007810000 */
[----:B------:R-:W-:-:S02]  /*26f0*/  ISETP.GT.AND P3, PT, R9, 0x61, PT ;  /* 0x000000610900780c */ /* 0x000fc40003f64270 */
[----:B--2---:R-:W-:Y:S02]  /*2700*/  FSEL R61, R72, -INF , P4 ;  /* 0xff800000483d7808 */ /* 0x004fe40002000000 */
[----:B------:R-:W-:Y:S01]  /*2710*/  FMNMX.FTZ R12, R65, R12, !PT ;  /* 0x0000000c410c7209 */ /* 0x000fe20007810000 */
[----:B------:R2:W-:Y:S01]  /*2720*/  MUFU.TANH R40, R47 ;  /* 0x0000002f00287308 */ /* 0x0005e20000002400 */
[----:B------:R-:W-:Y:S02]  /*2730*/  ISETP.GT.AND P4, PT, R9, 0x68, PT ;  /* 0x000000680900780c */ /* 0x000fe40003f84270 */
[----:B------:R-:W-:Y:S02]  /*2740*/  FMNMX.FTZ R12, R61, R12, !PT ;  /* 0x0000000c3d0c7209 */ /* 0x000fe40007810000 */
[----:B-1----:R-:W-:Y:S02]  /*2750*/  FSEL R53, R76, -INF , P4 ;  /* 0xff8000004c357808 */ /* 0x002fe40002000000 */
[----:B------:R-:W-:Y:S01]  /*2760*/  ISETP.GT.AND P4, PT, R9, 0x70, PT ;  /* 0x000000700900780c */ /* 0x000fe20003f84270 */
[----:B------:R-:W1:Y:S01]  /*2770*/  MUFU.TANH R84, R84 ;  /* 0x0000005400547308 */ /* 0x000e620000002400 */
[----:B--2---:R-:W-:-:S02]  /*2780*/  FSEL R47, R21, -INF , P3 ;  /* 0xff800000152f7808 */ /* 0x004fc40001800000 */
[----:B------:R-:W-:Y:S02]  /*2790*/  ISETP.GT.AND P3, PT, R9, 0x69, PT ;  /* 0x000000690900780c */ /* 0x000fe40003f64270 */
[----:B------:R-:W-:Y:S02]  /*27a0*/  FMNMX.FTZ R12, R47, R12, !PT ;  /* 0x0000000c2f0c7209 */ /* 0x000fe40007810000 */
[----:B------:R-:W-:Y:S01]  /*27b0*/  FSEL R57, R60, -INF , P3 ;  /* 0xff8000003c397808 */ /* 0x000fe20001800000 */
[----:B------:R2:W-:Y:S01]  /*27c0*/  MUFU.TANH R48, R55 ;  /* 0x0000003700307308 */ /* 0x0005e20000002400 */
[----:B------:R-:W-:Y:S02]  /*27d0*/  FMNMX.FTZ R12, R53, R12, !PT ;  /* 0x0000000c350c7209 */ /* 0x000fe40007810000 */
[----:B------:R-:W-:Y:S02]  /*27e0*/  ISETP.GT.AND P3, PT, R9, 0x71, PT ;  /* 0x000000710900780c */ /* 0x000fe40003f64270 */
[----:B0-----:R-:W-:-:S02]  /*27f0*/  FSEL R49, R80, -INF , P4 ;  /* 0xff80000050317808 */ /* 0x001fc40002000000 */
[----:B------:R-:W-:Y:S01]  /*2800*/  FMNMX.FTZ R12, R57, R12, !PT ;  /* 0x0000000c390c7209 */ /* 0x000fe20007810000 */
[----:B------:R1:W-:Y:S01]  /*2810*/  MUFU.TANH R44, R51 ;  /* 0x00000033002c7308 */ /* 0x0003e20000002400 */
[----:B------:R-:W-:Y:S02]  /*2820*/  ISETP.GT.AND P4, PT, R9, 0x78, PT ;  /* 0x000000780900780c */ /* 0x000fe40003f84270 */
[----:B--2---:R-:W-:Y:S02]  /*2830*/  FSEL R55, R88, -INF , P3 ;  /* 0xff80000058377808 */ /* 0x004fe40001800000 */
[----:B------:R-:W-:Y:S02]  /*2840*/  FMNMX.FTZ R12, R49, R12, !PT ;  /* 0x0000000c310c7209 */ /* 0x000fe40007810000 */
[----:B------:R-:W-:Y:S01]  /*2850*/  ISETP.GT.AND P3, PT, R9, 0x79, PT ;  /* 0x000000790900780c */ /* 0x000fe20003f64270 */
[----:B------:R0:W-:Y:S01]  /*2860*/  MUFU.TANH R36, R43 ;  /* 0x0000002b00247308 */ /* 0x0001e20000002400 */
[----:B-1----:R-:W-:-:S02]  /*2870*/  FSEL R51, R84, -INF , P4 ;  /* 0xff80000054337808 */ /* 0x002fc40002000000 */
[----:B------:R-:W-:-:S04]  /*2880*/  FMNMX.FTZ R12, R55, R12, !PT ;  /* 0x0000000c370c7209 */ /* 0x000fc80007810000 */
[----:B------:R-:W-:Y:S01]  /*2890*/  FMNMX.FTZ R12, R51, R12, !PT ;  /* 0x0000000c330c7209 */ /* 0x000fe20007810000 */
[----:B------:R-:W1:Y:S01]  /*28a0*/  MUFU.TANH R26, R26 ;  /* 0x0000001a001a7308 */ /* 0x000e620000002400 */
[----:B0-----:R-:W-:-:S04]  /*28b0*/  FSEL R43, R90, -INF , P3 ;  /* 0xff8000005a2b7808 */ /* 0x001fc80001800000 */
[----:B------:R-:W-:-:S03]  /*28c0*/  FMNMX.FTZ R12, R43, R12, !PT ;  /* 0x0000000c2b0c7209 */ /* 0x000fc60007810000 */
[----:B------:R-:W0:Y:S02]  /*28d0*/  MUFU.TANH R30, R30 ;  /* 0x0000001e001e7308 */ /* 0x000e240000002400 */
[----:B------:R-:W2:Y:S06]  /*28e0*/  SHFL.BFLY PT, R9, R12, 0x2, 0x1f ;  /* 0x0c401f000c097f89 */ /* 0x000eac00000e0000 */
[----:B------:R-:W3:Y:S08]  /*28f0*/  MUFU.TANH R34, R34 ;  /* 0x0000002200227308 */ /* 0x000ef00000002400 */
[----:B------:R1:W-:Y:S08]  /*2900*/  MUFU.TANH R52, R59 ;  /* 0x0000003b00347308 */ /* 0x0003f00000002400 */
[----:B------:R-:W4:Y:S01]  /*2910*/  MUFU.TANH R38, R38 ;  /* 0x0000002600267308 */ /* 0x000f220000002400 */
[----:B--2---:R-:W-:-:S05]  /*2920*/  FMNMX.FTZ R9, R12, R9, !PT ;  /* 0x000000090c097209 */ /* 0x004fca0007810000 */
[----:B------:R-:W2:Y:S02]  /*2930*/  SHFL.BFLY PT, R12, R9, 0x1, 0x1f ;  /* 0x0c201f00090c7f89 */ /* 0x000ea400000e0000 */
[----:B------:R0:W-:Y:S08]  /*2940*/  MUFU.TANH R56, R63 ;  /* 0x0000003f00387308 */ /* 0x0001f00000002400 */
[----:B------:R5:W-:Y:S08]  /*2950*/  MUFU.TANH R60, R67 ;  /* 0x00000043003c7308 */ /* 0x000bf00000002400 */
[----:B------:R-:W4:Y:S01]  /*2960*/  MUFU.TANH R42, R42 ;  /* 0x0000002a002a7308 */ /* 0x000f220000002400 */
[----:B--2---:R-:W-:Y:S01]  /*2970*/  FMNMX.FTZ R21, R9, R12, !PT ;  /* 0x0000000c09157209 */ /* 0x004fe20007810000 */
[----:B------:R-:W-:-:S06]  /*2980*/  IMAD.U32 R12, RZ, RZ, UR7 ;  /* 0x00000007ff0c7e24 */ /* 0x000fcc000f8e00ff */
[----:B------:R3:W-:Y:S01]  /*2990*/  MUFU.TANH R111, R71 ;  /* 0x00000047006f7308 */ /* 0x0007e20000002400 */
[C---:B------:R-:W-:Y:S01]  /*29a0*/  FSETP.NEU.FTZ.AND P3, PT, R21.reuse, -INF , PT ;  /* 0xff8000001500780b */ /* 0x040fe20003f7d000 */
[----:B------:R-:W-:-:S05]  /*29b0*/  FMUL.FTZ R9, R21, R12 ;  /* 0x0000000c15097220 */ /* 0x000fca0000410000 */
[----:B------:R-:W-:Y:S01]  /*29c0*/  FSEL R14, R9, RZ, P3 ;  /* 0x000000ff090e7208 */ /* 0x000fe20001800000 */
[----:B------:R2:W-:Y:S01]  /*29d0*/  MUFU.TANH R64, R75 ;  /* 0x0000004b00407308 */ /* 0x0005e20000002400 */
[----:B------:R-:W-:-:S03]  /*29e0*/  IADD3 R9, R0, -R5, R8 ;  /* 0x8000000500097210 */ /* 0x000fc60007ffe008 */
[-CC-:B------:R-:W-:Y:S01]  /*29f0*/  FFMA.FTZ R178, R77, R12.reuse, -R14.reuse ;  /* 0x0000000c4db27223 */ /* 0x180fe2000001080e */
[----:B------:R-:W-:Y:S01]  /*2a00*/  VIMNMX R4, R4, R9, PT ;  /* 0x0000000904047248 */ /* 0x000fe20003fe0100 */
[-CC-:B------:R-:W-:Y:S01]  /*2a10*/  FFMA.FTZ R180, R11, R12.reuse, -R14.reuse ;  /* 0x0000000c0bb47223 */ /* 0x180fe2000001080e */
[-CC-:B------:R-:W-:Y:S01]  /*2a20*/  FFMA.FTZ R11, R25, R12.reuse, -R14.reuse ;  /* 0x0000000c190b7223 */ /* 0x180fe2000001080e */
[----:B------:R-:W4:Y:S01]  /*2a30*/  MUFU.TANH R46, R46 ;  /* 0x0000002e002e7308 */ /* 0x000f220000002400 */
[C---:B------:R-:W-:Y:S01]  /*2a40*/  ISETP.GT.AND P3, PT, R4.reuse, RZ, PT ;  /* 0x000000ff0400720c */ /* 0x040fe20003f64270 */
[-CC-:B------:R-:W-:Y:S01]  /*2a50*/  FFMA.FTZ R25, R81, R12.reuse, -R14.reuse ;  /* 0x0000000c51197223 */ /* 0x180fe2000001080e */
[C---:B------:R-:W-:Y:S01]  /*2a60*/  ISETP.GT.AND P4, PT, R4.reuse, 0x1, PT ;  /* 0x000000010400780c */ /* 0x040fe20003f84270 */
[-CC-:B------:R-:W-:Y:S01]  /*2a70*/  FFMA.FTZ R172, R85, R12.reuse, -R14.reuse ;  /* 0x0000000c55ac7223 */ /* 0x180fe2000001080e */
[----:B------:R-:W-:Y:S01]  /*2a80*/  ISETP.GT.AND P5, PT, R4, 0x8, PT ;  /* 0x000000080400780c */ /* 0x000fe20003fa4270 */
[-CC-:B------:R-:W-:Y:S01]  /*2a90*/  FFMA.FTZ R176, R27, R12.reuse, -R14.reuse ;  /* 0x0000000c1bb07223 */ /* 0x180fe2000001080e */
[----:B-1----:R-:W-:Y:S01]  /*2aa0*/  FSEL R59, R26, -INF , P3 ;  /* 0xff8000001a3b7808 */ /* 0x002fe20001800000 */
[----:B------:R4:W-:Y:S01]  /*2ab0*/  MUFU.TANH R117, R79 ;  /* 0x0000004f00757308 */ /* 0x0009e20000002400 */
[----:B------:R-:W-:Y:S01]  /*2ac0*/  FSEL R0, R20, -INF , P4 ;  /* 0xff80000014007808 */ /* 0x000fe20002000000 */
[-CC-:B------:R-:W-:Y:S01]  /*2ad0*/  FFMA.FTZ R27, R89, R12.reuse, -R14.reuse ;  /* 0x0000000c591b7223 */ /* 0x180fe2000001080e */
[----:B------:R-:W-:Y:S01]  /*2ae0*/  ISETP.GT.AND P3, PT, R4, 0x9, PT ;  /* 0x000000090400780c */ /* 0x000fe20003f64270 */
[-CC-:B------:R-:W-:Y:S01]  /*2af0*/  FFMA.FTZ R174, R91, R12.reuse, -R14.reuse ;  /* 0x0000000c5bae7223 */ /* 0x180fe2000001080e */
[----:B0-----:R-:W-:Y:S01]  /*2b00*/  FSEL R63, R30, -INF , P5 ;  /* 0xff8000001e3f7808 */ /* 0x001fe20002800000 */
[--C-:B------:R-:W-:Y:S01]  /*2b10*/  FFMA.FTZ R182, R15, R12, -R14.reuse ;  /* 0x0000000c0fb67223 */ /* 0x100fe2000001080e */
[----:B------:R-:W-:Y:S01]  /*2b20*/  FMNMX.FTZ R8, R59, R0, !PT ;  /* 0x000000003b087209 */ /* 0x000fe20007810000 */
[----:B------:R0:W-:Y:S01]  /*2b30*/  MUFU.TANH R68, R83 ;  /* 0x0000005300447308 */ /* 0x0001e20000002400 */
[----:B------:R-:W-:Y:S01]  /*2b40*/  ISETP.GT.AND P4, PT, R4, 0x10, PT ;  /* 0x000000100400780c */ /* 0x000fe20003f84270 */
[-CC-:B------:R-:W-:Y:S01]  /*2b50*/  FFMA.FTZ R15, R29, R12.reuse, -R14.reuse ;  /* 0x0000000c1d0f7223 */ /* 0x180fe2000001080e */
[----:B-----5:R-:W-:Y:S01]  /*2b60*/  FSEL R67, R28, -INF , P3 ;  /* 0xff8000001c437808 */ /* 0x020fe20001800000 */
[--C-:B------:R-:W-:Y:S01]  /*2b70*/  FFMA.FTZ R29, R93, R12, -R14.reuse ;  /* 0x0000000c5d1d7223 */ /* 0x100fe2000001080e */
[----:B------:R-:W-:Y:S01]  /*2b80*/  FMNMX.FTZ R8, R63, R8, !PT ;  /* 0x000000083f087209 */ /* 0x000fe20007810000 */
[-CC-:B------:R-:W-:Y:S01]  /*2b90*/  FFMA.FTZ R168, R95, R12.reuse, -R14.reuse ;  /* 0x0000000c5fa87223 */ /* 0x180fe2000001080e */
[----:B------:R-:W-:Y:S01]  /*2ba0*/  ISETP.GT.AND P3, PT, R4, 0x11, PT ;  /* 0x000000110400780c */ /* 0x000fe20003f64270 */
[----:B------:R-:W1:Y:S01]  /*2bb0*/  MUFU.TANH R50, R50 ;  /* 0x0000003200327308 */ /* 0x000e620000002400 */
[----:B---3--:R-:W-:Y:S01]  /*2bc0*/  FSEL R71, R34, -INF , P4 ;  /* 0xff80000022477808 */ /* 0x008fe20002000000 */
[--C-:B------:R-:W-:Y:S01]  /*2bd0*/  FFMA.FTZ R170, R73, R12, -R14.reuse ;  /* 0x0000000c49aa7223 */ /* 0x100fe2000001080e */
[----:B------:R-:W-:Y:S01]  /*2be0*/  FMNMX.FTZ R8, R67, R8, !PT ;  /* 0x0000000843087209 */ /* 0x000fe20007810000 */
[-CC-:B------:R-:W-:Y:S01]  /*2bf0*/  FFMA.FTZ R152, R69, R12.reuse, -R14.reuse ;  /* 0x0000000c45987223 */ /* 0x180fe2000001080e */
[----:B------:R-:W-:Y:S01]  /*2c00*/  ISETP.GT.AND P4, PT, R4, 0x18, PT ;  /* 0x000000180400780c */ /* 0x000fe20003f84270 */
[--C-:B------:R-:W-:Y:S01]  /*2c10*/  FFMA.FTZ R154, R13, R12, -R14.reuse ;  /* 0x0000000c0d9a7223 */ /* 0x100fe2000001080e */
[----:B--2---:R-:W-:Y:S01]  /*2c20*/  FSEL R75, R24, -INF , P3 ;  /* 0xff800000184b7808 */ /* 0x004fe20001800000 */
[----:B------:R2:W-:Y:S01]  /*2c30*/  MUFU.TANH R123, R87 ;  /* 0x00000057007b7308 */ /* 0x0005e20000002400 */
[----:B------:R-:W-:Y:S01]  /*2c40*/  FMNMX.FTZ R8, R71, R8, !PT ;  /* 0x0000000847087209 */ /* 0x000fe20007810000 */
[-CC-:B------:R-:W-:Y:S01]  /*2c50*/  FFMA.FTZ R10, R10, R12.reuse, -R14.reuse ;  /* 0x0000000c0a0a7223 */ /* 0x180fe2000001080e */
[----:B------:R-:W-:Y:S01]  /*2c60*/  ISETP.GT.AND P3, PT, R4, 0x19, PT ;  /* 0x000000190400780c */ /* 0x000fe20003f64270 */
[-CC-:B------:R-:W-:Y:S01]  /*2c70*/  FFMA.FTZ R39, R39, R12.reuse, -R14.reuse ;  /* 0x0000000c27277223 */ /* 0x180fe2000001080e */
[----:B----4-:R-:W-:Y:S01]  /*2c80*/  FSEL R79, R38, -INF , P4 ;  /* 0xff800000264f7808 */ /* 0x010fe20002000000 */
[--C-:B------:R-:W-:Y:S01]  /*2c90*/  FFMA.FTZ R47, R47, R12, -R14.reuse ;  /* 0x0000000c2f2f7223 */ /* 0x100fe2000001080e */
[----:B------:R-:W-:Y:S01]  /*2ca0*/  FMNMX.FTZ R8, R75, R8, !PT ;  /* 0x000000084b087209 */ /* 0x000fe20007810000 */
[----:B------:R-:W3:Y:S01]  /*2cb0*/  MUFU.TANH R54, R54 ;  /* 0x0000003600367308 */ /* 0x000ee20000002400 */
[----:B------:R-:W-:Y:S01]  /*2cc0*/  ISETP.GT.AND P4, PT, R4, 0x20, PT ;  /* 0x000000200400780c */ /* 0x000fe20003f84270 */
[-CC-:B------:R-:W-:Y:S01]  /*2cd0*/  FFMA.FTZ R31, R31, R12.reuse, -R14.reuse ;  /* 0x0000000c1f1f7223 */ /* 0x180fe2000001080e */
[----:B0-----:R-:W-:Y:S01]  /*2ce0*/  FSEL R83, R32, -INF , P3 ;  /* 0xff80000020537808 */ /* 0x001fe20001800000 */
[--C-:B------:R-:W-:Y:S01]  /*2cf0*/  FFMA.FTZ R33, R33, R12, -R14.reuse ;  /* 0x0000000c21217223 */ /* 0x100fe2000001080e */
[----:B------:R-:W-:Y:S01]  /*2d00*/  FMNMX.FTZ R8, R79, R8, !PT ;  /* 0x000000084f087209 */ /* 0x000fe20007810000 */
[-CC-:B------:R-:W-:Y:S01]  /*2d10*/  FFMA.FTZ R45, R45, R12.reuse, -R14.reuse ;  /* 0x0000000c2d2d7223 */ /* 0x180fe2000001080e */
[----:B------:R-:W-:Y:S01]  /*2d20*/  ISETP.GT.AND P3, PT, R4, 0x21, PT ;  /* 0x000000210400780c */ /* 0x000fe20003f64270 */
[----:B------:R-:W0:Y:S01]  /*2d30*/  MUFU.TANH R58, R58 ;  /* 0x0000003a003a7308 */ /* 0x000e220000002400 */
[----:B--2---:R-:W-:Y:S01]  /*2d40*/  FSEL R87, R42, -INF , P4 ;  /* 0xff8000002a577808 */ /* 0x004fe20002000000 */
[--C-:B------:R-:W-:Y:S01]  /*2d50*/  FFMA.FTZ R35, R35, R12, -R14.reuse ;  /* 0x0000000c23237223 */ /* 0x100fe2000001080e */
[----:B------:R-:W-:Y:S01]  /*2d60*/  FMNMX.FTZ R8, R83, R8, !PT ;  /* 0x0000000853087209 */ /* 0x000fe20007810000 */
[-CC-:B------:R-:W-:Y:S01]  /*2d70*/  FFMA.FTZ R37, R37, R12.reuse, -R14.reuse ;  /* 0x0000000c25257223 */ /* 0x180fe2000001080e */
[----:B------:R-:W-:Y:S01]  /*2d80*/  ISETP.GT.AND P4, PT, R4, 0x28, PT ;  /* 0x000000280400780c */ /* 0x000fe20003f84270 */
[--C-:B------:R-:W-:Y:S01]  /*2d90*/  FFMA.FTZ R41, R41, R12, -R14.reuse ;  /* 0x0000000c29297223 */ /* 0x100fe2000001080e */
[----:B------:R-:W-:Y:S01]  /*2da0*/  FSEL R77, R36, -INF , P3 ;  /* 0xff800000244d7808 */ /* 0x000fe20001800000 */
[----:B------:R-:W2:Y:S01]  /*2db0*/  MUFU.TANH R62, R62 ;  /* 0x0000003e003e7308 */ /* 0x000ea20000002400 */
[----:B------:R-:W-:Y:S01]  /*2dc0*/  FMNMX.FTZ R8, R87, R8, !PT ;  /* 0x0000000857087209 */ /* 0x000fe20007810000 */
[----:B------:R-:W-:Y:S01]  /*2dd0*/  IMAD.U32 R36, RZ, RZ, UR36 ;  /* 0x00000024ff247e24 */ /* 0x000fe2000f8e00ff */
[----:B------:R-:W-:Y:S01]  /*2de0*/  ISETP.GT.AND P3, PT, R4, 0x29, PT ;  /* 0x000000290400780c */ /* 0x000fe20003f64270 */
[-CC-:B------:R-:W-:Y:S01]  /*2df0*/  FFMA.FTZ R65, R65, R12.reuse, -R14.reuse ;  /* 0x0000000c41417223 */ /* 0x180fe2000001080e */
[----:B------:R-:W-:Y:S01]  /*2e00*/  FSEL R97, R46, -INF , P4 ;  /* 0xff8000002e617808 */ /* 0x000fe20002000000 */
[--C-:B------:R-:W-:Y:S01]  /*2e10*/  FFMA.FTZ R61, R61, R12, -R14.reuse ;  /* 0x0000000c3d3d7223 */ /* 0x100fe2000001080e */
[----:B------:R-:W-:Y:S01]  /*2e20*/  FMNMX.FTZ R8, R77, R8, !PT ;  /* 0x000000084d087209 */ /* 0x000fe20007810000 */
[----:B------:R-:W4:Y:S01]  /*2e30*/  MUFU.TANH R66, R66 ;  /* 0x0000004200427308 */ /* 0x000f220000002400 */
[----:B------:R-:W-:Y:S01]  /*2e40*/  ISETP.GT.AND P4, PT, R4, 0x30, PT ;  /* 0x000000300400780c */ /* 0x000fe20003f84270 */
[-CC-:B------:R-:W-:Y:S01]  /*2e50*/  FFMA.FTZ R53, R53, R12.reuse, -R14.reuse ;  /* 0x0000000c35357223 */ /* 0x180fe2000001080e */
[----:B------:R-:W-:Y:S01]  /*2e60*/  FSEL R81, R40, -INF , P3 ;  /* 0xff80000028517808 */ /* 0x000fe20001800000 */
[--C-:B------:R-:W-:Y:S01]  /*2e70*/  FFMA.FTZ R57, R57, R12, -R14.reuse ;  /* 0x0000000c39397223 */ /* 0x100fe2000001080e */
[----:B------:R-:W-:Y:S01]  /*2e80*/  FMNMX.FTZ R8, R97, R8, !PT ;  /* 0x0000000861087209 */ /* 0x000fe20007810000 */
[----:B------:R-:W5:Y:S01]  /*2e90*/  @P2 LDC R40, c[0x0][0x44c] ;  /* 0x00011300ff282b82 */ /* 0x000f620000000800 */
[----:B------:R-:W-:Y:S01]  /*2ea0*/  ISETP.GT.AND P3, PT, R4, 0x31, PT ;  /* 0x000000310400780c */ /* 0x000fe20003f64270 */
[----:B------:R-:W4:Y:S01]  /*2eb0*/  MUFU.TANH R70, R70 ;  /* 0x0000004600467308 */ /* 0x000f220000002400 */
[----:B-1----:R-:W-:Y:S01]  /*2ec0*/  FSEL R99, R50, -INF , P4 ;  /* 0xff80000032637808 */ /* 0x002fe20002000000 */
[--C-:B------:R-:W-:Y:S01]  /*2ed0*/  FFMA.FTZ R49, R49, R12, -R14.reuse ;  /* 0x0000000c31317223 */ /* 0x100fe2000001080e */
[----:B------:R-:W-:Y:S01]  /*2ee0*/  FMNMX.FTZ R8, R81, R8, !PT ;  /* 0x0000000851087209 */ /* 0x000fe20007810000 */
[-CC-:B------:R-:W-:Y:S01]  /*2ef0*/  FFMA.FTZ R55, R55, R12.reuse, -R14.reuse ;  /* 0x0000000c37377223 */ /* 0x180fe2000001080e */
[----:B------:R-:W-:Y:S01]  /*2f00*/  ISETP.GT.AND P4, PT, R4, 0x38, PT ;  /* 0x000000380400780c */ /* 0x000fe20003f84270 */
[--C-:B------:R-:W-:Y:S01]  /*2f10*/  FFMA.FTZ R51, R51, R12, -R14.reuse ;  /* 0x0000000c33337223 */ /* 0x100fe2000001080e */
[----:B------:R-:W-:Y:S01]  /*2f20*/  FSEL R85, R44, -INF , P3 ;  /* 0xff8000002c557808 */ /* 0x000fe20001800000 */
[----:B------:R-:W1:Y:S01]  /*2f30*/  MUFU.TANH R74, R74 ;  /* 0x0000004a004a7308 */ /* 0x000e620000002400 */
[----:B------:R-:W-:Y:S01]  /*2f40*/  FMNMX.FTZ R8, R99, R8, !PT ;  /* 0x0000000863087209 */ /* 0x000fe20007810000 */
[----:B------:R-:W-:Y:S01]  /*2f50*/  FFMA.FTZ R14, R43, R12, -R14 ;  /* 0x0000000c2b0e7223 */ /* 0x000fe2000001080e */
[----:B------:R-:W-:Y:S01]  /*2f60*/  ISETP.GT.AND P3, PT, R4, 0x39, PT ;  /* 0x000000390400780c */ /* 0x000fe20003f64270 */
[----:B------:R-:W-:Y:S01]  /*2f70*/  IMAD R42, R16, UR5, -R5 ;  /* 0x00000005102a7c24 */ /* 0x000fe2000f8e0a05 */
[----:B---3--:R-:W-:-:S02]  /*2f80*/  FSEL R101, R54, -INF , P4 ;  /* 0xff80000036657808 */ /* 0x008fc40002000000 */
[----:B------:R-:W-:Y:S01]  /*2f90*/  FMNMX.FTZ R8, R85, R8, !PT ;  /* 0x0000000855087209 */ /* 0x000fe20007810000 */
[----:B------:R-:W3:Y:S01]  /*2fa0*/  MUFU.TANH R78, R78 ;  /* 0x0000004e004e7308 */ /* 0x000ee20000002400 */
[----:B------:R-:W-:Y:S02]  /*2fb0*/  ISETP.GT.AND P4, PT, R4, 0x40, PT ;  /* 0x000000400400780c */ /* 0x000fe40003f84270 */
[----:B------:R-:W-:Y:S02]  /*2fc0*/  FSEL R89, R48, -INF , P3 ;  /* 0xff80000030597808 */ /* 0x000fe40001800000 */
[----:B------:R-:W-:Y:S01]  /*2fd0*/  FMNMX.FTZ R8, R101, R8, !PT ;  /* 0x0000000865087209 */ /* 0x000fe20007810000 */
[----:B-----5:R-:W-:Y:S01]  /*2fe0*/  @P2 IMAD.HI.U32 R40, R23, R40, RZ ;  /* 0x0000002817282227 */ /* 0x020fe200078e00ff */
[----:B------:R-:W-:Y:S01]  /*2ff0*/  ISETP.GT.AND P3, PT, R4, 0x41, PT ;  /* 0x000000410400780c */ /* 0x000fe20003f64270 */
[----:B------:R-:W5:Y:S01]  /*3000*/  MUFU.TANH R82, R82 ;  /* 0x0000005200527308 */ /* 0x000f620000002400 */
[----:B0-----:R-:W-:-:S02]  /*3010*/  FSEL R103, R58, -INF , P4 ;  /* 0xff8000003a677808 */ /* 0x001fc40002000000 */
[----:B------:R-:W-:Y:S02]  /*3020*/  FMNMX.FTZ R8, R89, R8, !PT ;  /* 0x0000000859087209 */ /* 0x000fe40007810000 */
[----:B------:R-:W-:Y:S02]  /*3030*/  ISETP.GT.AND P4, PT, R4, 0x48, PT ;  /* 0x000000480400780c */ /* 0x000fe40003f84270 */
[----:B------:R-:W-:Y:S01]  /*3040*/  FSEL R91, R52, -INF , P3 ;  /* 0xff800000345b7808 */ /* 0x000fe20001800000 */
[----:B------:R-:W-:Y:S01]  /*3050*/  MUFU.TANH R86, R86 ;  /* 0x0000005600567308 */ /* 0x000fe20000002400 */
[----:B------:R-:W-:Y:S02]  /*3060*/  FMNMX.FTZ R8, R103, R8, !PT ;  /* 0x0000000867087209 */ /* 0x000fe40007810000 */
[----:B------:R-:W-:Y:S02]  /*3070*/  ISETP.GT.AND P3, PT, R4, 0x49, PT ;  /* 0x000000490400780c */ /* 0x000fe40003f64270 */
[----:B--2---:R-:W-:-:S02]  /*3080*/  FSEL R105, R62, -INF , P4 ;  /* 0xff8000003e697808 */ /* 0x004fc40002000000 */
[----:B------:R-:W-:Y:S01]  /*3090*/  FMNMX.FTZ R8, R91, R8, !PT ;  /* 0x000000085b087209 */ /* 0x000fe20007810000 */
[----:B------:R-:W-:Y:S01]  /*30a0*/  MUFU.EX2 R180, R180 ;  /* 0x000000b400b47308 */ /* 0x000fe20000000800 */
[----:B------:R-:W-:Y:S02]  /*30b0*/  ISETP.GT.AND P4, PT, R4, 0x50, PT ;  /* 0x000000500400780c */ /* 0x000fe40003f84270 */
[----:B------:R-:W-:Y:S02]  /*30c0*/  FSEL R93, R56, -INF , P3 ;  /* 0xff800000385d7808 */ /* 0x000fe40001800000 */
[----:B------:R-:W-:Y:S02]  /*30d0*/  FMNMX.FTZ R8, R105, R8, !PT ;  /* 0x0000000869087209 */ /* 0x000fe40007810000 */
[----:B------:R-:W-:Y:S01]  /*30e0*/  ISETP.GT.AND P3, PT, R4, 0x51, PT ;  /* 0x000000510400780c */ /* 0x000fe20003f64270 */
[----:B------:R-:W0:Y:S01]  /*30f0*/  MUFU.EX2 R9, R10 ;  /* 0x0000000a00097308 */ /* 0x000e220000000800 */
[----:B----4-:R-:W-:-:S02]  /*3100*/  FSEL R107, R66, -INF , P4 ;  /* 0xff800000426b7808 */ /* 0x010fc40002000000 */
[----:B------:R-:W-:Y:S02]  /*3110*/  FMNMX.FTZ R8, R93, R8, !PT ;  /* 0x000000085d087209 */ /* 0x000fe40007810000 */
[----:B------:R-:W-:Y:S02]  /*3120*/  ISETP.GT.AND P4, PT, R4, 0x58, PT ;  /* 0x000000580400780c */ /* 0x000fe40003f84270 */
[----:B------:R-:W-:Y:S01]  /*3130*/  FSEL R95, R60, -INF , P3 ;  /* 0xff8000003c5f7808 */ /* 0x000fe20001800000 */
[----:B------:R-:W2:Y:S01]  /*3140*/  MUFU.EX2 R182, R182 ;  /* 0x000000b600b67308 */ /* 0x000ea20000000800 */
[----:B------:R-:W-:Y:S02]  /*3150*/  FMNMX.FTZ R8, R107, R8, !PT ;  /* 0x000000086b087209 */ /* 0x000fe40007810000 */
[----:B------:R-:W-:Y:S02]  /*3160*/  ISETP.GT.AND P3, PT, R4, 0x59, PT ;  /* 0x000000590400780c */ /* 0x000fe40003f64270 */
[----:B------:R-:W-:-:S02]  /*3170*/  FSEL R109, R70, -INF , P4 ;  /* 0xff800000466d7808 */ /* 0x000fc40002000000 */
[----:B------:R-:W-:Y:S01]  /*3180*/  FMNMX.FTZ R8, R95, R8, !PT ;  /* 0x000000085f087209 */ /* 0x000fe20007810000 */
[----:B------:R-:W4:Y:S01]  /*3190*/  MUFU.EX2 R11, R11 ;  /* 0x0000000b000b7308 */ /* 0x000f220000000800 */
[C---:B------:R-:W-:Y:S02]  /*31a0*/  ISETP.GT.AND P4, PT, R4.reuse, 0x60, PT ;  /* 0x000000600400780c */ /* 0x040fe40003f84270 */
[----:B------:R-:W-:Y:S02]  /*31b0*/  FSEL R111, R111, -INF , P3 ;  /* 0xff8000006f6f7808 */ /* 0x000fe40001800000 */
[----:B------:R-:W-:Y:S02]  /*31c0*/  FMNMX.FTZ R8, R109, R8, !PT ;  /* 0x000000086d087209 */ /* 0x000fe40007810000 */
[----:B------:R-:W-:Y:S01]  /*31d0*/  ISETP.GT.AND P3, PT, R4, 0x61, PT ;  /* 0x000000610400780c */ /* 0x000fe20003f64270 */
[----:B------:R-:W4:Y:S01]  /*31e0*/  MUFU.EX2 R176, R176 ;  /* 0x000000b000b07308 */ /* 0x000f220000000800 */
[----:B-1----:R-:W-:-:S02]  /*31f0*/  FSEL R113, R74, -INF , P4 ;  /* 0xff8000004a717808 */ /* 0x002fc40002000000 */
[----:B------:R-:W-:Y:S02]  /*3200*/  FMNMX.FTZ R8, R111, R8, !PT ;  /* 0x000000086f087209 */ /* 0x000fe40007810000 */
[----:B------:R-:W-:Y:S02]  /*3210*/  ISETP.GT.AND P4, PT, R4, 0x68, PT ;  /* 0x000000680400780c */ /* 0x000fe40003f84270 */
[----:B------:R-:W-:Y:S01]  /*3220*/  FSEL R73, R64, -INF , P3 ;  /* 0xff80000040497808 */ /* 0x000fe20001800000 */
[----:B------:R-:W1:Y:S01]  /*3230*/  MUFU.EX2 R15, R15 ;  /* 0x0000000f000f7308 */ /* 0x000e620000000800 */
[----:B------:R-:W-:Y:S02]  /*3240*/  FMNMX.FTZ R8, R113, R8, !PT ;  /* 0x0000000871087209 */ /* 0x000fe40007810000 */
[----:B------:R-:W-:Y:S02]  /*3250*/  ISETP.GT.AND P3, PT, R4, 0x69, PT ;  /* 0x000000690400780c */ /* 0x000fe40003f64270 */
[----:B---3--:R-:W-:-:S02]  /*3260*/  FSEL R115, R78, -INF , P4 ;  /* 0xff8000004e737808 */ /* 0x008fc40002000000 */
[----:B------:R-:W-:Y:S01]  /*3270*/  FMNMX.FTZ R8, R73, R8, !PT ;  /* 0x0000000849087209 */ /* 0x000fe20007810000 */
[----:B------:R0:W-:Y:S01]  /*3280*/  MUFU.EX2 R156, R39 ;  /* 0x00000027009c7308 */ /* 0x0001e20000000800 */
[C---:B------:R-:W-:Y:S02]  /*3290*/  ISETP.GT.AND P4, PT, R4.reuse, 0x70, PT ;  /* 0x000000700400780c */ /* 0x040fe40003f84270 */
[----:B------:R-:W-:Y:S02]  /*32a0*/  FSEL R117, R117, -INF , P3 ;  /* 0xff80000075757808 */ /* 0x000fe40001800000 */
[----:B------:R-:W-:Y:S02]  /*32b0*/  FMNMX.FTZ R8, R115, R8, !PT ;  /* 0x0000000873087209 */ /* 0x000fe40007810000 */
[----:B------:R-:W-:Y:S01]  /*32c0*/  ISETP.GT.AND P3, PT, R4, 0x71, PT ;  /* 0x000000710400780c */ /* 0x000fe20003f64270 */
[----:B------:R-:W3:Y:S01]  /*32d0*/  MUFU.EX2 R178, R178 ;  /* 0x000000b200b27308 */ /* 0x000ee20000000800 */
[----:B-----5:R-:W-:Y:S01]  /*32e0*/  FSEL R119, R82, -INF , P4 ;  /* 0xff80000052777808 */ /* 0x020fe20002000000 */
[----:B0-----:R-:W-:Y:S01]  /*32f0*/  FADD.FTZ R39, R180, R9 ;  /* 0x00000009b4277221 */ /* 0x001fe20000010000 */
[----:B------:R-:W-:-:S02]  /*3300*/  FMNMX.FTZ R8, R117, R8, !PT ;  /* 0x0000000875087209 */ /* 0x000fc40007810000 */
[----:B------:R-:W-:Y:S02]  /*3310*/  ISETP.GT.AND P4, PT, R4, 0x78, PT ;  /* 0x000000780400780c */ /* 0x000fe40003f84270 */
[----:B------:R-:W-:Y:S01]  /*3320*/  FSEL R69, R68, -INF , P3 ;  /* 0xff80000044457808 */ /* 0x000fe20001800000 */
[----:B------:R-:W-:Y:S01]  /*3330*/  MUFU.EX2 R25, R25 ;  /* 0x0000001900197308 */ /* 0x000fe20000000800 */
[----:B------:R-:W-:Y:S02]  /*3340*/  FMNMX.FTZ R8, R119, R8, !PT ;  /* 0x0000000877087209 */ /* 0x000fe40007810000 */
[----:B------:R-:W-:Y:S02]  /*3350*/  ISETP.GT.AND P3, PT, R4, 0x79, PT ;  /* 0x000000790400780c */ /* 0x000fe40003f64270 */
[----:B------:R-:W-:Y:S02]  /*3360*/  FSEL R121, R86, -INF , P4 ;  /* 0xff80000056797808 */ /* 0x000fe40002000000 */
[----:B------:R-:W-:Y:S01]  /*3370*/  FMNMX.FTZ R8, R69, R8, !PT ;  /* 0x0000000845087209 */ /* 0x000fe20007810000 */
[----:B------:R-:W-:Y:S01]  /*3380*/  MUFU.EX2 R172, R172 ;  /* 0x000000ac00ac7308 */ /* 0x000fe20000000800 */
[----:B------:R-:W-:-:S02]  /*3390*/  FSEL R123, R123, -INF , P3 ;  /* 0xff8000007b7b7808 */ /* 0x000fc40001800000 */
[----:B------:R-:W-:Y:S02]  /*33a0*/  FMNMX.FTZ R8, R121, R8, !PT ;  /* 0x0000000879087209 */ /* 0x000fe40007810000 */
[----:B------:R-:W-:Y:S02]  /*33b0*/  F2FP.F16.F32.PACK_AB R180, R9, R180 ;  /* 0x000000b409b4723e */ /* 0x000fe400000000ff */
[----:B------:R-:W-:Y:S01]  /*33c0*/  FMNMX.FTZ R8, R123, R8, !PT ;  /* 0x000000087b087209 */ /* 0x000fe20007810000 */
[----:B------:R-:W-:Y:S04]  /*33d0*/  MUFU.EX2 R27, R27 ;  /* 0x0000001b001b7308 */ /* 0x000fe80000000800 */
[----:B------:R-:W0:Y:S04]  /*33e0*/  SHFL.BFLY PT, R13, R8, 0x2, 0x1f ;  /* 0x0c401f00080d7f89 */ /* 0x000e2800000e0000 */
[----:B------:R5:W-:Y:S08]  /*33f0*/  MUFU.EX2 R160, R47 ;  /* 0x0000002f00a07308 */ /* 0x000bf00000000800 */
[----:B------:R-:W-:Y:S01]  /*3400*/  MUFU.EX2 R174, R174 ;  /* 0x000000ae00ae7308 */ /* 0x000fe20000000800 */
[----:B-----5:R-:W5:Y:S07]  /*3410*/  @P2 LDC R47, c[0x0][0x450] ;  /* 0x00011400ff2f2b82 */ /* 0x020f6e0000000800 */
[----:B------:R-:W-:Y:S01]  /*3420*/  MUFU.EX2 R29, R29 ;  /* 0x0000001d001d7308 */ /* 0x000fe20000000800 */
[----:B0-----:R-:W-:-:S07]  /*3430*/  FMNMX.FTZ R4, R8, R13, !PT ;  /* 0x0000000d08047209 */ /* 0x001fce0007810000 */
[----:B------:R-:W-:Y:S01]  /*3440*/  MUFU.EX2 R168, R168 ;  /* 0x000000a800a87308 */ /* 0x000fe20000000800 */
[----:B------:R-:W0:Y:S07]  /*3450*/  SHFL.BFLY PT, R13, R4, 0x1, 0x1f ;  /* 0x0c201f00040d7f89 */ /* 0x000e2e00000e0000 */
[----:B------:R-:W-:Y:S01]  /*3460*/  MUFU.EX2 R31, R31 ;  /* 0x0000001f001f7308 */ /* 0x000fe20000000800 */
[----:B-----5:R-:W-:-:S07]  /*3470*/  @P2 SHF.R.U32.HI R23, RZ, R47, R40 ;  /* 0x0000002fff172219 */ /* 0x020fce0000011628 */
[----:B------:R-:W-:Y:S08]  /*3480*/  MUFU.EX2 R170, R170 ;  /* 0x000000aa00aa7308 */ /* 0x000ff00000000800 */
[----:B------:R-:W-:Y:S01]  /*3490*/  MUFU.EX2 R33, R33 ;  /* 0x0000002100217308 */ /* 0x000fe20000000800 */
[----:B0-----:R-:W-:-:S04]  /*34a0*/  FMNMX.FTZ R13, R4, R13, !PT ;  /* 0x0000000d040d7209 */ /* 0x001fc80007810000 */
[C---:B------:R-:W-:Y:S01]  /*34b0*/  FSETP.NEU.FTZ.AND P3, PT, R13.reuse, -INF , PT ;  /* 0xff8000000d00780b */ /* 0x040fe20003f7d000 */
[----:B------:R-:W-:Y:S02]  /*34c0*/  FMUL.FTZ R4, R13, R12 ;  /* 0x0000000c0d047220 */ /* 0x000fe40000410000 */
[----:B------:R-:W-:Y:S03]  /*34d0*/  MUFU.EX2 R152, R152 ;  /* 0x0000009800987308 */ /* 0x000fe60000000800 */
[----:B------:R-:W-:-:S05]  /*34e0*/  FSEL R4, R4, RZ, P3 ;  /* 0x000000ff04047208 */ /* 0x000fca0001800000 */
[-CC-:B------:R-:W-:Y:S01]  /*34f0*/  FFMA.FTZ R59, R59, R12.reuse, -R4.reuse ;  /* 0x0000000c3b3b7223 */ /* 0x180fe20000010804 */
[-CC-:B------:R-:W-:Y:S01]  /*3500*/  FFMA.FTZ R0, R0, R12.reuse, -R4.reuse ;  /* 0x0000000c00007223 */ /* 0x180fe20000010804 */
[-CC-:B------:R-:W-:Y:S01]  /*3510*/  FFMA.FTZ R63, R63, R12.reuse, -R4.reuse ;  /* 0x0000000c3f3f7223 */ /* 0x180fe20000010804 */
[-CC-:B------:R-:W-:Y:S01]  /*3520*/  FFMA.FTZ R67, R67, R12.reuse, -R4.reuse ;  /* 0x0000000c43437223 */ /* 0x180fe20000010804 */
[-CC-:B------:R-:W-:Y:S01]  /*3530*/  FFMA.FTZ R71, R71, R12.reuse, -R4.reuse ;  /* 0x0000000c47477223 */ /* 0x180fe20000010804 */
[----:B------:R2:W-:Y:S01]  /*3540*/  MUFU.EX2 R8, R0 ;  /* 0x0000000000087308 */ /* 0x0005e20000000800 */
        /* <DEDUP_REMOVED lines=8> */
[----:B--2---:R-:W-:Y:S01]  /*35d0*/  FADD.FTZ R0, R182, R39 ;  /* 0x00000027b6007221 */ /* 0x004fe20000010000 */
[-CC-:B------:R-:W-:Y:S01]  /*35e0*/  FFMA.FTZ R99, R99, R12.reuse, -R4.reuse ;  /* 0x0000000c63637223 */ /* 0x180fe20000010804 */
[-CC-:B------:R-:W-:Y:S01]  /*35f0*/  FFMA.FTZ R85, R85, R12.reuse, -R4.reuse ;  /* 0x0000000c55557223 */ /* 0x180fe20000010804 */
[-C--:B------:R-:W-:Y:S01]  /*3600*/  FFMA.FTZ R101, R101, R12.reuse, -R4 ;  /* 0x0000000c65657223 */ /* 0x080fe20000010804 */
[----:B----4-:R-:W-:Y:S01]  /*3610*/  FADD.FTZ R39, R11, R0 ;  /* 0x000000000b277221 */ /* 0x010fe20000010000 */
[-CC-:B------:R-:W-:Y:S01]  /*3620*/  FFMA.FTZ R89, R89, R12.reuse, -R4.reuse ;  /* 0x0000000c59597223 */ /* 0x180fe20000010804 */
[-CC-:B------:R-:W-:Y:S01]  /*3630*/  FFMA.FTZ R103, R103, R12.reuse, -R4.reuse ;  /* 0x0000000c67677223 */ /* 0x180fe20000010804 */
[----:B------:R-:W2:Y:S01]  /*3640*/  MUFU.EX2 R63, R63 ;  /* 0x0000003f003f7308 */ /* 0x000ea20000000800 */
[----:B------:R-:W-:Y:S01]  /*3650*/  FADD.FTZ R0, R176, R39 ;  /* 0x00000027b0007221 */ /* 0x000fe20000010000 */
[-CC-:B------:R-:W-:Y:S01]  /*3660*/  FFMA.FTZ R91, R91, R12.reuse, -R4.reuse ;  /* 0x0000000c5b5b7223 */ /* 0x180fe20000010804 */
[-CC-:B------:R-:W-:Y:S01]  /*3670*/  FFMA.FTZ R105, R105, R12.reuse, -R4.reuse ;  /* 0x0000000c69697223 */ /* 0x180fe20000010804 */
[-C--:B------:R-:W-:Y:S01]  /*3680*/  FFMA.FTZ R93, R93, R12.reuse, -R4 ;  /* 0x0000000c5d5d7223 */ /* 0x080fe20000010804 */
[----:B-1----:R-:W-:Y:S01]  /*3690*/  FADD.FTZ R39, R15, R0 ;  /* 0x000000000f277221 */ /* 0x002fe20000010000 */
[----:B------:R-:W-:Y:S01]  /*36a0*/  @!P1 IADD3 R0, R36, 0x28840, RZ ;  /* 0x0002884024009810 */ /* 0x000fe20007ffe0ff */
[-C--:B------:R-:W-:Y:S01]  /*36b0*/  FFMA.FTZ R107, R107, R12.reuse, -R4 ;  /* 0x0000000c6b6b7223 */ /* 0x080fe20000010804 */
[----:B------:R-:W1:Y:S01]  /*36c0*/  MUFU.EX2 R10, R67 ;  /* 0x00000043000a7308 */ /* 0x000e620000000800 */
[----:B---3--:R-:W-:Y:S01]  /*36d0*/  FADD.FTZ R38, R178, R39 ;  /* 0x00000027b2267221 */ /* 0x008fe20000010000 */
[----:B0-----:R-:W-:Y:S01]  /*36e0*/  FADD.FTZ R36, R59, R8 ;  /* 0x000000083b247221 */ /* 0x001fe20000010000 */
[----:B------:R-:W-:Y:S01]  /*36f0*/  @!P1 PRMT R0, RZ, 0x654, R0 ;  /* 0x00000654ff009816 */ /* 0x000fe20000000000 */
[-C--:B------:R-:W-:Y:S01]  /*3700*/  FFMA.FTZ R95, R95, R12.reuse, -R4 ;  /* 0x0000000c5f5f7223 */ /* 0x080fe20000010804 */
[----:B------:R-:W-:Y:S01]  /*3710*/  FADD.FTZ R43, R25, R38 ;  /* 0x00000026192b7221 */ /* 0x000fe20000010000 */
[-C--:B------:R-:W-:Y:S01]  /*3720*/  FFMA.FTZ R109, R109, R12.reuse, -R4 ;  /* 0x0000000c6d6d7223 */ /* 0x080fe20000010804 */
[----:B------:R0:W-:Y:S01]  /*3730*/  @!P1 SYNCS.ARRIVE.TRANS64.RED.A1T0 RZ, [R0+URZ], RZ ;  /* 0x000000ff00ff99a7 */ /* 0x0001e2000810043f */
[----:B------:R-:W3:Y:S01]  /*3740*/  MUFU.EX2 R71, R71 ;  /* 0x0000004700477308 */ /* 0x000ee20000000800 */
[----:B--2---:R-:W-:Y:S01]  /*3750*/  FADD.FTZ R39, R63, R36 ;  /* 0x000000243f277221 */ /* 0x004fe20000010000 */
[----:B------:R-:W-:Y:S01]  /*3760*/  FADD.FTZ R38, R172, R43 ;  /* 0x0000002bac267221 */ /* 0x000fe20000010000 */
[-CC-:B------:R-:W-:Y:S01]  /*3770*/  FFMA.FTZ R111, R111, R12.reuse, -R4.reuse ;  /* 0x0000000c6f6f7223 */ /* 0x180fe20000010804 */
[-CC-:B------:R-:W-:Y:S01]  /*3780*/  FFMA.FTZ R113, R113, R12.reuse, -R4.reuse ;  /* 0x0000000c71717223 */ /* 0x180fe20000010804 */
[-C--:B------:R-:W-:Y:S01]  /*3790*/  FFMA.FTZ R73, R73, R12.reuse, -R4 ;  /* 0x0000000c49497223 */ /* 0x080fe20000010804 */
[----:B------:R-:W-:Y:S01]  /*37a0*/  FADD.FTZ R43, R27, R38 ;  /* 0x000000261b2b7221 */ /* 0x000fe20000010000 */
[-CC-:B------:R-:W-:Y:S01]  /*37b0*/  FFMA.FTZ R115, R115, R12.reuse, -R4.reuse ;  /* 0x0000000c73737223 */ /* 0x180fe20000010804 */
[----:B------:R-:W2:Y:S01]  /*37c0*/  MUFU.EX2 R20, R75 ;  /* 0x0000004b00147308 */ /* 0x000ea20000000800 */
[----:B-1----:R-:W-:Y:S01]  /*37d0*/  FADD.FTZ R36, R10, R39 ;  /* 0x000000270a247221 */ /* 0x002fe20000010000 */
[----:B------:R-:W-:Y:S01]  /*37e0*/  FADD.FTZ R38, R174, R43 ;  /* 0x0000002bae267221 */ /* 0x000fe20000010000 */
[-CC-:B------:R-:W-:Y:S01]  /*37f0*/  FFMA.FTZ R117, R117, R12.reuse, -R4.reuse ;  /* 0x0000000c75757223 */ /* 0x180fe20000010804 */
[-CC-:B------:R-:W-:Y:S01]  /*3800*/  FFMA.FTZ R119, R119, R12.reuse, -R4.reuse ;  /* 0x0000000c77777223 */ /* 0x180fe20000010804 */
[-CC-:B------:R-:W-:Y:S01]  /*3810*/  FFMA.FTZ R69, R69, R12.reuse, -R4.reuse ;  /* 0x0000000c45457223 */ /* 0x180fe20000010804 */
[-CC-:B------:R-:W-:Y:S01]  /*3820*/  FFMA.FTZ R121, R121, R12.reuse, -R4.reuse ;  /* 0x0000000c79797223 */ /* 0x180fe20000010804 */
[----:B------:R-:W-:Y:S01]  /*3830*/  FFMA.FTZ R123, R123, R12, -R4 ;  /* 0x0000000c7b7b7223 */ /* 0x000fe20000010804 */
[----:B------:R-:W1:Y:S01]  /*3840*/  MUFU.EX2 R79, R79 ;  /* 0x0000004f004f7308 */ /* 0x000e620000000800 */
[----:B---3--:R-:W-:Y:S01]  /*3850*/  FADD.FTZ R39, R71, R36 ;  /* 0x0000002447277221 */ /* 0x008fe20000010000 */
[----:B------:R-:W-:-:S02]  /*3860*/  F2FP.F16.F32.PACK_AB R183, R10, R63 ;  /* 0x0000003f0ab7723e */ /* 0x000fc400000000ff */
[----:B------:R-:W-:Y:S01]  /*3870*/  F2FP.F16.F32.PACK_AB R182, R11, R182 ;  /* 0x000000b60bb6723e */ /* 0x000fe200000000ff */
[----:B------:R-:W-:Y:S01]  /*3880*/  VIADD R11, R22, 0xfffffffe ;  /* 0xfffffffe160b7836 */ /* 0x000fe20000000000 */
[----:B------:R-:W-:Y:S02]  /*3890*/  F2FP.F16.F32.PACK_AB R181, R8, R59 ;  /* 0x0000003b08b5723e */ /* 0x000fe400000000ff */
[----:B------:R-:W3:Y:S01]  /*38a0*/  MUFU.EX2 R24, R83 ;  /* 0x0000005300187308 */ /* 0x000ee20000000800 */
[----:B--2---:R-:W-:Y:S01]  /*38b0*/  FADD.FTZ R36, R20, R39 ;  /* 0x0000002714247221 */ /* 0x004fe20000010000 */
[----:B------:R-:W-:Y:S01]  /*38c0*/  FADD.FTZ R39, R29, R38 ;  /* 0x000000261d277221 */ /* 0x000fe20000010000 */
[----:B------:R-:W-:Y:S02]  /*38d0*/  F2FP.F16.F32.PACK_AB R176, R15, R176 ;  /* 0x000000b00fb0723e */ /* 0x000fe400000000ff */
[----:B------:R-:W-:Y:S01]  /*38e0*/  F2FP.F16.F32.PACK_AB R178, R25, R178 ;  /* 0x000000b219b2723e */ /* 0x000fe200000000ff */
[----:B------:R-:W-:Y:S01]  /*38f0*/  FADD.FTZ R40, R168, R39 ;  /* 0x00000027a8287221 */ /* 0x000fe20000010000 */
[----:B------:R-:W-:Y:S01]  /*3900*/  IMAD.IADD R39, R42, 0x1, R23 ;  /* 0x000000012a277824 */ /* 0x000fe200078e0217 */
[----:B------:R-:W2:Y:S01]  /*3910*/  MUFU.EX2 R87, R87 ;  /* 0x0000005700577308 */ /* 0x000ea20000000800 */
[----:B-1----:R-:W-:Y:S01]  /*3920*/  FADD.FTZ R5, R79, R36 ;  /* 0x000000244f057221 */ /* 0x002fe20000010000 */
[----:B------:R-:W-:Y:S01]  /*3930*/  FADD.FTZ R23, R31, R40 ;  /* 0x000000281f177221 */ /* 0x000fe20000010000 */
[----:B------:R-:W-:-:S02]  /*3940*/  F2FP.F16.F32.PACK_AB R172, R27, R172 ;  /* 0x000000ac1bac723e */ /* 0x000fc400000000ff */
[----:B------:R-:W-:Y:S01]  /*3950*/  SHF.R.S32.HI R44, RZ, 0x1f, R39 ;  /* 0x0000001fff2c7819 */ /* 0x000fe20000011427 */
[----:B------:R-:W-:Y:S01]  /*3960*/  FADD.FTZ R40, R170, R23 ;  /* 0x00000017aa287221 */ /* 0x000fe20000010000 */
[----:B------:R-:W-:Y:S01]  /*3970*/  F2FP.F16.F32.PACK_AB R174, R29, R174 ;  /* 0x000000ae1dae723e */ /* 0x000fe200000000ff */
[----:B------:R-:W1:Y:S01]  /*3980*/  MUFU.EX2 R26, R77 ;  /* 0x0000004d001a7308 */ /* 0x000e620000000800 */
[----:B---3--:R-:W-:Y:S01]  /*3990*/  FADD.FTZ R38, R24, R5 ;  /* 0x0000000518267221 */ /* 0x008fe20000010000 */
[----:B------:R-:W-:Y:S01]  /*39a0*/  FADD.FTZ R23, R33, R40 ;  /* 0x0000002821177221 */ /* 0x000fe20000010000 */
[----:B------:R-:W-:Y:S02]  /*39b0*/  LEA.HI R39, R44, R39, RZ, 0x7 ;  /* 0x000000272c277211 */ /* 0x000fe400078f38ff */
[----:B------:R-:W-:Y:S01]  /*39c0*/  F2FP.F16.F32.PACK_AB R168, R31, R168 ;  /* 0x000000a81fa8723e */ /* 0x000fe200000000ff */
[----:B------:R-:W-:Y:S01]  /*39d0*/  FADD.FTZ R42, R152, R23 ;  /* 0x00000017982a7221 */ /* 0x000fe20000010000 */
[----:B------:R-:W-:Y:S01]  /*39e0*/  F2FP.F16.F32.PACK_AB R170, R33, R170 ;  /* 0x000000aa21aa723e */ /* 0x000fe200000000ff */
[----:B------:R-:W3:Y:S01]  /*39f0*/  MUFU.EX2 R97, R97 ;  /* 0x0000006100617308 */ /* 0x000ee20000000800 */
[----:B--2---:R-:W-:Y:S01]  /*3a00*/  FADD.FTZ R5, R87, R38 ;  /* 0x0000002657057221 */ /* 0x004fe20000010000 */
[----:B------:R-:W-:-:S02]  /*3a10*/  F2FP.F16.F32.PACK_AB R177, R20, R71 ;  /* 0x0000004714b1723e */ /* 0x000fc400000000ff */
[----:B------:R-:W-:-:S04]  /*3a20*/  F2FP.F16.F32.PACK_AB R179, R24, R79 ;  /* 0x0000004f18b3723e */ /* 0x000fc800000000ff */
[----:B------:R-:W2:Y:S01]  /*3a30*/  MUFU.EX2 R28, R81 ;  /* 0x00000051001c7308 */ /* 0x000ea20000000800 */
[C---:B-1----:R-:W-:Y:S01]  /*3a40*/  FADD.FTZ R38, R26.reuse, R5 ;  /* 0x000000051a267221 */ /* 0x042fe20000010000 */
[----:B------:R-:W-:-:S06]  /*3a50*/  F2FP.F16.F32.PACK_AB R173, R26, R87 ;  /* 0x000000571aad723e */ /* 0x000fcc00000000ff */
[----:B------:R-:W1:Y:S01]  /*3a60*/  MUFU.EX2 R45, R45 ;  /* 0x0000002d002d7308 */ /* 0x000e620000000800 */
[----:B---3--:R-:W-:-:S07]  /*3a70*/  FADD.FTZ R5, R97, R38 ;  /* 0x0000002661057221 */ /* 0x008fce0000010000 */
[----:B------:R-:W3:Y:S01]  /*3a80*/  MUFU.EX2 R99, R99 ;  /* 0x0000006300637308 */ /* 0x000ee20000000800 */
[C---:B--2---:R-:W-:Y:S01]  /*3a90*/  FADD.FTZ R40, R28.reuse, R5 ;  /* 0x000000051c287221 */ /* 0x044fe20000010000 */
[----:B------:R-:W-:Y:S02]  /*3aa0*/  F2FP.F16.F32.PACK_AB R175, R28, R97 ;  /* 0x000000611caf723e */ /* 0x000fe400000000ff */
[----:B------:R-:W-:-:S04]  /*3ab0*/  CS2R R96, SRZ ;  /* 0x0000000000607805 */ /* 0x000fc8000001ff00 */
[----:B------:R-:W2:Y:S01]  /*3ac0*/  MUFU.EX2 R154, R154 ;  /* 0x0000009a009a7308 */ /* 0x000ea20000000800 */
[C---:B-1----:R-:W-:Y:S01]  /*3ad0*/  FADD.FTZ R23, R45.reuse, R42 ;  /* 0x0000002a2d177221 */ /* 0x042fe20000010000 */
[----:B------:R-:W-:-:S06]  /*3ae0*/  F2FP.F16.F32.PACK_AB R152, R45, R152 ;  /* 0x000000982d98723e */ /* 0x000fcc00000000ff */
[----:B------:R-:W1:Y:S01]  /*3af0*/  MUFU.EX2 R30, R85 ;  /* 0x00000055001e7308 */ /* 0x000e620000000800 */
[----:B---3--:R-:W-:-:S07]  /*3b00*/  FADD.FTZ R5, R99, R40 ;  /* 0x0000002863057221 */ /* 0x008fce0000010000 */
[----:B------:R-:W3:Y:S01]  /*3b10*/  MUFU.EX2 R35, R35 ;  /* 0x0000002300237308 */ /* 0x000ee20000000800 */
[----:B--2---:R-:W-:-:S07]  /*3b20*/  FADD.FTZ R42, R154, R23 ;  /* 0x000000179a2a7221 */ /* 0x004fce0000010000 */
[----:B------:R-:W2:Y:S01]  /*3b30*/  MUFU.EX2 R101, R101 ;  /* 0x0000006500657308 */ /* 0x000ea20000000800 */
[C---:B-1----:R-:W-:Y:S01]  /*3b40*/  FADD.FTZ R40, R30.reuse, R5 ;  /* 0x000000051e287221 */ /* 0x042fe20000010000 */
[----:B------:R-:W-:Y:S02]  /*3b50*/  F2FP.F16.F32.PACK_AB R169, R30, R99 ;  /* 0x000000631ea9723e */ /* 0x000fe400000000ff */
[----:B------:R-:W-:-:S04]  /*3b60*/  CS2R R98, SRZ ;  /* 0x0000000000627805 */ /* 0x000fc8000001ff00 */
[----:B------:R-:W1:Y:S01]  /*3b70*/  MUFU.EX2 R37, R37 ;  /* 0x0000002500257308 */ /* 0x000e620000000800 */
[C---:B---3--:R-:W-:Y:S01]  /*3b80*/  FADD.FTZ R42, R35.reuse, R42 ;  /* 0x0000002a232a7221 */ /* 0x048fe20000010000 */
[----:B------:R-:W-:-:S06]  /*3b90*/  F2FP.F16.F32.PACK_AB R154, R35, R154 ;  /* 0x0000009a239a723e */ /* 0x000fcc00000000ff */
[----:B------:R3:W4:Y:S01]  /*3ba0*/  MUFU.EX2 R32, R89 ;  /* 0x0000005900207308 */ /* 0x0007220000000800 */
[----:B--2---:R-:W-:-:S07]  /*3bb0*/  FADD.FTZ R5, R101, R40 ;  /* 0x0000002865057221 */ /* 0x004fce0000010000 */
[----:B------:R-:W2:Y:S01]  /*3bc0*/  MUFU.EX2 R103, R103 ;  /* 0x0000006700677308 */ /* 0x000ea20000000800 */
[----:B-1----:R-:W-:Y:S01]  /*3bd0*/  FADD.FTZ R23, R37, R42 ;  /* 0x0000002a25177221 */ /* 0x002fe20000010000 */
[----:B---3--:R-:W-:-:S03]  /*3be0*/  CS2R R88, SRZ ;  /* 0x0000000000587805 */ /* 0x008fc6000001ff00 */
[C---:B------:R-:W-:Y:S01]  /*3bf0*/  FADD.FTZ R42, R156.reuse, R23 ;  /* 0x000000179c2a7221 */ /* 0x040fe20000010000 */
[----:B------:R-:W-:Y:S02]  /*3c00*/  F2FP.F16.F32.PACK_AB R156, R156, R37 ;  /* 0x000000259c9c723e */ /* 0x000fe400000000ff */
[----:B------:R-:W1:Y:S01]  /*3c10*/  MUFU.EX2 R41, R41 ;  /* 0x0000002900297308 */ /* 0x000e620000000800 */
[C---:B----4-:R-:W-:Y:S01]  /*3c20*/  FADD.FTZ R40, R32.reuse, R5 ;  /* 0x0000000520287221 */ /* 0x050fe20000010000 */
[----:B------:R-:W-:Y:S02]  /*3c30*/  F2FP.F16.F32.PACK_AB R171, R32, R101 ;  /* 0x0000006520ab723e */ /* 0x000fe400000000ff */
[----:B------:R-:W-:-:S04]  /*3c40*/  CS2R R100, SRZ ;  /* 0x0000000000647805 */ /* 0x000fc8000001ff00 */
[----:B------:R3:W4:Y:S01]  /*3c50*/  MUFU.EX2 R34, R91 ;  /* 0x0000005b00227308 */ /* 0x0007220000000800 */
[----:B--2---:R-:W-:-:S07]  /*3c60*/  FADD.FTZ R5, R103, R40 ;  /* 0x0000002867057221 */ /* 0x004fce0000010000 */
[----:B------:R-:W2:Y:S01]  /*3c70*/  MUFU.EX2 R158, R65 ;  /* 0x00000041009e7308 */ /* 0x000ea20000000800 */
[----:B-1----:R-:W-:Y:S01]  /*3c80*/  FADD.FTZ R9, R41, R42 ;  /* 0x0000002a29097221 */ /* 0x002fe20000010000 */
[----:B---3--:R-:W-:-:S06]  /*3c90*/  CS2R R90, SRZ ;  /* 0x00000000005a7805 */ /* 0x008fcc000001ff00 */
[----:B------:R-:W1:Y:S01]  /*3ca0*/  MUFU.EX2 R105, R105 ;  /* 0x0000006900697308 */ /* 0x000e620000000800 */
[C---:B----4-:R-:W-:Y:S01]  /*3cb0*/  FADD.FTZ R40, R34.reuse, R5 ;  /* 0x0000000522287221 */ /* 0x050fe20000010000 */
[----:B------:R-:W-:Y:S02]  /*3cc0*/  F2FP.F16.F32.PACK_AB R153, R34, R103 ;  /* 0x000000672299723e */ /* 0x000fe400000000ff */
[----:B------:R-:W-:-:S04]  /*3cd0*/  CS2R R102, SRZ ;  /* 0x0000000000667805 */ /* 0x000fc8000001ff00 */
[----:B------:R-:W3:Y:S01]  /*3ce0*/  MUFU.EX2 R61, R61 ;  /* 0x0000003d003d7308 */ /* 0x000ee20000000800 */
[C---:B--2---:R-:W-:Y:S01]  /*3cf0*/  FADD.FTZ R42, R158.reuse, R9 ;  /* 0x000000099e2a7221 */ /* 0x044fe20000010000 */
[----:B------:R-:W-:-:S06]  /*3d00*/  F2FP.F16.F32.PACK_AB R158, R158, R41 ;  /* 0x000000299e9e723e */ /* 0x000fcc00000000ff */
[----:B0-----:R0:W2:Y:S01]  /*3d10*/  MUFU.EX2 R0, R93 ;  /* 0x0000005d00007308 */ /* 0x0010a20000000800 */
[----:B-1----:R-:W-:-:S07]  /*3d20*/  FADD.FTZ R5, R105, R40 ;  /* 0x0000002869057221 */ /* 0x002fce0000010000 */
[----:B------:R-:W1:Y:S01]  /*3d30*/  MUFU.EX2 R107, R107 ;  /* 0x0000006b006b7308 */ /* 0x000e620000000800 */
[----:B---3--:R-:W-:Y:S01]  /*3d40*/  FADD.FTZ R9, R61, R42 ;  /* 0x0000002a3d097221 */ /* 0x008fe20000010000 */
[----:B0-----:R-:W-:-:S03]  /*3d50*/  CS2R R92, SRZ ;  /* 0x00000000005c7805 */ /* 0x001fc6000001ff00 */
[C---:B------:R-:W-:Y:S01]  /*3d60*/  FADD.FTZ R44, R160.reuse, R9 ;  /* 0x00000009a02c7221 */ /* 0x040fe20000010000 */
[----:B------:R-:W-:Y:S02]  /*3d70*/  F2FP.F16.F32.PACK_AB R160, R160, R61 ;  /* 0x0000003da0a0723e */ /* 0x000fe400000000ff */
[----:B------:R-:W0:Y:S01]  /*3d80*/  MUFU.EX2 R53, R53 ;  /* 0x0000003500357308 */ /* 0x000e220000000800 */
[C---:B--2---:R-:W-:Y:S01]  /*3d90*/  FADD.FTZ R42, R0.reuse, R5 ;  /* 0x00000005002a7221 */ /* 0x044fe20000010000 */
[----:B------:R-:W-:Y:S01]  /*3da0*/  F2FP.F16.F32.PACK_AB R155, R0, R105 ;  /* 0x00000069009b723e */ /* 0x000fe200000000ff */
[----:B------:R-:W-:Y:S01]  /*3db0*/  IMAD.MOV.U32 R0, RZ, RZ, RZ ;  /* 0x000000ffff007224 */ /* 0x000fe200078e00ff */
[----:B------:R-:W-:-:S04]  /*3dc0*/  CS2R R104, SRZ ;  /* 0x0000000000687805 */ /* 0x000fc8000001ff00 */
[----:B------:R2:W3:Y:S01]  /*3dd0*/  MUFU.EX2 R36, R95 ;  /* 0x0000005f00247308 */ /* 0x0004e20000000800 */
[----:B-1----:R-:W-:-:S07]  /*3de0*/  FADD.FTZ R5, R107, R42 ;  /* 0x0000002a6b057221 */ /* 0x002fce0000010000 */
[----:B------:R-:W1:Y:S01]  /*3df0*/  MUFU.EX2 R162, R57 ;  /* 0x0000003900a27308 */ /* 0x000e620000000800 */
[----:B0-----:R-:W-:Y:S01]  /*3e00*/  FADD.FTZ R9, R53, R44 ;  /* 0x0000002c35097221 */ /* 0x001fe20000010000 */
[----:B--2---:R-:W-:-:S06]  /*3e10*/  CS2R R94, SRZ ;  /* 0x00000000005e7805 */ /* 0x004fcc000001ff00 */
[----:B------:R-:W0:Y:S01]  /*3e20*/  MUFU.EX2 R109, R109 ;  /* 0x0000006d006d7308 */ /* 0x000e220000000800 */
[C---:B---3--:R-:W-:Y:S01]  /*3e30*/  FADD.FTZ R42, R36.reuse, R5 ;  /* 0x00000005242a7221 */ /* 0x048fe20000010000 */
[----:B------:R-:W-:Y:S02]  /*3e40*/  F2FP.F16.F32.PACK_AB R157, R36, R107 ;  /* 0x0000006b249d723e */ /* 0x000fe400000000ff */
[----:B------:R-:W-:-:S04]  /*3e50*/  CS2R R106, SRZ ;  /* 0x00000000006a7805 */ /* 0x000fc8000001ff00 */
[----:B------:R-:W2:Y:S01]  /*3e60*/  MUFU.EX2 R49, R49 ;  /* 0x0000003100317308 */ /* 0x000ea20000000800 */
[C---:B-1----:R-:W-:Y:S01]  /*3e70*/  FADD.FTZ R44, R162.reuse, R9 ;  /* 0x00000009a22c7221 */ /* 0x042fe20000010000 */
[----:B------:R-:W-:-:S06]  /*3e80*/  F2FP.F16.F32.PACK_AB R162, R162, R53 ;  /* 0x00000035a2a2723e */ /* 0x000fcc00000000ff */
[----:B------:R1:W3:Y:S01]  /*3e90*/  MUFU.EX2 R38, R111 ;  /* 0x0000006f00267308 */ /* 0x0002e20000000800 */
[----:B0-----:R-:W-:-:S07]  /*3ea0*/  FADD.FTZ R5, R109, R42 ;  /* 0x0000002a6d057221 */ /* 0x001fce0000010000 */
[----:B------:R-:W0:Y:S01]  /*3eb0*/  MUFU.EX2 R164, R55 ;  /* 0x0000003700a47308 */ /* 0x000e220000000800 */
[----:B--2---:R-:W-:Y:S01]  /*3ec0*/  FADD.FTZ R9, R49, R44 ;  /* 0x0000002c31097221 */ /* 0x004fe20000010000 */
[----:B-1----:R-:W-:-:S06]  /*3ed0*/  CS2R R110, SRZ ;  /* 0x00000000006e7805 */ /* 0x002fcc000001ff00 */
[----:B------:R-:W1:Y:S01]  /*3ee0*/  MUFU.EX2 R113, R113 ;  /* 0x0000007100717308 */ /* 0x000e620000000800 */
[C---:B---3--:R-:W-:Y:S01]  /*3ef0*/  FADD.FTZ R44, R38.reuse, R5 ;  /* 0x00000005262c7221 */ /* 0x048fe20000010000 */
[----:B------:R-:W-:Y:S02]  /*3f00*/  F2FP.F16.F32.PACK_AB R159, R38, R109 ;  /* 0x0000006d269f723e */ /* 0x000fe400000000ff */
[----:B------:R-:W-:-:S04]  /*3f10*/  CS2R R108, SRZ ;  /* 0x00000000006c7805 */ /* 0x000fc8000001ff00 */
        /* <DEDUP_REMOVED lines=9> */
[----:B------:R-:W-:Y:S02]  /*3fb0*/  F2FP.F16.F32.PACK_AB R161, R4, R113 ;  /* 0x0000007104a1723e */ /* 0x000fe400000000ff */
[----:B------:R-:W-:-:S04]  /*3fc0*/  CS2R R112, SRZ ;  /* 0x0000000000707805 */ /* 0x000fc8000001ff00 */
[----:B------:R0:W3:Y:S01]  /*3fd0*/  MUFU.EX2 R40, R117 ;  /* 0x0000007500287308 */ /* 0x0000e20000000800 */
[C---:B-1----:R-:W-:Y:S01]  /*3fe0*/  FADD.FTZ R5, R14.reuse, R9 ;  /* 0x000000090e057221 */ /* 0x042fe20000010000 */
[----:B------:R-:W-:-:S06]  /*3ff0*/  F2FP.F16.F32.PACK_AB R166, R14, R51 ;  /* 0x000000330ea6723e */ /* 0x000fcc00000000ff */
[----:B------:R-:W1:Y:S01]  /*4000*/  MUFU.EX2 R119, R119 ;  /* 0x0000007700777308 */ /* 0x000e620000000800 */
[----:B--2---:R-:W-:Y:S01]  /*4010*/  FADD.FTZ R9, R115, R44 ;  /* 0x0000002c73097221 */ /* 0x004fe20000010000 */
[----:B0-----:R-:W-:-:S06]  /*4020*/  CS2R R116, SRZ ;  /* 0x0000000000747805 */ /* 0x001fcc000001ff00 */
[----:B------:R-:W0:Y:S01]  /*4030*/  MUFU.EX2 R42, R69 ;  /* 0x00000045002a7308 */ /* 0x000e220000000800 */
[C---:B---3--:R-:W-:Y:S01]  /*4040*/  FADD.FTZ R10, R40.reuse, R9 ;  /* 0x00000009280a7221 */ /* 0x048fe20000010000 */
[----:B------:R-:W-:Y:S02]  /*4050*/  F2FP.F16.F32.PACK_AB R163, R40, R115 ;  /* 0x0000007328a3723e */ /* 0x000fe400000000ff */
[----:B------:R-:W-:-:S04]  /*4060*/  CS2R R114, SRZ ;  /* 0x0000000000727805 */ /* 0x000fc8000001ff00 */
[----:B------:R-:W2:Y:S01]  /*4070*/  MUFU.EX2 R121, R121 ;  /* 0x0000007900797308 */ /* 0x000ea20000000800 */
[----:B-1----:R-:W-:-:S07]  /*4080*/  FADD.FTZ R9, R119, R10 ;  /* 0x0000000a77097221 */ /* 0x002fce0000010000 */
[----:B------:R1:W3:Y:S01]  /*4090*/  MUFU.EX2 R8, R123 ;  /* 0x0000007b00087308 */ /* 0x0002e20000000800 */
[C---:B0-----:R-:W-:Y:S01]  /*40a0*/  FADD.FTZ R10, R42.reuse, R9 ;  /* 0x000000092a0a7221 */ /* 0x041fe20000010000 */
[----:B------:R-:W-:Y:S02]  /*40b0*/  F2FP.F16.F32.PACK_AB R165, R42, R119 ;  /* 0x000000772aa5723e */ /* 0x000fe400000000ff */
[----:B------:R-:W-:Y:S01]  /*40c0*/  CS2R R118, SRZ ;  /* 0x0000000000767805 */ /* 0x000fe2000001ff00 */
[----:B--2---:R-:W-:Y:S01]  /*40d0*/  FADD.FTZ R9, R121, R10 ;  /* 0x0000000a79097221 */ /* 0x004fe20000010000 */
[----:B------:R-:W-:Y:S02]  /*40e0*/  SHF.R.S32.HI R10, RZ, 0x7, R39 ;  /* 0x00000007ff0a7819 */ /* 0x000fe40000011427 */
[----:B-1----:R-:W-:Y:S02]  /*40f0*/  CS2R R122, SRZ ;  /* 0x00000000007a7805 */ /* 0x002fe4000001ff00 */
[----:B------:R-:W-:-:S02]  /*4100*/  VIMNMX R10, R17, R10, !PT ;  /* 0x0000000a110a7248 */ /* 0x000fc40007fe0100 */
[C---:B---3--:R-:W-:Y:S01]  /*4110*/  F2FP.F16.F32.PACK_AB R167, R8.reuse, R121 ;  /* 0x0000007908a7723e */ /* 0x048fe200000000ff */
[----:B------:R-:W-:Y:S01]  /*4120*/  FADD.FTZ R4, R8, R9 ;  /* 0x0000000908047221 */ /* 0x000fe20000010000 */
[----:B------:R-:W-:Y:S02]  /*4130*/  ISETP.GE.AND P3, PT, R11, R10, PT ;  /* 0x0000000a0b00720c */ /* 0x000fe40003f66270 */
[----:B------:R-:W-:-:S11]  /*4140*/  CS2R R120, SRZ ;  /* 0x0000000000787805 */ /* 0x000fd6000001ff00 */
[----:B------:R-:W-:Y:S05]  /*4150*/  @!P3 BRA `(.L_x_2125) ;  /* 0x00000030004cb947 */ /* 0x000fea0003800000 */
[----:B------:R-:W-:Y:S01]  /*4160*/  IMAD.MOV.U32 R9, RZ, RZ, R13 ;  /* 0x000000ffff097224 */ /* 0x000fe200078e000d */
[----:B------:R-:W-:Y:S01]  /*4170*/  MOV R14, RZ ;  /* 0x000000ff000e7202 */ /* 0x000fe20000000f00 */
[----:B------:R-:W-:Y:S01]  /*4180*/  IMAD.MOV.U32 R8, RZ, RZ, R21 ;  /* 0x000000ffff087224 */ /* 0x000fe200078e0015 */
[----:B------:R-:W-:Y:S01]  /*4190*/  UMOV UR5, URZ ;  /* 0x0000003f00057c82 */ /* 0x000fe20008000000 */
[----:B------:R-:W-:Y:S01]  /*41a0*/  IMAD.MOV.U32 R151, RZ, RZ, RZ ;  /* 0x000000ffff977224 */ /* 0x000fe200078e00ff */
[----:B------:R-:W-:Y:S01]  /*41b0*/  ULDC UR39, c[0x0][0x288] ;  /* 0x0000a20000277ab9 */ /* 0x000fe20000000800 */
[----:B------:R-:W-:Y:S01]  /*41c0*/  ULDC UR40, c[0x0][0x2f0] ;  /* 0x0000bc0000287ab9 */ /* 0x000fe20000000800 */
[----:B------:R-:W-:-:S05]  /*41d0*/  ULDC UR38, c[0x0][0x9d8] ;  /* 0x0002760000267ab9 */ /* 0x000fca0000000800 */
.L_x_2134:
        /* <DEDUP_REMOVED lines=9> */
.L_x_2127:
[----:B------:R-:W-:Y:S01]  /*4270*/  ULEA UR7, UR4, UR36, 0x3 ;  /* 0x0000002404077291 */ /* 0x000fe2000f8e183f */
[----:B------:R-:W-:-:S08]  /*4280*/  SHF.L.U32 R12, R0, 0x1f, RZ ;  /* 0x0000001f000c7819 */ /* 0x000fd000000006ff */
[----:B------:R0:W1:Y:S01]  /*4290*/  SYNCS.PHASECHK.TRANS64.TRYWAIT P3, [UR7+0x28830], R12 ;  /* 0x0288300cff0075a7 */ /* 0x0000620008060147 */
[----:B------:R-:W-:Y:S05]  /*42a0*/  @!P0 BRA `(.L_x_2128) ;  /* 0x0000000000048947 */ /* 0x000fea0003800000 */
[----:B------:R-:W-:Y:S01]  /*42b0*/  BPT.TRAP 0x1 ;  /* 0x000000040000795c */ /* 0x000fe20000300000 */
.L_x_2128:
[----:B-1----:R-:W-:Y:S05]  /*42c0*/  @P3 BRA `(.L_x_2126) ;  /* 0x0000000000083947 */ /* 0x002fea0003800000 */
[----:B------:R-:W1:Y:S02]  /*42d0*/  SYNCS.PHASECHK.TRANS64.TRYWAIT P3, [UR7+0x28830], R12 ;  /* 0x0288300cff0075a7 */ /* 0x000e640008060147 */
[----:B-1----:R-:W-:Y:S05]  /*42e0*/  @!P3 BRA `(.L_x_2129) ;  /* 0x000000b40058b947 */ /* 0x002fea0003800000 */
.L_x_2126:
        /* <DEDUP_REMOVED lines=47> */
.L_x_2131:
[----:B------:R-:W-:Y:S01]  /*45e0*/  ULEA UR7, UR5, UR36, 0x3 ;  /* 0x0000002405077291 */ /* 0x000fe2000f8e183f */
[----:B------:R-:W-:-:S08]  /*45f0*/  SHF.L.U32 R12, R14, 0x1f, RZ ;  /* 0x0000001f0e0c7819 */ /* 0x000fd000000006ff */
[----:B------:R0:W1:Y:S01]  /*4600*/  SYNCS.PHASECHK.TRANS64.TRYWAIT P3, [UR7+0x28850], R12 ;  /* 0x0288500cff0075a7 */ /* 0x0000620008060147 */
[----:B------:R-:W-:Y:S05]  /*4610*/  @!P0 BRA `(.L_x_2132) ;  /* 0x0000000000048947 */ /* 0x000fea0003800000 */
[----:B------:R-:W-:Y:S01]  /*4620*/  BPT.TRAP 0x1 ;  /* 0x000000040000795c */ /* 0x000fe20000300000 */
.L_x_2132:
[----:B-1----:R-:W-:Y:S05]  /*4630*/  @P3 BRA `(.L_x_2130) ;  /* 0x0000000000083947 */ /* 0x002fea0003800000 */
[----:B------:R-:W1:Y:S02]  /*4640*/  SYNCS.PHASECHK.TRANS64.TRYWAIT P3, [UR7+0x28850], R12 ;  /* 0x0288500cff0075a7 */ /* 0x000e640008060147 */
[----:B-1----:R-:W-:Y:S05]  /*4650*/  @!P3 BRA `(.L_x_2133) ;  /* 0x000000b00094b947 */ /* 0x002fea0003800000 */
.L_x_2130:
[----:B------:R-:W-:Y:S01]  /*4660*/  UIADD3 UR7, UR36, 0x400, URZ ;  /* 0x0000040024077890 */ /* 0x000fe2000fffe03f */
[----:B------:R-:W-:Y:S01]  /*4670*/  WARPGROUP.ARRIVE ;  /* 0x00000000000079c5 */ /* 0x000fe20000000000 */
[----:B------:R-:W-:Y:S01]  /*4680*/  UMOV UR11, 0x40000040 ;  /* 0x40000040000b7882 */ /* 0x000fe20000000000 */
[----:B------:R-:W-:Y:S01]  /*4690*/  UMOV UR15, 0x40000040 ;  /* 0x40000040000f7882 */ /* 0x000fe20000000000 */
[----:B------:R-:W-:Y:S01]  /*46a0*/  USHF.R.U32.HI UR7, URZ, 0x4, UR7 ;  /* 0x000000043f077899 */ /* 0x000fe20008011607 */
[----:B-1----:R-:W1:Y:S01]  /*46b0*/  @P2 LDC R13, c[0x0][0x44c] ;  /* 0x00011300ff0d2b82 */ /* 0x002e620000000800 */
[----:B------:R-:W-:Y:S01]  /*46c0*/  FMUL.FTZ R43, R43, UR38 ;  /* 0x000000262b2b7c20 */ /* 0x000fe20008410000 */
[----:B------:R-:W-:Y:S01]  /*46d0*/  FMUL.FTZ R34, R34, UR38 ;  /* 0x0000002622227c20 */ /* 0x000fe20008410000 */
[----:B------:R-:W-:Y:S01]  /*46e0*/  ULOP3.LUT UR7, UR7, 0x3fff, URZ, 0xc0, !UPT ;  /* 0x00003fff07077892 */ /* 0x000fe2000f8ec03f */
[----:B------:R-:W-:Y:S01]  /*46f0*/  FMUL.FTZ R190, R26, UR38 ;  /* 0x000000261abe7c20 */ /* 0x000fe20008410000 */
[----:B------:R-:W-:Y:S01]  /*4700*/  FMUL.FTZ R188, R27, UR38 ;  /* 0x000000261bbc7c20 */ /* 0x000fe20008410000 */
[----:B------:R-:W-:Y:S01]  /*4710*/  FMUL.FTZ R30, R30, UR38 ;  /* 0x000000261e1e7c20 */ /* 0x000fe20008410000 */
[----:B------:R-:W-:Y:S01]  /*4720*/  ULOP3.LUT UR7, UR7, 0x4000000, URZ, 0xfc, !UPT ;  /* 0x0400000007077892 */ /* 0x000fe2000f8efc3f */
[----:B0-----:R-:W0:Y:S01]  /*4730*/  @P2 LDC R12, c[0x0][0x450] ;  /* 0x00011400ff0c2b82 */ /* 0x001e220000000800 */
[----:B------:R-:W-:Y:S01]  /*4740*/  FMUL.FTZ R184, R31, UR38 ;  /* 0x000000261fb87c20 */ /* 0x000fe20008410000 */
[----:B------:R-:W2:Y:S01]  /*4750*/  MUFU.TANH R190, R190 ;  /* 0x000000be00be7308 */ /* 0x000ea20000002400 */
[----:B------:R-:W-:Y:S01]  /*4760*/  ULEA UR10, UR5, UR7, 0xb ;  /* 0x00000007050a7291 */ /* 0x000fe2000f8e583f */
[----:B------:R-:W-:Y:S01]  /*4770*/  FMUL.FTZ R35, R35, UR38 ;  /* 0x0000002623237c20 */ /* 0x000fe20008410000 */
[----:B------:R-:W-:Y:S01]  /*4780*/  FMUL.FTZ R38, R38, UR38 ;  /* 0x0000002626267c20 */ /* 0x000fe20008410000 */
[----:B------:R-:W-:Y:S01]  /*4790*/  FMUL.FTZ R39, R39, UR38 ;  /* 0x0000002627277c20 */ /* 0x000fe20008410000 */
[----:B------:R-:W-:Y:S01]  /*47a0*/  UIADD3 UR14, UR10, 0x80, URZ ;  /* 0x000000800a0e7890 */ /* 0x000fe2000fffe03f */
[----:B------:R-:W-:Y:S01]  /*47b0*/  FMUL.FTZ R42, R42, UR38 ;  /* 0x000000262a2a7c20 */ /* 0x000fe20008410000 */
[----:B------:R-:W-:Y:S01]  /*47c0*/  FMUL.FTZ R46, R46, UR38 ;  /* 0x000000262e2e7c20 */ /* 0x000fe20008410000 */
[----:B------:R-:W3:Y:S01]  /*47d0*/  MUFU.TANH R188, R188 ;  /* 0x000000bc00bc7308 */ /* 0x000ee20000002400 */
[----:B------:R-:W-:Y:S01]  /*47e0*/  FMUL.FTZ R47, R47, UR38 ;  /* 0x000000262f2f7c20 */ /* 0x000fe20008410000 */
[----:B------:R-:W-:Y:S01]  /*47f0*/  HGMMA.64x128x16.F32 R88, R180, gdesc[UR8].tnspB, R88, gsb0 ;  /* 0x41e00008b4587df0 */ /* 0x000fe20008000858 */
[----:B------:R-:W-:Y:S01]  /*4800*/  FMUL.FTZ R50, R50, UR38 ;  /* 0x0000002632327c20 */ /* 0x000fe20008410000 */
[----:B------:R-:W-:Y:S01]  /*4810*/  FMUL.FTZ R51, R51, UR38 ;  /* 0x0000002633337c20 */ /* 0x000fe20008410000 */
[----:B------:R-:W-:Y:S01]  /*4820*/  FMUL.FTZ R54, R54, UR38 ;  /* 0x0000002636367c20 */ /* 0x000fe20008410000 */
[----:B-1----:R-:W-:-:S04]  /*4830*/  @P2 IMAD.HI.U32 R13, R6, R13, RZ ;  /* 0x0000000d060d2227 */ /* 0x002fc800078e00ff */
        /* <DEDUP_REMOVED lines=19> */
[----:B-1----:R-:W-:Y:S01]  /*4970*/  FMUL.FTZ R30, R44, UR38 ;  /* 0x000000262c1e7c20 */ /* 0x002fe20008410000 */
        /* <DEDUP_REMOVED lines=33> */
[----:B------:R1:W-:Y:S08]  /*4b90*/  MUFU.TANH R52, R67 ;  /* 0x0000004300347308 */ /* 0x0003f00000002400 */
[----:B------:R2:W-:Y:S01]  /*4ba0*/  MUFU.TANH R48, R71 ;  /* 0x0000004700307308 */ /* 0x0005e20000002400 */
[----:B-1----:R-:W-:Y:S01]  /*4bb0*/  FMUL.FTZ R67, R68, UR38 ;  /* 0x0000002644437c20 */ /* 0x002fe20008410000 */
[----:B------:R-:W-:-:S06]  /*4bc0*/  FMUL.FTZ R68, R76, UR38 ;  /* 0x000000264c447c20 */ /* 0x000fcc0008410000 */
[----:B------:R-:W-:Y:S01]  /*4bd0*/  MUFU.TANH R44, R75 ;  /* 0x0000004b002c7308 */ /* 0x000fe20000002400 */
[----:B--2---:R-:W-:Y:S01]  /*4be0*/  FMUL.FTZ R71, R65, UR38 ;  /* 0x0000002641477c20 */ /* 0x004fe20008410000 */
[----:B------:R-:W-:Y:S01]  /*4bf0*/  FMUL.FTZ R65, R73, UR38 ;  /* 0x0000002649417c20 */ /* 0x000fe20008410000 */
[----:B------:R-:W-:Y:S02]  /*4c00*/  WARPGROUP.DEPBAR.LE gsb0, 0x0 ;  /* 0x00008000000079c5 */ /* 0x000fe40000010000 */
[----:B------:R-:W-:-:S03]  /*4c10*/  WARPGROUP.ARRIVE ;  /* 0x00000000000079c5 */ /* 0x000fc60000000000 */
[----:B------:R-:W1:Y:S03]  /*4c20*/  MUFU.TANH R182, R34 ;  /* 0x0000002200b67308 */ /* 0x000e660000002400 */
[----:B------:R-:W-:Y:S01]  /*4c30*/  HGMMA.64x128x16.F32 R88, R176, gdesc[UR12].tnspB, R88, gsb0 ;  /* 0x41e0000cb0587df0 */ /* 0x000fe20008000858 */
[----:B------:R-:W-:Y:S01]  /*4c40*/  UIADD3 UR14, UR10, 0x100, URZ ;  /* 0x000001000a0e7890 */ /* 0x000fe2000fffe03f */
[----:B------:R-:W-:-:S03]  /*4c50*/  UMOV UR15, 0x40000040 ;  /* 0x40000040000f7882 */ /* 0x000fc60000000000 */
[----:B------:R2:W1:Y:S08]  /*4c60*/  MUFU.TANH R180, R35 ;  /* 0x0000002300b47308 */ /* 0x0004700000002400 */
[----:B------:R-:W-:Y:S01]  /*4c70*/  MUFU.TANH R40, R79 ;  /* 0x0000004f00287308 */ /* 0x000fe20000002400 */
[----:B--2---:R-:W-:-:S07]  /*4c80*/  FMUL.FTZ R35, R53, UR38 ;  /* 0x0000002635237c20 */ /* 0x004fce0008410000 */
        /* <DEDUP_REMOVED lines=18> */
[----:B------:R2:W1:Y:S01]  /*4db0*/  MUFU.TANH R176, R39 ;  /* 0x0000002700b07308 */ /* 0x0004620000002400 */
[----:B------:R-:W-:Y:S01]  /*4dc0*/  HGMMA.64x128x16.F32 R88, R172, gdesc[UR12].tnspB, R88, gsb0 ;  /* 0x41e0000cac587df0 */ /* 0x000fe20008000858 */
[----:B------:R-:W-:Y:S01]  /*4dd0*/  UIADD3 UR14, UR10, 0x180, URZ ;  /* 0x000001800a0e7890 */ /* 0x000fe2000fffe03f */
[----:B------:R-:W-:-:S05]  /*4de0*/  UMOV UR15, 0x40000040 ;  /* 0x40000040000f7882 */ /* 0x000fca0000000000 */
[----:B------:R-:W-:Y:S01]  /*4df0*/  MUFU.TANH R35, R35 ;  /* 0x0000002300237308 */ /* 0x000fe20000002400 */
[----:B--2---:R-:W-:-:S07]  /*4e00*/  FMUL.FTZ R39, R56, UR38 ;  /* 0x0000002638277c20 */ /* 0x004fce0008410000 */
[----:B------:R2:W-:Y:S08]  /*4e10*/  MUFU.TANH R56, R63 ;  /* 0x0000003f00387308 */ /* 0x0005f00000002400 */
[----:B------:R-:W-:Y:S01]  /*4e20*/  MUFU.TANH R39, R39 ;  /* 0x0000002700277308 */ /* 0x000fe20000002400 */
[----:B--2---:R-:W-:Y:S01]  /*4e30*/  FMUL.FTZ R63, R72, UR38 ;  /* 0x00000026483f7c20 */ /* 0x004fe20008410000 */
[----:B------:R-:W-:-:S06]  /*4e40*/  FMUL.FTZ R72, R80, UR38 ;  /* 0x0000002650487c20 */ /* 0x000fcc0008410000 */
        /* <DEDUP_REMOVED lines=18> */
[----:B------:R-:W-:Y:S01]  /*4f70*/  UMOV UR15, 0x40000040 ;  /* 0x40000040000f7882 */ /* 0x000fe20000000000 */
[----:B--2---:R-:W-:Y:S01]  /*4f80*/  IMAD.MOV.U32 R43, RZ, RZ, R6 ;  /* 0x000000ffff2b7224 */ /* 0x004fe200078e0006 */
[----:B0-----:R-:W-:Y:S01]  /*4f90*/  @P2 SHF.R.U32.HI R43, RZ, R12, R13 ;  /* 0x0000000cff2b2219 */ /* 0x001fe2000001160d */
[----:B------:R-:W-:-:S04]  /*4fa0*/  IMAD.MOV.U32 R12, RZ, RZ, -0x80 ;  /* 0xffffff80ff0c7424 */ /* 0x000fc800078e00ff */
[----:B------:R-:W0:Y:S01]  /*4fb0*/  SHFL.IDX PT, R34, R43, 0x1, 0x1c1f ;  /* 0x003c1f002b227f89 */ /* 0x000e2200000e0000 */
[----:B------:R-:W-:-:S03]  /*4fc0*/  IMAD R12, R11, R12, 0x1 ;  /* 0x000000010b0c7424 */ /* 0x000fc600078e020c */
[----:B------:R-:W2:Y:S01]  /*4fd0*/  SHFL.IDX PT, R76, R43, RZ, 0x1c1f ;  /* 0x001c1fff2b4c7589 */ /* 0x000ea200000e0000 */
[----:B------:R-:W-:-:S04]  /*4fe0*/  IMAD R23, R7, -0x2, R12 ;  /* 0xfffffffe07177824 */ /* 0x000fc800078e020c */
[----:B------:R-:W-:-:S05]  /*4ff0*/  IMAD R23, R16, UR40, R23 ;  /* 0x0000002810177c24 */ /* 0x000fca000f8e0217 */
[----:B0-----:R-:W-:Y:S02]  /*5000*/  IADD3 R12, R34, -UR39, R23 ;  /* 0x80000027220c7c10 */ /* 0x001fe4000fffe017 */
[----:B------:R-:W0:Y:S02]  /*5010*/  MUFU.TANH R34, R66 ;  /* 0x0000004200227308 */ /* 0x000e240000002400 */
[C---:B------:R-:W-:Y:S02]  /*5020*/  ISETP.GT.AND P3, PT, R12.reuse, RZ, PT ;  /* 0x000000ff0c00720c */ /* 0x040fe40003f64270 */
[----:B------:R-:W-:Y:S02]  /*5030*/  ISETP.GT.AND P4, PT, R12, 0x1, PT ;  /* 0x000000010c00780c */ /* 0x000fe40003f84270 */
[----:B------:R-:W-:Y:S02]  /*5040*/  FSEL R190, R190, -INF , P3 ;  /* 0xff800000bebe7808 */ /* 0x000fe40001800000 */
[----:B------:R-:W-:-:S02]  /*5050*/  ISETP.GT.AND P3, PT, R12, 0x8, PT ;  /* 0x000000080c00780c */ /* 0x000fc40003f64270 */
[----:B---3--:R-:W-:Y:S02]  /*5060*/  FSEL R188, R188, -INF , P4 ;  /* 0xff800000bcbc7808 */ /* 0x008fe40002000000 */
[----:B------:R-:W-:Y:S02]  /*5070*/  FMNMX.FTZ R13, R190, R9, !PT ;  /* 0x00000009be0d7209 */ /* 0x000fe40007810000 */
[----:B------:R-:W-:Y:S02]  /*5080*/  ISETP.GT.AND P4, PT, R12, 0x9, PT ;  /* 0x000000090c00780c */ /* 0x000fe40003f84270 */
[----:B----4-:R-:W-:Y:S02]  /*5090*/  FSEL R186, R186, -INF , P3 ;  /* 0xff800000baba7808 */ /* 0x010fe40001800000 */
[----:B------:R-:W-:Y:S02]  /*50a0*/  FMNMX.FTZ R13, R188, R13, !PT ;  /* 0x0000000dbc0d7209 */ /* 0x000fe40007810000 */
[----:B------:R-:W-:-:S02]  /*50b0*/  ISETP.GT.AND P3, PT, R12, 0x10, PT ;  /* 0x000000100c00780c */ /* 0x000fc40003f64270 */
[----:B-----5:R-:W-:Y:S02]  /*50c0*/  FSEL R184, R184, -INF , P4 ;  /* 0xff800000b8b87808 */ /* 0x020fe40002000000 */
[----:B------:R-:W-:Y:S02]  /*50d0*/  FMNMX.FTZ R13, R186, R13, !PT ;  /* 0x0000000dba0d7209 */ /* 0x000fe40007810000 */
[----:B------:R-:W-:Y:S02]  /*50e0*/  ISETP.GT.AND P4, PT, R12, 0x11, PT ;  /* 0x000000110c00780c */ /* 0x000fe40003f84270 */
[----:B-1----:R-:W-:Y:S02]  /*50f0*/  FSEL R182, R182, -INF , P3 ;  /* 0xff800000b6b67808 */ /* 0x002fe40001800000 */
[----:B------:R-:W-:Y:S02]  /*5100*/  FMNMX.FTZ R13, R184, R13, !PT ;  /* 0x0000000db80d7209 */ /* 0x000fe40007810000 */
[----:B------:R-:W-:-:S02]  /*5110*/  ISETP.GT.AND P3, PT, R12, 0x18, PT ;  /* 0x000000180c00780c */ /* 0x000fc40003f64270 */
[----:B------:R-:W-:Y:S02]  /*5120*/  FSEL R180, R180, -INF , P4 ;  /* 0xff800000b4b47808 */ /* 0x000fe40002000000 */
[----:B------:R-:W-:Y:S02]  /*5130*/  FMNMX.FTZ R13, R182, R13, !PT ;  /* 0x0000000db60d7209 */ /* 0x000fe40007810000 */
[----:B------:R-:W-:Y:S02]  /*5140*/  ISETP.GT.AND P4, PT, R12, 0x19, PT ;  /* 0x000000190c00780c */ /* 0x000fe40003f84270 */
[----:B------:R-:W-:Y:S02]  /*5150*/  FSEL R178, R38, -INF , P3 ;  /* 0xff80000026b27808 */ /* 0x000fe40001800000 */
[----:B------:R-:W-:Y:S01]  /*5160*/  FMNMX.FTZ R13, R180, R13, !PT ;  /* 0x0000000db40d7209 */ /* 0x000fe20007810000 */
[----:B------:R-:W-:Y:S01]  /*5170*/  MUFU.TANH R38, R86 ;  /* 0x0000005600267308 */ /* 0x000fe20000002400 */
[----:B------:R-:W-:-:S02]  /*5180*/  ISETP.GT.AND P3, PT, R12, 0x20, PT ;  /* 0x000000200c00780c */ /* 0x000fc40003f64270 */
[----:B------:R-:W-:Y:S02]  /*5190*/  FSEL R176, R176, -INF , P4 ;  /* 0xff800000b0b07808 */ /* 0x000fe40002000000 */
[----:B------:R-:W-:Y:S02]  /*51a0*/  FMNMX.FTZ R13, R178, R13, !PT ;  /* 0x0000000db20d7209 */ /* 0x000fe40007810000 */
[----:B------:R-:W-:Y:S02]  /*51b0*/  ISETP.GT.AND P4, PT, R12, 0x21, PT ;  /* 0x000000210c00780c */ /* 0x000fe40003f84270 */
[----:B------:R-:W-:Y:S02]  /*51c0*/  FSEL R174, R42, -INF , P3 ;  /* 0xff8000002aae7808 */ /* 0x000fe40001800000 */
[----:B------:R-:W-:Y:S01]  /*51d0*/  FMNMX.FTZ R13, R176, R13, !PT ;  /* 0x0000000db00d7209 */ /* 0x000fe20007810000 */
[----:B------:R1:W-:Y:S01]  /*51e0*/  MUFU.TANH R42, R78 ;  /* 0x0000004e002a7308 */ /* 0x0003e20000002400 */
[----:B------:R-:W-:-:S02]  /*51f0*/  ISETP.GT.AND P3, PT, R12, 0x28, PT ;  /* 0x000000280c00780c */ /* 0x000fc40003f64270 */
[----:B------:R-:W-:Y:S02]  /*5200*/  FSEL R172, R172, -INF , P4 ;  /* 0xff800000acac7808 */ /* 0x000fe40002000000 */
[----:B------:R-:W-:Y:S02]  /*5210*/  FMNMX.FTZ R13, R174, R13, !PT ;  /* 0x0000000dae0d7209 */ /* 0x000fe40007810000 */
[----:B------:R-:W-:Y:S02]  /*5220*/  ISETP.GT.AND P4, PT, R12, 0x29, PT ;  /* 0x000000290c00780c */ /* 0x000fe40003f84270 */
[----:B------:R-:W-:Y:S01]  /*5230*/  FMNMX.FTZ R13, R172, R13, !PT ;  /* 0x0000000dac0d7209 */ /* 0x000fe20007810000 */
[----:B-1----:R-:W-:Y:S01]  /*5240*/  FMUL.FTZ R78, R64, UR38 ;  /* 0x00000026404e7c20 */ /* 0x002fe20008410000 */
[----:B--2---:R-:W-:Y:S01]  /*5250*/  IADD3 R76, R76, -UR39, R23 ;  /* 0x800000274c4c7c10 */ /* 0x004fe2000fffe017 */
[----:B------:R-:W-:-:S03]  /*5260*/  FMUL.FTZ R64, R81, UR38 ;  /* 0x0000002651407c20 */ /* 0x000fc60008410000 */
[----:B------:R-:W-:Y:S01]  /*5270*/  ISETP.GT.AND P5, PT, R76, 0x1, PT ;  /* 0x000000014c00780c */ /* 0x000fe20003fa4270 */
[----:B------:R-:W-:Y:S03]  /*5280*/  MUFU.TANH R78, R78 ;  /* 0x0000004e004e7308 */ /* 0x000fe60000002400 */
[----:B------:R-:W-:Y:S02]  /*5290*/  FSEL R43, R20, -INF , P5 ;  /* 0xff800000142b7808 */ /* 0x000fe40002800000 */
[----:B------:R-:W-:-:S03]  /*52a0*/  ISETP.GT.AND P5, PT, R76, 0x9, PT ;  /* 0x000000094c00780c */ /* 0x000fc60003fa4270 */
[----:B------:R-:W-:Y:S01]  /*52b0*/  MUFU.TANH R64, R64 ;  /* 0x0000004000407308 */ /* 0x000fe20000002400 */
[----:B------:R-:W-:Y:S02]  /*52c0*/  FSEL R49, R22, -INF , P5 ;  /* 0xff80000016317808 */ /* 0x000fe40002800000 */
[----:B------:R-:W-:Y:S01]  /*52d0*/  ISETP.GT.AND P5, PT, R76, 0x11, PT ;  /* 0x000000114c00780c */ /* 0x000fe20003fa4270 */
[----:B------:R-:W-:Y:S02]  /*52e0*/  WARPGROUP.DEPBAR.LE gsb0, 0x0 ;  /* 0x00008000000079c5 */ /* 0x000fe40000010000 */
[----:B------:R-:W-:Y:S01]  /*52f0*/  WARPGROUP.ARRIVE ;  /* 0x00000000000079c5 */ /* 0x000fe20000000000 */
[----:B------:R-:W-:Y:S02]  /*5300*/  FSEL R170, R46, -INF , P3 ;  /* 0xff8000002eaa7808 */ /* 0x000fe40001800000 */
[----:B------:R-:W-:Y:S02]  /*5310*/  ISETP.GT.AND P3, PT, R12, 0x30, PT ;  /* 0x000000300c00780c */ /* 0x000fe40003f64270 */
[----:B------:R-:W-:Y:S01]  /*5320*/  FSEL R168, R47, -INF , P4 ;  /* 0xff8000002fa87808 */ /* 0x000fe20002000000 */
[----:B------:R-:W-:Y:S01]  /*5330*/  HGMMA.64x128x16.F32 R88, R152, gdesc[UR12].tnspB, R88, gsb0 ;  /* 0x41e0000c98587df0 */ /* 0x000fe20008000858 */
[----:B------:R-:W-:Y:S01]  /*5340*/  FMNMX.FTZ R15, R170, R13, !PT ;  /* 0x0000000daa0f7209 */ /* 0x000fe20007810000 */
[----:B------:R-:W-:Y:S01]  /*5350*/  FMUL.FTZ R13, R74, UR38 ;  /* 0x000000264a0d7c20 */ /* 0x000fe20008410000 */
[----:B------:R-:W-:Y:S01]  /*5360*/  ISETP.GT.AND P4, PT, R12, 0x31, PT ;  /* 0x000000310c00780c */ /* 0x000fe20003f84270 */
[----:B------:R-:W-:Y:S01]  /*5370*/  UIADD3 UR14, UR10, 0x280, URZ ;  /* 0x000002800a0e7890 */ /* 0x000fe2000fffe03f */
[----:B------:R-:W-:Y:S01]  /*5380*/  FMNMX.FTZ R15, R168, R15, !PT ;  /* 0x0000000fa80f7209 */ /* 0x000fe20007810000 */
[----:B------:R-:W-:-:S02]  /*5390*/  UMOV UR15, 0x40000040 ;  /* 0x40000040000f7882 */ /* 0x000fc40000000000 */
[----:B------:R-:W1:Y:S01]  /*53a0*/  MUFU.TANH R13, R13 ;  /* 0x0000000d000d7308 */ /* 0x000e620000002400 */
[----:B------:R-:W-:Y:S02]  /*53b0*/  WARPGROUP.DEPBAR.LE gsb0, 0x0 ;  /* 0x00008000000079c5 */ /* 0x000fe40000010000 */
[----:B------:R-:W-:Y:S01]  /*53c0*/  FSEL R154, R50, -INF , P3 ;  /* 0xff800000329a7808 */ /* 0x000fe20001800000 */
[----:B------:R-:W-:Y:S01]  /*53d0*/  WARPGROUP.ARRIVE ;  /* 0x00000000000079c5 */ /* 0x000fe20000000000 */
[----:B------:R-:W-:Y:S02]  /*53e0*/  ISETP.GT.AND P3, PT, R12, 0x38, PT ;  /* 0x000000380c00780c */ /* 0x000fe40003f64270 */
[----:B------:R-:W-:Y:S02]  /*53f0*/  FSEL R152, R51, -INF , P4 ;  /* 0xff80000033987808 */ /* 0x000fe40002000000 */
[----:B------:R-:W-:Y:S01]  /*5400*/  FMNMX.FTZ R15, R154, R15, !PT ;  /* 0x0000000f9a0f7209 */ /* 0x000fe20007810000 */
[----:B------:R-:W-:Y:S01]  /*5410*/  HGMMA.64x128x16.F32 R88, R156, gdesc[UR12].tnspB, R88, gsb0 ;  /* 0x41e0000c9c587df0 */ /* 0x000fe20008000858 */
[----:B------:R-:W-:Y:S01]  /*5420*/  ISETP.GT.AND P4, PT, R12, 0x39, PT ;  /* 0x000000390c00780c */ /* 0x000fe20003f84270 */
[----:B------:R-:W-:Y:S01]  /*5430*/  UIADD3 UR14, UR10, 0x300, URZ ;  /* 0x000003000a0e7890 */ /* 0x000fe2000fffe03f */
[----:B------:R-:W-:Y:S01]  /*5440*/  FSEL R74, R54, -INF , P3 ;  /* 0xff800000364a7808 */ /* 0x000fe20001800000 */
[----:B------:R-:W-:Y:S01]  /*5450*/  UMOV UR15, 0x40000040 ;  /* 0x40000040000f7882 */ /* 0x000fe20000000000 */
[----:B------:R-:W-:Y:S01]  /*5460*/  FMNMX.FTZ R15, R152, R15, !PT ;  /* 0x0000000f980f7209 */ /* 0x000fe20007810000 */
[----:B------:R-:W-:Y:S01]  /*5470*/  UIADD3 UR10, UR10, 0x380, URZ ;  /* 0x000003800a0a7890 */ /* 0x000fe2000fffe03f */
[----:B------:R-:W-:-:S02]  /*5480*/  ISETP.GT.AND P3, PT, R12, 0x40, PT ;  /* 0x000000400c00780c */ /* 0x000fc40003f64270 */
[----:B------:R-:W-:Y:S02]  /*5490*/  FSEL R70, R55, -INF , P4 ;  /* 0xff80000037467808 */ /* 0x000fe40002000000 */
[----:B------:R-:W-:Y:S02]  /*54a0*/  FMNMX.FTZ R15, R74, R15, !PT ;  /* 0x0000000f4a0f7209 */ /* 0x000fe40007810000 */
[----:B------:R-:W-:Y:S02]  /*54b0*/  ISETP.GT.AND P4, PT, R12, 0x41, PT ;  /* 0x000000410c00780c */ /* 0x000fe40003f84270 */
[----:B------:R-:W-:Y:S02]  /*54c0*/  FSEL R66, R58, -INF , P3 ;  /* 0xff8000003a427808 */ /* 0x000fe40001800000 */
[----:B------:R-:W-:Y:S02]  /*54d0*/  FMNMX.FTZ R15, R70, R15, !PT ;  /* 0x0000000f460f7209 */ /* 0x000fe40007810000 */
        /* <DEDUP_REMOVED lines=10> */
[----:B0-----:R-:W-:Y:S02]  /*5580*/  FSEL R54, R34, -INF , P3 ;  /* 0xff80000022367808 */ /* 0x001fe40001800000 */
[----:B------:R-:W-:Y:S01]  /*5590*/  FMNMX.FTZ R15, R56, R15, !PT ;  /* 0x0000000f380f7209 */ /* 0x000fe20007810000 */
[----:B------:R-:W0:Y:S01]  /*55a0*/  MUFU.TANH R34, R82 ;  /* 0x0000005200227308 */ /* 0x000e220000002400 */
[----:B------:R-:W-:-:S02]  /*55b0*/  ISETP.GT.AND P3, PT, R12, 0x58, PT ;  /* 0x000000580c00780c */ /* 0x000fc40003f64270 */
[----:B------:R-:W-:Y:S02]  /*55c0*/  FSEL R52, R52, -INF , P4 ;  /* 0xff80000034347808 */ /* 0x000fe40002000000 */
[----:B------:R-:W-:Y:S02]  /*55d0*/  FMNMX.FTZ R15, R54, R15, !PT ;  /* 0x0000000f360f7209 */ /* 0x000fe40007810000 */
[----:B------:R-:W-:Y:S02]  /*55e0*/  ISETP.GT.AND P4, PT, R12, 0x59, PT ;  /* 0x000000590c00780c */ /* 0x000fe40003f84270 */
[----:B------:R-:W-:Y:S02]  /*55f0*/  FSEL R50, R36, -INF , P3 ;  /* 0xff80000024327808 */ /* 0x000fe40001800000 */
[----:B------:R-:W-:Y:S01]  /*5600*/  FMNMX.FTZ R15, R52, R15, !PT ;  /* 0x0000000f340f7209 */ /* 0x000fe20007810000 */
[----:B------:R-:W2:Y:S01]  /*5610*/  MUFU.TANH R36, R83 ;  /* 0x0000005300247308 */ /* 0x000ea20000002400 */
[----:B------:R-:W-:-:S02]  /*5620*/  ISETP.GT.AND P3, PT, R12, 0x60, PT ;  /* 0x000000600c00780c */ /* 0x000fc40003f64270 */
[----:B------:R-:W-:Y:S02]  /*5630*/  FSEL R48, R48, -INF , P4 ;  /* 0xff80000030307808 */ /* 0x000fe40002000000 */
        /* <DEDUP_REMOVED lines=15> */
[----:B------:R-:W-:Y:S02]  /*5730*/  FMNMX.FTZ R15, R40, R15, !PT ;  /* 0x0000000f280f7209 */ /* 0x000fe40007810000 */
[----:B------:R-:W-:-:S02]  /*5740*/  ISETP.GT.AND P3, PT, R12, 0x78, PT ;  /* 0x000000780c00780c */ /* 0x000fc40003f64270 */
[----:B--2---:R-:W-:Y:S02]  /*5750*/  FSEL R36, R36, -INF , P4 ;  /* 0xff80000024247808 */ /* 0x004fe40002000000 */
[----:B------:R-:W-:Y:S02]  /*5760*/  FMNMX.FTZ R15, R34, R15, !PT ;  /* 0x0000000f220f7209 */ /* 0x000fe40007810000 */
[----:B------:R-:W-:Y:S02]  /*5770*/  ISETP.GT.AND P4, PT, R12, 0x79, PT ;  /* 0x000000790c00780c */ /* 0x000fe40003f84270 */
[----:B------:R-:W-:Y:S02]  /*5780*/  FSEL R38, R38, -INF , P3 ;  /* 0xff80000026267808 */ /* 0x000fe40001800000 */
[----:B------:R-:W-:Y:S02]  /*5790*/  FMNMX.FTZ R13, R36, R15, !PT ;  /* 0x0000000f240d7209 */ /* 0x000fe40007810000 */
[----:B------:R-:W-:-:S02]  /*57a0*/  FSEL R15, R87, -INF , P4 ;  /* 0xff800000570f7808 */ /* 0x000fc40002000000 */
[----:B------:R-:W-:Y:S02]  /*57b0*/  FMNMX.FTZ R12, R38, R13, !PT ;  /* 0x0000000d260c7209 */ /* 0x000fe40007810000 */
[----:B------:R-:W-:Y:S02]  /*57c0*/  ISETP.GT.AND P4, PT, R76, RZ, PT ;  /* 0x000000ff4c00720c */ /* 0x000fe40003f84270 */
[----:B------:R-:W-:Y:S02]  /*57d0*/  FMNMX.FTZ R12, R15, R12, !PT ;  /* 0x0000000c0f0c7209 */ /* 0x000fe40007810000 */
[----:B------:R-:W-:Y:S02]  /*57e0*/  FSEL R51, R24, -INF , P5 ;  /* 0xff80000018337808 */ /* 0x000fe40002800000 */
[----:B------:R-:W-:Y:S01]  /*57f0*/  ISETP.GT.AND P5, PT, R76, 0x19, PT ;  /* 0x000000194c00780c */ /* 0x000fe20003fa4270 */
[----:B------:R-:W0:Y:S03]  /*5800*/  SHFL.BFLY PT, R13, R12, 0x2, 0x1f ;  /* 0x0c401f000c0d7f89 */ /* 0x000e2600000e0000 */
[----:B------:R-:W-:-:S02]  /*5810*/  FSEL R53, R26, -INF , P5 ;  /* 0xff8000001a357808 */ /* 0x000fc40002800000 */
[----:B------:R-:W-:-:S04]  /*5820*/  ISETP.GT.AND P5, PT, R76, 0x21, PT ;  /* 0x000000214c00780c */ /* 0x000fc80003fa4270 */
[----:B------:R-:W-:Y:S02]  /*5830*/  FSEL R55, R28, -INF , P5 ;  /* 0xff8000001c377808 */ /* 0x000fe40002800000 */
[----:B------:R-:W-:-:S04]  /*5840*/  ISETP.GT.AND P5, PT, R76, 0x29, PT ;  /* 0x000000294c00780c */ /* 0x000fc80003fa4270 */
[----:B------:R-:W-:Y:S02]  /*5850*/  FSEL R31, R31, -INF , P5 ;  /* 0xff8000001f1f7808 */ /* 0x000fe40002800000 */
[----:B------:R-:W-:-:S04]  /*5860*/  ISETP.GT.AND P5, PT, R76, 0x31, PT ;  /* 0x000000314c00780c */ /* 0x000fc80003fa4270 */
[----:B------:R-:W-:Y:S02]  /*5870*/  FSEL R75, R32, -INF , P5 ;  /* 0xff800000204b7808 */ /* 0x000fe40002800000 */
[----:B------:R-:W-:Y:S02]  /*5880*/  ISETP.GT.AND P5, PT, R76, 0x39, PT ;  /* 0x000000394c00780c */ /* 0x000fe40003fa4270 */
[----:B0-----:R-:W-:Y:S02]  /*5890*/  FMNMX.FTZ R13, R12, R13, !PT ;  /* 0x0000000d0c0d7209 */ /* 0x001fe40007810000 */
[----:B------:R-:W0:Y:S01]  /*58a0*/  LDC R12, c[0x0][0x988] ;  /* 0x00026200ff0c7b82 */ /* 0x000e220000000800 */
[----:B------:R-:W-:Y:S02]  /*58b0*/  WARPGROUP.DEPBAR.LE gsb0, 0x0 ;  /* 0x00008000000079c5 */ /* 0x000fe40000010000 */
[----:B------:R-:W1:Y:S01]  /*58c0*/  SHFL.BFLY PT, R82, R13, 0x1, 0x1f ;  /* 0x0c201f000d527f89 */ /* 0x000e6200000e0000 */
[----:B------:R-:W-:Y:S01]  /*58d0*/  WARPGROUP.ARRIVE ;  /* 0x00000000000079c5 */ /* 0x000fe20000000000 */
[----:B------:R-:W-:-:S02]  /*58e0*/  FSEL R77, R35, -INF , P5 ;  /* 0xff800000234d7808 */ /* 0x000fc40002800000 */
[----:B------:R-:W-:-:S03]  /*58f0*/  ISETP.GT.AND P5, PT, R76, 0x41, PT ;  /* 0x000000414c00780c */ /* 0x000fc60003fa4270 */
[----:B------:R-:W-:Y:S01]  /*5900*/  HGMMA.64x128x16.F32 R88, R160, gdesc[UR12].tnspB, R88, gsb0 ;  /* 0x41e0000ca0587df0 */ /* 0x000fe20008000858 */
[----:B------:R-:W-:Y:S02]  /*5910*/  FSEL R41, R41, -INF , P5 ;  /* 0xff80000029297808 */ /* 0x000fe40002800000 */
[----:B------:R-:W-:Y:S02]  /*5920*/  ISETP.GT.AND P5, PT, R76, 0x49, PT ;  /* 0x000000494c00780c */ /* 0x000fe40003fa4270 */
[----:B-1----:R-:W-:-:S04]  /*5930*/  FMNMX.FTZ R13, R13, R82, !PT ;  /* 0x000000520d0d7209 */ /* 0x002fc80007810000 */
[C---:B------:R-:W-:Y:S01]  /*5940*/  FSETP.NEU.FTZ.AND P3, PT, R13.reuse, -INF , PT ;  /* 0xff8000000d00780b */ /* 0x040fe20003f7d000 */
[----:B0-----:R-:W-:-:S05]  /*5950*/  FMUL.FTZ R45, R13, R12 ;  /* 0x0000000c0d2d7220 */ /* 0x001fca0000410000 */
[----:B------:R-:W-:Y:S02]  /*5960*/  FSEL R23, R45, RZ, P3 ;  /* 0x000000ff2d177208 */ /* 0x000fe40001800000 */
[----:B------:R-:W-:Y:S02]  /*5970*/  FSEL R45, R14, -INF , P4 ;  /* 0xff8000000e2d7808 */ /* 0x000fe40002000000 */
[----:B------:R-:W-:Y:S01]  /*5980*/  ISETP.GT.AND P4, PT, R76, 0x8, PT ;  /* 0x000000084c00780c */ /* 0x000fe20003f84270 */
[--C-:B------:R-:W-:Y:S01]  /*5990*/  FFMA.FTZ R159, R50, R12, -R23.reuse ;  /* 0x0000000c329f7223 */ /* 0x100fe20000010817 */
[----:B------:R-:W-:Y:S01]  /*59a0*/  FMNMX.FTZ R20, R45, R8, !PT ;  /* 0x000000082d147209 */ /* 0x000fe20007810000 */
[-CC-:B------:R-:W-:Y:S01]  /*59b0*/  FFMA.FTZ R85, R40, R12.reuse, -R23.reuse ;  /* 0x0000000c28557223 */ /* 0x180fe20000010817 */
[----:B------:R-:W-:Y:S01]  /*59c0*/  FSEL R47, R21, -INF , P4 ;  /* 0xff800000152f7808 */ /* 0x000fe20002000000 */
[--C-:B------:R-:W-:Y:S01]  /*59d0*/  FFMA.FTZ R185, R36, R12, -R23.reuse ;  /* 0x0000000c24b97223 */ /* 0x100fe20000010817 */
[----:B------:R-:W-:Y:S01]  /*59e0*/  FMNMX.FTZ R20, R43, R20, !PT ;  /* 0x000000142b147209 */ /* 0x000fe20007810000 */
[-CC-:B------:R-:W-:Y:S01]  /*59f0*/  FFMA.FTZ R152, R152, R12.reuse, -R23.reuse ;  /* 0x0000000c98987223 */ /* 0x180fe20000010817 */
        /* <DEDUP_REMOVED lines=11> */
[----:B------:R-:W-:Y:S01]  /*5ab0*/  MUFU.EX2 R181, R181 ;  /* 0x000000b500b57308 */ /* 0x000fe20000000800 */
        /* <DEDUP_REMOVED lines=54> */
[----:B------:R-:W-:Y:S01]  /*5e20*/  FSEL R33, R60, -INF , P5 ;  /* 0xff8000003c217808 */ /* 0x000fe20002800000 */
[----:B------:R-:W-:Y:S01]  /*5e30*/  MUFU.EX2 R179, R179 ;  /* 0x000000b300b37308 */ /* 0x000fe20000000800 */
[----:B------:R-:W-:Y:S01]  /*5e40*/  FMNMX.FTZ R28, R57, R28, !PT ;  /* 0x0000001c391c7209 */ /* 0x000fe20007810000 */
[-CC-:B------:R-:W-:Y:S01]  /*5e50*/  FFMA.FTZ R34, R34, R12.reuse, -R23.reuse ;  /* 0x0000000c22227223 */ /* 0x180fe20000010817 */
[----:B------:R-:W-:Y:S01]  /*5e60*/  ISETP.GT.AND P5, PT, R76, 0x51, PT ;  /* 0x000000514c00780c */ /* 0x000fe20003fa4270 */
[----:B------:R-:W-:Y:S01]  /*5e70*/  FFMA.FTZ R15, R15, R12, -R23 ;  /* 0x0000000c0f0f7223 */ /* 0x000fe20000010817 */
[----:B------:R-:W-:-:S02]  /*5e80*/  FSEL R35, R78, -INF , P4 ;  /* 0xff8000004e237808 */ /* 0x000fc40002000000 */
[----:B------:R-:W-:Y:S01]  /*5e90*/  FMNMX.FTZ R28, R33, R28, !PT ;  /* 0x0000001c211c7209 */ /* 0x000fe20007810000 */
[----:B------:R-:W-:Y:S01]  /*5ea0*/  MUFU.EX2 R26, R172 ;  /* 0x000000ac001a7308 */ /* 0x000fe20000000800 */
[C---:B------:R-:W-:Y:S02]  /*5eb0*/  ISETP.GT.AND P4, PT, R76.reuse, 0x58, PT ;  /* 0x000000584c00780c */ /* 0x040fe40003f84270 */
[----:B------:R-:W-:Y:S02]  /*5ec0*/  FSEL R71, R71, -INF , P5 ;  /* 0xff80000047477808 */ /* 0x000fe40002800000 */
[----:B------:R-:W-:Y:S02]  /*5ed0*/  FMNMX.FTZ R30, R35, R28, !PT ;  /* 0x0000001c231e7209 */ /* 0x000fe40007810000 */
[----:B------:R-:W-:Y:S01]  /*5ee0*/  ISETP.GT.AND P5, PT, R76, 0x59, PT ;  /* 0x000000594c00780c */ /* 0x000fe20003fa4270 */
[----:B------:R-:W-:Y:S01]  /*5ef0*/  MUFU.EX2 R173, R173 ;  /* 0x000000ad00ad7308 */ /* 0x000fe20000000800 */
[----:B------:R-:W-:-:S02]  /*5f00*/  FSEL R67, R67, -INF , P4 ;  /* 0xff80000043437808 */ /* 0x000fc40002000000 */
[----:B------:R-:W-:Y:S02]  /*5f10*/  FMNMX.FTZ R30, R71, R30, !PT ;  /* 0x0000001e471e7209 */ /* 0x000fe40007810000 */
[C---:B------:R-:W-:Y:S02]  /*5f20*/  ISETP.GT.AND P4, PT, R76.reuse, 0x60, PT ;  /* 0x000000604c00780c */ /* 0x040fe40003f84270 */
[----:B------:R-:W-:Y:S01]  /*5f30*/  FSEL R61, R61, -INF , P5 ;  /* 0xff8000003d3d7808 */ /* 0x000fe20002800000 */
[----:B------:R-:W-:Y:S01]  /*5f40*/  MUFU.EX2 R175, R175 ;  /* 0x000000af00af7308 */ /* 0x000fe20000000800 */
[----:B------:R-:W-:Y:S02]  /*5f50*/  FMNMX.FTZ R30, R67, R30, !PT ;  /* 0x0000001e431e7209 */ /* 0x000fe40007810000 */
[----:B------:R-:W-:Y:S02]  /*5f60*/  ISETP.GT.AND P5, PT, R76, 0x61, PT ;  /* 0x000000614c00780c */ /* 0x000fe40003fa4270 */
[----:B------:R-:W-:-:S02]  /*5f70*/  FSEL R63, R63, -INF , P4 ;  /* 0xff8000003f3f7808 */ /* 0x000fc40002000000 */
[----:B------:R-:W-:Y:S01]  /*5f80*/  FMNMX.FTZ R30, R61, R30, !PT ;  /* 0x0000001e3d1e7209 */ /* 0x000fe20007810000 */
[----:B------:R-:W-:Y:S01]  /*5f90*/  MUFU.EX2 R28, R168 ;  /* 0x000000a8001c7308 */ /* 0x000fe20000000800 */
[C---:B------:R-:W-:Y:S02]  /*5fa0*/  ISETP.GT.AND P4, PT, R76.reuse, 0x68, PT ;  /* 0x000000684c00780c */ /* 0x040fe40003f84270 */
[----:B------:R-:W-:Y:S01]  /*5fb0*/  FSEL R65, R65, -INF , P5 ;  /* 0xff80000041417808 */ /* 0x000fe20002800000 */
[----:B------:R-:W-:Y:S02]  /*5fc0*/  WARPGROUP.DEPBAR.LE gsb0, 0x0 ;  /* 0x00008000000079c5 */ /* 0x000fe40000010000 */
[----:B------:R-:W-:Y:S01]  /*5fd0*/  FMNMX.FTZ R32, R63, R30, !PT ;  /* 0x0000001e3f207209 */ /* 0x000fe20007810000 */
[----:B------:R-:W-:Y:S01]  /*5fe0*/  WARPGROUP.ARRIVE ;  /* 0x00000000000079c5 */ /* 0x000fe20000000000 */
[----:B------:R-:W-:Y:S01]  /*5ff0*/  ISETP.GT.AND P5, PT, R76, 0x69, PT ;  /* 0x000000694c00780c */ /* 0x000fe20003fa4270 */
[----:B------:R0:W-:Y:S01]  /*6000*/  MUFU.EX2 R30, R152 ;  /* 0x00000098001e7308 */ /* 0x0001e20000000800 */
[----:B------:R-:W-:-:S02]  /*6010*/  FSEL R79, R68, -INF , P4 ;  /* 0xff800000444f7808 */ /* 0x000fc40002000000 */
[----:B------:R-:W-:Y:S01]  /*6020*/  FMNMX.FTZ R32, R65, R32, !PT ;  /* 0x0000002041207209 */ /* 0x000fe20007810000 */
[----:B------:R-:W-:Y:S01]  /*6030*/  HGMMA.64x128x16.F32 R88, R164, gdesc[UR8].tnspB, R88, gsb0 ;  /* 0x41e00008a4587df0 */ /* 0x000fe20008000858 */
        /* <DEDUP_REMOVED lines=8> */
[----:B------:R-:W-:Y:S02]  /*60c0*/  ISETP.GT.AND P4, PT, R76, 0x78, PT ;  /* 0x000000784c00780c */ /* 0x000fe40003f84270 */
[----:B------:R-:W-:Y:S02]  /*60d0*/  FSEL R87, R64, -INF , P5 ;  /* 0xff80000040577808 */ /* 0x000fe40002800000 */
[----:B------:R-:W-:Y:S02]  /*60e0*/  FMNMX.FTZ R60, R83, R32, !PT ;  /* 0x00000020533c7209 */ /* 0x000fe40007810000 */
[----:B------:R-:W-:Y:S01]  /*60f0*/  ISETP.GT.AND P5, PT, R76, 0x79, PT ;  /* 0x000000794c00780c */ /* 0x000fe20003fa4270 */
[----:B------:R-:W-:Y:S01]  /*6100*/  MUFU.EX2 R32, R70 ;  /* 0x0000004600207308 */ /* 0x000fe20000000800 */
[----:B------:R-:W-:-:S02]  /*6110*/  FSEL R187, R187, -INF , P4 ;  /* 0xff800000bbbb7808 */ /* 0x000fc40002000000 */
[----:B------:R-:W-:Y:S02]  /*6120*/  FMNMX.FTZ R60, R87, R60, !PT ;  /* 0x0000003c573c7209 */ /* 0x000fe40007810000 */
[----:B------:R-:W-:Y:S02]  /*6130*/  FSEL R189, R189, -INF , P5 ;  /* 0xff800000bdbd7808 */ /* 0x000fe40002800000 */
[----:B------:R-:W-:Y:S01]  /*6140*/  FMNMX.FTZ R60, R187, R60, !PT ;  /* 0x0000003cbb3c7209 */ /* 0x000fe20007810000 */
[----:B------:R-:W-:Y:S01]  /*6150*/  MUFU.EX2 R153, R153 ;  /* 0x0000009900997308 */ /* 0x000fe20000000800 */
[----:B------:R-:W-:Y:S02]  /*6160*/  FSEL R38, R13, RZ, P3 ;  /* 0x000000ff0d267208 */ /* 0x000fe40001800000 */
[----:B------:R-:W-:Y:S02]  /*6170*/  FMNMX.FTZ R60, R189, R60, !PT ;  /* 0x0000003cbd3c7209 */ /* 0x000fe40007810000 */
[C---:B------:R-:W-:Y:S01]  /*6180*/  ISETP.GT.AND P3, PT, R11.reuse, R10, PT ;  /* 0x0000000a0b00720c */ /* 0x040fe20003f64270 */
[----:B------:R-:W-:-:S02]  /*6190*/  VIADD R11, R11, 0xffffffff ;  /* 0xffffffff0b0b7836 */ /* 0x000fc40000000000 */
[----:B------:R-:W1:Y:S01]  /*61a0*/  SHFL.BFLY PT, R21, R60, 0x2, 0x1f ;  /* 0x0c401f003c157f89 */ /* 0x000e6200000e0000 */
[----:B------:R-:W-:Y:S08]  /*61b0*/  MUFU.EX2 R58, R58 ;  /* 0x0000003a003a7308 */ /* 0x000ff00000000800 */
[----:B------:R-:W-:Y:S08]  /*61c0*/  MUFU.EX2 R155, R155 ;  /* 0x0000009b009b7308 */ /* 0x000ff00000000800 */
[----:B------:R-:W-:Y:S01]  /*61d0*/  MUFU.EX2 R56, R56 ;  /* 0x0000003800387308 */ /* 0x000fe20000000800 */
[----:B-1----:R-:W-:-:S07]  /*61e0*/  FMNMX.FTZ R50, R60, R21, !PT ;  /* 0x000000153c327209 */ /* 0x002fce0007810000 */
[----:B------:R-:W-:Y:S01]  /*61f0*/  MUFU.EX2 R157, R157 ;  /* 0x0000009d009d7308 */ /* 0x000fe20000000800 */
[----:B------:R-:W1:Y:S07]  /*6200*/  SHFL.BFLY PT, R21, R50, 0x1, 0x1f ;  /* 0x0c201f0032157f89 */ /* 0x000e6e00000e0000 */
[----:B------:R-:W-:Y:S08]  /*6210*/  MUFU.EX2 R52, R52 ;  /* 0x0000003400347308 */ /* 0x000ff00000000800 */
[----:B------:R-:W-:Y:S08]  /*6220*/  MUFU.EX2 R159, R159 ;  /* 0x0000009f009f7308 */ /* 0x000ff00000000800 */
[----:B------:R-:W-:Y:S01]  /*6230*/  MUFU.EX2 R48, R48 ;  /* 0x0000003000307308 */ /* 0x000fe20000000800 */
[----:B-1----:R-:W-:Y:S01]  /*6240*/  FMNMX.FTZ R21, R50, R21, !PT ;  /* 0x0000001532157209 */ /* 0x002fe20007810000 */
[----:B------:R-:W-:Y:S01]  /*6250*/  IMAD.U32 R50, RZ, RZ, UR5 ;  /* 0x00000005ff327e24 */ /* 0x000fe2000f8e00ff */
[----:B------:R-:W-:-:S02]  /*6260*/  UMOV UR5, UR4 ;  /* 0x0000000400057c82 */ /* 0x000fc40008000000 */
[C---:B------:R-:W-:Y:S01]  /*6270*/  FSETP.NEU.FTZ.AND P4, PT, R21.reuse, -INF , PT ;  /* 0xff8000001500780b */ /* 0x040fe20003f9d000 */
[----:B------:R-:W-:Y:S02]  /*6280*/  FMUL.FTZ R40, R21, R12 ;  /* 0x0000000c15287220 */ /* 0x000fe40000410000 */
[----:B------:R-:W-:Y:S01]  /*6290*/  MUFU.EX2 R46, R46 ;  /* 0x0000002e002e7308 */ /* 0x000fe20000000800 */
[----:B------:R-:W-:Y:S02]  /*62a0*/  @!P1 LEA R50, R50, UR36, 0x3 ;  /* 0x0000002432329c11 */ /* 0x000fe4000f8e18ff */
[----:B------:R-:W-:-:S05]  /*62b0*/  FSEL R40, R40, RZ, P4 ;  /* 0x000000ff28287208 */ /* 0x000fca0002000000 */
[----:B------:R-:W-:Y:S01]  /*62c0*/  MUFU.EX2 R81, R81 ;  /* 0x0000005100517308 */ /* 0x000fe20000000800 */
[-CC-:B0-----:R-:W-:Y:S01]  /*62d0*/  FFMA.FTZ R152, R39, R12.reuse, -R40.reuse ;  /* 0x0000000c27987223 */ /* 0x181fe20000010828 */
[----:B------:R-:W-:Y:S01]  /*62e0*/  FADD.FTZ R39, -R38, R9 ;  /* 0x0000000926277221 */ /* 0x000fe20000010100 */
[----:B------:R-:W-:Y:S01]  /*62f0*/  FSEL R9, R21, RZ, P4 ;  /* 0x000000ff15097208 */ /* 0x000fe20002000000 */
[-CC-:B------:R-:W-:Y:S01]  /*6300*/  FFMA.FTZ R180, R45, R12.reuse, -R40.reuse ;  /* 0x0000000c2db47223 */ /* 0x180fe20000010828 */
[-CC-:B------:R-:W-:Y:S01]  /*6310*/  FFMA.FTZ R43, R43, R12.reuse, -R40.reuse ;  /* 0x0000000c2b2b7223 */ /* 0x180fe20000010828 */
[-C--:B------:R-:W-:Y:S01]  /*6320*/  FMUL.FTZ R44, R39, R12.reuse ;  /* 0x0000000c272c7220 */ /* 0x080fe20000410000 */
[-C--:B------:R-:W-:Y:S01]  /*6330*/  FFMA.FTZ R182, R47, R12.reuse, -R40 ;  /* 0x0000000c2fb67223 */ /* 0x080fe20000010828 */
[----:B------:R-:W-:Y:S01]  /*6340*/  FADD.FTZ R9, -R9, R8 ;  /* 0x0000000809097221 */ /* 0x000fe20000010100 */
[----:B------:R-:W-:Y:S01]  /*6350*/  IMAD.U32 R39, RZ, RZ, UR4 ;  /* 0x00000004ff277e24 */ /* 0x000fe2000f8e00ff */
[----:B------:R-:W-:Y:S01]  /*6360*/  MUFU.EX2 R180, R180 ;  /* 0x000000b400b47308 */ /* 0x000fe20000000800 */
[-CC-:B------:R-:W-:Y:S01]  /*6370*/  FFMA.FTZ R45, R49, R12.reuse, -R40.reuse ;  /* 0x0000000c312d7223 */ /* 0x180fe20000010828 */
[-C--:B------:R-:W-:Y:S01]  /*6380*/  FMUL.FTZ R9, R9, R12.reuse ;  /* 0x0000000c09097220 */ /* 0x080fe20000410000 */
[-CC-:B------:R-:W-:Y:S01]  /*6390*/  FFMA.FTZ R176, R25, R12.reuse, -R40.reuse ;  /* 0x0000000c19b07223 */ /* 0x180fe20000010828 */
[----:B------:R-:W-:Y:S01]  /*63a0*/  @!P1 LEA R39, R39, UR36, 0x3 ;  /* 0x0000002427279c11 */ /* 0x000fe2000f8e18ff */
[-CC-:B------:R-:W-:Y:S01]  /*63b0*/  FFMA.FTZ R25, R51, R12.reuse, -R40.reuse ;  /* 0x0000000c33197223 */ /* 0x180fe20000010828 */
[----:B------:R-:W-:Y:S01]  /*63c0*/  IADD3 R38, -R19, 0xb, RZ ;  /* 0x0000000b13267810 */ /* 0x000fe20007ffe1ff */
[-CC-:B------:R-:W-:Y:S01]  /*63d0*/  FFMA.FTZ R49, R41, R12.reuse, -R40.reuse ;  /* 0x0000000c29317223 */ /* 0x180fe20000010828 */
[----:B------:R-:W0:Y:S01]  /*63e0*/  MUFU.EX2 R9, R9 ;  /* 0x0000000900097308 */ /* 0x000e220000000800 */
[----:B------:R-:W-:Y:S01]  /*63f0*/  @!P1 IADD3 R39, R39, 0x28840, RZ ;  /* 0x0002884027279810 */ /* 0x000fe20007ffe0ff */
[-CC-:B------:R-:W-:Y:S01]  /*6400*/  FFMA.FTZ R178, R27, R12.reuse, -R40.reuse ;  /* 0x0000000c1bb27223 */ /* 0x180fe20000010828 */
[-CC-:B------:R-:W-:Y:S01]  /*6410*/  FFMA.FTZ R27, R53, R12.reuse, -R40.reuse ;  /* 0x0000000c351b7223 */ /* 0x180fe20000010828 */
[-CC-:B------:R-:W-:Y:S01]  /*6420*/  FFMA.FTZ R172, R29, R12.reuse, -R40.reuse ;  /* 0x0000000c1dac7223 */ /* 0x180fe20000010828 */
[----:B------:R-:W-:Y:S01]  /*6430*/  @!P1 PRMT R41, RZ, 0x654, R39 ;  /* 0x00000654ff299816 */ /* 0x000fe20000000027 */
[-CC-:B------:R-:W-:Y:S01]  /*6440*/  FFMA.FTZ R29, R55, R12.reuse, -R40.reuse ;  /* 0x0000000c371d7223 */ /* 0x180fe20000010828 */
[-CC-:B------:R-:W-:Y:S01]  /*6450*/  FFMA.FTZ R174, R59, R12.reuse, -R40.reuse ;  /* 0x0000000c3bae7223 */ /* 0x180fe20000010828 */
[----:B------:R0:W1:Y:S01]  /*6460*/  MUFU.EX2 R8, R44 ;  /* 0x0000002c00087308 */ /* 0x0000620000000800 */
[-CC-:B------:R-:W-:Y:S01]  /*6470*/  FFMA.FTZ R31, R31, R12.reuse, -R40.reuse ;  /* 0x0000000c1f1f7223 */ /* 0x180fe20000010828 */
[-CC-:B------:R-:W-:Y:S01]  /*6480*/  FFMA.FTZ R168, R73, R12.reuse, -R40.reuse ;  /* 0x0000000c49a87223 */ /* 0x180fe20000010828 */
[-CC-:B------:R-:W-:Y:S01]  /*6490*/  FFMA.FTZ R47, R75, R12.reuse, -R40.reuse ;  /* 0x0000000c4b2f7223 */ /* 0x180fe20000010828 */
[-CC-:B------:R-:W-:Y:S01]  /*64a0*/  FFMA.FTZ R170, R37, R12.reuse, -R40.reuse ;  /* 0x0000000c25aa7223 */ /* 0x180fe20000010828 */
[-CC-:B------:R-:W-:Y:S01]  /*64b0*/  FFMA.FTZ R37, R77, R12.reuse, -R40.reuse ;  /* 0x0000000c4d257223 */ /* 0x180fe20000010828 */
[-CC-:B------:R-:W-:Y:S01]  /*64c0*/  FFMA.FTZ R154, R57, R12.reuse, -R40.reuse ;  /* 0x0000000c399a7223 */ /* 0x180fe20000010828 */
[-C--:B------:R-:W-:Y:S01]  /*64d0*/  FFMA.FTZ R35, R35, R12.reuse, -R40 ;  /* 0x0000000c23237223 */ /* 0x080fe20000010828 */
[----:B------:R-:W2:Y:S01]  /*64e0*/  MUFU.EX2 R43, R43 ;  /* 0x0000002b002b7308 */ /* 0x000ea20000000800 */
[----:B0-----:R-:W-:Y:S01]  /*64f0*/  FFMA.FTZ R44, R9, R5, R180 ;  /* 0x00000005092c7223 */ /* 0x001fe200000100b4 */
[-CC-:B------:R-:W-:Y:S01]  /*6500*/  FFMA.FTZ R5, R33, R12.reuse, -R40.reuse ;  /* 0x0000000c21057223 */ /* 0x180fe20000010828 */
[-CC-:B------:R-:W-:Y:S01]  /*6510*/  FFMA.FTZ R71, R71, R12.reuse, -R40.reuse ;  /* 0x0000000c47477223 */ /* 0x180fe20000010828 */
[----:B------:R-:W-:Y:S01]  /*6520*/  FFMA.FTZ R67, R67, R12, -R40 ;  /* 0x0000000c43437223 */ /* 0x000fe20000010828 */
[----:B------:R-:W-:-:S02]  /*6530*/  WARPGROUP.DEPBAR.LE gsb0, 0x0 ;  /* 0x00008000000079c5 */ /* 0x000fc40000010000 */
[----:B------:R0:W-:Y:S06]  /*6540*/  BAR.ARV R38, 0x100 ;  /* 0x000400260000751d */ /* 0x0001ec0000002000 */
[----:B------:R-:W0:Y:S01]  /*6550*/  MUFU.EX2 R182, R182 ;  /* 0x000000b600b67308 */ /* 0x000e220000000800 */
[----:B-1----:R-:W-:Y:S01]  /*6560*/  FFMA.FTZ R33, R8, R4, R181 ;  /* 0x0000000408217223 */ /* 0x002fe200000100b5 */
[----:B------:R2:W-:Y:S01]  /*6570*/  @!P1 SYNCS.ARRIVE.TRANS64.RED.A1T0 RZ, [R41+URZ], RZ ;  /* 0x000000ff29ff99a7 */ /* 0x0005e2000810043f */
[C---:B------:R-:W-:Y:S01]  /*6580*/  F2FP.F16.F32.PACK_AB R181, R14.reuse, R181 ;  /* 0x000000b50eb5723e */ /* 0x040fe200000000ff */
[-CC-:B------:R-:W-:Y:S01]  /*6590*/  FFMA.FTZ R61, R61, R12.reuse, -R40.reuse ;  /* 0x0000000c3d3d7223 */ /* 0x180fe20000010828 */
[----:B------:R-:W-:Y:S01]  /*65a0*/  FADD.FTZ R4, R14, R33 ;  /* 0x000000210e047221 */ /* 0x000fe20000010000 */
[-CC-:B------:R-:W-:Y:S01]  /*65b0*/  FFMA.FTZ R63, R63, R12.reuse, -R40.reuse ;  /* 0x0000000c3f3f7223 */ /* 0x180fe20000010828 */
[-C--:B------:R-:W-:Y:S01]  /*65c0*/  FFMA.FTZ R65, R65, R12.reuse, -R40 ;  /* 0x0000000c41417223 */ /* 0x080fe20000010828 */
[----:B------:R-:W1:Y:S01]  /*65d0*/  MUFU.EX2 R45, R45 ;  /* 0x0000002d002d7308 */ /* 0x000e620000000800 */
[----:B------:R-:W-:Y:S01]  /*65e0*/  FADD.FTZ R33, R183, R4 ;  /* 0x00000004b7217221 */ /* 0x000fe20000010000 */
[----:B--2---:R-:W-:Y:S01]  /*65f0*/  FADD.FTZ R41, R43, R44 ;  /* 0x0000002c2b297221 */ /* 0x004fe20000010000 */
[-CC-:B------:R-:W-:Y:S01]  /*6600*/  FFMA.FTZ R79, R79, R12.reuse, -R40.reuse ;  /* 0x0000000c4f4f7223 */ /* 0x180fe20000010828 */
[-CC-:B------:R-:W-:Y:S01]  /*6610*/  FFMA.FTZ R69, R69, R12.reuse, -R40.reuse ;  /* 0x0000000c45457223 */ /* 0x180fe20000010828 */
[----:B------:R-:W-:Y:S01]  /*6620*/  FADD.FTZ R4, R20, R33 ;  /* 0x0000002114047221 */ /* 0x000fe20000010000 */
[-CC-:B------:R-:W-:Y:S01]  /*6630*/  FFMA.FTZ R83, R83, R12.reuse, -R40.reuse ;  /* 0x0000000c53537223 */ /* 0x180fe20000010828 */
[-C--:B------:R-:W-:Y:S01]  /*6640*/  FFMA.FTZ R87, R87, R12.reuse, -R40 ;  /* 0x0000000c57577223 */ /* 0x080fe20000010828 */
[----:B------:R-:W2:Y:S01]  /*6650*/  MUFU.EX2 R176, R176 ;  /* 0x000000b000b07308 */ /* 0x000ea20000000800 */
[----:B0-----:R-:W-:Y:S01]  /*6660*/  FADD.FTZ R38, R182, R41 ;  /* 0x00000029b6267221 */ /* 0x001fe20000010000 */
[----:B------:R-:W-:Y:S01]  /*6670*/  FADD.FTZ R33, R177, R4 ;  /* 0x00000004b1217221 */ /* 0x000fe20000010000 */
[-CC-:B------:R-:W-:Y:S01]  /*6680*/  FFMA.FTZ R187, R187, R12.reuse, -R40.reuse ;  /* 0x0000000cbbbb7223 */ /* 0x180fe20000010828 */
[----:B------:R-:W-:Y:S01]  /*6690*/  FFMA.FTZ R40, R189, R12, -R40 ;  /* 0x0000000cbd287223 */ /* 0x000fe20000010828 */
[----:B------:R-:W-:-:S02]  /*66a0*/  @!P1 VIADD R44, R50, 0x28860 ;  /* 0x00028860322c9836 */ /* 0x000fc40000000000 */
[----:B------:R-:W-:Y:S01]  /*66b0*/  FADD.FTZ R4, R22, R33 ;  /* 0x0000002116047221 */ /* 0x000fe20000010000 */
[-C--:B------:R-:W-:Y:S01]  /*66c0*/  FMUL.FTZ R88, R88, R9.reuse ;  /* 0x0000000958587220 */ /* 0x080fe20000410000 */
[----:B------:R-:W0:Y:S01]  /*66d0*/  MUFU.EX2 R25, R25 ;  /* 0x0000001900197308 */ /* 0x000e220000000800 */
[----:B-1----:R-:W-:Y:S01]  /*66e0*/  FADD.FTZ R41, R45, R38 ;  /* 0x000000262d297221 */ /* 0x002fe20000010000 */
[----:B------:R-:W-:Y:S01]  /*66f0*/  @!P1 PRMT R44, RZ, 0x654, R44 ;  /* 0x00000654ff2c9816 */ /* 0x000fe2000000002c */
[-C--:B------:R-:W-:Y:S01]  /*6700*/  FMUL.FTZ R89, R89, R9.reuse ;  /* 0x0000000959597220 */ /* 0x080fe20000410000 */
[-C--:B------:R-:W-:Y:S01]  /*6710*/  FMUL.FTZ R92, R92, R9.reuse ;  /* 0x000000095c5c7220 */ /* 0x080fe20000410000 */
[-C--:B------:R-:W-:Y:S01]  /*6720*/  FMUL.FTZ R93, R93, R9.reuse ;  /* 0x000000095d5d7220 */ /* 0x080fe20000410000 */
[----:B------:R1:W-:Y:S01]  /*6730*/  @!P1 SYNCS.ARRIVE.TRANS64.RED.A1T0 RZ, [R44+URZ], RZ ;  /* 0x000000ff2cff99a7 */ /* 0x0003e2000810043f */
[-C--:B------:R-:W-:Y:S01]  /*6740*/  FMUL.FTZ R96, R96, R9.reuse ;  /* 0x0000000960607220 */ /* 0x080fe20000410000 */
[----:B------:R-:W3:Y:S01]  /*6750*/  MUFU.EX2 R178, R178 ;  /* 0x000000b200b27308 */ /* 0x000ee20000000800 */
        /* <DEDUP_REMOVED lines=8> */
[C---:B0-----:R-:W-:Y:S01]  /*67e0*/  FADD.FTZ R23, R25.reuse, R38 ;  /* 0x0000002619177221 */ /* 0x041fe20000010000 */
[----:B------:R-:W-:Y:S01]  /*67f0*/  F2FP.F16.F32.PACK_AB R176, R25, R176 ;  /* 0x000000b019b0723e */ /* 0x000fe200000000ff */
[-C--:B------:R-:W-:Y:S01]  /*6800*/  FMUL.FTZ R109, R109, R9.reuse ;  /* 0x000000096d6d7220 */ /* 0x080fe20000410000 */
[-C--:B------:R-:W-:Y:S01]  /*6810*/  FMUL.FTZ R112, R112, R9.reuse ;  /* 0x0000000970707220 */ /* 0x080fe20000410000 */
[-C--:B------:R-:W-:Y:S01]  /*6820*/  FMUL.FTZ R113, R113, R9.reuse ;  /* 0x0000000971717220 */ /* 0x080fe20000410000 */
[-C--:B------:R-:W-:Y:S01]  /*6830*/  FMUL.FTZ R116, R116, R9.reuse ;  /* 0x0000000974747220 */ /* 0x080fe20000410000 */
[-C--:B------:R-:W-:Y:S01]  /*6840*/  FMUL.FTZ R117, R117, R9.reuse ;  /* 0x0000000975757220 */ /* 0x080fe20000410000 */
[----:B------:R-:W0:Y:S01]  /*6850*/  MUFU.EX2 R172, R172 ;  /* 0x000000ac00ac7308 */ /* 0x000e220000000800 */
[----:B---3--:R-:W-:Y:S01]  /*6860*/  FADD.FTZ R38, R178, R23 ;  /* 0x00000017b2267221 */ /* 0x008fe20000010000 */
[----:B------:R-:W-:Y:S01]  /*6870*/  FADD.FTZ R23, R179, R4 ;  /* 0x00000004b3177221 */ /* 0x000fe20000010000 */
[-C--:B------:R-:W-:Y:S01]  /*6880*/  FMUL.FTZ R120, R120, R9.reuse ;  /* 0x0000000978787220 */ /* 0x080fe20000410000 */
[-C--:B------:R-:W-:Y:S01]  /*6890*/  FMUL.FTZ R121, R121, R9.reuse ;  /* 0x0000000979797220 */ /* 0x080fe20000410000 */
[-C--:B------:R-:W-:Y:S01]  /*68a0*/  FMUL.FTZ R124, R124, R9.reuse ;  /* 0x000000097c7c7220 */ /* 0x080fe20000410000 */
[----:B------:R-:W-:Y:S01]  /*68b0*/  FADD.FTZ R4, R24, R23 ;  /* 0x0000001718047221 */ /* 0x000fe20000010000 */
[-C--:B------:R-:W-:Y:S01]  /*68c0*/  FMUL.FTZ R125, R125, R9.reuse ;  /* 0x000000097d7d7220 */ /* 0x080fe20000410000 */
[----:B------:R-:W3:Y:S01]  /*68d0*/  MUFU.EX2 R29, R29 ;  /* 0x0000001d001d7308 */ /* 0x000ee20000000800 */
[----:B--2---:R-:W-:Y:S01]  /*68e0*/  FADD.FTZ R33, R27, R38 ;  /* 0x000000261b217221 */ /* 0x004fe20000010000 */
[----:B------:R-:W-:Y:S01]  /*68f0*/  FADD.FTZ R23, R173, R4 ;  /* 0x00000004ad177221 */ /* 0x000fe20000010000 */
[-C--:B------:R-:W-:Y:S01]  /*6900*/  FMUL.FTZ R128, R128, R9.reuse ;  /* 0x0000000980807220 */ /* 0x080fe20000410000 */
[-C--:B------:R-:W-:Y:S01]  /*6910*/  FMUL.FTZ R129, R129, R9.reuse ;  /* 0x0000000981817220 */ /* 0x080fe20000410000 */
[-C--:B------:R-:W-:Y:S01]  /*6920*/  FMUL.FTZ R132, R132, R9.reuse ;  /* 0x0000000984847220 */ /* 0x080fe20000410000 */
[----:B------:R-:W-:Y:S01]  /*6930*/  FADD.FTZ R4, R26, R23 ;  /* 0x000000171a047221 */ /* 0x000fe20000010000 */
[-C--:B------:R-:W-:Y:S01]  /*6940*/  FMUL.FTZ R133, R133, R9.reuse ;  /* 0x0000000985857220 */ /* 0x080fe20000410000 */
[----:B------:R-:W2:Y:S01]  /*6950*/  MUFU.EX2 R174, R174 ;  /* 0x000000ae00ae7308 */ /* 0x000ea20000000800 */
[----:B0-----:R-:W-:Y:S01]  /*6960*/  FADD.FTZ R38, R172, R33 ;  /* 0x00000021ac267221 */ /* 0x001fe20000010000 */
[----:B------:R-:W-:Y:S01]  /*6970*/  FADD.FTZ R23, R175, R4 ;  /* 0x00000004af177221 */ /* 0x000fe20000010000 */
[-C--:B------:R-:W-:Y:S01]  /*6980*/  FMUL.FTZ R136, R136, R9.reuse ;  /* 0x0000000988887220 */ /* 0x080fe20000410000 */
[-C--:B------:R-:W-:Y:S01]  /*6990*/  FMUL.FTZ R137, R137, R9.reuse ;  /* 0x0000000989897220 */ /* 0x080fe20000410000 */
[-C--:B------:R-:W-:Y:S01]  /*69a0*/  FMUL.FTZ R140, R140, R9.reuse ;  /* 0x000000098c8c7220 */ /* 0x080fe20000410000 */
[----:B------:R-:W-:Y:S01]  /*69b0*/  FADD.FTZ R4, R28, R23 ;  /* 0x000000171c047221 */ /* 0x000fe20000010000 */
        /* <DEDUP_REMOVED lines=8> */
[----:B------:R-:W-:Y:S01]  /*6a40*/  FMUL.FTZ R149, R149, R9 ;  /* 0x0000000995957220 */ /* 0x000fe20000410000 */
        /* <DEDUP_REMOVED lines=46> */
[-C--:B------:R-:W-:Y:S01]  /*6d30*/  FMUL.FTZ R135, R135, R8.reuse ;  /* 0x0000000887877220 */ /* 0x080fe20000410000 */
        /* <DEDUP_REMOVED lines=11> */
[----:B------:R-:W-:Y:S01]  /*6df0*/  FMUL.FTZ R151, R151, R8 ;  /* 0x0000000897977220 */ /* 0x000fe20000410000 */
[----:B------:R-:W-:Y:S01]  /*6e00*/  F2FP.F16.F32.PACK_AB R183, R20, R183 ;  /* 0x000000b714b7723e */ /* 0x000fe200000000ff */
[----:B------:R-:W-:Y:S01]  /*6e10*/  IMAD.MOV.U32 R9, RZ, RZ, R13 ;  /* 0x000000ffff097224 */ /* 0x000fe200078e000d */
[----:B------:R-:W-:-:S02]  /*6e20*/  F2FP.F16.F32.PACK_AB R177, R22, R177 ;  /* 0x000000b116b1723e */ /* 0x000fc400000000ff */
[----:B------:R-:W-:Y:S01]  /*6e30*/  F2FP.F16.F32.PACK_AB R180, R43, R180 ;  /* 0x000000b42bb4723e */ /* 0x000fe200000000ff */
[----:B------:R-:W0:Y:S01]  /*6e40*/  MUFU.EX2 R35, R35 ;  /* 0x0000002300237308 */ /* 0x000e220000000800 */
[----:B---3--:R-:W-:Y:S01]  /*6e50*/  FADD.FTZ R14, R154, R25 ;  /* 0x000000199a0e7221 */ /* 0x008fe20000010000 */
[----:B------:R-:W-:Y:S02]  /*6e60*/  F2FP.F16.F32.PACK_AB R182, R45, R182 ;  /* 0x000000b62db6723e */ /* 0x000fe400000000ff */
[----:B------:R-:W-:Y:S02]  /*6e70*/  F2FP.F16.F32.PACK_AB R178, R27, R178 ;  /* 0x000000b21bb2723e */ /* 0x000fe400000000ff */
[----:B------:R-:W-:Y:S02]  /*6e80*/  F2FP.F16.F32.PACK_AB R179, R24, R179 ;  /* 0x000000b318b3723e */ /* 0x000fe400000000ff */
[----:B------:R-:W3:Y:S01]  /*6e90*/  MUFU.EX2 R71, R71 ;  /* 0x0000004700477308 */ /* 0x000ee20000000800 */
[C---:B--2---:R-:W-:Y:S01]  /*6ea0*/  FADD.FTZ R14, R5.reuse, R14 ;  /* 0x0000000e050e7221 */ /* 0x044fe20000010000 */
[----:B------:R-:W-:Y:S01]  /*6eb0*/  F2FP.F16.F32.PACK_AB R154, R5, R154 ;  /* 0x0000009a059a723e */ /* 0x000fe200000000ff */
[----:B------:R-:W-:Y:S01]  /*6ec0*/  FADD.FTZ R5, R81, R4 ;  /* 0x0000000451057221 */ /* 0x000fe20000010000 */
[----:B------:R-:W-:-:S02]  /*6ed0*/  F2FP.F16.F32.PACK_AB R172, R29, R172 ;  /* 0x000000ac1dac723e */ /* 0x000fc400000000ff */
[----:B------:R-:W-:Y:S02]  /*6ee0*/  F2FP.F16.F32.PACK_AB R173, R26, R173 ;  /* 0x000000ad1aad723e */ /* 0x000fe400000000ff */
[----:B------:R-:W2:Y:S01]  /*6ef0*/  MUFU.EX2 R67, R67 ;  /* 0x0000004300437308 */ /* 0x000ea20000000800 */
[----:B0-----:R-:W-:Y:S01]  /*6f00*/  FADD.FTZ R14, R35, R14 ;  /* 0x0000000e230e7221 */ /* 0x001fe20000010000 */
[----:B------:R-:W-:Y:S02]  /*6f10*/  F2FP.F16.F32.PACK_AB R174, R31, R174 ;  /* 0x000000ae1fae723e */ /* 0x000fe400000000ff */
[----:B------:R-:W-:Y:S02]  /*6f20*/  F2FP.F16.F32.PACK_AB R175, R28, R175 ;  /* 0x000000af1caf723e */ /* 0x000fe400000000ff */
[----:B------:R-:W-:Y:S02]  /*6f30*/  F2FP.F16.F32.PACK_AB R168, R47, R168 ;  /* 0x000000a82fa8723e */ /* 0x000fe400000000ff */
[----:B------:R-:W0:Y:S01]  /*6f40*/  MUFU.EX2 R61, R61 ;  /* 0x0000003d003d7308 */ /* 0x000e220000000800 */
[----:B---3--:R-:W-:Y:S01]  /*6f50*/  FADD.FTZ R14, R71, R14 ;  /* 0x0000000e470e7221 */ /* 0x008fe20000010000 */
[----:B------:R-:W-:-:S02]  /*6f60*/  F2FP.F16.F32.PACK_AB R169, R30, R169 ;  /* 0x000000a91ea9723e */ /* 0x000fc400000000ff */
[----:B------:R-:W-:Y:S02]  /*6f70*/  F2FP.F16.F32.PACK_AB R170, R37, R170 ;  /* 0x000000aa25aa723e */ /* 0x000fe400000000ff */
[----:B------:R-:W-:Y:S02]  /*6f80*/  F2FP.F16.F32.PACK_AB R171, R32, R171 ;  /* 0x000000ab20ab723e */ /* 0x000fe400000000ff */
[----:B------:R-:W3:Y:S01]  /*6f90*/  MUFU.EX2 R63, R63 ;  /* 0x0000003f003f7308 */ /* 0x000ee20000000800 */
[----:B--2---:R-:W-:Y:S01]  /*6fa0*/  FADD.FTZ R14, R67, R14 ;  /* 0x0000000e430e7221 */ /* 0x004fe20000010000 */
[----:B------:R-:W-:Y:S02]  /*6fb0*/  F2FP.F16.F32.PACK_AB R152, R39, R152 ;  /* 0x000000982798723e */ /* 0x000fe400000000ff */
[----:B------:R-:W-:Y:S02]  /*6fc0*/  F2FP.F16.F32.PACK_AB R153, R58, R153 ;  /* 0x000000993a99723e */ /* 0x000fe400000000ff */
[----:B------:R-:W-:-:S02]  /*6fd0*/  F2FP.F16.F32.PACK_AB R155, R56, R155 ;  /* 0x0000009b389b723e */ /* 0x000fc400000000ff */
        /* <DEDUP_REMOVED lines=9> */
[----:B------:R-:W-:Y:S02]  /*7070*/  MOV R8, R21 ;  /* 0x0000001500087202 */ /* 0x000fe40000000f00 */
[----:B------:R-:W3:Y:S01]  /*7080*/  MUFU.EX2 R42, R42 ;  /* 0x0000002a002a7308 */ /* 0x000ee20000000800 */
[C---:B--2---:R-:W-:Y:S01]  /*7090*/  FADD.FTZ R14, R65.reuse, R14 ;  /* 0x0000000e410e7221 */ /* 0x044fe20000010000 */
[----:B------:R-:W-:-:S06]  /*70a0*/  F2FP.F16.F32.PACK_AB R160, R65, R63 ;  /* 0x0000003f41a0723e */ /* 0x000fcc00000000ff */
[----:B------:R-:W2:Y:S01]  /*70b0*/  MUFU.EX2 R69, R69 ;  /* 0x0000004500457308 */ /* 0x000ea20000000800 */
[----:B0-----:R-:W-:-:S07]  /*70c0*/  FADD.FTZ R14, R79, R14 ;  /* 0x0000000e4f0e7221 */ /* 0x001fce0000010000 */
[----:B------:R-:W0:Y:S01]  /*70d0*/  MUFU.EX2 R85, R85 ;  /* 0x0000005500557308 */ /* 0x000e220000000800 */
[----:B---3--:R-:W-:-:S07]  /*70e0*/  FADD.FTZ R4, R42, R5 ;  /* 0x000000052a047221 */ /* 0x008fce0000010000 */
[----:B------:R-:W3:Y:S01]  /*70f0*/  MUFU.EX2 R83, R83 ;  /* 0x0000005300537308 */ /* 0x000ee20000000800 */
[C---:B--2---:R-:W-:Y:S01]  /*7100*/  FADD.FTZ R14, R69.reuse, R14 ;  /* 0x0000000e450e7221 */ /* 0x044fe20000010000 */
[----:B------:R-:W-:-:S06]  /*7110*/  F2FP.F16.F32.PACK_AB R162, R69, R79 ;  /* 0x0000004f45a2723e */ /* 0x000fcc00000000ff */
[----:B------:R-:W2:Y:S01]  /*7120*/  MUFU.EX2 R34, R34 ;  /* 0x0000002200227308 */ /* 0x000ea20000000800 */
[C---:B0-----:R-:W-:Y:S01]  /*7130*/  FADD.FTZ R5, R85.reuse, R4 ;  /* 0x0000000455057221 */ /* 0x041fe20000010000 */
[----:B------:R-:W-:-:S06]  /*7140*/  F2FP.F16.F32.PACK_AB R163, R85, R42 ;  /* 0x0000002a55a3723e */ /* 0x000fcc00000000ff */
[----:B------:R-:W0:Y:S01]  /*7150*/  MUFU.EX2 R87, R87 ;  /* 0x0000005700577308 */ /* 0x000e220000000800 */
[----:B---3--:R-:W-:-:S07]  /*7160*/  FADD.FTZ R14, R83, R14 ;  /* 0x0000000e530e7221 */ /* 0x008fce0000010000 */
[----:B------:R-:W3:Y:S01]  /*7170*/  MUFU.EX2 R185, R185 ;  /* 0x000000b900b97308 */ /* 0x000ee20000000800 */
[----:B--2---:R-:W-:-:S07]  /*7180*/  FADD.FTZ R4, R34, R5 ;  /* 0x0000000522047221 */ /* 0x004fce0000010000 */
[----:B------:R-:W2:Y:S01]  /*7190*/  MUFU.EX2 R187, R187 ;  /* 0x000000bb00bb7308 */ /* 0x000ea20000000800 */
[C---:B0-----:R-:W-:Y:S01]  /*71a0*/  FADD.FTZ R14, R87.reuse, R14 ;  /* 0x0000000e570e7221 */ /* 0x041fe20000010000 */
[----:B------:R-:W-:-:S06]  /*71b0*/  F2FP.F16.F32.PACK_AB R164, R87, R83 ;  /* 0x0000005357a4723e */ /* 0x000fcc00000000ff */
[----:B------:R-:W0:Y:S01]  /*71c0*/  MUFU.EX2 R36, R36 ;  /* 0x0000002400247308 */ /* 0x000e220000000800 */
[C---:B---3--:R-:W-:Y:S01]  /*71d0*/  FADD.FTZ R5, R185.reuse, R4 ;  /* 0x00000004b9057221 */ /* 0x048fe20000010000 */
[----:B------:R-:W-:-:S06]  /*71e0*/  F2FP.F16.F32.PACK_AB R165, R185, R34 ;  /* 0x00000022b9a5723e */ /* 0x000fcc00000000ff */
[----:B------:R-:W3:Y:S01]  /*71f0*/  MUFU.EX2 R40, R40 ;  /* 0x0000002800287308 */ /* 0x000ee20000000800 */
[----:B--2---:R-:W-:-:S07]  /*7200*/  FADD.FTZ R14, R187, R14 ;  /* 0x0000000ebb0e7221 */ /* 0x004fce0000010000 */
[----:B------:R-:W2:Y:S01]  /*7210*/  MUFU.EX2 R15, R15 ;  /* 0x0000000f000f7308 */ /* 0x000ea20000000800 */
[----:B0-----:R-:W-:Y:S01]  /*7220*/  FADD.FTZ R4, R36, R5 ;  /* 0x0000000524047221 */ /* 0x001fe20000010000 */
[C---:B---3--:R-:W-:Y:S01]  /*7230*/  FADD.FTZ R5, R40.reuse, R14 ;  /* 0x0000000e28057221 */ /* 0x048fe20000010000 */
[----:B------:R-:W-:Y:S01]  /*7240*/  F2FP.F16.F32.PACK_AB R166, R40, R187 ;  /* 0x000000bb28a6723e */ /* 0x000fe200000000ff */
[----:B------:R-:W-:Y:S02]  /*7250*/  IMAD.MOV.U32 R14, RZ, RZ, R0 ;  /* 0x000000ffff0e7224 */ /* 0x000fe400078e0000 */
[C---:B--2---:R-:W-:Y:S01]  /*7260*/  FADD.FTZ R4, R15.reuse, R4 ;  /* 0x000000040f047221 */ /* 0x044fe20000010000 */
[----:B------:R-:W-:Y:S01]  /*7270*/  F2FP.F16.F32.PACK_AB R167, R15, R36 ;  /* 0x000000240fa7723e */ /* 0x000fe200000000ff */
[----:B-1----:R-:W-:Y:S06]  /*7280*/  @P3 BRA `(.L_x_2134) ;  /* 0xffffffcc00d43947 */ /* 0x002fec000383ffff */
.L_x_2125:
        /* <DEDUP_REMOVED lines=8> */
[----:B------:R-:W-:-:S07]  /*7310*/  IMAD.MOV.U32 R9, RZ, RZ, R0 ;  /* 0x000000ffff097224 */ /* 0x000fce00078e0000 */
.L_x_2144:
        /* <DEDUP_REMOVED lines=9> */
.L_x_2137:
[----:B------:R-:W-:Y:S01]  /*73b0*/  ULEA UR10, UR4, UR36, 0x3 ;  /* 0x00000024040a7291 */ /* 0x000fe2000f8e183f */
[----:B------:R-:W-:-:S08]  /*73c0*/  SHF.L.U32 R10, R0, 0x1f, RZ ;  /* 0x0000001f000a7819 */ /* 0x000fd000000006ff */
[----:B------:R0:W1:Y:S01]  /*73d0*/  SYNCS.PHASECHK.TRANS64.TRYWAIT P2, [UR10+0x28830], R10 ;  /* 0x0288300aff0075a7 */ /* 0x000062000804014a */
[----:B------:R-:W-:Y:S05]  /*73e0*/  @!P0 BRA `(.L_x_2138) ;  /* 0x0000000000048947 */ /* 0x000fea0003800000 */
[----:B------:R-:W-:Y:S01]  /*73f0*/  BPT.TRAP 0x1 ;  /* 0x000000040000795c */ /* 0x000fe20000300000 */
.L_x_2138:
[----:B-1----:R-:W-:Y:S05]  /*7400*/  @P2 BRA `(.L_x_2136) ;  /* 0x0000000000082947 */ /* 0x002fea0003800000 */
[----:B------:R-:W1:Y:S02]  /*7410*/  SYNCS.PHASECHK.TRANS64.TRYWAIT P2, [UR10+0x28830], R10 ;  /* 0x0288300aff0075a7 */ /* 0x000e64000804014a */
[----:B-1----:R-:W-:Y:S05]  /*7420*/  @!P2 BRA `(.L_x_2139) ;  /* 0x000000840038a947 */ /* 0x002fea0003800000 */
.L_x_2136:
        /* <DEDUP_REMOVED lines=46> */
.L_x_2141:
[----:B------:R-:W-:Y:S01]  /*7710*/  ULEA UR10, UR5, UR36, 0x3 ;  /* 0x00000024050a7291 */ /* 0x000fe2000f8e183f */
[----:B------:R-:W-:-:S08]  /*7720*/  SHF.L.U32 R9, R9, 0x1f, RZ ;  /* 0x0000001f09097819 */ /* 0x000fd000000006ff */
[----:B------:R2:W3:Y:S01]  /*7730*/  SYNCS.PHASECHK.TRANS64.TRYWAIT P2, [UR10+0x28850], R9 ;  /* 0x02885009ff0075a7 */ /* 0x0004e2000804014a */
[----:B------:R-:W-:Y:S05]  /*7740*/  @!P0 BRA `(.L_x_2142) ;  /* 0x0000000000048947 */ /* 0x000fea0003800000 */
[----:B------:R-:W-:Y:S01]  /*7750*/  BPT.TRAP 0x1 ;  /* 0x000000040000795c */ /* 0x000fe20000300000 */
.L_x_2142:
[----:B---3--:R-:W-:Y:S05]  /*7760*/  @P2 BRA `(.L_x_2140) ;  /* 0x0000000000082947 */ /* 0x008fea0003800000 */
[----:B------:R-:W3:Y:S02]  /*7770*/  SYNCS.PHASECHK.TRANS64.TRYWAIT P2, [UR10+0x28850], R9 ;  /* 0x02885009ff0075a7 */ /* 0x000ee4000804014a */
[----:B---3--:R-:W-:Y:S05]  /*7780*/  @!P2 BRA `(.L_x_2143) ;  /* 0x000000800078a947 */ /* 0x008fea0003800000 */
.L_x_2140:
[----:B------:R-:W-:Y:S01]  /*7790*/  UIADD3 UR10, UR36, 0x400, URZ ;  /* 0x00000400240a7890 */ /* 0x000fe2000fffe03f */
[----:B------:R-:W-:Y:S01]  /*77a0*/  WARPGROUP.ARRIVE ;  /* 0x00000000000079c5 */ /* 0x000fe20000000000 */
[----:B------:R-:W-:Y:S01]  /*77b0*/  UMOV UR11, 0x40000040 ;  /* 0x40000040000b7882 */ /* 0x000fe20000000000 */
[----:B------:R-:W-:Y:S01]  /*77c0*/  UMOV UR15, 0x40000040 ;  /* 0x40000040000f7882 */ /* 0x000fe20000000000 */
[----:B------:R-:W-:Y:S01]  /*77d0*/  USHF.R.U32.HI UR10, URZ, 0x4, UR10 ;  /* 0x000000043f0a7899 */ /* 0x000fe2000801160a */
[----:B0-2---:R-:W-:Y:S01]  /*77e0*/  FMUL.FTZ R9, R24, UR7 ;  /* 0x0000000718097c20 */ /* 0x005fe20008410000 */
[----:B-1----:R-:W-:Y:S01]  /*77f0*/  FMUL.FTZ R13, R25, UR7 ;  /* 0x00000007190d7c20 */ /* 0x002fe20008410000 */
[----:B------:R-:W-:Y:S01]  /*7800*/  FMUL.FTZ R185, R32, UR7 ;  /* 0x0000000720b97c20 */ /* 0x000fe20008410000 */
[----:B------:R-:W-:Y:S01]  /*7810*/  ULOP3.LUT UR10, UR10, 0x3fff, URZ, 0xc0, !UPT ;  /* 0x00003fff0a0a7892 */ /* 0x000fe2000f8ec03f */
[----:B------:R-:W-:Y:S01]  /*7820*/  FMUL.FTZ R187, R33, UR7 ;  /* 0x0000000721bb7c20 */ /* 0x000fe20008410000 */
[----:B------:R-:W-:Y:S01]  /*7830*/  FMUL.FTZ R189, R36, UR7 ;  /* 0x0000000724bd7c20 */ /* 0x000fe20008410000 */
[----:B------:R-:W0:Y:S01]  /*7840*/  MUFU.TANH R9, R9 ;  /* 0x0000000900097308 */ /* 0x000e220000002400 */
[----:B------:R-:W-:Y:S01]  /*7850*/  ULOP3.LUT UR10, UR10, 0x4000000, URZ, 0xfc, !UPT ;  /* 0x040000000a0a7892 */ /* 0x000fe2000f8efc3f */
[----:B------:R-:W-:Y:S01]  /*7860*/  FMUL.FTZ R191, R37, UR7 ;  /* 0x0000000725bf7c20 */ /* 0x000fe20008410000 */
[----:B------:R-:W-:Y:S01]  /*7870*/  FMUL.FTZ R193, R40, UR7 ;  /* 0x0000000728c17c20 */ /* 0x000fe20008410000 */
[----:B------:R-:W-:Y:S01]  /*7880*/  FMUL.FTZ R195, R41, UR7 ;  /* 0x0000000729c37c20 */ /* 0x000fe20008410000 */
[----:B------:R-:W-:Y:S01]  /*7890*/  ULEA UR10, UR5, UR10, 0xb ;  /* 0x0000000a050a7291 */ /* 0x000fe2000f8e583f */
[----:B------:R-:W-:Y:S01]  /*78a0*/  FMUL.FTZ R197, R48, UR7 ;  /* 0x0000000730c57c20 */ /* 0x000fe20008410000 */
[----:B------:R-:W-:Y:S01]  /*78b0*/  FMUL.FTZ R199, R49, UR7 ;  /* 0x0000000731c77c20 */ /* 0x000fe20008410000 */
[----:B------:R-:W1:Y:S01]  /*78c0*/  MUFU.TANH R13, R13 ;  /* 0x0000000d000d7308 */ /* 0x000e620000002400 */
        /* <DEDUP_REMOVED lines=51> */
[----:B------:R-:W0:Y:S01]  /*7c00*/  LDC R12, c[0x0][0x988] ;  /* 0x00026200ff0c7b82 */ /* 0x000e220000000800 */
[----:B------:R-:W-:Y:S01]  /*7c10*/  FMUL.FTZ R223, R86, UR7 ;  /* 0x0000000756df7c20 */ /* 0x000fe20008410000 */
[----:B------:R-:W-:Y:S01]  /*7c20*/  FMUL.FTZ R87, R87, UR7 ;  /* 0x0000000757577c20 */ /* 0x000fe20008410000 */
[----:B------:R-:W-:Y:S01]  /*7c30*/  UMOV UR11, 0x40000040 ;  /* 0x40000040000b7882 */ /* 0x000fe20000000000 */
[----:B------:R-:W-:Y:S01]  /*7c40*/  MUFU.TANH R197, R197 ;  /* 0x000000c500c57308 */ /* 0x000fe20000002400 */
[C---:B------:R-:W-:Y:S01]  /*7c50*/  ISETP.GT.AND P2, PT, R11.reuse, R17, PT ;  /* 0x000000110b00720c */ /* 0x040fe20003f44270 */
[----:B------:R-:W-:-:S06]  /*7c60*/  VIADD R11, R11, 0xffffffff ;  /* 0xffffffff0b0b7836 */ /* 0x000fcc0000000000 */
[----:B------:R-:W-:Y:S08]  /*7c70*/  MUFU.TANH R199, R199 ;  /* 0x000000c700c77308 */ /* 0x000ff00000002400 */
[----:B------:R-:W-:Y:S08]  /*7c80*/  MUFU.TANH R201, R201 ;  /* 0x000000c900c97308 */ /* 0x000ff00000002400 */
[----:B------:R-:W-:Y:S08]  /*7c90*/  MUFU.TANH R203, R203 ;  /* 0x000000cb00cb7308 */ /* 0x000ff00000002400 */
[----:B------:R-:W-:Y:S08]  /*7ca0*/  MUFU.TANH R205, R205 ;  /* 0x000000cd00cd7308 */ /* 0x000ff00000002400 */
[----:B------:R-:W1:Y:S08]  /*7cb0*/  MUFU.TANH R15, R15 ;  /* 0x0000000f000f7308 */ /* 0x000e700000002400 */
[----:B------:R-:W-:Y:S08]  /*7cc0*/  MUFU.TANH R207, R207 ;  /* 0x000000cf00cf7308 */ /* 0x000ff00000002400 */
[----:B------:R-:W2:Y:S01]  /*7cd0*/  MUFU.TANH R23, R23 ;  /* 0x0000001700177308 */ /* 0x000ea20000002400 */
[----:B-1----:R-:W-:-:S07]  /*7ce0*/  FMNMX.FTZ R14, R15, R6, !PT ;  /* 0x000000060f0e7209 */ /* 0x002fce0007810000 */
[----:B------:R-:W-:Y:S08]  /*7cf0*/  MUFU.TANH R59, R59 ;  /* 0x0000003b003b7308 */ /* 0x000ff00000002400 */
[----:B------:R-:W1:Y:S01]  /*7d00*/  MUFU.TANH R25, R25 ;  /* 0x0000001900197308 */ /* 0x000e620000002400 */
[----:B--2---:R-:W-:-:S07]  /*7d10*/  FMNMX.FTZ R14, R23, R14, !PT ;  /* 0x0000000e170e7209 */ /* 0x004fce0007810000 */
[----:B------:R-:W-:Y:S08]  /*7d20*/  MUFU.TANH R61, R61 ;  /* 0x0000003d003d7308 */ /* 0x000ff00000002400 */
[----:B------:R-:W2:Y:S01]  /*7d30*/  MUFU.TANH R27, R27 ;  /* 0x0000001b001b7308 */ /* 0x000ea20000002400 */
[----:B-1----:R-:W-:Y:S01]  /*7d40*/  FMNMX.FTZ R14, R25, R14, !PT ;  /* 0x0000000e190e7209 */ /* 0x002fe20007810000 */
[----:B------:R-:W-:-:S02]  /*7d50*/  WARPGROUP.DEPBAR.LE gsb0, 0x0 ;  /* 0x00008000000079c5 */ /* 0x000fc40000010000 */
[----:B------:R-:W-:Y:S01]  /*7d60*/  WARPGROUP.ARRIVE ;  /* 0x00000000000079c5 */ /* 0x000fe20000000000 */
[----:B------:R-:W-:Y:S01]  /*7d70*/  FMUL.FTZ R181, R28, UR7 ;  /* 0x000000071cb57c20 */ /* 0x000fe20008410000 */
[----:B------:R-:W-:Y:S01]  /*7d80*/  FMUL.FTZ R183, R29, UR7 ;  /* 0x000000071db77c20 */ /* 0x000fe20008410000 */
[----:B------:R-:W-:Y:S01]  /*7d90*/  FMUL.FTZ R29, R34, UR7 ;  /* 0x00000007221d7c20 */ /* 0x000fe20008410000 */
[----:B------:R-:W-:Y:S02]  /*7da0*/  MUFU.TANH R31, R31 ;  /* 0x0000001f001f7308 */ /* 0x000fe40000002400 */
[----:B------:R-:W-:Y:S01]  /*7db0*/  HGMMA.64x128x16.F32 R88, R176, gdesc[UR12].tnspB, R88, gsb0 ;  /* 0x41e0000cb0587df0 */ /* 0x000fe20008000858 */
[----:B------:R-:W-:Y:S01]  /*7dc0*/  UIADD3 UR14, UR10, 0x100, URZ ;  /* 0x000001000a0e7890 */ /* 0x000fe2000fffe03f */
[----:B------:R-:W-:Y:S01]  /*7dd0*/  UMOV UR15, 0x40000040 ;  /* 0x40000040000f7882 */ /* 0x000fe20000000000 */
[----:B--2---:R-:W-:-:S03]  /*7de0*/  FMNMX.FTZ R14, R27, R14, !PT ;  /* 0x0000000e1b0e7209 */ /* 0x004fc60007810000 */
[----:B------:R-:W1:Y:S08]  /*7df0*/  MUFU.TANH R181, R181 ;  /* 0x000000b500b57308 */ /* 0x000e700000002400 */
[----:B------:R-:W2:Y:S08]  /*7e00*/  MUFU.TANH R183, R183 ;  /* 0x000000b700b77308 */ /* 0x000eb00000002400 */
[----:B------:R-:W3:Y:S01]  /*7e10*/  MUFU.TANH R29, R29 ;  /* 0x0000001d001d7308 */ /* 0x000ee20000002400 */
[----:B-1----:R-:W-:-:S07]  /*7e20*/  FMNMX.FTZ R10, R181, R10, !PT ;  /* 0x0000000ab50a7209 */ /* 0x002fce0007810000 */
[----:B------:R-:W-:Y:S01]  /*7e30*/  MUFU.TANH R209, R209 ;  /* 0x000000d100d17308 */ /* 0x000fe20000002400 */
[----:B--2---:R-:W-:-:S04]  /*7e40*/  FMNMX.FTZ R10, R183, R10, !PT ;  /* 0x0000000ab70a7209 */ /* 0x004fc80007810000 */
[----:B------:R-:W-:-:S03]  /*7e50*/  FMNMX.FTZ R10, R185, R10, !PT ;  /* 0x0000000ab90a7209 */ /* 0x000fc60007810000 */
[----:B------:R-:W1:Y:S01]  /*7e60*/  MUFU.TANH R33, R33 ;  /* 0x0000002100217308 */ /* 0x000e620000002400 */
[----:B------:R-:W-:Y:S02]  /*7e70*/  FMNMX.FTZ R10, R187, R10, !PT ;  /* 0x0000000abb0a7209 */ /* 0x000fe40007810000 */
[----:B---3--:R-:W-:Y:S02]  /*7e80*/  FMNMX.FTZ R14, R29, R14, !PT ;  /* 0x0000000e1d0e7209 */ /* 0x008fe40007810000 */
[----:B------:R-:W-:Y:S02]  /*7e90*/  FMNMX.FTZ R10, R189, R10, !PT ;  /* 0x0000000abd0a7209 */ /* 0x000fe40007810000 */
[----:B------:R-:W-:Y:S01]  /*7ea0*/  FMNMX.FTZ R14, R31, R14, !PT ;  /* 0x0000000e1f0e7209 */ /* 0x000fe20007810000 */
[----:B------:R-:W-:Y:S01]  /*7eb0*/  MUFU.TANH R211, R211 ;  /* 0x000000d300d37308 */ /* 0x000fe20000002400 */
[----:B------:R-:W-:-:S04]  /*7ec0*/  FMNMX.FTZ R10, R191, R10, !PT ;  /* 0x0000000abf0a7209 */ /* 0x000fc80007810000 */
[----:B------:R-:W-:-:S03]  /*7ed0*/  FMNMX.FTZ R10, R193, R10, !PT ;  /* 0x0000000ac10a7209 */ /* 0x000fc60007810000 */
[----:B------:R-:W2:Y:S01]  /*7ee0*/  MUFU.TANH R35, R35 ;  /* 0x0000002300237308 */ /* 0x000ea20000002400 */
[----:B------:R-:W-:Y:S02]  /*7ef0*/  FMNMX.FTZ R10, R195, R10, !PT ;  /* 0x0000000ac30a7209 */ /* 0x000fe40007810000 */
[----:B-1----:R-:W-:-:S05]  /*7f00*/  FMNMX.FTZ R14, R33, R14, !PT ;  /* 0x0000000e210e7209 */ /* 0x002fca0007810000 */
[----:B------:R-:W-:Y:S08]  /*7f10*/  MUFU.TANH R213, R213 ;  /* 0x000000d500d57308 */ /* 0x000ff00000002400 */
[----:B------:R-:W1:Y:S01]  /*7f20*/  MUFU.TANH R37, R37 ;  /* 0x0000002500257308 */ /* 0x000e620000002400 */
[----:B--2---:R-:W-:-:S07]  /*7f30*/  FMNMX.FTZ R14, R35, R14, !PT ;  /* 0x0000000e230e7209 */ /* 0x004fce0007810000 */
        /* <DEDUP_REMOVED lines=8> */
[----:B-1----:R-:W-:-:S07]  /*7fc0*/  FMNMX.FTZ R14, R41, R14, !PT ;  /* 0x0000000e290e7209 */ /* 0x002fce0007810000 */
[----:B------:R-:W-:Y:S08]  /*7fd0*/  MUFU.TANH R219, R219 ;  /* 0x000000db00db7308 */ /* 0x000ff00000002400 */
[----:B------:R-:W-:Y:S01]  /*7fe0*/  MUFU.TANH R81, R81 ;  /* 0x0000005100517308 */ /* 0x000fe20000002400 */
[----:B--2---:R-:W-:Y:S01]  /*7ff0*/  FMNMX.FTZ R14, R43, R14, !PT ;  /* 0x0000000e2b0e7209 */ /* 0x004fe20007810000 */
        /* <DEDUP_REMOVED lines=8> */
[----:B------:R-:W-:-:S04]  /*8080*/  UMOV UR15, 0x40000040 ;  /* 0x40000040000f7882 */ /* 0x000fc80000000000 */
        /* <DEDUP_REMOVED lines=17> */
[----:B-1----:R-:W-:Y:S02]  /*81a0*/  FMNMX.FTZ R14, R51, R14, !PT ;  /* 0x0000000e330e7209 */ /* 0x002fe40007810000 */
[----:B------:R-:W-:-:S03]  /*81b0*/  FMNMX.FTZ R10, R59, R10, !PT ;  /* 0x0000000a3b0a7209 */ /* 0x000fc60007810000 */
[----:B------:R-:W1:Y:S01]  /*81c0*/  MUFU.TANH R53, R53 ;  /* 0x0000003500357308 */ /* 0x000e620000002400 */
[----:B------:R-:W-:-:S07]  /*81d0*/  FMNMX.FTZ R10, R61, R10, !PT ;  /* 0x0000000a3d0a7209 */ /* 0x000fce0007810000 */
[----:B------:R-:W3:Y:S01]  /*81e0*/  MUFU.TANH R55, R55 ;  /* 0x0000003700377308 */ /* 0x000ee20000002400 */
[----:B--2---:R-:W-:-:S07]  /*81f0*/  FMNMX.FTZ R14, R49, R14, !PT ;  /* 0x0000000e310e7209 */ /* 0x004fce0007810000 */
[----:B------:R-:W2:Y:S01]  /*8200*/  MUFU.TANH R57, R57 ;  /* 0x0000003900397308 */ /* 0x000ea20000002400 */
[----:B-1----:R-:W-:-:S07]  /*8210*/  FMNMX.FTZ R14, R53, R14, !PT ;  /* 0x0000000e350e7209 */ /* 0x002fce0007810000 */
[----:B------:R-:W1:Y:S01]  /*8220*/  MUFU.TANH R63, R63 ;  /* 0x0000003f003f7308 */ /* 0x000e620000002400 */
[----:B---3--:R-:W-:-:S07]  /*8230*/  FMNMX.FTZ R14, R55, R14, !PT ;  /* 0x0000000e370e7209 */ /* 0x008fce0007810000 */
[----:B------:R-:W-:Y:S01]  /*8240*/  MUFU.TANH R67, R67 ;  /* 0x0000004300437308 */ /* 0x000fe20000002400 */
[----:B--2---:R-:W-:-:S07]  /*8250*/  FMNMX.FTZ R14, R57, R14, !PT ;  /* 0x0000000e390e7209 */ /* 0x004fce0007810000 */
[----:B------:R-:W-:Y:S01]  /*8260*/  MUFU.TANH R69, R69 ;  /* 0x0000004500457308 */ /* 0x000fe20000002400 */
[----:B-1----:R-:W-:-:S07]  /*8270*/  FMNMX.FTZ R14, R63, R14, !PT ;  /* 0x0000000e3f0e7209 */ /* 0x002fce0007810000 */
        /* <DEDUP_REMOVED lines=13> */
[----:B------:R-:W1:Y:S08]  /*8350*/  MUFU.TANH R173, R173 ;  /* 0x000000ad00ad7308 */ /* 0x000e700000002400 */
[----:B------:R-:W2:Y:S08]  /*8360*/  MUFU.TANH R175, R175 ;  /* 0x000000af00af7308 */ /* 0x000eb00000002400 */
[----:B------:R-:W3:Y:S01]  /*8370*/  MUFU.TANH R65, R65 ;  /* 0x0000004100417308 */ /* 0x000ee20000002400 */
[----:B-1----:R-:W-:-:S07]  /*8380*/  FMNMX.FTZ R10, R173, R10, !PT ;  /* 0x0000000aad0a7209 */ /* 0x002fce0007810000 */
[----:B------:R-:W-:Y:S01]  /*8390*/  MUFU.TANH R223, R223 ;  /* 0x000000df00df7308 */ /* 0x000fe20000002400 */
[----:B--2---:R-:W-:-:S04]  /*83a0*/  FMNMX.FTZ R10, R175, R10, !PT ;  /* 0x0000000aaf0a7209 */ /* 0x004fc80007810000 */
[----:B------:R-:W-:-:S03]  /*83b0*/  FMNMX.FTZ R10, R209, R10, !PT ;  /* 0x0000000ad10a7209 */ /* 0x000fc60007810000 */
[----:B------:R-:W-:Y:S01]  /*83c0*/  MUFU.TANH R87, R87 ;  /* 0x0000005700577308 */ /* 0x000fe20000002400 */
[----:B------:R-:W-:Y:S02]  /*83d0*/  FMNMX.FTZ R10, R211, R10, !PT ;  /* 0x0000000ad30a7209 */ /* 0x000fe40007810000 */
[----:B---3--:R-:W-:Y:S02]  /*83e0*/  FMNMX.FTZ R14, R65, R14, !PT ;  /* 0x0000000e410e7209 */ /* 0x008fe40007810000 */
[----:B------:R-:W-:Y:S02]  /*83f0*/  FMNMX.FTZ R10, R213, R10, !PT ;  /* 0x0000000ad50a7209 */ /* 0x000fe40007810000 */
[----:B------:R-:W-:Y:S02]  /*8400*/  FMNMX.FTZ R14, R67, R14, !PT ;  /* 0x0000000e430e7209 */ /* 0x000fe40007810000 */
[----:B------:R-:W-:Y:S02]  /*8410*/  FMNMX.FTZ R10, R73, R10, !PT ;  /* 0x0000000a490a7209 */ /* 0x000fe40007810000 */
[----:B------:R-:W-:-:S02]  /*8420*/  FMNMX.FTZ R14, R69, R14, !PT ;  /* 0x0000000e450e7209 */ /* 0x000fc40007810000 */
[----:B------:R-:W-:Y:S02]  /*8430*/  FMNMX.FTZ R10, R215, R10, !PT ;  /* 0x0000000ad70a7209 */ /* 0x000fe40007810000 */
[----:B------:R-:W-:Y:S02]  /*8440*/  FMNMX.FTZ R14, R71, R14, !PT ;  /* 0x0000000e470e7209 */ /* 0x000fe40007810000 */
[----:B------:R-:W-:Y:S02]  /*8450*/  FMNMX.FTZ R10, R217, R10, !PT ;  /* 0x0000000ad90a7209 */ /* 0x000fe40007810000 */
[----:B------:R-:W-:Y:S02]  /*8460*/  FMNMX.FTZ R14, R77, R14, !PT ;  /* 0x0000000e4d0e7209 */ /* 0x000fe40007810000 */
[----:B------:R-:W-:Y:S02]  /*8470*/  FMNMX.FTZ R10, R219, R10, !PT ;  /* 0x0000000adb0a7209 */ /* 0x000fe40007810000 */
[----:B------:R-:W-:-:S02]  /*8480*/  FMNMX.FTZ R14, R75, R14, !PT ;  /* 0x0000000e4b0e7209 */ /* 0x000fc40007810000 */
[----:B------:R-:W-:-:S04]  /*8490*/  FMNMX.FTZ R10, R81, R10, !PT ;  /* 0x0000000a510a7209 */ /* 0x000fc80007810000 */
[----:B------:R-:W-:-:S04]  /*84a0*/  FMNMX.FTZ R10, R221, R10, !PT ;  /* 0x0000000add0a7209 */ /* 0x000fc80007810000 */
[----:B------:R-:W-:-:S05]  /*84b0*/  FMNMX.FTZ R10, R85, R10, !PT ;  /* 0x0000000a550a7209 */ /* 0x000fca0007810000 */
[----:B------:R-:W1:Y:S02]  /*84c0*/  SHFL.BFLY PT, R21, R10, 0x2, 0x1f ;  /* 0x0c401f000a157f89 */ /* 0x000e6400000e0000 */
[----:B-1----:R-:W-:-:S05]  /*84d0*/  FMNMX.FTZ R21, R10, R21, !PT ;  /* 0x000000150a157209 */ /* 0x002fca0007810000 */
[----:B------:R-:W1:Y:S02]  /*84e0*/  SHFL.BFLY PT, R10, R21, 0x1, 0x1f ;  /* 0x0c201f00150a7f89 */ /* 0x000e6400000e0000 */
[----:B-1----:R-:W-:-:S05]  /*84f0*/  FMNMX.FTZ R21, R21, R10, !PT ;  /* 0x0000000a15157209 */ /* 0x002fca0007810000 */
[C---:B0-----:R-:W-:Y:S01]  /*8500*/  FMUL.FTZ R10, R21.reuse, R12 ;  /* 0x0000000c150a7220 */ /* 0x041fe20000410000 */
[----:B------:R-:W-:-:S03]  /*8510*/  FADD.FTZ R225, -R21, R8 ;  /* 0x0000000815e17221 */ /* 0x000fc60000010100 */
[-CC-:B------:R-:W-:Y:S01]  /*8520*/  FFMA.FTZ R180, R13, R12.reuse, -R10.reuse ;  /* 0x0000000c0db47223 */ /* 0x180fe2000001080a */
[-CC-:B------:R-:W-:Y:S01]  /*8530*/  FFMA.FTZ R182, R181, R12.reuse, -R10.reuse ;  /* 0x0000000cb5b67223 */ /* 0x180fe2000001080a */
[-C--:B------:R-:W-:Y:S01]  /*8540*/  FMUL.FTZ R8, R225, R12.reuse ;  /* 0x0000000ce1087220 */ /* 0x080fe20000410000 */
[-CC-:B------:R-:W-:Y:S01]  /*8550*/  FFMA.FTZ R9, R9, R12.reuse, -R10.reuse ;  /* 0x0000000c09097223 */ /* 0x180fe2000001080a */
[----:B------:R-:W-:Y:S02]  /*8560*/  WARPGROUP.DEPBAR.LE gsb0, 0x0 ;  /* 0x00008000000079c5 */ /* 0x000fe40000010000 */
[----:B------:R-:W-:Y:S01]  /*8570*/  WARPGROUP.ARRIVE ;  /* 0x00000000000079c5 */ /* 0x000fe20000000000 */
[----:B------:R-:W-:Y:S01]  /*8580*/  FMUL.FTZ R169, R78, UR7 ;  /* 0x000000074ea97c20 */ /* 0x000fe20008410000 */
[----:B------:R-:W-:Y:S01]  /*8590*/  FMUL.FTZ R171, R82, UR7 ;  /* 0x0000000752ab7c20 */ /* 0x000fe20008410000 */
[----:B------:R-:W-:Y:S01]  /*85a0*/  MUFU.EX2 R8, R8 ;  /* 0x0000000800087308 */ /* 0x000fe20000000800 */
[-CC-:B------:R-:W-:Y:S01]  /*85b0*/  FFMA.FTZ R168, R197, R12.reuse, -R10.reuse ;  /* 0x0000000cc5a87223 */ /* 0x180fe2000001080a */
[-CC-:B------:R-:W-:Y:S01]  /*85c0*/  FFMA.FTZ R176, R185, R12.reuse, -R10.reuse ;  /* 0x0000000cb9b07223 */ /* 0x180fe2000001080a */
[----:B------:R-:W-:Y:S01]  /*85d0*/  HGMMA.64x128x16.F32 R88, R152, gdesc[UR12].tnspB, R88, gsb0 ;  /* 0x41e0000c98587df0 */ /* 0x000fe20008000858 */
[----:B------:R-:W-:Y:S01]  /*85e0*/  UIADD3 UR14, UR10, 0x280, URZ ;  /* 0x000002800a0e7890 */ /* 0x000fe2000fffe03f */
[-CC-:B------:R-:W-:Y:S01]  /*85f0*/  FFMA.FTZ R174, R177, R12.reuse, -R10.reuse ;  /* 0x0000000cb1ae7223 */ /* 0x180fe2000001080a */
[----:B------:R-:W-:Y:S01]  /*8600*/  UMOV UR15, 0x40000040 ;  /* 0x40000040000f7882 */ /* 0x000fe20000000000 */
[-CC-:B------:R-:W-:Y:S01]  /*8610*/  FFMA.FTZ R178, R189, R12.reuse, -R10.reuse ;  /* 0x0000000cbdb27223 */ /* 0x180fe2000001080a */
[----:B------:R-:W0:Y:S01]  /*8620*/  MUFU.TANH R169, R169 ;  /* 0x000000a900a97308 */ /* 0x000e220000002400 */
[-CC-:B------:R-:W-:Y:S01]  /*8630*/  FFMA.FTZ R189, R179, R12.reuse, -R10.reuse ;  /* 0x0000000cb3bd7223 */ /* 0x180fe2000001080a */
[-CC-:B------:R-:W-:Y:S01]  /*8640*/  FFMA.FTZ R185, R191, R12.reuse, -R10.reuse ;  /* 0x0000000cbfb97223 */ /* 0x180fe2000001080a */
[-CC-:B------:R-:W-:Y:S01]  /*8650*/  FFMA.FTZ R172, R193, R12.reuse, -R10.reuse ;  /* 0x0000000cc1ac7223 */ /* 0x180fe2000001080a */
[-CC-:B------:R-:W-:Y:S01]  /*8660*/  FFMA.FTZ R191, R199, R12.reuse, -R10.reuse ;  /* 0x0000000cc7bf7223 */ /* 0x180fe2000001080a */
[-CC-:B------:R-:W-:Y:S01]  /*8670*/  FFMA.FTZ R170, R201, R12.reuse, -R10.reuse ;  /* 0x0000000cc9aa7223 */ /* 0x180fe2000001080a */
[-CC-:B------:R-:W-:Y:S01]  /*8680*/  FFMA.FTZ R193, R211, R12.reuse, -R10.reuse ;  /* 0x0000000cd3c17223 */ /* 0x180fe2000001080a */
[-CC-:B------:R-:W-:Y:S01]  /*8690*/  FFMA.FTZ R73, R73, R12.reuse, -R10.reuse ;  /* 0x0000000c49497223 */ /* 0x180fe2000001080a */
[----:B------:R-:W1:Y:S01]  /*86a0*/  MUFU.TANH R171, R171 ;  /* 0x000000ab00ab7308 */ /* 0x000e620000002400 */
[-CC-:B------:R-:W-:Y:S01]  /*86b0*/  FFMA.FTZ R20, R219, R12.reuse, -R10.reuse ;  /* 0x0000000cdb147223 */ /* 0x180fe2000001080a */
[-CC-:B------:R-:W-:Y:S01]  /*86c0*/  FFMA.FTZ R81, R81, R12.reuse, -R10.reuse ;  /* 0x0000000c51517223 */ /* 0x180fe2000001080a */
[-CC-:B------:R-:W-:Y:S01]  /*86d0*/  FFMA.FTZ R221, R221, R12.reuse, -R10.reuse ;  /* 0x0000000cdddd7223 */ /* 0x180fe2000001080a */
[----:B------:R-:W-:-:S04]  /*86e0*/  FFMA.FTZ R85, R85, R12, -R10 ;  /* 0x0000000c55557223 */ /* 0x000fc8000001080a */
[----:B------:R-:W2:Y:S01]  /*86f0*/  MUFU.EX2 R9, R9 ;  /* 0x0000000900097308 */ /* 0x000ea20000000800 */
[----:B0-----:R-:W-:-:S04]  /*8700*/  FMNMX.FTZ R14, R169, R14, !PT ;  /* 0x0000000ea90e7209 */ /* 0x001fc80007810000 */
[----:B------:R-:W-:-:S03]  /*8710*/  FMNMX.FTZ R14, R79, R14, !PT ;  /* 0x0000000e4f0e7209 */ /* 0x000fc60007810000 */
[----:B------:R-:W0:Y:S01]  /*8720*/  MUFU.EX2 R180, R180 ;  /* 0x000000b400b47308 */ /* 0x000e220000000800 */
[----:B-1----:R-:W-:-:S04]  /*8730*/  FMNMX.FTZ R14, R171, R14, !PT ;  /* 0x0000000eab0e7209 */ /* 0x002fc80007810000 */
[----:B------:R-:W-:-:S03]  /*8740*/  FMNMX.FTZ R14, R83, R14, !PT ;  /* 0x0000000e530e7209 */ /* 0x000fc60007810000 */
[----:B------:R-:W1:Y:S01]  /*8750*/  MUFU.EX2 R182, R182 ;  /* 0x000000b600b67308 */ /* 0x000e620000000800 */
[----:B------:R-:W-:Y:S01]  /*8760*/  FMNMX.FTZ R14, R223, R14, !PT ;  /* 0x0000000edf0e7209 */ /* 0x000fe20007810000 */
[----:B--2---:R-:W-:-:S03]  /*8770*/  FFMA.FTZ R5, R8, R5, R9 ;  /* 0x0000000508057223 */ /* 0x004fc60000010009 */
[----:B------:R-:W-:Y:S01]  /*8780*/  FMNMX.FTZ R13, R87, R14, !PT ;  /* 0x0000000e570d7209 */ /* 0x000fe20007810000 */
[----:B------:R-:W-:Y:S02]  /*8790*/  FFMA.FTZ R14, R213, R12, -R10 ;  /* 0x0000000cd50e7223 */ /* 0x000fe4000001080a */
[----:B------:R-:W-:Y:S01]  /*87a0*/  MUFU.EX2 R176, R176 ;  /* 0x000000b000b07308 */ /* 0x000fe20000000800 */
[C---:B0-----:R-:W-:Y:S01]  /*87b0*/  FADD.FTZ R5, R180.reuse, R5 ;  /* 0x00000005b4057221 */ /* 0x041fe20000010000 */
[----:B------:R-:W0:Y:S01]  /*87c0*/  SHFL.BFLY PT, R16, R13, 0x2, 0x1f ;  /* 0x0c401f000d107f89 */ /* 0x000e2200000e0000 */
[----:B------:R-:W-:-:S05]  /*87d0*/  F2FP.F16.F32.PACK_AB R180, R180, R9 ;  /* 0x00000009b4b4723e */ /* 0x000fca00000000ff */
[----:B------:R-:W-:Y:S01]  /*87e0*/  MUFU.EX2 R178, R178 ;  /* 0x000000b200b27308 */ /* 0x000fe20000000800 */
[----:B-1----:R-:W-:-:S07]  /*87f0*/  FADD.FTZ R40, R182, R5 ;  /* 0x00000005b6287221 */ /* 0x002fce0000010000 */
        /* <DEDUP_REMOVED lines=9> */
[----:B------:R-:W-:Y:S01]  /*8890*/  MUFU.EX2 R191, R191 ;  /* 0x000000bf00bf7308 */ /* 0x000fe20000000800 */
[----:B------:R-:W-:-:S04]  /*88a0*/  FMUL.FTZ R38, R13, R12 ;  /* 0x0000000c0d267220 */ /* 0x000fc80000410000 */
[-CC-:B------:R-:W-:Y:S01]  /*88b0*/  FFMA.FTZ R181, R23, R12.reuse, -R38.reuse ;  /* 0x0000000c17b57223 */ /* 0x180fe20000010826 */
[-CC-:B------:R-:W-:Y:S01]  /*88c0*/  FFMA.FTZ R26, R15, R12.reuse, -R38.reuse ;  /* 0x0000000c0f1a7223 */ /* 0x180fe20000010826 */
[----:B------:R-:W-:Y:S02]  /*88d0*/  IMAD.U32 R23, RZ, RZ, UR4 ;  /* 0x00000004ff177e24 */ /* 0x000fe4000f8e00ff */
[-CC-:B------:R-:W-:Y:S01]  /*88e0*/  FFMA.FTZ R34, R27, R12.reuse, -R38.reuse ;  /* 0x0000000c1b227223 */ /* 0x180fe20000010826 */
[-CC-:B------:R-:W-:Y:S01]  /*88f0*/  FFMA.FTZ R177, R29, R12.reuse, -R38.reuse ;  /* 0x0000000c1db17223 */ /* 0x180fe20000010826 */
[-CC-:B------:R-:W-:Y:S01]  /*8900*/  FFMA.FTZ R32, R31, R12.reuse, -R38.reuse ;  /* 0x0000000c1f207223 */ /* 0x180fe20000010826 */
[----:B------:R-:W-:Y:S01]  /*8910*/  MUFU.EX2 R181, R181 ;  /* 0x000000b500b57308 */ /* 0x000fe20000000800 */
[----:B------:R-:W-:Y:S01]  /*8920*/  @!P1 LEA R23, R23, UR36, 0x3 ;  /* 0x0000002417179c11 */ /* 0x000fe2000f8e18ff */
[-CC-:B------:R-:W-:Y:S01]  /*8930*/  FFMA.FTZ R179, R33, R12.reuse, -R38.reuse ;  /* 0x0000000c21b37223 */ /* 0x180fe20000010826 */
[-CC-:B------:R-:W-:Y:S01]  /*8940*/  FFMA.FTZ R36, R35, R12.reuse, -R38.reuse ;  /* 0x0000000c23247223 */ /* 0x180fe20000010826 */
[-CC-:B------:R-:W-:Y:S01]  /*8950*/  FFMA.FTZ R28, R39, R12.reuse, -R38.reuse ;  /* 0x0000000c271c7223 */ /* 0x180fe20000010826 */
[----:B------:R-:W-:Y:S01]  /*8960*/  @!P1 IADD3 R27, R23, 0x28840, RZ ;  /* 0x00028840171b9810 */ /* 0x000fe20007ffe0ff */
[-CC-:B------:R-:W-:Y:S01]  /*8970*/  FFMA.FTZ R24, R43, R12.reuse, -R38.reuse ;  /* 0x0000000c2b187223 */ /* 0x180fe20000010826 */
[-CC-:B------:R-:W-:Y:S01]  /*8980*/  FFMA.FTZ R15, R49, R12.reuse, -R38.reuse ;  /* 0x0000000c310f7223 */ /* 0x180fe20000010826 */
[----:B------:R-:W-:Y:S01]  /*8990*/  MUFU.EX2 R26, R26 ;  /* 0x0000001a001a7308 */ /* 0x000fe20000000800 */
[----:B------:R-:W-:Y:S01]  /*89a0*/  @!P1 PRMT R27, RZ, 0x654, R27 ;  /* 0x00000654ff1b9816 */ /* 0x000fe2000000001b */
        /* <DEDUP_REMOVED lines=15> */
[----:B------:R-:W-:Y:S01]  /*8aa0*/  FFMA.FTZ R223, R223, R12, -R38 ;  /* 0x0000000cdfdf7223 */ /* 0x000fe20000010826 */
[----:B------:R-:W-:-:S02]  /*8ab0*/  WARPGROUP.DEPBAR.LE gsb0, 0x0 ;  /* 0x00008000000079c5 */ /* 0x000fc40000010000 */
[----:B------:R-:W-:Y:S01]  /*8ac0*/  WARPGROUP.ARRIVE ;  /* 0x00000000000079c5 */ /* 0x000fe20000000000 */
[-C--:B------:R-:W-:Y:S01]  /*8ad0*/  FFMA.FTZ R153, R183, R12.reuse, -R10 ;  /* 0x0000000cb7997223 */ /* 0x080fe2000001080a */
[-C--:B------:R-:W-:Y:S01]  /*8ae0*/  FFMA.FTZ R183, R25, R12.reuse, -R38 ;  /* 0x0000000c19b77223 */ /* 0x080fe20000010826 */
[-CC-:B------:R-:W-:Y:S01]  /*8af0*/  FFMA.FTZ R155, R187, R12.reuse, -R10.reuse ;  /* 0x0000000cbb9b7223 */ /* 0x180fe2000001080a */
[----:B------:R-:W-:Y:S01]  /*8b00*/  MUFU.EX2 R32, R32 ;  /* 0x0000002000207308 */ /* 0x000fe20000000800 */
[-CC-:B------:R-:W-:Y:S01]  /*8b10*/  FFMA.FTZ R187, R195, R12.reuse, -R10.reuse ;  /* 0x0000000cc3bb7223 */ /* 0x180fe2000001080a */
[----:B------:R-:W-:Y:S01]  /*8b20*/  HGMMA.64x128x16.F32 R88, R156, gdesc[UR12].tnspB, R88, gsb0 ;  /* 0x41e0000c9c587df0 */ /* 0x000fe20008000858 */
[----:B------:R-:W-:Y:S01]  /*8b30*/  UIADD3 UR14, UR10, 0x300, URZ ;  /* 0x000003000a0e7890 */ /* 0x000fe2000fffe03f */
[-CC-:B------:R-:W-:Y:S01]  /*8b40*/  FFMA.FTZ R154, R59, R12.reuse, -R10.reuse ;  /* 0x0000000c3b9a7223 */ /* 0x180fe2000001080a */
[----:B------:R-:W-:Y:S01]  /*8b50*/  UMOV UR15, 0x40000040 ;  /* 0x40000040000f7882 */ /* 0x000fe20000000000 */
[----:B------:R-:W-:Y:S01]  /*8b60*/  UIADD3 UR10, UR10, 0x380, URZ ;  /* 0x000003800a0a7890 */ /* 0x000fe2000fffe03f */
[-CC-:B------:R-:W-:Y:S01]  /*8b70*/  FFMA.FTZ R59, R61, R12.reuse, -R10.reuse ;  /* 0x0000000c3d3b7223 */ /* 0x180fe2000001080a */
[----:B------:R-:W-:Y:S01]  /*8b80*/  MUFU.EX2 R183, R183 ;  /* 0x000000b700b77308 */ /* 0x000fe20000000800 */
[-C--:B------:R-:W-:Y:S01]  /*8b90*/  FFMA.FTZ R61, R175, R12.reuse, -R10 ;  /* 0x0000000caf3d7223 */ /* 0x080fe2000001080a */
[-C--:B------:R-:W-:Y:S01]  /*8ba0*/  FFMA.FTZ R175, R41, R12.reuse, -R38 ;  /* 0x0000000c29af7223 */ /* 0x080fe20000010826 */
[-CC-:B------:R-:W-:Y:S01]  /*8bb0*/  FFMA.FTZ R152, R205, R12.reuse, -R10.reuse ;  /* 0x0000000ccd987223 */ /* 0x180fe2000001080a */
[-C--:B------:R-:W-:Y:S01]  /*8bc0*/  FFMA.FTZ R195, R217, R12.reuse, -R10 ;  /* 0x0000000cd9c37223 */ /* 0x080fe2000001080a */
[----:B------:R-:W-:-:S03]  /*8bd0*/  FFMA.FTZ R25, R47, R12, -R38 ;  /* 0x0000000c2f197223 */ /* 0x000fc60000010826 */
        /* <DEDUP_REMOVED lines=19> */
[-C--:B------:R-:W-:Y:S01]  /*8d10*/  FFMA.FTZ R156, R173, R12.reuse, -R10 ;  /* 0x0000000cad9c7223 */ /* 0x080fe2000001080a */
[-C--:B------:R-:W-:Y:S01]  /*8d20*/  FFMA.FTZ R173, R37, R12.reuse, -R38 ;  /* 0x0000000c25ad7223 */ /* 0x080fe20000010826 */
[-CC-:B------:R-:W-:Y:S01]  /*8d30*/  FFMA.FTZ R157, R203, R12.reuse, -R10.reuse ;  /* 0x0000000ccb9d7223 */ /* 0x180fe2000001080a */
[-CC-:B------:R-:W-:Y:S01]  /*8d40*/  FFMA.FTZ R159, R207, R12.reuse, -R10.reuse ;  /* 0x0000000ccf9f7223 */ /* 0x180fe2000001080a */
[-C--:B------:R-:W-:Y:S01]  /*8d50*/  FFMA.FTZ R158, R209, R12.reuse, -R10 ;  /* 0x0000000cd19e7223 */ /* 0x080fe2000001080a */
[----:B------:R-:W-:Y:S01]  /*8d60*/  HGMMA.64x128x16.F32 R88, R160, gdesc[UR12].tnspB, R88, gsb0 ;  /* 0x41e0000ca0587df0 */ /* 0x000fe20008000858 */
[----:B------:R-:W-:Y:S01]  /*8d70*/  FFMA.FTZ R10, R45, R12, -R38 ;  /* 0x0000000c2d0a7223 */ /* 0x000fe20000010826 */
        /* <DEDUP_REMOVED lines=17> */
[----:B------:R-:W1:Y:S01]  /*8e90*/  MUFU.EX2 R75, R75 ;  /* 0x0000004b004b7308 */ /* 0x000e620000000800 */
[----:B------:R-:W-:-:S02]  /*8ea0*/  WARPGROUP.DEPBAR.LE gsb0, 0x0 ;  /* 0x00008000000079c5 */ /* 0x000fc40000010000 */
[----:B------:R-:W-:Y:S01]  /*8eb0*/  WARPGROUP.ARRIVE ;  /* 0x00000000000079c5 */ /* 0x000fe20000000000 */
[----:B------:R-:W-:Y:S01]  /*8ec0*/  FADD.FTZ R161, -R13, R6 ;  /* 0x000000060da17221 */ /* 0x000fe20000010100 */
[----:B------:R-:W-:-:S03]  /*8ed0*/  FFMA.FTZ R6, R51, R12, -R38 ;  /* 0x0000000c33067223 */ /* 0x000fc60000010826 */
[----:B------:R-:W-:Y:S01]  /*8ee0*/  MUFU.EX2 R16, R16 ;  /* 0x0000001000107308 */ /* 0x000fe20000000800 */
[----:B0-----:R-:W-:Y:S01]  /*8ef0*/  F2FP.F16.F32.PACK_AB R160, R73, R14 ;  /* 0x0000000e49a0723e */ /* 0x001fe200000000ff */
[----:B------:R-:W-:Y:S01]  /*8f00*/  FMUL.FTZ R161, R161, R12 ;  /* 0x0000000ca1a17220 */ /* 0x000fe20000410000 */
[----:B------:R-:W-:Y:S05]  /*8f10*/  HGMMA.64x128x16.F32 R88, R164, gdesc[UR8].tnspB, R88, gsb0 ;  /* 0x41e00008a4587df0 */ /* 0x000fea0008000858 */
[----:B------:R1:W0:Y:S08]  /*8f20*/  MUFU.EX2 R197, R161 ;  /* 0x000000a100c57308 */ /* 0x0002300000000800 */
[----:B------:R-:W-:Y:S01]  /*8f30*/  MUFU.EX2 R6, R6 ;  /* 0x0000000600067308 */ /* 0x000fe20000000800 */
[----:B-1----:R-:W-:-:S07]  /*8f40*/  F2FP.F16.F32.PACK_AB R161, R75, R50 ;  /* 0x000000324ba1723e */ /* 0x002fce00000000ff */
[----:B------:R-:W1:Y:S01]  /*8f50*/  MUFU.EX2 R195, R195 ;  /* 0x000000c300c37308 */ /* 0x000e620000000800 */
[----:B0-----:R-:W-:-:S04]  /*8f60*/  FFMA.FTZ R4, R197, R4, R26 ;  /* 0x00000004c5047223 */ /* 0x001fc8000001001a */
[C---:B------:R-:W-:Y:S01]  /*8f70*/  FADD.FTZ R4, R181.reuse, R4 ;  /* 0x00000004b5047221 */ /* 0x040fe20000010000 */
[----:B------:R-:W-:Y:S02]  /*8f80*/  F2FP.F16.F32.PACK_AB R181, R181, R26 ;  /* 0x0000001ab5b5723e */ /* 0x000fe400000000ff */
[----:B------:R-:W-:Y:S01]  /*8f90*/  MUFU.EX2 R79, R79 ;  /* 0x0000004f004f7308 */ /* 0x000fe20000000800 */
[----:B------:R-:W-:Y:S01]  /*8fa0*/  FADD.FTZ R5, R183, R4 ;  /* 0x00000004b7057221 */ /* 0x000fe20000010000 */
[----:B------:R-:W-:-:S03]  /*8fb0*/  F2FP.F16.F32.PACK_AB R183, R34, R183 ;  /* 0x000000b722b7723e */ /* 0x000fc600000000ff */
[----:B------:R-:W-:-:S03]  /*8fc0*/  FADD.FTZ R4, R34, R5 ;  /* 0x0000000522047221 */ /* 0x000fc60000010000 */
[----:B------:R-:W-:Y:S01]  /*8fd0*/  MUFU.EX2 R20, R20 ;  /* 0x0000001400147308 */ /* 0x000fe20000000800 */
[----:B------:R-:W-:Y:S01]  /*8fe0*/  FADD.FTZ R5, R177, R4 ;  /* 0x00000004b1057221 */ /* 0x000fe20000010000 */
[C---:B------:R-:W-:Y:S02]  /*8ff0*/  F2FP.F16.F32.PACK_AB R177, R32.reuse, R177 ;  /* 0x000000b120b1723e */ /* 0x040fe400000000ff */
[----:B-1----:R-:W-:Y:S01]  /*9000*/  F2FP.F16.F32.PACK_AB R162, R195, R16 ;  /* 0x00000010c3a2723e */ /* 0x002fe200000000ff */
[----:B------:R-:W-:-:S03]  /*9010*/  FADD.FTZ R4, R32, R5 ;  /* 0x0000000520047221 */ /* 0x000fc60000010000 */
[----:B------:R-:W-:Y:S01]  /*9020*/  MUFU.EX2 R81, R81 ;  /* 0x0000005100517308 */ /* 0x000fe20000000800 */
[----:B------:R-:W-:Y:S01]  /*9030*/  FADD.FTZ R5, R179, R4 ;  /* 0x00000004b3057221 */ /* 0x000fe20000010000 */
[----:B------:R-:W-:-:S03]  /*9040*/  F2FP.F16.F32.PACK_AB R179, R36, R179 ;  /* 0x000000b324b3723e */ /* 0x000fc600000000ff */
[----:B------:R-:W-:-:S03]  /*9050*/  FADD.FTZ R4, R36, R5 ;  /* 0x0000000524047221 */ /* 0x000fc60000010000 */
[----:B------:R-:W-:Y:S01]  /*9060*/  MUFU.EX2 R83, R83 ;  /* 0x0000005300537308 */ /* 0x000fe20000000800 */
[----:B------:R-:W-:Y:S01]  /*9070*/  FADD.FTZ R5, R173, R4 ;  /* 0x00000004ad057221 */ /* 0x000fe20000010000 */
[-CC-:B------:R-:W-:Y:S01]  /*9080*/  FFMA.FTZ R4, R171, R12.reuse, -R38.reuse ;  /* 0x0000000cab047223 */ /* 0x180fe20000010826 */
[----:B------:R-:W-:Y:S01]  /*9090*/  FFMA.FTZ R38, R87, R12, -R38 ;  /* 0x0000000c57267223 */ /* 0x000fe20000010826 */
[----:B------:R-:W-:Y:S02]  /*90a0*/  F2FP.F16.F32.PACK_AB R171, R15, R6 ;  /* 0x000000060fab723e */ /* 0x000fe400000000ff */
[----:B------:R-:W-:Y:S02]  /*90b0*/  F2FP.F16.F32.PACK_AB R173, R28, R173 ;  /* 0x000000ad1cad723e */ /* 0x000fe400000000ff */
[----:B------:R-:W-:Y:S08]  /*90c0*/  MUFU.EX2 R22, R221 ;  /* 0x000000dd00167308 */ /* 0x000ff00000000800 */
[----:B------:R-:W-:Y:S01]  /*90d0*/  MUFU.EX2 R85, R85 ;  /* 0x0000005500557308 */ /* 0x000fe20000000800 */
[----:B------:R-:W-:-:S02]  /*90e0*/  WARPGROUP.DEPBAR.LE gsb0, 0x0 ;  /* 0x00008000000079c5 */ /* 0x000fc40000010000 */
[----:B------:R0:W-:Y:S06]  /*90f0*/  BAR.ARV R19, 0x100 ;  /* 0x000400130000751d */ /* 0x0001ec0000002000 */
        /* <DEDUP_REMOVED lines=8> */
[----:B-1----:R-:W-:Y:S01]  /*9180*/  IMAD.U32 R27, RZ, RZ, UR5 ;  /* 0x00000005ff1b7e24 */ /* 0x002fe2000f8e00ff */
[----:B------:R-:W-:Y:S01]  /*9190*/  UMOV UR5, UR4 ;  /* 0x0000000400057c82 */ /* 0x000fe20008000000 */
[-C--:B------:R-:W-:Y:S01]  /*91a0*/  FMUL.FTZ R100, R100, R8.reuse ;  /* 0x0000000864647220 */ /* 0x080fe20000410000 */
[-C--:B------:R-:W-:Y:S01]  /*91b0*/  FMUL.FTZ R101, R101, R8.reuse ;  /* 0x0000000865657220 */ /* 0x080fe20000410000 */
[-C--:B------:R-:W-:Y:S01]  /*91c0*/  FMUL.FTZ R104, R104, R8.reuse ;  /* 0x0000000868687220 */ /* 0x080fe20000410000 */
[----:B------:R-:W-:Y:S01]  /*91d0*/  @!P1 LEA R27, R27, UR36, 0x3 ;  /* 0x000000241b1b9c11 */ /* 0x000fe2000f8e18ff */
[-C--:B------:R-:W-:Y:S01]  /*91e0*/  FMUL.FTZ R105, R105, R8.reuse ;  /* 0x0000000869697220 */ /* 0x080fe20000410000 */
[-C--:B------:R-:W-:Y:S01]  /*91f0*/  FMUL.FTZ R108, R108, R8.reuse ;  /* 0x000000086c6c7220 */ /* 0x080fe20000410000 */
[-C--:B------:R-:W-:Y:S01]  /*9200*/  FMUL.FTZ R109, R109, R8.reuse ;  /* 0x000000086d6d7220 */ /* 0x080fe20000410000 */
[----:B------:R-:W-:Y:S01]  /*9210*/  FMUL.FTZ R112, R112, R8 ;  /* 0x0000000870707220 */ /* 0x000fe20000410000 */
[----:B------:R-:W-:-:S02]  /*9220*/  @!P1 VIADD R27, R27, 0x28860 ;  /* 0x000288601b1b9836 */ /* 0x000fc40000000000 */
[-C--:B------:R-:W-:Y:S01]  /*9230*/  FMUL.FTZ R113, R113, R8.reuse ;  /* 0x0000000871717220 */ /* 0x080fe20000410000 */
[-C--:B------:R-:W-:Y:S01]  /*9240*/  FMUL.FTZ R116, R116, R8.reuse ;  /* 0x0000000874747220 */ /* 0x080fe20000410000 */
[-C--:B------:R-:W-:Y:S01]  /*9250*/  FMUL.FTZ R117, R117, R8.reuse ;  /* 0x0000000875757220 */ /* 0x080fe20000410000 */
[-C--:B------:R-:W-:Y:S01]  /*9260*/  FMUL.FTZ R120, R120, R8.reuse ;  /* 0x0000000878787220 */ /* 0x080fe20000410000 */
[----:B------:R-:W-:Y:S01]  /*9270*/  @!P1 PRMT R29, RZ, 0x654, R27 ;  /* 0x00000654ff1d9816 */ /* 0x000fe2000000001b */
[----:B------:R-:W-:Y:S01]  /*9280*/  FADD.FTZ R27, R153, R40 ;  /* 0x00000028991b7221 */ /* 0x000fe20000010000 */
[-C--:B------:R-:W-:Y:S01]  /*9290*/  FMUL.FTZ R121, R121, R8.reuse ;  /* 0x0000000879797220 */ /* 0x080fe20000410000 */
[----:B------:R-:W-:Y:S01]  /*92a0*/  FMUL.FTZ R124, R124, R8 ;  /* 0x000000087c7c7220 */ /* 0x000fe20000410000 */
[----:B------:R0:W-:Y:S01]  /*92b0*/  @!P1 SYNCS.ARRIVE.TRANS64.RED.A1T0 RZ, [R29+URZ], RZ ;  /* 0x000000ff1dff99a7 */ /* 0x0001e2000810043f */
[----:B------:R-:W-:Y:S01]  /*92c0*/  FADD.FTZ R40, R176, R27 ;  /* 0x0000001bb0287221 */ /* 0x000fe20000010000 */
[----:B------:R-:W-:Y:S01]  /*92d0*/  F2FP.F16.F32.PACK_AB R176, R155, R176 ;  /* 0x000000b09bb0723e */ /* 0x000fe200000000ff */
        /* <DEDUP_REMOVED lines=16> */
[----:B------:R-:W-:Y:S01]  /*93e0*/  FMUL.FTZ R149, R149, R8 ;  /* 0x0000000895957220 */ /* 0x000fe20000410000 */
[----:B------:R-:W-:Y:S01]  /*93f0*/  F2FP.F16.F32.PACK_AB R178, R185, R178 ;  /* 0x000000b2b9b2723e */ /* 0x000fe200000000ff */
[C---:B------:R-:W-:Y:S01]  /*9400*/  FADD.FTZ R27, R187.reuse, R40 ;  /* 0x00000028bb1b7221 */ /* 0x040fe20000010000 */
[----:B------:R-:W-:Y:S01]  /*9410*/  FADD.FTZ R40, R28, R5 ;  /* 0x000000051c287221 */ /* 0x000fe20000010000 */
[----:B------:R-:W-:Y:S01]  /*9420*/  F2FP.F16.F32.PACK_AB R172, R187, R172 ;  /* 0x000000acbbac723e */ /* 0x000fe200000000ff */
[----:B------:R-:W-:Y:S01]  /*9430*/  FMUL.FTZ R90, R90, R197 ;  /* 0x000000c55a5a7220 */ /* 0x000fe20000410000 */
[----:B------:R-:W-:Y:S01]  /*9440*/  FADD.FTZ R42, R174, R27 ;  /* 0x0000001bae2a7221 */ /* 0x000fe20000010000 */
[----:B------:R-:W-:Y:S01]  /*9450*/  FADD.FTZ R5, R175, R40 ;  /* 0x00000028af057221 */ /* 0x000fe20000010000 */
[C---:B------:R-:W-:Y:S01]  /*9460*/  F2FP.F16.F32.PACK_AB R175, R24.reuse, R175 ;  /* 0x000000af18af723e */ /* 0x040fe200000000ff */
[-C--:B------:R-:W-:Y:S01]  /*9470*/  FMUL.FTZ R91, R91, R197.reuse ;  /* 0x000000c55b5b7220 */ /* 0x080fe20000410000 */
[C---:B------:R-:W-:Y:S01]  /*9480*/  FADD.FTZ R27, R189.reuse, R42 ;  /* 0x0000002abd1b7221 */ /* 0x040fe20000010000 */
        /* <DEDUP_REMOVED lines=25> */
[----:B------:R1:W2:Y:S01]  /*9620*/  MUFU.EX2 R32, R169 ;  /* 0x000000a900207308 */ /* 0x0002a20000000800 */
[----:B------:R-:W-:Y:S01]  /*9630*/  F2FP.F16.F32.PACK_AB R157, R67, R46 ;  /* 0x0000002e439d723e */ /* 0x000fe200000000ff */
[----:B------:R-:W-:Y:S01]  /*9640*/  FADD.FTZ R26, R154, R9 ;  /* 0x000000099a1a7221 */ /* 0x000fe20000010000 */
[----:B------:R-:W-:Y:S01]  /*9650*/  FADD.FTZ R5, R44, R5 ;  /* 0x000000052c057221 */ /* 0x000fe20000010000 */
[C---:B------:R-:W-:Y:S01]  /*9660*/  F2FP.F16.F32.PACK_AB R154, R59.reuse, R154 ;  /* 0x0000009a3b9a723e */ /* 0x040fe200000000ff */
[-C--:B------:R-:W-:Y:S01]  /*9670*/  FMUL.FTZ R106, R106, R197.reuse ;  /* 0x000000c56a6a7220 */ /* 0x080fe20000410000 */
[----:B------:R-:W-:Y:S01]  /*9680*/  FADD.FTZ R9, R59, R26 ;  /* 0x0000001a3b097221 */ /* 0x000fe20000010000 */
[----:B------:R-:W-:Y:S01]  /*9690*/  FADD.FTZ R5, R63, R5 ;  /* 0x000000053f057221 */ /* 0x000fe20000010000 */
[----:B------:R-:W-:Y:S01]  /*96a0*/  F2FP.F16.F32.PACK_AB R159, R71, R48 ;  /* 0x00000030479f723e */ /* 0x000fe200000000ff */
[-C--:B------:R-:W-:Y:S01]  /*96b0*/  FMUL.FTZ R107, R107, R197.reuse ;  /* 0x000000c56b6b7220 */ /* 0x080fe20000410000 */
[----:B------:R-:W-:Y:S01]  /*96c0*/  FADD.FTZ R24, R156, R9 ;  /* 0x000000099c187221 */ /* 0x000fe20000010000 */
[----:B------:R-:W-:Y:S01]  /*96d0*/  FADD.FTZ R5, R46, R5 ;  /* 0x000000052e057221 */ /* 0x000fe20000010000 */
[----:B-1----:R-:W-:Y:S01]  /*96e0*/  F2FP.F16.F32.PACK_AB R169, R25, R10 ;  /* 0x0000000a19a9723e */ /* 0x002fe200000000ff */
[-C--:B------:R-:W-:Y:S01]  /*96f0*/  FMUL.FTZ R110, R110, R197.reuse ;  /* 0x000000c56e6e7220 */ /* 0x080fe20000410000 */
[----:B------:R-:W-:Y:S01]  /*9700*/  FADD.FTZ R9, R61, R24 ;  /* 0x000000183d097221 */ /* 0x000fe20000010000 */
[----:B------:R-:W-:Y:S01]  /*9710*/  FADD.FTZ R5, R67, R5 ;  /* 0x0000000543057221 */ /* 0x000fe20000010000 */
[----:B------:R1:W3:Y:S01]  /*9720*/  MUFU.EX2 R24, R4 ;  /* 0x0000000400187308 */ /* 0x0002e20000000800 */
[----:B------:R-:W-:Y:S01]  /*9730*/  F2FP.F16.F32.PACK_AB R156, R61, R156 ;  /* 0x0000009c3d9c723e */ /* 0x000fe200000000ff */
[----:B------:R-:W-:Y:S01]  /*9740*/  FADD.FTZ R10, R158, R9 ;  /* 0x000000099e0a7221 */ /* 0x000fe20000010000 */
[----:B------:R-:W-:Y:S01]  /*9750*/  FADD.FTZ R5, R48, R5 ;  /* 0x0000000530057221 */ /* 0x000fe20000010000 */
[----:B------:R-:W-:Y:S01]  /*9760*/  F2FP.F16.F32.PACK_AB R158, R193, R158 ;  /* 0x0000009ec19e723e */ /* 0x000fe200000000ff */
[-C--:B------:R-:W-:Y:S01]  /*9770*/  FMUL.FTZ R111, R111, R197.reuse ;  /* 0x000000c56f6f7220 */ /* 0x080fe20000410000 */
[----:B------:R-:W-:Y:S01]  /*9780*/  FADD.FTZ R9, R193, R10 ;  /* 0x0000000ac1097221 */ /* 0x000fe20000010000 */
[----:B------:R-:W-:Y:S01]  /*9790*/  FADD.FTZ R5, R71, R5 ;  /* 0x0000000547057221 */ /* 0x000fe20000010000 */
[----:B------:R-:W4:Y:S01]  /*97a0*/  MUFU.EX2 R10, R223 ;  /* 0x000000df000a7308 */ /* 0x000f220000000800 */
[----:B--2---:R-:W-:Y:S01]  /*97b0*/  F2FP.F16.F32.PACK_AB R163, R79, R32 ;  /* 0x000000204fa3723e */ /* 0x004fe200000000ff */
[----:B-1----:R-:W-:Y:S01]  /*97c0*/  FADD.FTZ R4, R14, R9 ;  /* 0x000000090e047221 */ /* 0x002fe20000010000 */
        /* <DEDUP_REMOVED lines=9> */
[----:B---3--:R-:W-:Y:S01]  /*9860*/  F2FP.F16.F32.PACK_AB R165, R83, R24 ;  /* 0x0000001853a5723e */ /* 0x008fe200000000ff */
        /* <DEDUP_REMOVED lines=14> */
[----:B----4-:R-:W-:Y:S01]  /*9950*/  FADD.FTZ R6, R10, R5 ;  /* 0x000000050a067221 */ /* 0x010fe20000010000 */
[-C--:B------:R-:W-:Y:S01]  /*9960*/  FMUL.FTZ R131, R131, R197.reuse ;  /* 0x000000c583837220 */ /* 0x080fe20000410000 */
[-C--:B------:R-:W-:Y:S01]  /*9970*/  FMUL.FTZ R134, R134, R197.reuse ;  /* 0x000000c586867220 */ /* 0x080fe20000410000 */
[----:B------:R-:W-:Y:S01]  /*9980*/  FADD.FTZ R5, R85, R4 ;  /* 0x0000000455057221 */ /* 0x000fe20000010000 */
[C---:B------:R-:W-:Y:S01]  /*9990*/  FADD.FTZ R4, R167.reuse, R6 ;  /* 0x00000006a7047221 */ /* 0x040fe20000010000 */
        /* <DEDUP_REMOVED lines=14> */
.L_x_2135:
[----:B------:R-:W-:Y:S06]  /*9a80*/  BAR.ARV 0x8, 0x180 ;  /* 0x0206000000007b1d */ /* 0x000fec0000002000 */
[----:B------:R-:W-:Y:S05]  /*9a90*/  @!P0 BRA `(.L_x_2145) ;  /* 0x0000000000048947 */ /* 0x000fea0003800000 */
[----:B------:R-:W-:Y:S01]  /*9aa0*/  BPT.TRAP 0x1 ;  /* 0x000000040000795c */ /* 0x000fe20000300000 */
.L_x_2145:
[----:B------:R-:W-:Y:S01]  /*9ab0*/  ULEA UR5, UR4, UR36, 0x3 ;  /* 0x0000002404057291 */ /* 0x000fe2000f8e183f */
[----:B------:R-:W-:-:S08]  /*9ac0*/  SHF.L.U32 R0, R0, 0x1f, RZ ;  /* 0x0000001f00007819 */ /* 0x000fd000000006ff */
[----:B------:R0:W1:Y:S01]  /*9ad0*/  SYNCS.PHASECHK.TRANS64.TRYWAIT P2, [UR5+0x28850], R0 ;  /* 0x02885000ff0075a7 */ /* 0x0000620008040145 */
[----:B------:R-:W-:Y:S05]  /*9ae0*/  @!P0 BRA `(.L_x_2146) ;  /* 0x0000000000048947 */ /* 0x000fea0003800000 */
[----:B------:R-:W-:Y:S01]  /*9af0*/  BPT.TRAP 0x1 ;  /* 0x000000040000795c */ /* 0x000fe20000300000 */
.L_x_2146:
[----:B-1----:R-:W-:Y:S05]  /*9b00*/  @P2 BRA `(.L_x_2147) ;  /* 0x0000000000082947 */ /* 0x002fea0003800000 */
[----:B------:R-:W1:Y:S02]  /*9b10*/  SYNCS.PHASECHK.TRANS64.TRYWAIT P0, [UR5+0x28850], R0 ;  /* 0x02885000ff0075a7 */ /* 0x000e640008000145 */
[----:B-1----:R-:W-:Y:S05]  /*9b20*/  @!P0 BRA `(.L_x_2148) ;  /* 0x0000005c00a88947 */ /* 0x002fea0003800000 */
.L_x_2147:
[----:B------:R-:W-:Y:S01]  /*9b30*/  UIADD3 UR36, UR36, 0x400, URZ ;  /* 0x0000040024247890 */ /* 0x000fe2000fffe03f */
[----:B------:R-:W-:Y:S01]  /*9b40*/  WARPGROUP.ARRIVE ;  /* 0x00000000000079c5 */ /* 0x000fe20000000000 */
[----:B------:R-:W-:Y:S01]  /*9b50*/  UMOV UR7, 0x40000040 ;  /* 0x4000004000077882 */ /* 0x000fe20000000000 */
[----:B01----:R-:W0:Y:S01]  /*9b60*/  SHFL.BFLY PT, R0, R5, 0x2, 0x1f ;  /* 0x0c401f0005007f89 */ /* 0x003e2200000e0000 */
[----:B------:R-:W-:Y:S01]  /*9b70*/  USHF.R.U32.HI UR36, URZ, 0x4, UR36 ;  /* 0x000000043f247899 */ /* 0x000fe20008011624 */
[----:B------:R-:W-:Y:S02]  /*9b80*/  IMAD.MOV.U32 R2, RZ, RZ, -0x800000 ;  /* 0xff800000ff027424 */ /* 0x000fe400078e00ff */
[----:B------:R-:W1:Y:S01]  /*9b90*/  SHFL.BFLY PT, R3, R4, 0x2, 0x1f ;  /* 0x0c401f0004037f89 */ /* 0x000e6200000e0000 */
[----:B------:R-:W-:-:S04]  /*9ba0*/  ULOP3.LUT UR36, UR36, 0x3fff, URZ, 0xc0, !UPT ;  /* 0x00003fff24247892 */ /* 0x000fc8000f8ec03f */
[----:B------:R-:W-:-:S04]  /*9bb0*/  ULOP3.LUT UR36, UR36, 0x4000000, URZ, 0xfc, !UPT ;  /* 0x0400000024247892 */ /* 0x000fc8000f8efc3f */
[----:B------:R-:W-:-:S07]  /*9bc0*/  ULEA UR4, UR4, UR36, 0xb ;  /* 0x0000002404047291 */ /* 0x000fce000f8e583f */
[----:B------:R-:W-:Y:S02]  /*9bd0*/  UMOV UR6, UR4 ;  /* 0x0000000400067c82 */ /* 0x000fe40008000000 */
[----:B------:R-:W-:Y:S01]  /*9be0*/  HGMMA.64x128x16.F32 R88, R180, gdesc[UR4].tnspB, R88, gsb0 ;  /* 0x41e00004b4587df0 */ /* 0x000fe20008000858 */
[----:B------:R-:W-:Y:S01]  /*9bf0*/  UIADD3 UR6, UR4, 0x80, URZ ;  /* 0x0000008004067890 */ /* 0x000fe2000fffe03f */
[----:B0-----:R-:W-:Y:S01]  /*9c00*/  FADD.FTZ R0, R0, R5 ;  /* 0x0000000500007221 */ /* 0x001fe20000010000 */
[----:B------:R-:W-:Y:S01]  /*9c10*/  UMOV UR7, 0x40000040 ;  /* 0x4000004000077882 */ /* 0x000fe20000000000 */
[----:B------:R-:W-:Y:S02]  /*9c20*/  IMAD.MOV.U32 R5, RZ, RZ, RZ ;  /* 0x000000ffff057224 */ /* 0x000fe400078e00ff */
[----:B-1----:R-:W-:Y:S01]  /*9c30*/  FADD.FTZ R6, R3, R4 ;  /* 0x0000000403067221 */ /* 0x002fe20000010000 */
[----:B------:R-:W-:Y:S01]  /*9c40*/  IMAD.U32 R4, RZ, RZ, UR5 ;  /* 0x00000005ff047e24 */ /* 0x000fe2000f8e00ff */
[----:B------:R-:W0:Y:S04]  /*9c50*/  SHFL.BFLY PT, R3, R0, 0x1, 0x1f ;  /* 0x0c201f0000037f89 */ /* 0x000e2800000e0000 */
[----:B------:R-:W1:Y:S01]  /*9c60*/  SHFL.BFLY PT, R7, R6, 0x1, 0x1f ;  /* 0x0c201f0006077f89 */ /* 0x000e6200000e0000 */
[----:B0-----:R-:W-:Y:S01]  /*9c70*/  FADD.FTZ R9, R0, R3 ;  /* 0x0000000300097221 */ /* 0x001fe20000010000 */
[----:B------:R-:W-:-:S02]  /*9c80*/  IMAD.MOV.U32 R3, RZ, RZ, RZ ;  /* 0x000000ffff037224 */ /* 0x000fc400078e00ff */
[----:B------:R-:W-:Y:S02]  /*9c90*/  IMAD.MOV.U32 R0, RZ, RZ, -0x800000 ;  /* 0xff800000ff007424 */ /* 0x000fe400078e00ff */
[----:B-1----:R-:W-:Y:S01]  /*9ca0*/  FADD.FTZ R10, R6, R7 ;  /* 0x00000007060a7221 */ /* 0x002fe20000010000 */
[----:B------:R-:W-:Y:S02]  /*9cb0*/  FSETP.NE.FTZ.AND P0, PT, R9, RZ, PT ;  /* 0x000000ff0900720b */ /* 0x000fe40003f15000 */
[----:B------:R-:W-:Y:S02]  /*9cc0*/  @!P1 IADD3 R6, R4, 0x28860, RZ ;  /* 0x0002886004069810 */ /* 0x000fe40007ffe0ff */
        /* <DEDUP_REMOVED lines=113> */
.L_x_2118:
[----:B------:R-:W-:Y:S05]  /*a3e0*/  @P0 BRA `(.L_x_2149) ;  /* 0x0000001400340947 */ /* 0x000fea0003800000 */
[----:B------:R-:W1:Y:S01]  /*a3f0*/  S2R R3, SR_TID.X ;  /* 0x0000000000037919 */ /* 0x000e620000002100 */
[----:B------:R-:W2:Y:S01]  /*a400*/  LDC R17, c[0x0][0xbe8] ;  /* 0x0002fa00ff117b82 */ /* 0x000ea20000000800 */
[----:B------:R-:W-:Y:S01]  /*a410*/  SHF.R.S32.HI R11, RZ, 0x1f, R18 ;  /* 0x0000001fff0b7819 */ /* 0x000fe20000011412 */
[----:B------:R-:W-:Y:S01]  /*a420*/  ULDC.64 UR4, c[0x0][0xbd0] ;  /* 0x0002f40000047ab9 */ /* 0x000fe20000000a00 */
[----:B------:R-:W3:Y:S01]  /*a430*/  S2R R16, SR_CTAID.X ;  /* 0x0000000000107919 */ /* 0x000ee20000002500 */
[----:B------:R-:W-:Y:S01]  /*a440*/  ULDC.64 UR6, c[0x0][0xb38] ;  /* 0x0002ce0000067ab9 */ /* 0x000fe20000000a00 */
[----:B------:R-:W-:Y:S03]  /*a450*/  BSSY B0, `(.L_x_2150) ;  /* 0x00000e2000007945 */ /* 0x000fe60003800000 */
[----:B------:R-:W4:Y:S08]  /*a460*/  S2UR UR9, SR_CTAID.Z ;  /* 0x00000000000979c3 */ /* 0x000f300000002700 */
[----:B------:R-:W5:Y:S08]  /*a470*/  LDC.64 R20, c[0x0][0xbd8] ;  /* 0x0002f600ff147b82 */ /* 0x000f700000000a00 */
[----:B------:R-:W-:Y:S01]  /*a480*/  BAR.SYNC.DEFER_BLOCKING 0x1, 0x100 ;  /* 0x0044000000007b1d */ /* 0x000fe20000010000 */
[----:B--2---:R-:W-:-:S07]  /*a490*/  ISETP.NE.AND P0, PT, R17, 0x1, PT ;  /* 0x000000011100780c */ /* 0x004fce0003f05270 */
[----:B------:R-:W2:Y:S01]  /*a4a0*/  S2UR UR8, SR_CTAID.Y ;  /* 0x00000000000879c3 */ /* 0x000ea20000002600 */
[----:B-1----:R-:W-:-:S07]  /*a4b0*/  VIADD R3, R3, 0xffffff80 ;  /* 0xffffff8003037836 */ /* 0x002fce0000000000 */
[----:B------:R-:W2:Y:S01]  /*a4c0*/  LDC R19, c[0x0][0xc50] ;  /* 0x00031400ff137b82 */ /* 0x000ea20000000800 */
[----:B0-----:R-:W-:-:S04]  /*a4d0*/  SHF.R.S32.HI R4, RZ, 0x1f, R3 ;  /* 0x0000001fff047819 */ /* 0x001fc80000011403 */
        /* <DEDUP_REMOVED lines=8> */
[----:B------:R-:W1:Y:S02]  /*a560*/  @P0 LDC R13, c[0x0][0xbec] ;  /* 0x0002fb00ff0d0b82 */ /* 0x000e640000000800 */
[----:B------:R-:W-:Y:S02]  /*a570*/  SHF.R.S32.HI R7, RZ, 0x1f, R24 ;  /* 0x0000001fff077819 */ /* 0x000fe40000011418 */
[----:B------:R-:W-:Y:S02]  /*a580*/  LEA.HI R3, R5, R6, RZ, 0x1 ;  /* 0x0000000605037211 */ /* 0x000fe400078f08ff */
[CC--:B------:R-:W-:Y:S02]  /*a590*/  LEA.HI R25, R7.reuse, R24.reuse, RZ, 0x2 ;  /* 0x0000001807197211 */ /* 0x0c0fe400078f10ff */
[----:B------:R-:W-:Y:S01]  /*a5a0*/  LEA.HI R7, R7, R24, RZ, 0x5 ;  /* 0x0000001807077211 */ /* 0x000fe200078f28ff */
[----:B------:R-:W1:Y:S01]  /*a5b0*/  @P0 LDC R27, c[0x0][0xbec] ;  /* 0x0002fb00ff1b0b82 */ /* 0x000e620000000800 */
[----:B------:R-:W-:-:S02]  /*a5c0*/  SHF.R.S32.HI R8, RZ, 0x2, R25 ;  /* 0x00000002ff087819 */ /* 0x000fc40000011419 */
[----:B------:R-:W-:Y:S02]  /*a5d0*/  SHF.R.S32.HI R9, RZ, 0x1f, R25 ;  /* 0x0000001fff097819 */ /* 0x000fe40000011419 */
[----:B------:R-:W-:Y:S02]  /*a5e0*/  LOP3.LUT R3, R3, 0x3fffffe, RZ, 0xc0, !PT ;  /* 0x03fffffe03037812 */ /* 0x000fe400078ec0ff */
[----:B------:R-:W-:Y:S01]  /*a5f0*/  LEA.HI R9, R9, R8, RZ, 0x3 ;  /* 0x0000000809097211 */ /* 0x000fe200078f18ff */
[----:B------:R-:W1:Y:S01]  /*a600*/  @P0 LDC R15, c[0x0][0xbf0] ;  /* 0x0002fc00ff0f0b82 */ /* 0x000e620000000800 */
[----:B------:R-:W-:Y:S01]  /*a610*/  LEA.HI R5, R10, R10, RZ, 0x1 ;  /* 0x0000000a0a057211 */ /* 0x000fe200078f08ff */
[----:B------:R-:W-:Y:S01]  /*a620*/  IMAD.IADD R3, R6, 0x1, -R3 ;  /* 0x0000000106037824 */ /* 0x000fe200078e0a03 */
[----:B------:R-:W-:Y:S02]  /*a630*/  LOP3.LUT R9, R9, 0xfffffff8, RZ, 0xc0, !PT ;  /* 0xfffffff809097812 */ /* 0x000fe400078ec0ff */
[----:B------:R-:W-:-:S02]  /*a640*/  SHF.R.S32.HI R7, RZ, 0x5, R7 ;  /* 0x00000005ff077819 */ /* 0x000fc40000011407 */
[----:B------:R-:W-:Y:S01]  /*a650*/  LOP3.LUT R5, R5, 0x1ffffffe, RZ, 0xc0, !PT ;  /* 0x1ffffffe05057812 */ /* 0x000fe200078ec0ff */
[----:B------:R-:W-:Y:S01]  /*a660*/  IMAD.IADD R4, R8, 0x1, -R9 ;  /* 0x0000000108047824 */ /* 0x000fe200078e0a09 */
[----:B------:R-:W1:Y:S01]  /*a670*/  @P0 LDC R14, c[0x0][0xbf0] ;  /* 0x0002fc00ff0e0b82 */ /* 0x000e620000000800 */
[----:B------:R-:W-:Y:S02]  /*a680*/  LOP3.LUT R25, R25, 0x7ffffffc, RZ, 0xc0, !PT ;  /* 0x7ffffffc19197812 */ /* 0x000fe400078ec0ff */
[----:B------:R-:W-:Y:S01]  /*a690*/  IMAD.IADD R8, R10, 0x1, -R5 ;  /* 0x000000010a087824 */ /* 0x000fe200078e0a05 */
[----:B------:R-:W-:Y:S01]  /*a6a0*/  LEA R4, R7, R4, 0x4 ;  /* 0x0000000407047211 */ /* 0x000fe200078e20ff */
[C---:B------:R-:W-:Y:S02]  /*a6b0*/  IMAD R7, R11.reuse, UR4, RZ ;  /* 0x000000040b077c24 */ /* 0x040fe4000f8e02ff */
[----:B------:R-:W-:Y:S02]  /*a6c0*/  IMAD R11, R11, UR6, RZ ;  /* 0x000000060b0b7c24 */ /* 0x000fe4000f8e02ff */
[----:B------:R-:W-:-:S02]  /*a6d0*/  IMAD R3, R3, 0x40, R4 ;  /* 0x0000004003037824 */ /* 0x000fc400078e0204 */
[----:B------:R-:W-:Y:S01]  /*a6e0*/  IMAD.WIDE.U32 R4, R18, UR4, RZ ;  /* 0x0000000412047c25 */ /* 0x000fe2000f8e00ff */
[----:B----4-:R-:W-:-:S03]  /*a6f0*/  USHF.R.S32.HI UR4, URZ, 0x1f, UR9 ;  /* 0x0000001f3f047899 */ /* 0x010fc60008011409 */
[C---:B------:R-:W-:Y:S02]  /*a700*/  IMAD R9, R18.reuse, UR5, R7 ;  /* 0x0000000512097c24 */ /* 0x040fe4000f8e0207 */
[----:B------:R-:W-:-:S04]  /*a710*/  IMAD.WIDE.U32 R6, R18, UR6, RZ ;  /* 0x0000000612067c25 */ /* 0x000fc8000f8e00ff */
[----:B------:R-:W-:Y:S02]  /*a720*/  IMAD.IADD R5, R5, 0x1, R9 ;  /* 0x0000000105057824 */ /* 0x000fe400078e0209 */
[----:B------:R-:W-:Y:S01]  /*a730*/  IMAD R9, R18, UR7, R11 ;  /* 0x0000000712097c24 */ /* 0x000fe2000f8e020b */
[----:B------:R-:W-:Y:S01]  /*a740*/  ULDC.64 UR6, c[0x0][0xb48] ;  /* 0x0002d20000067ab9 */ /* 0x000fe20000000a00 */
[----:B------:R-:W-:Y:S01]  /*a750*/  IMAD R8, R8, 0x8, R3 ;  /* 0x0000000808087824 */ /* 0x000fe200078e0203 */
[----:B---3--:R-:W-:Y:S01]  /*a760*/  LEA R3, R16, R3, 0x7 ;  /* 0x0000000310037211 */ /* 0x008fe200078e38ff */
[----:B------:R-:W-:Y:S01]  /*a770*/  IMAD.MOV R18, RZ, RZ, -R18 ;  /* 0x000000ffff127224 */ /* 0x000fe200078e0a12 */
[----:B------:R-:W-:Y:S01]  /*a780*/  IADD3 R7, R7, R9, RZ ;  /* 0x0000000907077210 */ /* 0x000fe20007ffe0ff */
[----:B-----5:R-:W-:Y:S02]  /*a790*/  IMAD R10, R20, UR4, RZ ;  /* 0x00000004140a7c24 */ /* 0x020fe4000f8e02ff */
[----:B------:R-:W-:-:S02]  /*a7a0*/  IMAD R8, R16, 0x80, R8 ;  /* 0x0000008010087824 */ /* 0x000fc400078e0208 */
[----:B0-----:R-:W-:Y:S01]  /*a7b0*/  IMAD R12, R22, UR4, RZ ;  /* 0x00000004160c7c24 */ /* 0x001fe2000f8e02ff */
[----:B------:R-:W-:Y:S01]  /*a7c0*/  ULDC.64 UR4, c[0x0][0xbe0] ;  /* 0x0002f80000047ab9 */ /* 0x000fe20000000a00 */
[----:B--2---:R-:W-:Y:S02]  /*a7d0*/  IMAD R19, R19, R18, UR8 ;  /* 0x0000000813137e24 */ /* 0x004fe4000f8e0212 */
[----:B------:R-:W-:Y:S02]  /*a7e0*/  IMAD R11, R21, UR9, R10 ;  /* 0x00000009150b7c24 */ /* 0x000fe4000f8e020a */
[----:B------:R-:W-:-:S04]  /*a7f0*/  IMAD.WIDE.U32 R4, R20, UR9, R4 ;  /* 0x0000000914047c25 */ /* 0x000fc8000f8e0004 */
[----:B-1----:R-:W-:-:S04]  /*a800*/  @P0 IMAD.HI.U32 R10, R8, R13, RZ ;  /* 0x0000000d080a0227 */ /* 0x002fc800078e00ff */
        /* <DEDUP_REMOVED lines=13> */
[----:B------:R-:W-:Y:S01]  /*a8e0*/  IMAD R15, R19, UR7, R13 ;  /* 0x00000007130f7c24 */ /* 0x000fe2000f8e020d */
[----:B------:R-:W-:Y:S01]  /*a8f0*/  SHF.R.S32.HI R13, RZ, 0x1f, R9 ;  /* 0x0000001fff0d7819 */ /* 0x000fe20000011409 */
[----:B------:R-:W-:Y:S01]  /*a900*/  IMAD R10, R12, UR4, RZ ;  /* 0x000000040c0a7c24 */ /* 0x000fe2000f8e02ff */
[C---:B------:R-:W-:Y:S01]  /*a910*/  IADD3 R4, P0, R9.reuse, R4, RZ ;  /* 0x0000000409047210 */ /* 0x040fe20007f1e0ff */
[--C-:B------:R-:W-:Y:S01]  /*a920*/  IMAD.MOV R14, RZ, RZ, -R11.reuse ;  /* 0x000000ffff0e7224 */ /* 0x100fe200078e0a0b */
[----:B------:R-:W-:Y:S01]  /*a930*/  IADD3 R9, -R9, RZ, RZ ;  /* 0x000000ff09097210 */ /* 0x000fe20007ffe1ff */
[C---:B------:R-:W-:Y:S01]  /*a940*/  IMAD R12, R19.reuse, UR5, R10 ;  /* 0x00000005130c7c24 */ /* 0x040fe2000f8e020a */
[----:B------:R-:W-:Y:S01]  /*a950*/  SHF.R.S32.HI R10, RZ, 0x1f, R11 ;  /* 0x0000001fff0a7819 */ /* 0x000fe2000001140b */
[----:B------:R-:W-:Y:S01]  /*a960*/  IMAD.WIDE.U32 R6, R19, UR6, R6 ;  /* 0x0000000613067c25 */ /* 0x000fe2000f8e0006 */
[----:B------:R-:W-:Y:S01]  /*a970*/  ULDC.64 UR4, c[0x0][0xb30] ;  /* 0x0002cc0000047ab9 */ /* 0x000fe20000000a00 */
[----:B------:R-:W-:Y:S01]  /*a980*/  ULDC.64 UR6, c[0x0][0xbc8] ;  /* 0x0002f20000067ab9 */ /* 0x000fe20000000a00 */
[----:B------:R-:W-:Y:S01]  /*a990*/  IADD3.X R5, R13, R5, R12, P0, !PT ;  /* 0x000000050d057210 */ /* 0x000fe200007fe40c */
[----:B------:R-:W-:-:S02]  /*a9a0*/  IMAD R9, R17, R9, R8 ;  /* 0x0000000911097224 */ /* 0x000fc400078e0208 */
        /* <DEDUP_REMOVED lines=24> */
[----:B------:R-:W-:Y:S01]  /*ab30*/  IMAD R16, R17, UR6, RZ ;  /* 0x0000000611107c24 */ /* 0x000fe2000f8e02ff */
[----:B------:R-:W-:Y:S01]  /*ab40*/  LEA.HI.X R9, R4, UR7, R9, 0x2, P0 ;  /* 0x0000000704097c11 */ /* 0x000fe200080f1409 */
[C---:B------:R-:W-:Y:S01]  /*ab50*/  VIADD R17, R3.reuse, 0x8 ;  /* 0x0000000803117836 */ /* 0x040fe20000000000 */
[----:B------:R-:W-:Y:S01]  /*ab60*/  LEA.HI.X R22, R6, UR9, R5, 0x2, P1 ;  /* 0x0000000906167c11 */ /* 0x000fe200088f1405 */
[----:B------:R-:W-:Y:S01]  /*ab70*/  SHFL.IDX PT, R4, R8, RZ, 0x1c1f ;  /* 0x001c1fff08047589 */ /* 0x000fe200000e0000 */
[C---:B------:R-:W-:Y:S01]  /*ab80*/  LOP3.LUT P0, RZ, R24.reuse, 0x3, RZ, 0xc0, !PT ;  /* 0x0000000318ff7812 */ /* 0x040fe2000780c0ff */
[----:B------:R-:W-:Y:S01]  /*ab90*/  UIADD3 UR4, UR4, 0x28820, URZ ;  /* 0x0002882004047890 */ /* 0x000fe2000fffe03f */
[CC--:B------:R-:W-:Y:S01]  /*aba0*/  ISETP.GE.AND P2, PT, R3.reuse, R16.reuse, PT ;  /* 0x000000100300720c */ /* 0x0c0fe20003f46270 */
[----:B------:R-:W0:Y:S01]  /*abb0*/  SHFL.IDX PT, R5, R9, RZ, 0x1c1f ;  /* 0x001c1fff09057589 */ /* 0x000e2200000e0000 */
[-C--:B------:R-:W-:Y:S01]  /*abc0*/  ISETP.GE.OR P1, PT, R3, R16.reuse, P0 ;  /* 0x000000100300720c */ /* 0x080fe20000726670 */
[----:B------:R-:W-:Y:S01]  /*abd0*/  UPRMT UR4, URZ, 0x654, UR4 ;  /* 0x000006543f047896 */ /* 0x000fe20008000004 */
[----:B------:R-:W-:Y:S01]  /*abe0*/  ISETP.GE.OR P0, PT, R17, R16, P0 ;  /* 0x000000101100720c */ /* 0x000fe20000706670 */
[----:B------:R-:W-:Y:S01]  /*abf0*/  SHFL.IDX PT, R6, R8, 0x1, 0x1c1f ;  /* 0x003c1f0008067f89 */ /* 0x000fe200000e0000 */
[----:B------:R-:W-:-:S03]  /*ac00*/  IMAD.IADD R19, R24, 0x1, -R25 ;  /* 0x0000000118137824 */ /* 0x000fc600078e0a19 */
[----:B------:R-:W1:Y:S01]  /*ac10*/  SHFL.IDX PT, R7, R9, 0x1, 0x1c1f ;  /* 0x003c1f0009077f89 */ /* 0x000e6200000e0000 */
[----:B------:R-:W-:Y:S02]  /*ac20*/  IMAD.SHL.U32 R19, R19, 0x2, RZ ;  /* 0x0000000213137824 */ /* 0x000fe400078e00ff */
        /* <DEDUP_REMOVED lines=13> */
[C---:B------:R-:W-:Y:S01]  /*ad00*/  IADD3 R7, R19.reuse, 0x18, RZ ;  /* 0x0000001813077810 */ /* 0x040fe20007ffe0ff */
[C---:B------:R-:W-:Y:S01]  /*ad10*/  VIADD R10, R19.reuse, 0x38 ;  /* 0x00000038130a7836 */ /* 0x040fe20000000000 */
[----:B------:R-:W-:Y:S01]  /*ad20*/  ISETP.GE.AND P0, PT, R6, UR4, PT ;  /* 0x0000000406007c0c */ /* 0x000fe2000bf06270 */
[----:B------:R-:W-:Y:S01]  /*ad30*/  VIADD R11, R19, 0x40 ;  /* 0x00000040130b7836 */ /* 0x000fe20000000000 */
[----:B------:R-:W-:Y:S01]  /*ad40*/  ISETP.GE.AND P1, PT, R7, UR4, PT ;  /* 0x0000000407007c0c */ /* 0x000fe2000bf26270 */
[----:B------:R-:W-:Y:S01]  /*ad50*/  VIADD R12, R19, 0x50 ;  /* 0x00000050130c7836 */ /* 0x000fe20000000000 */
[----:B------:R-:W-:Y:S01]  /*ad60*/  ISETP.GE.AND P4, PT, R9, UR4, PT ;  /* 0x0000000409007c0c */ /* 0x000fe2000bf86270 */
[C---:B------:R-:W-:Y:S01]  /*ad70*/  VIADD R18, R19.reuse, 0x60 ;  /* 0x0000006013127836 */ /* 0x040fe20000000000 */
[----:B------:R-:W-:Y:S01]  /*ad80*/  ISETP.GE.AND P5, PT, R10, UR4, PT ;  /* 0x000000040a007c0c */ /* 0x000fe2000bfa6270 */
[----:B---34-:R-:W-:Y:S01]  /*ad90*/  @!P2 IMAD.WIDE R2, R19, 0x4, R14 ;  /* 0x000000041302a825 */ /* 0x018fe200078e020e */
[----:B------:R-:W-:-:S02]  /*ada0*/  ISETP.GE.AND P6, PT, R11, UR4, PT ;  /* 0x000000040b007c0c */ /* 0x000fc4000bfc6270 */
[----:B------:R-:W-:Y:S02]  /*adb0*/  @!P3 LEA.HI R0, R0, R0, RZ, 0x1 ;  /* 0x000000000000b211 */ /* 0x000fe400078f08ff */
[----:B------:R0:W-:Y:S01]  /*adc0*/  @!P2 ST.E.64 desc[UR42][R2.64], R88 ;  /* 0x000000580200a985 */ /* 0x0001e2000c101b2a */
[----:B------:R-:W-:Y:S02]  /*add0*/  @!P0 LEA.HI R6, R6, R6, RZ, 0x1 ;  /* 0x0000000606068211 */ /* 0x000fe400078f08ff */
[----:B------:R-:W-:Y:S01]  /*ade0*/  @!P3 LOP3.LUT R5, R0, 0xfffffffe, RZ, 0xc0, !PT ;  /* 0xfffffffe0005b812 */ /* 0x000fe200078ec0ff */
[----:B------:R-:W-:Y:S01]  /*adf0*/  VIADD R0, R19, 0x20 ;  /* 0x0000002013007836 */ /* 0x000fe20000000000 */
[----:B------:R-:W-:Y:S02]  /*ae00*/  @!P1 LEA.HI R7, R7, R7, RZ, 0x1 ;  /* 0x0000000707079211 */ /* 0x000fe400078f08ff */
[----:B------:R-:W-:Y:S01]  /*ae10*/  @!P5 LEA.HI R10, R10, R10, RZ, 0x1 ;  /* 0x0000000a0a0ad211 */ /* 0x000fe200078f08ff */
[----:B------:R-:W-:Y:S01]  /*ae20*/  @!P3 IMAD.WIDE R4, R5, 0x4, R14 ;  /* 0x000000040504b825 */ /* 0x000fe200078e020e */
[----:B------:R-:W-:-:S02]  /*ae30*/  ISETP.GE.AND P2, PT, R0, UR4, PT ;  /* 0x0000000400007c0c */ /* 0x000fc4000bf46270 */
[----:B------:R-:W-:Y:S02]  /*ae40*/  @!P5 LOP3.LUT R13, R10, 0xfffffffe, RZ, 0xc0, !PT ;  /* 0xfffffffe0a0dd812 */ /* 0x000fe400078ec0ff */
[----:B------:R1:W-:Y:S01]  /*ae50*/  @!P3 ST.E.64 desc[UR42][R4.64], R92 ;  /* 0x0000005c0400b985 */ /* 0x0003e2000c101b2a */
[----:B------:R-:W-:Y:S02]  /*ae60*/  ISETP.GE.AND P3, PT, R8, UR4, PT ;  /* 0x0000000408007c0c */ /* 0x000fe4000bf66270 */
[----:B0-----:R-:W-:Y:S02]  /*ae70*/  @!P0 LOP3.LUT R3, R6, 0xfffffffe, RZ, 0xc0, !PT ;  /* 0xfffffffe06038812 */ /* 0x001fe400078ec0ff */
[----:B------:R-:W-:-:S03]  /*ae80*/  @!P4 LEA.HI R6, R9, R9, RZ, 0x1 ;  /* 0x000000090906c211 */ /* 0x000fc600078f08ff */
[----:B------:R-:W-:Y:S01]  /*ae90*/  @!P0 IMAD.WIDE R2, R3, 0x4, R14 ;  /* 0x0000000403028825 */ /* 0x000fe200078e020e */
[----:B------:R-:W-:-:S04]  /*aea0*/  @!P2 LEA.HI R0, R0, R0, RZ, 0x1 ;  /* 0x000000000000a211 */ /* 0x000fc800078f08ff */
[----:B------:R0:W-:Y:S01]  /*aeb0*/  @!P0 ST.E.64 desc[UR42][R2.64], R96 ;  /* 0x0000006002008985 */ /* 0x0001e2000c101b2a */
[----:B-1----:R-:W-:Y:S02]  /*aec0*/  @!P1 LOP3.LUT R5, R7, 0xfffffffe, RZ, 0xc0, !PT ;  /* 0xfffffffe07059812 */ /* 0x002fe400078ec0ff */
[----:B------:R-:W-:Y:S02]  /*aed0*/  @!P3 LEA.HI R8, R8, R8, RZ, 0x1 ;  /* 0x000000080808b211 */ /* 0x000fe400078f08ff */
[----:B------:R-:W-:Y:S01]  /*aee0*/  @!P2 LOP3.LUT R7, R0, 0xfffffffe, RZ, 0xc0, !PT ;  /* 0xfffffffe0007a812 */ /* 0x000fe200078ec0ff */
[--C-:B------:R-:W-:Y:S01]  /*aef0*/  @!P1 IMAD.WIDE R4, R5, 0x4, R14.reuse ;  /* 0x0000000405049825 */ /* 0x100fe200078e020e */
[----:B------:R-:W-:Y:S02]  /*af00*/  @!P3 LOP3.LUT R9, R8, 0xfffffffe, RZ, 0xc0, !PT ;  /* 0xfffffffe0809b812 */ /* 0x000fe400078ec0ff */
[----:B------:R-:W-:Y:S02]  /*af10*/  @!P6 LEA.HI R0, R11, R11, RZ, 0x1 ;  /* 0x0000000b0b00e211 */ /* 0x000fe400078f08ff */
[----:B------:R-:W-:Y:S01]  /*af20*/  @!P4 LOP3.LUT R11, R6, 0xfffffffe, RZ, 0xc0, !PT ;  /* 0xfffffffe060bc812 */ /* 0x000fe200078ec0ff */
[--C-:B------:R-:W-:Y:S01]  /*af30*/  @!P2 IMAD.WIDE R6, R7, 0x4, R14.reuse ;  /* 0x000000040706a825 */ /* 0x100fe200078e020e */
[----:B------:R-:W-:Y:S01]  /*af40*/  @!P6 LOP3.LUT R21, R0, 0xfffffffe, RZ, 0xc0, !PT ;  /* 0xfffffffe0015e812 */ /* 0x000fe200078ec0ff */
[----:B------:R1:W-:Y:S01]  /*af50*/  @!P1 ST.E.64 desc[UR42][R4.64], R100 ;  /* 0x0000006404009985 */ /* 0x0003e2000c101b2a */
[----:B------:R-:W-:Y:S01]  /*af60*/  IADD3 R0, R19, 0x48, RZ ;  /* 0x0000004813007810 */ /* 0x000fe20007ffe0ff */
[--C-:B0-----:R-:W-:Y:S01]  /*af70*/  @!P3 IMAD.WIDE R2, R9, 0x4, R14.reuse ;  /* 0x000000040902b825 */ /* 0x101fe200078e020e */
[----:B------:R-:W-:Y:S01]  /*af80*/  ISETP.GE.AND P1, PT, R12, UR4, PT ;  /* 0x000000040c007c0c */ /* 0x000fe2000bf26270 */
[----:B------:R0:W-:Y:S01]  /*af90*/  @!P2 ST.E.64 desc[UR42][R6.64], R104 ;  /* 0x000000680600a985 */ /* 0x0001e2000c101b2a */
[----:B------:R-:W-:Y:S01]  /*afa0*/  ISETP.GE.AND P0, PT, R0, UR4, PT ;  /* 0x0000000400007c0c */ /* 0x000fe2000bf06270 */
[----:B------:R-:W-:-:S02]  /*afb0*/  @!P5 IMAD.WIDE R8, R13, 0x4, R14 ;  /* 0x000000040d08d825 */ /* 0x000fc400078e020e */
[----:B------:R2:W-:Y:S01]  /*afc0*/  @!P3 ST.E.64 desc[UR42][R2.64], R108 ;  /* 0x0000006c0200b985 */ /* 0x0005e2000c101b2a */
[----:B------:R-:W-:Y:S01]  /*afd0*/  ISETP.GE.AND P3, PT, R18, UR4, PT ;  /* 0x0000000412007c0c */ /* 0x000fe2000bf66270 */
[----:B------:R-:W-:Y:S02]  /*afe0*/  VIADD R13, R19, 0x58 ;  /* 0x00000058130d7836 */ /* 0x000fe40000000000 */
[----:B-1----:R-:W-:-:S03]  /*aff0*/  @!P4 IMAD.WIDE R4, R11, 0x4, R14 ;  /* 0x000000040b04c825 */ /* 0x002fc600078e020e */
[----:B------:R-:W-:Y:S02]  /*b000*/  ISETP.GE.AND P2, PT, R13, UR4, PT ;  /* 0x000000040d007c0c */ /* 0x000fe4000bf46270 */
[----:B------:R-:W-:Y:S01]  /*b010*/  @!P1 LEA.HI R12, R12, R12, RZ, 0x1 ;  /* 0x0000000c0c0c9211 */ /* 0x000fe200078f08ff */
[----:B------:R-:W-:Y:S01]  /*b020*/  @!P6 IMAD.WIDE R10, R21, 0x4, R14 ;  /* 0x00000004150ae825 */ /* 0x000fe200078e020e */
[----:B------:R1:W-:Y:S01]  /*b030*/  @!P4 ST.E.64 desc[UR42][R4.64], R112 ;  /* 0x000000700400c985 */ /* 0x0003e2000c101b2a */
[----:B------:R-:W-:Y:S02]  /*b040*/  @!P0 LEA.HI R0, R0, R0, RZ, 0x1 ;  /* 0x0000000000008211 */ /* 0x000fe400078f08ff */
[C---:B0-----:R-:W-:Y:S01]  /*b050*/  VIADD R6, R19.reuse, 0x68 ;  /* 0x0000006813067836 */ /* 0x041fe20000000000 */
[C---:B--2---:R-:W-:Y:S01]  /*b060*/  IADD3 R3, R19.reuse, 0x78, RZ ;  /* 0x0000007813037810 */ /* 0x044fe20007ffe0ff */
[----:B------:R-:W-:Y:S01]  /*b070*/  VIADD R7, R19, 0x70 ;  /* 0x0000007013077836 */ /* 0x000fe20000000000 */
[----:B------:R0:W-:Y:S01]  /*b080*/  @!P5 ST.E.64 desc[UR42][R8.64], R116 ;  /* 0x000000740800d985 */ /* 0x0001e2000c101b2a */
[----:B------:R-:W-:-:S02]  /*b090*/  @!P3 LEA.HI R18, R18, R18, RZ, 0x1 ;  /* 0x000000121212b211 */ /* 0x000fc400078f08ff */
[----:B------:R-:W-:Y:S01]  /*b0a0*/  ISETP.GE.AND P4, PT, R6, UR4, PT ;  /* 0x0000000406007c0c */ /* 0x000fe2000bf86270 */
[----:B------:R2:W-:Y:S01]  /*b0b0*/  @!P6 ST.E.64 desc[UR42][R10.64], R120 ;  /* 0x000000780a00e985 */ /* 0x0005e2000c101b2a */
[----:B------:R-:W-:Y:S02]  /*b0c0*/  ISETP.GE.AND P6, PT, R3, UR4, PT ;  /* 0x0000000403007c0c */ /* 0x000fe4000bfc6270 */
[----:B------:R-:W-:Y:S02]  /*b0d0*/  ISETP.GE.AND P5, PT, R7, UR4, PT ;  /* 0x0000000407007c0c */ /* 0x000fe4000bfa6270 */
[----:B------:R-:W-:Y:S02]  /*b0e0*/  @!P2 LEA.HI R13, R13, R13, RZ, 0x1 ;  /* 0x0000000d0d0da211 */ /* 0x000fe400078f08ff */
[----:B-1----:R-:W-:Y:S02]  /*b0f0*/  @!P1 LOP3.LUT R5, R12, 0xfffffffe, RZ, 0xc0, !PT ;  /* 0xfffffffe0c059812 */ /* 0x002fe400078ec0ff */
[----:B0-----:R-:W-:-:S03]  /*b100*/  @!P3 LOP3.LUT R9, R18, 0xfffffffe, RZ, 0xc0, !PT ;  /* 0xfffffffe1209b812 */ /* 0x001fc600078ec0ff */
[----:B------:R-:W-:Y:S02]  /*b110*/  @!P4 LEA.HI R6, R6, R6, RZ, 0x1 ;  /* 0x000000060606c211 */ /* 0x000fe400078f08ff */
[----:B------:R-:W-:Y:S01]  /*b120*/  @!P6 LEA.HI R4, R3, R3, RZ, 0x1 ;  /* 0x000000030304e211 */ /* 0x000fe200078f08ff */
[----:B------:R-:W-:Y:S01]  /*b130*/  @!P3 IMAD.WIDE R8, R9, 0x4, R14 ;  /* 0x000000040908b825 */ /* 0x000fe200078e020e */
[----:B------:R-:W-:Y:S02]  /*b140*/  @!P5 LEA.HI R2, R7, R7, RZ, 0x1 ;  /* 0x000000070702d211 */ /* 0x000fe400078f08ff */
[----:B------:R-:W-:Y:S02]  /*b150*/  @!P0 LOP3.LUT R3, R0, 0xfffffffe, RZ, 0xc0, !PT ;  /* 0xfffffffe00038812 */ /* 0x000fe400078ec0ff */
[----:B------:R-:W-:Y:S02]  /*b160*/  @!P2 LOP3.LUT R7, R13, 0xfffffffe, RZ, 0xc0, !PT ;  /* 0xfffffffe0d07a812 */ /* 0x000fe400078ec0ff */
[----:B--2---:R-:W-:-:S02]  /*b170*/  @!P4 LOP3.LUT R11, R6, 0xfffffffe, RZ, 0xc0, !PT ;  /* 0xfffffffe060bc812 */ /* 0x004fc400078ec0ff */
        /* <DEDUP_REMOVED lines=15> */
.L_x_2151:
[----:B------:R-:W-:Y:S05]  /*b270*/  BSYNC B0 ;  /* 0x0000000000007941 */ /* 0x000fea0003800000 */
.L_x_2150:
[----:B------:R-:W-:Y:S01]  /*b280*/  ISETP.GE.AND P0, PT, R17, R16, PT ;  /* 0x000000101100720c */ /* 0x000fe20003f06270 */
[----:B0-----:R0:W1:Y:S04]  /*b290*/  SHFL.IDX PT, R13, R22, 0x1, 0x1c1f ;  /* 0x003c1f00160d7f89 */ /* 0x00106800000e0000 */
[----:B------:R0:W0:Y:S08]  /*b2a0*/  SHFL.IDX PT, R12, R20, 0x1, 0x1c1f ;  /* 0x003c1f00140c7f89 */ /* 0x00003000000e0000 */
[----:B------:R-:W-:Y:S05]  /*b2b0*/  @P0 BRA `(.L_x_2116) ;  /* 0x00000044002c0947 */ /* 0x000fea0003800000 */
[----:B------:R-:W-:Y:S01]  /*b2c0*/  ULDC UR4, c[0x0][0xac8] ;  /* 0x0002b20000047ab9 */ /* 0x000fe20000000800 */
[C---:B--2---:R-:W-:Y:S01]  /*b2d0*/  VIADD R0, R19.reuse, 0x8 ;  /* 0x0000000813007836 */ /* 0x044fe20000000000 */
[C---:B------:R-:W-:Y:S01]  /*b2e0*/  ISETP.GE.AND P0, PT, R19.reuse, UR4, PT ;  /* 0x0000000413007c0c */ /* 0x040fe2000bf06270 */
[C---:B------:R-:W-:Y:S01]  /*b2f0*/  VIADD R4, R19.reuse, 0x10 ;  /* 0x0000001013047836 */ /* 0x040fe20000000000 */
[C---:B------:R-:W-:Y:S01]  /*b300*/  IADD3 R9, R19.reuse, 0x28, RZ ;  /* 0x0000002813097810 */ /* 0x040fe20007ffe0ff */
[C---:B------:R-:W-:Y:S01]  /*b310*/  VIADD R6, R19.reuse, 0x18 ;  /* 0x0000001813067836 */ /* 0x040fe20000000000 */
[----:B------:R-:W-:Y:S01]  /*b320*/  ISETP.GE.AND P5, PT, R0, UR4, PT ;  /* 0x0000000400007c0c */ /* 0x000fe2000bfa6270 */
[C---:B------:R-:W-:Y:S01]  /*b330*/  VIADD R8, R19.reuse, 0x20 ;  /* 0x0000002013087836 */ /* 0x040fe20000000000 */
[----:B------:R-:W-:Y:S01]  /*b340*/  ISETP.GE.AND P6, PT, R4, UR4, PT ;  /* 0x0000000404007c0c */ /* 0x000fe2000bfc6270 */
[----:B------:R-:W-:Y:S01]  /*b350*/  VIADD R10, R19, 0x30 ;  /* 0x00000030130a7836 */ /* 0x000fe20000000000 */
[----:B------:R-:W-:Y:S01]  /*b360*/  ISETP.GE.AND P3, PT, R9, UR4, PT ;  /* 0x0000000409007c0c */ /* 0x000fe2000bf66270 */
[C---:B------:R-:W-:Y:S01]  /*b370*/  VIADD R11, R19.reuse, 0x38 ;  /* 0x00000038130b7836 */ /* 0x040fe20000000000 */
[----:B------:R-:W-:Y:S01]  /*b380*/  ISETP.GE.AND P4, PT, R8, UR4, PT ;  /* 0x0000000408007c0c */ /* 0x000fe2000bf86270 */
[C---:B------:R-:W-:Y:S01]  /*b390*/  VIADD R16, R19.reuse, 0x40 ;  /* 0x0000004013107836 */ /* 0x040fe20000000000 */
[----:B------:R-:W-:Y:S01]  /*b3a0*/  ISETP.GE.AND P2, PT, R10, UR4, PT ;  /* 0x000000040a007c0c */ /* 0x000fe2000bf46270 */
[----:B01----:R-:W-:Y:S01]  /*b3b0*/  @!P0 IMAD.WIDE R2, R19, 0x4, R12 ;  /* 0x0000000413028825 */ /* 0x003fe200078e020c */
[----:B------:R-:W-:-:S03]  /*b3c0*/  ISETP.GE.AND P1, PT, R11, UR4, PT ;  /* 0x000000040b007c0c */ /* 0x000fc6000bf26270 */
[----:B------:R-:W-:Y:S01]  /*b3d0*/  @!P5 LEA.HI R0, R0, R0, RZ, 0x1 ;  /* 0x000000000000d211 */ /* 0x000fe200078f08ff */
[----:B------:R0:W-:Y:S01]  /*b3e0*/  @!P0 ST.E.64 desc[UR42][R2.64], R90 ;  /* 0x0000005a02008985 */ /* 0x0001e2000c101b2a */
[----:B------:R-:W-:Y:S01]  /*b3f0*/  ISETP.GE.AND P0, PT, R6, UR4, PT ;  /* 0x0000000406007c0c */ /* 0x000fe2000bf06270 */
[C---:B------:R-:W-:Y:S01]  /*b400*/  VIADD R18, R19.reuse, 0x48 ;  /* 0x0000004813127836 */ /* 0x040fe20000000000 */
[----:B------:R-:W-:Y:S01]  /*b410*/  @!P6 LEA.HI R4, R4, R4, RZ, 0x1 ;  /* 0x000000040404e211 */ /* 0x000fe200078f08ff */
[----:B------:R-:W-:Y:S01]  /*b420*/  VIADD R20, R19, 0x70 ;  /* 0x0000007013147836 */ /* 0x000fe20000000000 */
[----:B------:R-:W-:Y:S02]  /*b430*/  @!P5 LOP3.LUT R5, R0, 0xfffffffe, RZ, 0xc0, !PT ;  /* 0xfffffffe0005d812 */ /* 0x000fe400078ec0ff */
[----:B------:R-:W-:Y:S02]  /*b440*/  @!P6 LOP3.LUT R7, R4, 0xfffffffe, RZ, 0xc0, !PT ;  /* 0xfffffffe0407e812 */ /* 0x000fe400078ec0ff */
[----:B------:R-:W-:-:S02]  /*b450*/  @!P4 LEA.HI R8, R8, R8, RZ, 0x1 ;  /* 0x000000080808c211 */ /* 0x000fc400078f08ff */
[----:B------:R-:W-:Y:S02]  /*b460*/  @!P3 LEA.HI R0, R9, R9, RZ, 0x1 ;  /* 0x000000090900b211 */ /* 0x000fe400078f08ff */
[----:B------:R-:W-:Y:S01]  /*b470*/  @!P2 LEA.HI R10, R10, R10, RZ, 0x1 ;  /* 0x0000000a0a0aa211 */ /* 0x000fe200078f08ff */
[--C-:B0-----:R-:W-:Y:S01]  /*b480*/  @!P5 IMAD.WIDE R2, R5, 0x4, R12.reuse ;  /* 0x000000040502d825 */ /* 0x101fe200078e020c */
[----:B------:R-:W-:Y:S02]  /*b490*/  @!P0 LEA.HI R6, R6, R6, RZ, 0x1 ;  /* 0x0000000606068211 */ /* 0x000fe400078f08ff */
[----:B---3--:R-:W-:Y:S01]  /*b4a0*/  @!P1 LEA.HI R14, R11, R11, RZ, 0x1 ;  /* 0x0000000b0b0e9211 */ /* 0x008fe200078f08ff */
[----:B------:R-:W-:Y:S01]  /*b4b0*/  @!P6 IMAD.WIDE R4, R7, 0x4, R12 ;  /* 0x000000040704e825 */ /* 0x000fe200078e020c */
[----:B------:R-:W-:Y:S01]  /*b4c0*/  @!P0 LOP3.LUT R7, R6, 0xfffffffe, RZ, 0xc0, !PT ;  /* 0xfffffffe06078812 */ /* 0x000fe200078ec0ff */
[----:B------:R0:W-:Y:S01]  /*b4d0*/  @!P5 ST.E.64 desc[UR42][R2.64], R94 ;  /* 0x0000005e0200d985 */ /* 0x0001e2000c101b2a */
[----:B------:R-:W-:-:S02]  /*b4e0*/  @!P4 LOP3.LUT R9, R8, 0xfffffffe, RZ, 0xc0, !PT ;  /* 0xfffffffe0809c812 */ /* 0x000fc400078ec0ff */
[----:B------:R-:W-:Y:S01]  /*b4f0*/  @!P3 LOP3.LUT R11, R0, 0xfffffffe, RZ, 0xc0, !PT ;  /* 0xfffffffe000bb812 */ /* 0x000fe200078ec0ff */
[----:B------:R1:W-:Y:S01]  /*b500*/  @!P6 ST.E.64 desc[UR42][R4.64], R98 ;  /* 0x000000620400e985 */ /* 0x0003e2000c101b2a */
[----:B----4-:R-:W-:Y:S02]  /*b510*/  @!P2 LOP3.LUT R15, R10, 0xfffffffe, RZ, 0xc0, !PT ;  /* 0xfffffffe0a0fa812 */ /* 0x010fe400078ec0ff */
[----:B------:R-:W-:Y:S01]  /*b520*/  @!P1 LOP3.LUT R17, R14, 0xfffffffe, RZ, 0xc0, !PT ;  /* 0xfffffffe0e119812 */ /* 0x000fe200078ec0ff */
[C---:B------:R-:W-:Y:S01]  /*b530*/  VIADD R14, R19.reuse, 0x58 ;  /* 0x00000058130e7836 */ /* 0x040fe20000000000 */
[----:B------:R-:W-:Y:S02]  /*b540*/  ISETP.GE.AND P5, PT, R16, UR4, PT ;  /* 0x0000000410007c0c */ /* 0x000fe4000bfa6270 */
[----:B------:R-:W-:Y:S02]  /*b550*/  ISETP.GE.AND P6, PT, R18, UR4, PT ;  /* 0x0000000412007c0c */ /* 0x000fe4000bfc6270 */
[----:B------:R-:W-:Y:S01]  /*b560*/  IADD3 R0, R19, 0x50, RZ ;  /* 0x0000005013007810 */ /* 0x000fe20007ffe0ff */
        /* <DEDUP_REMOVED lines=15> */
[----:B------:R-:W-:Y:S01]  /*b660*/  VIADD R17, R19, 0x68 ;  /* 0x0000006813117836 */ /* 0x000fe20000000000 */
[----:B------:R-:W-:Y:S02]  /*b670*/  ISETP.GE.AND P1, PT, R14, UR4, PT ;  /* 0x000000040e007c0c */ /* 0x000fe4000bf26270 */
        /* <DEDUP_REMOVED lines=17> */
[----:B----4-:R-:W-:Y:S02]  /*b790*/  @!P4 LOP3.LUT R11, R20, 0xfffffffe, RZ, 0xc0, !PT ;  /* 0xfffffffe140bc812 */ /* 0x010fe400078ec0ff */
[----:B------:R-:W-:Y:S01]  /*b7a0*/  IADD3 R19, R19, 0x78, RZ ;  /* 0x0000007813137810 */ /* 0x000fe20007ffe0ff */
        /* <DEDUP_REMOVED lines=17> */
.L_x_2149:
[----:B------:R-:W1:Y:S02]  /*b8c0*/  S2R R0, SR_TID.X ;  /* 0x0000000000007919 */ /* 0x000e640000002100 */
[----:B-1----:R-:W-:-:S05]  /*b8d0*/  VIADD R2, R0, 0xffffff80 ;  /* 0xffffff8000027836 */ /* 0x002fca0000000000 */
[----:B------:R-:W-:-:S13]  /*b8e0*/  ISETP.GT.AND P0, PT, R2, 0x7f, PT ;  /* 0x0000007f0200780c */ /* 0x000fda0003f04270 */
[----:B------:R-:W-:Y:S05]  /*b8f0*/  @P0 BRA `(.L_x_2116) ;  /* 0x0000003c009c0947 */ /* 0x000fea0003800000 */
[----:B------:R-:W1:Y:S01]  /*b900*/  S2R R3, SR_CTAID.X ;  /* 0x0000000000037919 */ /* 0x000e620000002500 */
[----:B------:R-:W2:Y:S01]  /*b910*/  LDC R6, c[0x0][0xbe8] ;  /* 0x0002fa00ff067b82 */ /* 0x000ea20000000800 */
[----:B------:R-:W-:Y:S01]  /*b920*/  ULDC UR4, c[0x0][0xa88] ;  /* 0x0002a20000047ab9 */ /* 0x000fe20000000800 */
[----:B-1----:R-:W-:Y:S02]  /*b930*/  IMAD R0, R3, 0x80, R0 ;  /* 0x0000008003007824 */ /* 0x002fe400078e0200 */
[----:B--2---:R-:W-:Y:S02]  /*b940*/  IMAD R3, R6, UR4, RZ ;  /* 0x0000000406037c24 */ /* 0x004fe4000f8e02ff */
[----:B------:R-:W-:-:S05]  /*b950*/  VIADD R0, R0, 0xffffff80 ;  /* 0xffffff8000007836 */ /* 0x000fca0000000000 */
[----:B------:R-:W-:-:S13]  /*b960*/  ISETP.GE.AND P0, PT, R0, R3, PT ;  /* 0x000000030000720c */ /* 0x000fda0003f06270 */
[----:B------:R-:W-:Y:S05]  /*b970*/  @P0 BRA `(.L_x_2116) ;  /* 0x0000003c007c0947 */ /* 0x000fea0003800000 */
[----:B------:R-:W-:Y:S01]  /*b980*/  ISETP.NE.AND P0, PT, R6, 0x1, PT ;  /* 0x000000010600780c */ /* 0x000fe20003f05270 */
[----:B------:R-:W1:Y:S01]  /*b990*/  S2UR UR4, SR_CTAID.Z ;  /* 0x00000000000479c3 */ /* 0x000e620000002700 */
[----:B------:R-:W-:Y:S01]  /*b9a0*/  SHF.R.S32.HI R5, RZ, 0x1f, R18 ;  /* 0x0000001fff057819 */ /* 0x000fe20000011412 */
[----:B------:R-:W-:Y:S02]  /*b9b0*/  ULDC.64 UR6, c[0x0][0xbd0] ;  /* 0x0002f40000067ab9 */ /* 0x000fe40000000a00 */
[----:B------:R-:W-:-:S04]  /*b9c0*/  IMAD.WIDE.U32 R2, R18, UR6, RZ ;  /* 0x0000000612027c25 */ /* 0x000fc8000f8e00ff */
[----:B------:R-:W2:Y:S01]  /*b9d0*/  LDC.64 R12, c[0x0][0xbd8] ;  /* 0x0002f600ff0c7b82 */ /* 0x000ea20000000a00 */
[----:B------:R-:W-:-:S04]  /*b9e0*/  IMAD R5, R5, UR6, RZ ;  /* 0x0000000605057c24 */ /* 0x000fc8000f8e02ff */
[----:B------:R-:W-:Y:S02]  /*b9f0*/  IMAD R5, R18, UR7, R5 ;  /* 0x0000000712057c24 */ /* 0x000fe4000f8e0205 */
[----:B------:R-:W-:Y:S01]  /*ba00*/  IMAD.MOV R18, RZ, RZ, -R18 ;  /* 0x000000ffff127224 */ /* 0x000fe200078e0a12 */
[----:B------:R-:W0:Y:S02]  /*ba10*/  @P0 LDC R9, c[0x0][0xbec] ;  /* 0x0002fb00ff090b82 */ /* 0x000e240000000800 */
[----:B------:R-:W-:Y:S01]  /*ba20*/  IADD3 R3, R3, R5, RZ ;  /* 0x0000000503037210 */ /* 0x000fe20007ffe0ff */
[----:B------:R-:W-:-:S05]  /*ba30*/  IMAD.MOV.U32 R5, RZ, RZ, R0 ;  /* 0x000000ffff057224 */ /* 0x000fca00078e0000 */
[----:B------:R-:W3:Y:S01]  /*ba40*/  S2UR UR8, SR_CTAID.Y ;  /* 0x00000000000879c3 */ /* 0x000ee20000002600 */
[----:B-1----:R-:W-:-:S07]  /*ba50*/  USHF.R.S32.HI UR5, URZ, 0x1f, UR4 ;  /* 0x0000001f3f057899 */ /* 0x002fce0008011404 */
[----:B------:R-:W3:Y:S01]  /*ba60*/  LDC R7, c[0x0][0xc50] ;  /* 0x00031400ff077b82 */ /* 0x000ee20000000800 */
[C---:B--2---:R-:W-:Y:S02]  /*ba70*/  IMAD R8, R12.reuse, UR5, RZ ;  /* 0x000000050c087c24 */ /* 0x044fe4000f8e02ff */
[----:B------:R-:W-:-:S04]  /*ba80*/  IMAD.WIDE.U32 R2, R12, UR4, R2 ;  /* 0x000000040c027c25 */ /* 0x000fc8000f8e0002 */
[----:B------:R-:W-:Y:S01]  /*ba90*/  IMAD R13, R13, UR4, R8 ;  /* 0x000000040d0d7c24 */ /* 0x000fe2000f8e0208 */
[----:B------:R-:W1:Y:S01]  /*baa0*/  @P0 LDC R11, c[0x0][0xbf0] ;  /* 0x0002fc00ff0b0b82 */ /* 0x000e620000000800 */
[----:B0-----:R-:W-:Y:S01]  /*bab0*/  @P0 IMAD.HI.U32 R4, R0, R9, RZ ;  /* 0x0000000900040227 */ /* 0x001fe200078e00ff */
[----:B------:R-:W-:-:S03]  /*bac0*/  ULDC.64 UR4, c[0x0][0xbe0] ;  /* 0x0002f80000047ab9 */ /* 0x000fc60000000a00 */
[----:B------:R-:W-:Y:S02]  /*bad0*/  IMAD.IADD R3, R13, 0x1, R3 ;  /* 0x000000010d037824 */ /* 0x000fe400078e0203 */
[----:B---3--:R-:W-:-:S04]  /*bae0*/  IMAD R9, R7, R18, UR8 ;  /* 0x0000000807097e24 */ /* 0x008fc8000f8e0212 */
[----:B------:R-:W-:Y:S01]  /*baf0*/  IMAD.WIDE.U32 R2, R9, UR4, R2 ;  /* 0x0000000409027c25 */ /* 0x000fe2000f8e0002 */
[----:B-1----:R-:W-:Y:S02]  /*bb00*/  @P0 SHF.R.U32.HI R5, RZ, R11, R4 ;  /* 0x0000000bff050219 */ /* 0x002fe40000011604 */
        /* <DEDUP_REMOVED lines=16> */
[----:B------:R-:W-:Y:S02]  /*bc10*/  LEA.HI.X R5, R2, UR5, R3, 0x2, P0 ;  /* 0x0000000502057c11 */ /* 0x000fe400080f1403 */
[----:B------:R-:W-:-:S05]  /*bc20*/  MOV R3, 0xff800000 ;  /* 0xff80000000037802 */ /* 0x000fca0000000f00 */
[----:B------:R0:W-:Y:S01]  /*bc30*/  STG.E desc[UR42][R4.64], R3 ;  /* 0x0000000304007986 */ /* 0x0001e2000c10192a */
[----:B------:R-:W-:Y:S05]  /*bc40*/  BRA `(.L_x_2116) ;  /* 0x0000003800c87947 */ /* 0x000fea0003800000 */
.L_x_2114:
        /* <DEDUP_REMOVED lines=18> */
.L_x_2152:
[----:B------:R-:W-:Y:S01]  /*bd70*/  ULDC UR39, c[0x0][0xc50] ;  /* 0x0003140000277ab9 */ /* 0x000fe20000000800 */
[----:B------:R-:W-:Y:S01]  /*bd80*/  UMOV UR36, UR6 ;  /* 0x0000000600247c82 */ /* 0x000fe20008000000 */
[----:B------:R-:W-:-:S11]  /*bd90*/  UISETP.NE.AND UP0, UPT, UR39, 0x1, UPT ;  /* 0x000000012700788c */ /* 0x000fd6000bf05270 */
[----:B------:R-:W-:Y:S01]  /*bda0*/  @UP0 ULDC UR4, c[0x0][0xc54] ;  /* 0x0003150000040ab9 */ /* 0x000fe20000000800 */
[----:B------:R-:W-:Y:S01]  /*bdb0*/  @UP0 ULDC UR7, c[0x0][0xc58] ;  /* 0x0003160000070ab9 */ /* 0x000fe20000000800 */
[----:B------:R-:W-:-:S04]  /*bdc0*/  UIMAD.WIDE.U32 UR4, UR6, UR4, URZ ;  /* 0x00000004060472a5 */ /* 0x000fc8000f8e003f */
[----:B------:R-:W-:-:S12]  /*bdd0*/  @UP0 USHF.R.U32.HI UR36, URZ, UR7, UR5 ;  /* 0x000000073f240299 */ /* 0x000fd80008011605 */
.L_x_2153:
        /* <DEDUP_REMOVED lines=8> */
[----:B------:R-:W-:Y:S01]  /*be60*/  ULDC UR5, c[0x0][0x448] ;  /* 0x0001120000057ab9 */ /* 0x000fe20000000800 */
[----:B------:R-:W-:Y:S01]  /*be70*/  ULDC.64 UR6, c[0x0][0x418] ;  /* 0x0001060000067ab9 */ /* 0x000fe20000000a00 */
[----:B------:R-:W-:Y:S01]  /*be80*/  UISETP.NE.AND UP1, UPT, UR5, 0x1, UPT ;  /* 0x000000010500788c */ /* 0x000fe2000bf25270 */
[----:B------:R1:W-:Y:S01]  /*be90*/  STL [R1+0xc], RZ ;  /* 0x00000cff01007387 */ /* 0x0003e20000100800 */
[----:B------:R-:W-:Y:S01]  /*bea0*/  UISETP.NE.U32.AND UP0, UPT, UR6, URZ, UPT ;  /* 0x0000003f0600728c */ /* 0x000fe2000bf05070 */
[----:B------:R-:W-:Y:S02]  /*beb0*/  ULDC UR5, c[0x0][0x288] ;  /* 0x0000a20000057ab9 */ /* 0x000fe40000000800 */
[----:B------:R-:W-:Y:S01]  /*bec0*/  ULDC UR6, c[0x0][0x424] ;  /* 0x0001090000067ab9 */ /* 0x000fe20000000800 */
[----:B------:R-:W-:Y:S02]  /*bed0*/  UISETP.NE.AND.EX UP0, UPT, UR7, URZ, UPT, UP0 ;  /* 0x0000003f0700728c */ /* 0x000fe4000bf05300 */
[----:B------:R-:W-:-:S02]  /*bee0*/  UIADD3 UR10, -UR5, 0x80, URZ ;  /* 0x00000080050a7890 */ /* 0x000fc4000fffe13f */
[----:B------:R-:W-:Y:S01]  /*bef0*/  USEL UR7, UR6, 0x1, UP0 ;  /* 0x0000000106077887 */ /* 0x000fe20008000000 */
[----:B------:R-:W-:-:S03]  /*bf00*/  ULDC UR9, c[0x0][0x2f0] ;  /* 0x0000bc0000097ab9 */ /* 0x000fc60000000800 */
[----:B------:R-:W-:Y:S02]  /*bf10*/  UIMAD UR10, UR7, UR9, UR10 ;  /* 0x00000009070a72a4 */ /* 0x000fe4000f8e020a */
[----:B------:R-:W-:Y:S02]  /*bf20*/  UIMAD UR7, UR7, UR9, 0x7f ;  /* 0x0000007f070774a4 */ /* 0x000fe4000f8e0209 */
[----:B0-----:R-:W-:-:S03]  /*bf30*/  ULEA UR8, UR4, 0x7f, 0x7 ;  /* 0x0000007f04087891 */ /* 0x001fc6000f8e383f */
[----:B------:R-:W-:Y:S02]  /*bf40*/  @UP1 ULDC UR4, c[0x0][0x44c] ;  /* 0x0001130000041ab9 */ /* 0x000fe40000000800 */
[----:B------:R-:W-:Y:S02]  /*bf50*/  UIMAD.WIDE.U32 UR4, UR8, UR4, URZ ;  /* 0x00000004080472a5 */ /* 0x000fe4000f8e003f */
[----:B------:R-:W-:Y:S01]  /*bf60*/  UMOV UR6, UR8 ;  /* 0x0000000800067c82 */ /* 0x000fe20008000000 */
[----:B------:R-:W-:Y:S02]  /*bf70*/  @UP1 ULDC UR8, c[0x0][0x450] ;  /* 0x0001140000081ab9 */ /* 0x000fe40000000800 */
[----:B------:R-:W-:Y:S02]  /*bf80*/  @UP1 USHF.R.U32.HI UR6, URZ, UR8, UR5 ;  /* 0x000000083f061299 */ /* 0x000fe40008011605 */
[----:B------:R-:W-:Y:S02]  /*bf90*/  USHF.R.S32.HI UR5, URZ, 0x1f, UR7 ;  /* 0x0000001f3f057899 */ /* 0x000fe40008011407 */
[----:B------:R-:W-:-:S02]  /*bfa0*/  UIADD3 UR6, UR10, UR6, URZ ;  /* 0x000000060a067290 */ /* 0x000fc4000fffe03f */
[----:B------:R-:W-:Y:S02]  /*bfb0*/  ULEA.HI UR5, UR5, UR7, URZ, 0x7 ;  /* 0x0000000705057291 */ /* 0x000fe4000f8f383f */
[----:B------:R-:W-:Y:S02]  /*bfc0*/  USHF.R.S32.HI UR4, URZ, 0x1f, UR6 ;  /* 0x0000001f3f047899 */ /* 0x000fe40008011406 */
[----:B------:R-:W-:Y:S02]  /*bfd0*/  USHF.R.S32.HI UR5, URZ, 0x7, UR5 ;  /* 0x000000073f057899 */ /* 0x000fe40008011405 */
[----:B------:R-:W-:-:S04]  /*bfe0*/  ULEA.HI UR4, UR4, UR6, URZ, 0x7 ;  /* 0x0000000604047291 */ /* 0x000fc8000f8f383f */
[----:B------:R-:W-:-:S04]  /*bff0*/  USHF.R.S32.HI UR4, URZ, 0x7, UR4 ;  /* 0x000000073f047899 */ /* 0x000fc80008011404 */
[----:B------:R-:W-:-:S04]  /*c000*/  UISETP.LT.AND UP0, UPT, UR5, UR4, UPT ;  /* 0x000000040500728c */ /* 0x000fc8000bf01270 */
[----:B------:R-:W-:Y:S02]  /*c010*/  USEL UR40, UR5, UR4, UP0 ;  /* 0x0000000405287287 */ /* 0x000fe40008000000 */
[----:B------:R-:W-:Y:S02]  /*c020*/  USHF.R.U32.HI UR5, URZ, 0x10, UR39 ;  /* 0x000000103f057899 */ /* 0x000fe40008011627 */
[----:B------:R-:W-:Y:S02]  /*c030*/  UISETP.GE.AND UP1, UPT, UR40, 0x1, UPT ;  /* 0x000000012800788c */ /* 0x000fe4000bf26270 */
[----:B------:R-:W-:Y:S02]  /*c040*/  UISETP.NE.AND UP0, UPT, UR5, URZ, UPT ;  /* 0x0000003f0500728c */ /* 0x000fe4000bf05270 */
[----:B------:R-:W-:Y:S02]  /*c050*/  ULOP3.LUT UR39, UR39, 0xffff, URZ, 0xc0, !UPT ;  /* 0x0000ffff27277892 */ /* 0x000fe4000f8ec03f */
[----:B------:R-:W-:-:S07]  /*c060*/  PLOP3.LUT P0, PT, PT, PT, UP1, 0x80, 0x0 ;  /* 0x000000000000781c */ /* 0x000fce0003f0f018 */
[----:B------:R-:W-:-:S06]  /*c070*/  @!UP0 ULDC UR5, c[0x0][0x9f0] ;  /* 0x00027c0000058ab9 */ /* 0x000fcc0000000800 */
[----:B-1----:R-:W-:Y:S05]  /*c080*/  @!P0 BRA `(.L_x_2155) ;  /* 0x0000000000708947 */ /* 0x002fea0003800000 */
[----:B------:R-:W-:Y:S01]  /*c090*/  IMAD.U32 R6, RZ, RZ, UR5 ;  /* 0x00000005ff067e24 */ /* 0x000fe2000f8e00ff */
[----:B------:R-:W-:-:S04]  /*c0a0*/  UIADD3 UR4, UR5, -0x1, UR40 ;  /* 0xffffffff05047890 */ /* 0x000fc8000fffe028 */
[-C--:B------:R-:W-:Y:S02]  /*c0b0*/  IABS R0, R6.reuse ;  /* 0x0000000600007213 */ /* 0x080fe40000000000 */
[----:B------:R-:W-:Y:S02]  /*c0c0*/  IABS R6, R6 ;  /* 0x0000000600067213 */ /* 0x000fe40000000000 */
[----:B------:R-:W0:Y:S08]  /*c0d0*/  I2F.RP R4, R0 ;  /* 0x0000000000047306 */ /* 0x000e300000209400 */
[----:B0-----:R-:W0:Y:S02]  /*c0e0*/  MUFU.RCP R4, R4 ;  /* 0x0000000400047308 */ /* 0x001e240000001000 */
[----:B0-----:R-:W-:-:S06]  /*c0f0*/  IADD3 R2, R4, 0xffffffe, RZ ;  /* 0x0ffffffe04027810 */ /* 0x001fcc0007ffe0ff */
[----:B------:R0:W1:Y:S02]  /*c100*/  F2I.FTZ.U32.TRUNC.NTZ R3, R2 ;  /* 0x0000000200037305 */ /* 0x000064000021f000 */
[----:B0-----:R-:W-:Y:S02]  /*c110*/  IMAD.MOV.U32 R2, RZ, RZ, RZ ;  /* 0x000000ffff027224 */ /* 0x001fe400078e00ff */
[----:B-1----:R-:W-:-:S04]  /*c120*/  IMAD.MOV R5, RZ, RZ, -R3 ;  /* 0x000000ffff057224 */ /* 0x002fc800078e0a03 */
[----:B------:R-:W-:-:S04]  /*c130*/  IMAD R5, R5, R0, RZ ;  /* 0x0000000005057224 */ /* 0x000fc800078e02ff */
[----:B------:R-:W-:-:S04]  /*c140*/  IMAD.HI.U32 R3, R3, R5, R2 ;  /* 0x0000000503037227 */ /* 0x000fc800078e0002 */
[----:B------:R-:W-:Y:S01]  /*c150*/  IMAD.U32 R5, RZ, RZ, UR4 ;  /* 0x00000004ff057e24 */ /* 0x000fe2000f8e00ff */
[----:B------:R-:W-:-:S04]  /*c160*/  ULOP3.LUT UR4, UR4, UR5, URZ, 0x3c, !UPT ;  /* 0x0000000504047292 */ /* 0x000fc8000f8e3c3f */
[----:B------:R-:W-:Y:S01]  /*c170*/  IABS R2, R5 ;  /* 0x0000000500027213 */ /* 0x000fe20000000000 */
[----:B------:R-:W-:Y:S01]  /*c180*/  IMAD.MOV R5, RZ, RZ, -R6 ;  /* 0x000000ffff057224 */ /* 0x000fe200078e0a06 */
[----:B------:R-:W-:-:S03]  /*c190*/  ISETP.LE.AND P2, PT, RZ, UR4, PT ;  /* 0x00000004ff007c0c */ /* 0x000fc6000bf43270 */
[----:B------:R-:W-:-:S04]  /*c1a0*/  IMAD.HI.U32 R3, R3, R2, RZ ;  /* 0x0000000203037227 */ /* 0x000fc800078e00ff */
[----:B------:R-:W-:-:S05]  /*c1b0*/  IMAD R5, R3, R5, R2 ;  /* 0x0000000503057224 */ /* 0x000fca00078e0202 */
[----:B------:R-:W-:-:S13]  /*c1c0*/  ISETP.GT.U32.AND P1, PT, R0, R5, PT ;  /* 0x000000050000720c */ /* 0x000fda0003f24070 */
[-C--:B------:R-:W-:Y:S01]  /*c1d0*/  @!P1 IADD3 R5, R5, -R0.reuse, RZ ;  /* 0x8000000005059210 */ /* 0x080fe20007ffe0ff */
[----:B------:R-:W-:Y:S01]  /*c1e0*/  @!P1 VIADD R3, R3, 0x1 ;  /* 0x0000000103039836 */ /* 0x000fe20000000000 */
[----:B------:R-:W-:Y:S02]  /*c1f0*/  ISETP.NE.AND P1, PT, RZ, UR5, PT ;  /* 0x00000005ff007c0c */ /* 0x000fe4000bf25270 */
[----:B------:R-:W-:-:S13]  /*c200*/  ISETP.GE.U32.AND P0, PT, R5, R0, PT ;  /* 0x000000000500720c */ /* 0x000fda0003f06070 */
[----:B------:R-:W-:-:S04]  /*c210*/  @P0 VIADD R3, R3, 0x1 ;  /* 0x0000000103030836 */ /* 0x000fc80000000000 */
[----:B------:R-:W-:Y:S01]  /*c220*/  @!P2 IMAD.MOV R3, RZ, RZ, -R3 ;  /* 0x000000ffff03a224 */ /* 0x000fe200078e0a03 */
[----:B------:R-:W-:-:S05]  /*c230*/  @!P1 LOP3.LUT R3, RZ, UR5, RZ, 0x33, !PT ;  /* 0x00000005ff039c12 */ /* 0x000fca000f8e33ff */
[----:B------:R0:W-:Y:S02]  /*c240*/  STL [R1+0xc], R3 ;  /* 0x00000c0301007387 */ /* 0x0001e40000100800 */
.L_x_2155:
[----:B------:R-:W2:Y:S01]  /*c250*/  LDL R2, [R1+0xc] ;  /* 0x00000c0001027983 */ /* 0x000ea20000100800 */
[----:B0-----:R-:W-:Y:S01]  /*c260*/  MOV R3, 0x1 ;  /* 0x0000000100037802 */ /* 0x001fe20000000f00 */
[----:B--2---:R-:W-:-:S05]  /*c270*/  IMAD R0, R2, UR39, RZ ;  /* 0x0000002702007c24 */ /* 0x004fca000f8e02ff */
[----:B------:R-:W-:Y:S01]  /*c280*/  VIADDMNMX R17, R0, R2, UR40, PT ;  /* 0x0000002800117e46 */ /* 0x000fe2000b800102 */
[----:B------:R0:W-:Y:S03]  /*c290*/  STL [R1+0x8], R0 ;  /* 0x0000080001007387 */ /* 0x0001e60000100800 */
[----:B------:R-:W-:Y:S01]  /*c2a0*/  ISETP.GT.AND P0, PT, R17, R0, PT ;  /* 0x000000001100720c */ /* 0x000fe20003f04270 */
[----:B------:R1:W-:Y:S01]  /*c2b0*/  STL [R1+0x10], R17 ;  /* 0x0000101101007387 */ /* 0x0003e20000100800 */
[----:B0-----:R-:W-:-:S11]  /*c2c0*/  IMAD.MOV.U32 R0, RZ, RZ, RZ ;  /* 0x000000ffff007224 */ /* 0x001fd600078e00ff */
[----:B-1----:R-:W-:Y:S05]  /*c2d0*/  @!P0 BRA `(.L_x_2154) ;  /* 0x0000003000648947 */ /* 0x002fea0003800000 */
        /* <DEDUP_REMOVED lines=22> */
[----:B0-----:R-:W-:Y:S05]  /*c440*/  CALL.ABS.NOINC R2 ;  /* 0x0000000002007343 */ /* 0x001fea0003c00000 */
.L_x_2156:
        /* <DEDUP_REMOVED lines=9> */
[----:B------:R-:W-:Y:S01]  /*c4e0*/  MOV R4, UR6 ;  /* 0x0000000600047c02 */ /* 0x000fe20008000f00 */
[----:B------:R-:W-:Y:S01]  /*c4f0*/  IMAD.U32 R5, RZ, RZ, UR7 ;  /* 0x00000007ff057e24 */ /* 0x000fe2000f8e00ff */
[----:B------:R-:W-:Y:S01]  /*c500*/  MOV R11, UR5 ;  /* 0x00000005000b7c02 */ /* 0x000fe20008000f00 */
        /* <DEDUP_REMOVED lines=8> */
.L_x_2158:
[----:B------:R0:W1:Y:S01]  /*c590*/  LDC.64 R2, c[0x4][R16] ;  /* 0x0100000010027b82 */ /* 0x0000620000000a00 */
[----:B------:R-:W-:Y:S01]  /*c5a0*/  ULDC.64 UR6, c[0x4][0xa0] ;  /* 0x0100280000067ab9 */ /* 0x000fe20000000a00 */
[----:B------:R-:W-:Y:S01]  /*c5b0*/  ULDC.64 UR8, c[0x4][0xa8] ;  /* 0x01002a0000087ab9 */ /* 0x000fe20000000a00 */
[----:B------:R-:W-:Y:S01]  /*c5c0*/  ULDC.64 UR4, c[0x4][0x18] ;  /* 0x0100060000047ab9 */ /* 0x000fe20000000a00 */
[----:B------:R-:W-:Y:S01]  /*c5d0*/  IMAD.U32 R4, RZ, RZ, UR6 ;  /* 0x00000006ff047e24 */ /* 0x000fe2000f8e00ff */
[----:B------:R-:W-:Y:S01]  /*c5e0*/  MOV R5, UR7 ;  /* 0x0000000700057c02 */ /* 0x000fe20008000f00 */
        /* <DEDUP_REMOVED lines=9> */
.L_x_2157:
[----:B------:R-:W0:Y:S02]  /*c680*/  LDC.64 R2, c[0x0][0x9f8] ;  /* 0x00027e00ff027b82 */ /* 0x000e240000000a00 */
        /* <DEDUP_REMOVED lines=19> */
.L_x_2236:
        /* <DEDUP_REMOVED lines=8> */
.L_x_2239:
[----:B------:R-:W-:Y:S05]  /*c840*/  @!P6 BRA `(.L_x_2160) ;  /* 0x0000000000e4e947 */ /* 0x000fea0003800000 */
[----:B------:R-:W-:Y:S01]  /*c850*/  IMAD.MOV.U32 R16, RZ, RZ, R18 ;  /* 0x000000ffff107224 */ /* 0x000fe200078e0012 */
[----:B------:R-:W-:Y:S06]  /*c860*/  @!P1 BRA `(.L_x_2162) ;  /* 0x0000000000489947 */ /* 0x000fec0003800000 */
[----:B------:R-:W1:Y:S01]  /*c870*/  LDC R6, c[0x0][0x43c] ;  /* 0x00010f00ff067b82 */ /* 0x000e620000000800 */
[----:B0-----:R-:W-:Y:S01]  /*c880*/  MOV R0, R17 ;  /* 0x0000001100007202 */ /* 0x001fe20000000f00 */
[----:B------:R-:W-:Y:S02]  /*c890*/  ULDC.64 UR4, c[0x0][0x428] ;  /* 0x00010a0000047ab9 */ /* 0x000fe40000000a00 */
        /* <DEDUP_REMOVED lines=15> */
.L_x_2162:
[----:B0-----:R-:W-:Y:S01]  /*c990*/  IMAD.MOV.U32 R0, RZ, RZ, 0x1 ;  /* 0x00000001ff007424 */ /* 0x001fe200078e00ff */
[----:B------:R-:W1:Y:S04]  /*c9a0*/  S2R R8, SR_TID.X ;  /* 0x0000000000087919 */ /* 0x000e680000002100 */
[----:B------:R-:W-:-:S04]  /*c9b0*/  SHF.L.U32 R0, R0, 0x1f, RZ ;  /* 0x0000001f00007819 */ /* 0x000fc800000006ff */
[----:B------:R-:W0:Y:S01]  /*c9c0*/  SYNCS.PHASECHK.TRANS64.TRYWAIT P0, [UR38+0x28840], R0 ;  /* 0x02884000ff0075a7 */ /* 0x000e220008000166 */
[----:B-1----:R-:W-:-:S04]  /*c9d0*/  LOP3.LUT R2, R8, 0x7f, RZ, 0xc0, !PT ;  /* 0x0000007f08027812 */ /* 0x002fc800078ec0ff */
[----:B------:R-:W-:Y:S01]  /*c9e0*/  ISETP.NE.AND P1, PT, R2, RZ, PT ;  /* 0x000000ff0200720c */ /* 0x000fe20003f25270 */
[----:B0-----:R-:W-:-:S12]  /*c9f0*/  @!P0 BRA `(.L_x_2163) ;  /* 0x00000030004c8947 */ /* 0x001fd80003800000 */
.L_x_2240:
[----:B------:R-:W-:Y:S05]  /*ca00*/  @P1 BRA `(.L_x_2164) ;  /* 0x0000000000181947 */ /* 0x000fea0003800000 */
[----:B------:R-:W1:Y:S01]  /*ca10*/  S2R R2, SR_TID.X ;  /* 0x0000000000027919 */ /* 0x000e620000002100 */
[----:B0-----:R-:W-:-:S04]  /*ca20*/  MOV R0, 0x8000 ;  /* 0x0000800000007802 */ /* 0x001fc80000000f00 */
[----:B------:R2:W-:Y:S01]  /*ca30*/  SYNCS.ARRIVE.TRANS64 RZ, [UR38+0x28830], R0 ;  /* 0x02883000ffff79a7 */ /* 0x0005e20008000026 */
[----:B-1----:R-:W-:-:S13]  /*ca40*/  LOP3.LUT P0, RZ, R2, 0x1f, RZ, 0xc0, !PT ;  /* 0x0000001f02ff7812 */ /* 0x002fda000780c0ff */
[----:B--2---:R-:W-:Y:S05]  /*ca50*/  @!P0 BRA `(.L_x_2164) ;  /* 0x0000000000048947 */ /* 0x004fea0003800000 */
[----:B------:R-:W-:Y:S01]  /*ca60*/  BPT.TRAP 0x1 ;  /* 0x000000040000795c */ /* 0x000fe20000300000 */
.L_x_2164:
        /* <DEDUP_REMOVED lines=10> */
[----:B------:R-:W-:Y:S01]  /*cb10*/  USHF.L.U32 UR11, UR11, 0x7, URZ ;  /* 0x000000070b0b7899 */ /* 0x000fe2000800063f */
        /* <DEDUP_REMOVED lines=10> */
[----:B------:R1:W-:Y:S02]  /*cbc0*/  UTMALDG.4D [UR32], [UR4], desc[UR6] ;  /* 0x00000620040075b4 */ /* 0x0003e40008019000 */
[----:B-1----:R-:W-:Y:S01]  /*cbd0*/  NOP ;  /* 0x0000000000007918 */ /* 0x002fe20000000000 */
.L_x_2160:
        /* <DEDUP_REMOVED lines=22> */
.L_x_2165:
[----:B------:R-:W1:Y:S01]  /*cd40*/  S2R R4, SR_CTAID.Z ;  /* 0x0000000000047919 */ /* 0x000e620000002700 */
[----:B------:R-:W2:Y:S01]  /*cd50*/  LDC R8, c[0x0][0x448] ;  /* 0x00011200ff087b82 */ /* 0x000ea20000000800 */
[----:B------:R-:W-:Y:S01]  /*cd60*/  USHF.R.S32.HI UR4, URZ, 0x1f, UR36 ;  /* 0x0000001f3f047899 */ /* 0x000fe20008011424 */
[----:B------:R-:W3:Y:S01]  /*cd70*/  S2R R12, SR_TID.X ;  /* 0x00000000000c7919 */ /* 0x000ee20000002100 */
[----:B------:R-:W-:Y:S02]  /*cd80*/  ULDC.64 UR8, c[0x0][0x2d8] ;  /* 0x0000b60000087ab9 */ /* 0x000fe40000000a00 */
[----:B------:R-:W-:Y:S01]  /*cd90*/  UIMAD UR6, UR4, UR8, URZ ;  /* 0x00000008040672a4 */ /* 0x000fe2000f8e023f */
[----:B------:R-:W4:Y:S02]  /*cda0*/  S2R R9, SR_CTAID.X ;  /* 0x0000000000097919 */ /* 0x000f240000002500 */
[----:B------:R-:W0:Y:S01]  /*cdb0*/  LDC.64 R2, c[0x0][0x2e0] ;  /* 0x0000b800ff027b82 */ /* 0x000e220000000a00 */
[----:B------:R-:W-:-:S02]  /*cdc0*/  UIMAD.WIDE.U32 UR4, UR36, UR8, URZ ;  /* 0x00000008240472a5 */ /* 0x000fc4000f8e003f */
[----:B------:R-:W-:-:S04]  /*cdd0*/  UIMAD UR6, UR36, UR9, UR6 ;  /* 0x00000009240672a4 */ /* 0x000fc8000f8e0206 */
[----:B------:R-:W-:Y:S01]  /*cde0*/  UIADD3 UR5, UR5, UR6, URZ ;  /* 0x0000000605057290 */ /* 0x000fe2000fffe03f */
[----:B--2---:R-:W-:Y:S02]  /*cdf0*/  ISETP.NE.AND P0, PT, R8, 0x1, PT ;  /* 0x000000010800780c */ /* 0x004fe40003f05270 */
[----:B-1----:R-:W-:Y:S02]  /*ce00*/  SHF.R.S32.HI R5, RZ, 0x1f, R4 ;  /* 0x0000001fff057819 */ /* 0x002fe40000011404 */
[----:B---3--:R-:W-:-:S03]  /*ce10*/  LOP3.LUT R11, R12, 0x7f, RZ, 0xc0, !PT ;  /* 0x0000007f0c0b7812 */ /* 0x008fc600078ec0ff */
[----:B0-----:R-:W-:Y:S01]  /*ce20*/  IMAD R0, R5, R2, RZ ;  /* 0x0000000205007224 */ /* 0x001fe200078e02ff */
[----:B------:R-:W-:-:S03]  /*ce30*/  SHF.R.U32.HI R6, RZ, 0x3, R11 ;  /* 0x00000003ff067819 */ /* 0x000fc6000001160b */
[C---:B------:R-:W-:Y:S02]  /*ce40*/  IMAD R5, R4.reuse, R3, R0 ;  /* 0x0000000304057224 */ /* 0x040fe400078e0200 */
[----:B------:R-:W-:Y:S01]  /*ce50*/  IMAD.WIDE.U32 R2, R4, R2, UR4 ;  /* 0x0000000404027e25 */ /* 0x000fe2000f8e0002 */
[----:B------:R-:W0:Y:S01]  /*ce60*/  @P0 LDC R0, c[0x0][0x450] ;  /* 0x00011400ff000b82 */ /* 0x000e220000000800 */
[----:B------:R-:W-:-:S03]  /*ce70*/  ULDC.64 UR4, c[0x0][0x2d0] ;  /* 0x0000b40000047ab9 */ /* 0x000fc60000000a00 */
[----:B------:R-:W-:Y:S01]  /*ce80*/  IADD3 R3, R3, R5, RZ ;  /* 0x0000000503037210 */ /* 0x000fe20007ffe0ff */
[----:B------:R-:W-:-:S03]  /*ce90*/  IMAD.SHL.U32 R5, R12, 0x10, RZ ;  /* 0x000000100c057824 */ /* 0x000fc600078e00ff */
[----:B------:R-:W1:Y:S02]  /*cea0*/  @P0 LDC R4, c[0x0][0x44c] ;  /* 0x00011300ff040b82 */ /* 0x000e640000000800 */
[----:B------:R-:W-:-:S05]  /*ceb0*/  LOP3.LUT R10, R6, 0x70, R5, 0xf8, !PT ;  /* 0x00000070060a7812 */ /* 0x000fca00078ef805 */
[----:B----4-:R-:W-:-:S04]  /*cec0*/  IMAD R5, R9, 0x80, R10 ;  /* 0x0000008009057824 */ /* 0x010fc800078e020a */
        /* <DEDUP_REMOVED lines=9> */
[----:B------:R-:W-:Y:S01]  /*cf60*/  SHF.R.S32.HI R4, RZ, 0x1f, R0 ;  /* 0x0000001fff047819 */ /* 0x000fe20000011400 */
[----:B------:R-:W-:-:S03]  /*cf70*/  ULDC.64 UR4, c[0x0][0x2c8] ;  /* 0x0000b20000047ab9 */ /* 0x000fc60000000a00 */
[----:B------:R-:W-:Y:S01]  /*cf80*/  IADD3 R3, R3, R5, RZ ;  /* 0x0000000503037210 */ /* 0x000fe20007ffe0ff */
[----:B------:R-:W-:-:S04]  /*cf90*/  IMAD R5, R4, UR4, RZ ;  /* 0x0000000404057c24 */ /* 0x000fc8000f8e02ff */
[C---:B------:R-:W-:Y:S02]  /*cfa0*/  IMAD R4, R0.reuse, UR5, R5 ;  /* 0x0000000500047c24 */ /* 0x040fe4000f8e0205 */
[----:B------:R-:W-:Y:S01]  /*cfb0*/  IMAD.WIDE.U32 R2, R0, UR4, R2 ;  /* 0x0000000400027c25 */ /* 0x000fe2000f8e0002 */
[----:B------:R-:W-:-:S03]  /*cfc0*/  ULDC.64 UR4, c[0x0][0x280] ;  /* 0x0000a00000047ab9 */ /* 0x000fc60000000a00 */
[----:B------:R-:W-:Y:S01]  /*cfd0*/  IMAD.IADD R5, R3, 0x1, R4 ;  /* 0x0000000103057824 */ /* 0x000fe200078e0204 */
[----:B------:R-:W-:Y:S01]  /*cfe0*/  LEA R0, P0, R2, UR4, 0x1 ;  /* 0x0000000402007c11 */ /* 0x000fe2000f8008ff */
[----:B------:R-:W-:-:S03]  /*cff0*/  ULDC UR4, c[0x0][0x2b8] ;  /* 0x0000ae0000047ab9 */ /* 0x000fc60000000800 */
        /* <DEDUP_REMOVED lines=15> */
[----:B------:R-:W-:Y:S02]  /*d0f0*/  IMAD R6, R9, 0x80, R6 ;  /* 0x0000008009067824 */ /* 0x000fe400078e0206 */
[----:B------:R-:W0:Y:S01]  /*d100*/  SHFL.IDX PT, R3, R0, RZ, 0x181f ;  /* 0x00181fff00037589 */ /* 0x000e2200000e0000 */
[----:B------:R-:W-:Y:S02]  /*d110*/  IMAD R4, R8, UR4, RZ ;  /* 0x0000000408047c24 */ /* 0x000fe4000f8e02ff */
[C---:B------:R-:W-:Y:S01]  /*d120*/  IADD3 R9, R6.reuse, 0x10, RZ ;  /* 0x0000001006097810 */ /* 0x040fe20007ffe0ff */
[----:B------:R-:W-:Y:S01]  /*d130*/  SHFL.IDX PT, R14, R0, 0x1, 0x181f ;  /* 0x00381f00000e7f89 */ /* 0x000fe200000e0000 */
[C---:B------:R-:W-:Y:S01]  /*d140*/  VIADD R11, R6.reuse, 0x20 ;  /* 0x00000020060b7836 */ /* 0x040fe20000000000 */
        /* <DEDUP_REMOVED lines=8> */
[----:B------:R-:W-:-:S03]  /*d1d0*/  ISETP.GE.AND P2, PT, R9, R4, PT ;  /* 0x000000040900720c */ /* 0x000fc60003f46270 */
        /* <DEDUP_REMOVED lines=10> */
[----:B------:R-:W-:Y:S01]  /*d280*/  ISETP.GE.AND P2, PT, R11, R4, PT ;  /* 0x000000040b00720c */ /* 0x000fe20003f46270 */
[----:B------:R-:W-:Y:S01]  /*d290*/  VIADD R11, R6, 0x30 ;  /* 0x00000030060b7836 */ /* 0x000fe20000000000 */
[----:B0-----:R-:W-:Y:S01]  /*d2a0*/  MOV R2, R14 ;  /* 0x0000000e00027202 */ /* 0x001fe20000000f00 */
[----:B-1----:R-:W0:Y:S10]  /*d2b0*/  SHFL.IDX PT, R8, R5, 0x3, 0x181f ;  /* 0x00781f0005087f89 */ /* 0x002e3400000e0000 */
        /* <DEDUP_REMOVED lines=16> */
[----:B------:R-:W-:Y:S01]  /*d3c0*/  VIADD R11, R6, 0x50 ;  /* 0x00000050060b7836 */ /* 0x000fe20000000000 */
[----:B0-----:R-:W-:Y:S01]  /*d3d0*/  MOV R3, R2 ;  /* 0x0000000200037202 */ /* 0x001fe20000000f00 */
[----:B--2---:R-:W0:Y:S01]  /*d3e0*/  SHFL.IDX PT, R8, R5, 0x5, 0x181f ;  /* 0x00b81f0005087f89 */ /* 0x004e2200000e0000 */
[----:B-1----:R-:W-:-:S09]  /*d3f0*/  IMAD.MOV.U32 R2, RZ, RZ, R14 ;  /* 0x000000ffff027224 */ /* 0x002fd200078e000e */
[----:B------:R-:W-:Y:S01]  /*d400*/  @!P2 LEA R20, R7, UR38, 0x1 ;  /* 0x000000260714ac11 */ /* 0x000fe2000f8e08ff */
[----:B------:R-:W1:Y:S01]  /*d410*/  SHFL.IDX PT, R14, R0, 0x5, 0x181f ;  /* 0x00b81f00000e7f89 */ /* 0x000e6200000e0000 */
[----:B------:R-:W-:-:S05]  /*d420*/  @!P2 IMAD.WIDE.U32 R2, R10, 0x2, R2 ;  /* 0x000000020a02a825 */ /* 0x000fca00078e0002 */
[----:B------:R-:W-:Y:S04]  /*d430*/  @!P2 LDGSTS.E.BYPASS.LTC128B.128 [R20+0x12400], desc[UR42][R2.64], !P1 ;  /* 0x124000000214afae */ /* 0x000fe8000c901d6a */
[----:B------:R2:W-:Y:S01]  /*d440*/  @!P2 LDGSTS.E.BYPASS.LTC128B.128 [R20+0x16400], desc[UR42][R2.64+0x80], !P0 ;  /* 0x164000800214afae */ /* 0x0005e2000c101d6a */
[----:B------:R-:W-:Y:S02]  /*d450*/  ISETP.GE.AND P2, PT, R11, R4, PT ;  /* 0x000000040b00720c */ /* 0x000fe40003f46270 */
[----:B------:R-:W-:Y:S01]  /*d460*/  IADD3 R11, R6, 0x60, RZ ;  /* 0x00000060060b7810 */ /* 0x000fe20007ffe0ff */
        /* <DEDUP_REMOVED lines=17> */
.L_x_2257:
[----:B------:R-:W-:Y:S01]  /*d580*/  VIADD R3, R6, 0x70 ;  /* 0x0000007006037836 */ /* 0x000fe20000000000 */
[----:B------:R-:W-:Y:S04]  /*d590*/  BSSY B0, `(.L_x_2167) ;  /* 0x000000c000007945 */ /* 0x000fe80003800000 */
[----:B------:R-:W-:Y:S01]  /*d5a0*/  ISETP.GE.AND P2, PT, R3, R4, PT ;  /* 0x000000040300720c */ /* 0x000fe20003f46270 */
[----:B--2---:R-:W-:Y:S01]  /*d5b0*/  IMAD.MOV.U32 R3, RZ, RZ, R2 ;  /* 0x000000ffff037224 */ /* 0x004fe200078e0002 */
[----:B-1----:R-:W-:-:S11]  /*d5c0*/  MOV R2, R14 ;  /* 0x0000000e00027202 */ /* 0x002fd60000000f00 */
        /* <DEDUP_REMOVED lines=8> */
.L_x_2168:
[----:B------:R-:W-:Y:S05]  /*d650*/  BSYNC B0 ;  /* 0x0000000000007941 */ /* 0x000fea0003800000 */
.L_x_2167:
[----:B------:R-:W-:Y:S01]  /*d660*/  NOP ;  /* 0x0000000000007918 */ /* 0x000fe20000000000 */
[----:B------:R-:W-:Y:S01]  /*d670*/  SYNCS.ARRIVE.TRANS64.RED.A0T1 RZ, [UR38+0x28800], RZ ;  /* 0x028800ffffff79a7 */ /* 0x000fe20008200426 */
[----:B-1----:R-:W-:Y:S01]  /*d680*/  IMAD.MOV.U32 R2, RZ, RZ, 0x1 ;  /* 0x00000001ff027424 */ /* 0x002fe200078e00ff */
[----:B------:R-:W-:Y:S04]  /*d690*/  ARRIVES.LDGSTSBAR.64.TRANSCNT [UR38+0x28800] ;  /* 0x02880000ff0079b0 */ /* 0x000fe80008000aa6 */
[----:B------:R-:W-:Y:S01]  /*d6a0*/  SHF.L.U32 R2, R2, 0x1f, RZ ;  /* 0x0000001f02027819 */ /* 0x000fe200000006ff */
[----:B------:R-:W-:Y:S01]  /*d6b0*/  NOP ;  /* 0x0000000000007918 */ /* 0x000fe20000000000 */
[----:B------:R-:W0:Y:S01]  /*d6c0*/  LDL.LU R4, [R1+0x10] ;  /* 0x0000100001047983 */ /* 0x000e220000300800 */
[----:B------:R-:W-:Y:S03]  /*d6d0*/  SYNCS.ARRIVE.TRANS64.A1T0 RZ, [UR38+0x28800], RZ ;  /* 0x028800ffffff79a7 */ /* 0x000fe60008100026 */
[----:B------:R-:W2:Y:S01]  /*d6e0*/  LDL R3, [R1+0x8] ;  /* 0x0000080001037983 */ /* 0x000ea20000100800 */
[----:B------:R-:W1:Y:S01]  /*d6f0*/  SYNCS.PHASECHK.TRANS64.TRYWAIT P0, [UR38+0x28820], R2 ;  /* 0x02882002ff0075a7 */ /* 0x000e620008000166 */
[----:B0-----:R-:W-:-:S05]  /*d700*/  VIADD R0, R4, 0xfffffffe ;  /* 0xfffffffe04007836 */ /* 0x001fca0000000000 */
[----:B--2---:R-:W-:Y:S01]  /*d710*/  ISETP.GE.AND P1, PT, R0, R3, PT ;  /* 0x000000030000720c */ /* 0x004fe20003f26270 */
[----:B-1----:R-:W-:-:S12]  /*d720*/  @!P0 BRA `(.L_x_2169) ;  /* 0x0000002c00a88947 */ /* 0x002fd80003800000 */
.L_x_2258:
[----:B------:R-:W-:Y:S02]  /*d730*/  IMAD.MOV.U32 R9, RZ, RZ, 0x1 ;  /* 0x00000001ff097424 */ /* 0x000fe400078e00ff */
[----:B------:R-:W-:Y:S01]  /*d740*/  IMAD.MOV.U32 R8, RZ, RZ, RZ ;  /* 0x000000ffff087224 */ /* 0x000fe200078e00ff */
[----:B------:R-:W-:Y:S06]  /*d750*/  @!P1 BRA `(.L_x_2170) ;  /* 0x0000001800489947 */ /* 0x000fec0003800000 */
[----:B------:R-:W2:Y:S04]  /*d760*/  LDL.LU R4, [R1+0xc] ;  /* 0x00000c0001047983 */ /* 0x000ea80000300800 */
[----:B0-----:R-:W3:Y:S01]  /*d770*/  LDL.LU R3, [R1+0x8] ;  /* 0x0000080001037983 */ /* 0x001ee20000300800 */
[----:B------:R-:W-:Y:S01]  /*d780*/  UIADD3 UR4, UR39, 0x1, URZ ;  /* 0x0000000127047890 */ /* 0x000fe2000fffe03f */
[----:B------:R-:W-:Y:S01]  /*d790*/  IMAD.MOV.U32 R9, RZ, RZ, 0x1 ;  /* 0x00000001ff097424 */ /* 0x000fe200078e00ff */
[----:B------:R-:W0:Y:S02]  /*d7a0*/  S2R R6, SR_TID.X ;  /* 0x0000000000067919 */ /* 0x000e240000002100 */
[----:B0-----:R-:W-:Y:S02]  /*d7b0*/  LOP3.LUT R10, R6, 0x1f, RZ, 0xc0, !PT ;  /* 0x0000001f060a7812 */ /* 0x001fe400078ec0ff */
[----:B--2---:R-:W-:Y:S01]  /*d7c0*/  IMAD R2, R4, UR4, RZ ;  /* 0x0000000404027c24 */ /* 0x004fe2000f8e02ff */
[----:B---3--:R-:W-:-:S04]  /*d7d0*/  LOP3.LUT R3, RZ, R3, RZ, 0x33, !PT ;  /* 0x00000003ff037212 */ /* 0x008fc800078e33ff */
[----:B------:R-:W-:-:S04]  /*d7e0*/  VIMNMX R2, R2, UR40, PT ;  /* 0x0000002802027c48 */ /* 0x000fc8000bfe0100 */
[----:B------:R-:W-:-:S04]  /*d7f0*/  IADD3 R4, -R2, RZ, RZ ;  /* 0x000000ff02047210 */ /* 0x000fc80007ffe1ff */
[----:B------:R-:W-:Y:S02]  /*d800*/  VIADDMNMX R5, R4, 0x1, R3, !PT ;  /* 0x0000000104057846 */ /* 0x000fe40007800103 */
[----:B------:R-:W-:-:S03]  /*d810*/  LOP3.LUT R3, RZ, R2, RZ, 0x33, !PT ;  /* 0x00000002ff037212 */ /* 0x000fc600078e33ff */
[----:B------:R-:W-:Y:S02]  /*d820*/  VIADD R4, R5, 0xfffffffe ;  /* 0xfffffffe05047836 */ /* 0x000fe40000000000 */
[----:B------:R-:W-:-:S03]  /*d830*/  IMAD.IADD R5, R2, 0x1, R5 ;  /* 0x0000000102057824 */ /* 0x000fc600078e0205 */
[----:B------:R-:W-:Y:S01]  /*d840*/  ISETP.NE.AND P0, PT, R4, R3, PT ;  /* 0x000000030400720c */ /* 0x000fe20003f05270 */
[----:B------:R-:W-:Y:S01]  /*d850*/  IMAD.MOV.U32 R4, RZ, RZ, R16 ;  /* 0x000000ffff047224 */ /* 0x000fe200078e0010 */
[----:B------:R-:W-:-:S11]  /*d860*/  LOP3.LUT R12, R5, 0x1, RZ, 0xc0, !PT ;  /* 0x00000001050c7812 */ /* 0x000fd600078ec0ff */
[----:B------:R-:W-:Y:S05]  /*d870*/  @!P0 BRA `(.L_x_2171) ;  /* 0x0000001000088947 */ /* 0x000fea0003800000 */
[----:B------:R-:W-:Y:S01]  /*d880*/  BSSY B0, `(.L_x_2171) ;  /* 0x0000101000007945 */ /* 0x000fe20003800000 */
[----:B------:R-:W-:Y:S01]  /*d890*/  IADD3 R6, R5, -R12, RZ ;  /* 0x8000000c05067210 */ /* 0x000fe20007ffe0ff */
[----:B------:R-:W-:Y:S02]  /*d8a0*/  IMAD.MOV.U32 R7, RZ, RZ, 0x1 ;  /* 0x00000001ff077424 */ /* 0x000fe400078e00ff */
[----:B------:R-:W-:-:S07]  /*d8b0*/  IMAD.MOV.U32 R4, RZ, RZ, R16 ;  /* 0x000000ffff047224 */ /* 0x000fce00078e0010 */
.L_x_2202:
[----:B------:R-:W2:Y:S01]  /*d8c0*/  LDL R2, [R1] ;  /* 0x0000000001027983 */ /* 0x000ea20000100800 */
[----:B------:R-:W-:Y:S01]  /*d8d0*/  VIADD R6, R6, 0xfffffffe ;  /* 0xfffffffe06067836 */ /* 0x000fe20000000000 */
[----:B------:R-:W-:Y:S04]  /*d8e0*/  BSSY B1, `(.L_x_2172) ;  /* 0x000007a000017945 */ /* 0x000fe80003800000 */
        /* <DEDUP_REMOVED lines=8> */
[----:B------:R-:W-:Y:S02]  /*d970*/  ULDC.64 UR4, c[0x0][0x428] ;  /* 0x00010a0000047ab9 */ /* 0x000fe40000000a00 */
[----:B------:R-:W-:Y:S01]  /*d980*/  IMAD R5, R19, UR4, RZ ;  /* 0x0000000413057c24 */ /* 0x000fe2000f8e02ff */
[----:B0-----:R-:W-:-:S13]  /*d990*/  ISETP.NE.AND P0, PT, R9, 0x1, PT ;  /* 0x000000010900780c */ /* 0x001fda0003f05270 */
[----:B------:R-:W0:Y:S02]  /*d9a0*/  @P0 LDC.64 R2, c[0x0][0x440] ;  /* 0x00011000ff020b82 */ /* 0x000e240000000a00 */
[----:B0-----:R-:W-:Y:S01]  /*d9b0*/  @P0 IMAD.HI.U32 R4, R0, R2, RZ ;  /* 0x0000000200040227 */ /* 0x001fe200078e00ff */
[----:B------:R-:W-:-:S04]  /*d9c0*/  MOV R2, R0 ;  /* 0x0000000000027202 */ /* 0x000fc80000000f00 */
[----:B------:R-:W-:Y:S01]  /*d9d0*/  @P0 SHF.R.U32.HI R2, RZ, R3, R4 ;  /* 0x00000003ff020219 */ /* 0x000fe20000011604 */
[----:B------:R-:W-:-:S04]  /*d9e0*/  IMAD R4, R18, UR5, R5 ;  /* 0x0000000512047c24 */ /* 0x000fc8000f8e0205 */
[----:B------:R-:W-:-:S04]  /*d9f0*/  IMAD.MOV R3, RZ, RZ, -R2 ;  /* 0x000000ffff037224 */ /* 0x000fc800078e0a02 */
[----:B------:R-:W-:Y:S01]  /*da00*/  IMAD R9, R9, R3, R0 ;  /* 0x0000000309097224 */ /* 0x000fe200078e0200 */
[----:B------:R-:W-:-:S03]  /*da10*/  SHF.R.S32.HI R3, RZ, 0x1f, R2 ;  /* 0x0000001fff037819 */ /* 0x000fc60000011402 */
[----:B------:R-:W-:Y:S01]  /*da20*/  IMAD.WIDE.U32 R2, R18, UR4, R2 ;  /* 0x0000000412027c25 */ /* 0x000fe2000f8e0002 */
[----:B------:R-:W-:-:S03]  /*da30*/  ULDC.64 UR4, c[0x0][0x418] ;  /* 0x0001060000047ab9 */ /* 0x000fc60000000a00 */
[----:B------:R-:W-:Y:S01]  /*da40*/  IMAD.IADD R3, R4, 0x1, R3 ;  /* 0x0000000104037824 */ /* 0x000fe200078e0203 */
[----:B------:R-:W-:-:S04]  /*da50*/  LEA R4, P0, R2, UR4, 0x2 ;  /* 0x0000000402047c11 */ /* 0x000fc8000f8010ff */
[----:B------:R-:W-:-:S05]  /*da60*/  LEA.HI.X R5, R2, UR5, R3, 0x2, P0 ;  /* 0x0000000502057c11 */ /* 0x000fca00080f1403 */
[----:B------:R0:W5:Y:S04]  /*da70*/  LDG.E R4, desc[UR42][R4.64] ;  /* 0x0000002a04047981 */ /* 0x000168000c1e1900 */
.L_x_2174:
[----:B------:R-:W1:Y:S01]  /*da80*/  S2R R2, SR_TID.X ;  /* 0x0000000000027919 */ /* 0x000e620000002100 */
[----:B------:R-:W-:Y:S01]  /*da90*/  BSSY B2, `(.L_x_2175) ;  /* 0x0000006000027945 */ /* 0x000fe20003800000 */
[----:B-1----:R-:W-:Y:S02]  /*daa0*/  LOP3.LUT R3, R2, 0x7f, RZ, 0xc0, !PT ;  /* 0x0000007f02037812 */ /* 0x002fe400078ec0ff */
[----:B------:R-:W-:Y:S02]  /*dab0*/  SHF.L.U32 R2, R7, 0x1f, RZ ;  /* 0x0000001f07027819 */ /* 0x000fe400000006ff */
[----:B------:R-:W-:Y:S02]  /*dac0*/  ISETP.NE.AND P2, PT, R3, RZ, PT ;  /* 0x000000ff0300720c */ /* 0x000fe40003f45270 */
[----:B------:R-:W1:Y:S02]  /*dad0*/  SYNCS.PHASECHK.TRANS64.TRYWAIT P0, [UR38+0x28848], R2 ;  /* 0x02884802ff0075a7 */ /* 0x000e640008000166 */
[----:B-1----:R-:W-:Y:S09]  /*dae0*/  @!P0 BRA `(.L_x_2176) ;  /* 0x0000002800d08947 */ /* 0x002ff20003800000 */
.L_x_2259:
[----:B------:R-:W-:Y:S05]  /*daf0*/  BSYNC B2 ;  /* 0x0000000000027941 */ /* 0x000fea0003800000 */
.L_x_2175:
[----:B------:R-:W-:Y:S04]  /*db00*/  BSSY B2, `(.L_x_2177) ;  /* 0x0000007000027945 */ /* 0x000fe80003800000 */
[----:B------:R-:W-:Y:S05]  /*db10*/  @P2 BRA `(.L_x_2178) ;  /* 0x0000000000142947 */ /* 0x000fea0003800000 */
[----:B------:R-:W-:Y:S01]  /*db20*/  ISETP.NE.AND P0, PT, R10, RZ, PT ;  /* 0x000000ff0a00720c */ /* 0x000fe20003f05270 */
[----:B-1----:R-:W-:-:S04]  /*db30*/  IMAD.MOV.U32 R3, RZ, RZ, 0x8000 ;  /* 0x00008000ff037424 */ /* 0x002fc800078e00ff */
[----:B------:R2:W-:Y:S08]  /*db40*/  SYNCS.ARRIVE.TRANS64 RZ, [UR38+0x28838], R3 ;  /* 0x02883803ffff79a7 */ /* 0x0005f00008000026 */
[----:B--2---:R-:W-:Y:S05]  /*db50*/  @!P0 BRA `(.L_x_2178) ;  /* 0x0000000000048947 */ /* 0x004fea0003800000 */
[----:B------:R-:W-:Y:S01]  /*db60*/  BPT.TRAP 0x1 ;  /* 0x000000040000795c */ /* 0x000fe20000300000 */
.L_x_2178:
[----:B------:R-:W-:Y:S05]  /*db70*/  BSYNC B2 ;  /* 0x0000000000027941 */ /* 0x000fea0003800000 */
.L_x_2177:
[----:B0-----:R-:W-:Y:S01]  /*db80*/  IMAD.MOV.U32 R5, RZ, RZ, RZ ;  /* 0x000000ffff057224 */ /* 0x001fe200078e00ff */
[----:B------:R-:W-:Y:S01]  /*db90*/  ULDC.64 UR4, c[0x0][0x198] ;  /* 0x0000660000047ab9 */ /* 0x000fe20000000a00 */
[----:B------:R-:W-:Y:S01]  /*dba0*/  PLOP3.LUT P0, PT, PT, PT, PT, 0x80, 0x0 ;  /* 0x000000000000781c */ /* 0x000fe20003f0f070 */
[----:B------:R-:W-:Y:S01]  /*dbb0*/  UIADD3 UR4, UP0, UR4, 0x370, URZ ;  /* 0x0000037004047890 */ /* 0x000fe2000ff1e03f */
[----:B-1----:R-:W-:Y:S01]  /*dbc0*/  SHF.L.U32 R3, R9, 0x7, RZ ;  /* 0x0000000709037819 */ /* 0x002fe200000006ff */
[----:B------:R-:W-:Y:S01]  /*dbd0*/  UIADD3 UR32, UR38, 0x20400, URZ ;  /* 0x0002040026207890 */ /* 0x000fe2000fffe03f */
[----:B------:R-:W-:Y:S01]  /*dbe0*/  R2UR UR34, R5 ;  /* 0x00000000052272ca */ /* 0x000fe200000e0000 */
[----:B------:R-:W-:Y:S02]  /*dbf0*/  UIADD3 UR33, UR38, 0x28838, URZ ;  /* 0x0002883826217890 */ /* 0x000fe4000fffe03f */
[----:B------:R-:W-:Y:S01]  /*dc00*/  UIADD3.X UR5, URZ, UR5, URZ, UP0, !UPT ;  /* 0x000000053f057290 */ /* 0x000fe200087fe43f */
[----:B------:R-:W-:Y:S01]  /*dc10*/  UMOV UR6, 0x0 ;  /* 0x0000000000067882 */ /* 0x000fe20000000000 */
[----:B------:R-:W-:-:S10]  /*dc20*/  UMOV UR7, 0x14f00000 ;  /* 0x14f0000000077882 */ /* 0x000fd40000000000 */
.L_x_2179:
        /* <DEDUP_REMOVED lines=13> */
.L_x_2180:
        /* <DEDUP_REMOVED lines=12> */
.L_x_2260:
[----:B------:R-:W-:Y:S05]  /*ddc0*/  BSYNC B2 ;  /* 0x0000000000027941 */ /* 0x000fea0003800000 */
.L_x_2181:
        /* <DEDUP_REMOVED lines=9> */
.L_x_2184:
[----:B------:R-:W-:Y:S05]  /*de60*/  BSYNC B2 ;  /* 0x0000000000027941 */ /* 0x000fea0003800000 */
.L_x_2183:
[----:B------:R-:W-:Y:S01]  /*de70*/  R2UR UR6, R2 ;  /* 0x00000000020672ca */ /* 0x000fe200000e0000 */
[----:B------:R-:W-:Y:S01]  /*de80*/  ULDC.64 UR4, c[0x0][0x198] ;  /* 0x0000660000047ab9 */ /* 0x000fe20000000a00 */
[----:B------:R-:W-:Y:S01]  /*de90*/  R2UR UR7, R3 ;  /* 0x00000000030772ca */ /* 0x000fe200000e0000 */
[----:B------:R-:W-:Y:S01]  /*dea0*/  UIADD3 UR4, UP0, UR4, 0x470, URZ ;  /* 0x0000047004047890 */ /* 0x000fe2000ff1e03f */
[----:B------:R-:W-:Y:S01]  /*deb0*/  R2UR UR10, R5 ;  /* 0x00000000050a72ca */ /* 0x000fe200000e0000 */
[----:B------:R-:W-:Y:S01]  /*dec0*/  UIADD3 UR8, UR38, 0x400, URZ ;  /* 0x0000040026087890 */ /* 0x000fe2000fffe03f */
[----:B------:R-:W-:Y:S01]  /*ded0*/  PLOP3.LUT P0, PT, PT, PT, PT, 0x80, 0x0 ;  /* 0x000000000000781c */ /* 0x000fe20003f0f070 */
[----:B------:R-:W-:Y:S01]  /*dee0*/  UIADD3 UR9, UR38, 0x28850, URZ ;  /* 0x0002885026097890 */ /* 0x000fe2000fffe03f */
[----:B------:R-:W-:Y:S01]  /*def0*/  SHF.L.U32 R5, R17, 0x7, RZ ;  /* 0x0000000711057819 */ /* 0x000fe200000006ff */
[----:B------:R-:W-:-:S12]  /*df00*/  UIADD3.X UR5, URZ, UR5, URZ, UP0, !UPT ;  /* 0x000000053f057290 */ /* 0x000fd800087fe43f */
.L_x_2185:
        /* <DEDUP_REMOVED lines=13> */
.L_x_2186:
        /* <DEDUP_REMOVED lines=10> */
.L_x_2173:
[----:B------:R-:W-:Y:S05]  /*e080*/  BSYNC B1 ;  /* 0x0000000000017941 */ /* 0x000fea0003800000 */
.L_x_2172:
        /* <DEDUP_REMOVED lines=11> */
[----:B0-----:R-:W-:-:S13]  /*e140*/  ISETP.NE.AND P0, PT, R4, 0x1, PT ;  /* 0x000000010400780c */ /* 0x001fda0003f05270 */
[----:B------:R-:W0:Y:S02]  /*e150*/  @P0 LDC.64 R2, c[0x0][0x440] ;  /* 0x00011000ff020b82 */ /* 0x000e240000000a00 */
[----:B0-----:R-:W-:-:S04]  /*e160*/  @P0 IMAD.HI.U32 R5, R11, R2, RZ ;  /* 0x000000020b050227 */ /* 0x001fc800078e00ff */
[----:B------:R-:W-:Y:S01]  /*e170*/  IMAD.MOV.U32 R2, RZ, RZ, R11 ;  /* 0x000000ffff027224 */ /* 0x000fe200078e000b */
[----:B------:R-:W-:-:S04]  /*e180*/  @P0 SHF.R.U32.HI R2, RZ, R3, R5 ;  /* 0x00000003ff020219 */ /* 0x000fc80000011605 */
[----:B------:R-:W-:-:S05]  /*e190*/  IADD3 R3, -R2, RZ, RZ ;  /* 0x000000ff02037210 */ /* 0x000fca0007ffe1ff */
[----:B------:R-:W-:Y:S01]  /*e1a0*/  IMAD R11, R4, R3, R11 ;  /* 0x00000003040b7224 */ /* 0x000fe200078e020b */
[----:B------:R-:W-:Y:S01]  /*e1b0*/  SHF.R.S32.HI R3, RZ, 0x1f, R2 ;  /* 0x0000001fff037819 */ /* 0x000fe20000011402 */
[----:B------:R-:W-:-:S04]  /*e1c0*/  IMAD R4, R19, UR4, RZ ;  /* 0x0000000413047c24 */ /* 0x000fc8000f8e02ff */
[C---:B------:R-:W-:Y:S02]  /*e1d0*/  IMAD R4, R18.reuse, UR5, R4 ;  /* 0x0000000512047c24 */ /* 0x040fe4000f8e0204 */
[----:B------:R-:W-:Y:S01]  /*e1e0*/  IMAD.WIDE.U32 R2, R18, UR4, R2 ;  /* 0x0000000412027c25 */ /* 0x000fe2000f8e0002 */
[----:B------:R-:W-:-:S03]  /*e1f0*/  ULDC.64 UR4, c[0x0][0x418] ;  /* 0x0001060000047ab9 */ /* 0x000fc60000000a00 */
[----:B------:R-:W-:Y:S01]  /*e200*/  IMAD.IADD R3, R4, 0x1, R3 ;  /* 0x0000000104037824 */ /* 0x000fe200078e0203 */
[----:B------:R-:W-:-:S04]  /*e210*/  LEA R4, P0, R2, UR4, 0x2 ;  /* 0x0000000402047c11 */ /* 0x000fc8000f8010ff */
[----:B------:R-:W-:-:S05]  /*e220*/  LEA.HI.X R5, R2, UR5, R3, 0x2, P0 ;  /* 0x0000000502057c11 */ /* 0x000fca00080f1403 */
[----:B------:R0:W5:Y:S04]  /*e230*/  LDG.E R4, desc[UR42][R4.64] ;  /* 0x0000002a04047981 */ /* 0x000168000c1e1900 */
.L_x_2189:
[----:B------:R-:W1:Y:S01]  /*e240*/  S2R R2, SR_TID.X ;  /* 0x0000000000027919 */ /* 0x000e620000002100 */
[----:B------:R-:W-:Y:S01]  /*e250*/  BSSY B2, `(.L_x_2190) ;  /* 0x0000006000027945 */ /* 0x000fe20003800000 */
[----:B-1----:R-:W-:Y:S02]  /*e260*/  LOP3.LUT R3, R2, 0x7f, RZ, 0xc0, !PT ;  /* 0x0000007f02037812 */ /* 0x002fe400078ec0ff */
[----:B------:R-:W-:Y:S02]  /*e270*/  SHF.L.U32 R2, R9, 0x1f, RZ ;  /* 0x0000001f09027819 */ /* 0x000fe400000006ff */
[----:B------:R-:W-:Y:S02]  /*e280*/  ISETP.NE.AND P2, PT, R3, RZ, PT ;  /* 0x000000ff0300720c */ /* 0x000fe40003f45270 */
[----:B------:R-:W1:Y:S02]  /*e290*/  SYNCS.PHASECHK.TRANS64.TRYWAIT P0, [UR38+0x28840], R2 ;  /* 0x02884002ff0075a7 */ /* 0x000e640008000166 */
[----:B-1----:R-:W-:Y:S09]  /*e2a0*/  @!P0 BRA `(.L_x_2191) ;  /* 0x0000002400108947 */ /* 0x002ff20003800000 */
.L_x_2261:
[----:B------:R-:W-:Y:S05]  /*e2b0*/  BSYNC B2 ;  /* 0x0000000000027941 */ /* 0x000fea0003800000 */
.L_x_2190:
[----:B------:R-:W-:Y:S04]  /*e2c0*/  BSSY B2, `(.L_x_2192) ;  /* 0x0000007000027945 */ /* 0x000fe80003800000 */
[----:B------:R-:W-:Y:S05]  /*e2d0*/  @P2 BRA `(.L_x_2193) ;  /* 0x0000000000142947 */ /* 0x000fea0003800000 */
[----:B------:R-:W-:Y:S01]  /*e2e0*/  ISETP.NE.AND P0, PT, R10, RZ, PT ;  /* 0x000000ff0a00720c */ /* 0x000fe20003f05270 */
[----:B-1----:R-:W-:-:S04]  /*e2f0*/  IMAD.MOV.U32 R2, RZ, RZ, 0x8000 ;  /* 0x00008000ff027424 */ /* 0x002fc800078e00ff */
[----:B------:R2:W-:Y:S08]  /*e300*/  SYNCS.ARRIVE.TRANS64 RZ, [UR38+0x28830], R2 ;  /* 0x02883002ffff79a7 */ /* 0x0005f00008000026 */
[----:B--2---:R-:W-:Y:S05]  /*e310*/  @!P0 BRA `(.L_x_2193) ;  /* 0x0000000000048947 */ /* 0x004fea0003800000 */
[----:B------:R-:W-:Y:S01]  /*e320*/  BPT.TRAP 0x1 ;  /* 0x000000040000795c */ /* 0x000fe20000300000 */
.L_x_2193:
[----:B------:R-:W-:Y:S05]  /*e330*/  BSYNC B2 ;  /* 0x0000000000027941 */ /* 0x000fea0003800000 */
.L_x_2192:
        /* <DEDUP_REMOVED lines=11> */
.L_x_2194:
        /* <DEDUP_REMOVED lines=8> */
[----:B------:R-:W-:Y:S01]  /*e470*/  MOV R13, 0x40 ;  /* 0x00000040000d7802 */ /* 0x000fe20000000f00 */
[----:B------:R-:W-:Y:S01]  /*e480*/  UIADD3 UR8, UR38, 0x1c400, URZ ;  /* 0x0001c40026087890 */ /* 0x000fe2000fffe03f */
[----:B------:R-:W-:Y:S01]  /*e490*/  PLOP3.LUT P0, PT, PT, PT, PT, 0x80, 0x0 ;  /* 0x000000000000781c */ /* 0x000fe20003f0f070 */
[----:B------:R-:W-:Y:S01]  /*e4a0*/  UMOV UR6, 0x0 ;  /* 0x0000000000067882 */ /* 0x000fe20000000000 */
[----:B------:R-:W-:Y:S01]  /*e4b0*/  R2UR UR10, R13 ;  /* 0x000000000d0a72ca */ /* 0x000fe200000e0000 */
[----:B------:R-:W-:-:S14]  /*e4c0*/  UMOV UR7, 0x14f00000 ;  /* 0x14f0000000077882 */ /* 0x000fdc0000000000 */
.L_x_2195:
        /* <DEDUP_REMOVED lines=12> */
.L_x_2262:
[----:B------:R-:W-:Y:S05]  /*e590*/  BSYNC B2 ;  /* 0x0000000000027941 */ /* 0x000fea0003800000 */
.L_x_2196:
        /* <DEDUP_REMOVED lines=9> */
.L_x_2199:
[----:B------:R-:W-:Y:S05]  /*e630*/  BSYNC B2 ;  /* 0x0000000000027941 */ /* 0x000fea0003800000 */
.L_x_2198:
        /* <DEDUP_REMOVED lines=10> */
.L_x_2200:
        /* <DEDUP_REMOVED lines=13> */
.L_x_2201:
        /* <DEDUP_REMOVED lines=8> */
[----:B------:R-:W-:Y:S01]  /*e830*/  MOV R17, R11 ;  /* 0x0000000b00117202 */ /* 0x000fe20000000f00 */
[----:B------:R-:W-:-:S07]  /*e840*/  IMAD.MOV.U32 R16, RZ, RZ, R4 ;  /* 0x000000ffff107224 */ /* 0x000fce00078e0004 */
.L_x_2188:
[----:B------:R-:W-:Y:S05]  /*e850*/  BSYNC B1 ;  /* 0x0000000000017941 */ /* 0x000fea0003800000 */
.L_x_2187:
[----:B------:R-:W-:Y:S02]  /*e860*/  VIADD R0, R0, 0xfffffffe ;  /* 0xfffffffe00007836 */ /* 0x000fe40000000000 */
[----:B------:R-:W-:Y:S01]  /*e870*/  IMAD.MOV.U32 R7, RZ, RZ, R9 ;  /* 0x000000ffff077224 */ /* 0x000fe200078e0009 */
[----:B------:R-:W-:Y:S06]  /*e880*/  @P1 BRA `(.L_x_2202) ;  /* 0xfffffff0000c1947 */ /* 0x000fec000383ffff */
[----:B------:R-:W-:Y:S05]  /*e890*/  BSYNC B0 ;  /* 0x0000000000007941 */ /* 0x000fea0003800000 */
.L_x_2171:
        /* <DEDUP_REMOVED lines=12> */
[----:B------:R-:W-:Y:S02]  /*e960*/  ULDC.64 UR4, c[0x0][0x428] ;  /* 0x00010a0000047ab9 */ /* 0x000fe40000000a00 */
        /* <DEDUP_REMOVED lines=16> */
.L_x_2204:
[----:B------:R-:W1:Y:S01]  /*ea70*/  S2R R2, SR_TID.X ;  /* 0x0000000000027919 */ /* 0x000e620000002100 */
[----:B------:R-:W-:Y:S01]  /*ea80*/  BSSY B1, `(.L_x_2205) ;  /* 0x0000006000017945 */ /* 0x000fe20003800000 */
[----:B-1----:R-:W-:Y:S02]  /*ea90*/  LOP3.LUT R3, R2, 0x7f, RZ, 0xc0, !PT ;  /* 0x0000007f02037812 */ /* 0x002fe400078ec0ff */
[----:B------:R-:W-:Y:S02]  /*eaa0*/  SHF.L.U32 R2, R9, 0x1f, RZ ;  /* 0x0000001f09027819 */ /* 0x000fe400000006ff */
[----:B------:R-:W-:Y:S02]  /*eab0*/  ISETP.NE.AND P1, PT, R3, RZ, PT ;  /* 0x000000ff0300720c */ /* 0x000fe40003f25270 */
[----:B------:R-:W1:Y:S02]  /*eac0*/  SYNCS.PHASECHK.TRANS64.TRYWAIT P0, [UR38+0x28848], R2 ;  /* 0x02884802ff0075a7 */ /* 0x000e640008000166 */
[----:B-1----:R-:W-:Y:S09]  /*ead0*/  @!P0 BRA `(.L_x_2206) ;  /* 0x0000001c00348947 */ /* 0x002ff20003800000 */
.L_x_2263:
[----:B------:R-:W-:Y:S05]  /*eae0*/  BSYNC B1 ;  /* 0x0000000000017941 */ /* 0x000fea0003800000 */
.L_x_2205:
[----:B------:R-:W-:Y:S04]  /*eaf0*/  BSSY B1, `(.L_x_2207) ;  /* 0x0000007000017945 */ /* 0x000fe80003800000 */
[----:B------:R-:W-:Y:S05]  /*eb00*/  @P1 BRA `(.L_x_2208) ;  /* 0x0000000000141947 */ /* 0x000fea0003800000 */
[----:B------:R-:W-:Y:S01]  /*eb10*/  ISETP.NE.AND P0, PT, R10, RZ, PT ;  /* 0x000000ff0a00720c */ /* 0x000fe20003f05270 */
[----:B-1----:R-:W-:-:S04]  /*eb20*/  IMAD.MOV.U32 R3, RZ, RZ, 0x8000 ;  /* 0x00008000ff037424 */ /* 0x002fc800078e00ff */
[----:B------:R2:W-:Y:S08]  /*eb30*/  SYNCS.ARRIVE.TRANS64 RZ, [UR38+0x28838], R3 ;  /* 0x02883803ffff79a7 */ /* 0x0005f00008000026 */
[----:B--2---:R-:W-:Y:S05]  /*eb40*/  @!P0 BRA `(.L_x_2208) ;  /* 0x0000000000048947 */ /* 0x004fea0003800000 */
[----:B------:R-:W-:Y:S01]  /*eb50*/  BPT.TRAP 0x1 ;  /* 0x000000040000795c */ /* 0x000fe20000300000 */
.L_x_2208:
[----:B------:R-:W-:Y:S05]  /*eb60*/  BSYNC B1 ;  /* 0x0000000000017941 */ /* 0x000fea0003800000 */
.L_x_2207:
[----:B0-----:R-:W-:Y:S01]  /*eb70*/  MOV R5, RZ ;  /* 0x000000ff00057202 */ /* 0x001fe20000000f00 */
[----:B------:R-:W-:Y:S01]  /*eb80*/  ULDC.64 UR4, c[0x0][0x198] ;  /* 0x0000660000047ab9 */ /* 0x000fe20000000a00 */
[----:B------:R-:W-:Y:S01]  /*eb90*/  PLOP3.LUT P0, PT, PT, PT, PT, 0x80, 0x0 ;  /* 0x000000000000781c */ /* 0x000fe20003f0f070 */
[----:B------:R-:W-:Y:S01]  /*eba0*/  UIADD3 UR4, UP0, UR4, 0x370, URZ ;  /* 0x0000037004047890 */ /* 0x000fe2000ff1e03f */
[----:B------:R-:W-:Y:S01]  /*ebb0*/  R2UR UR10, R5 ;  /* 0x00000000050a72ca */ /* 0x000fe200000e0000 */
[----:B-1----:R-:W-:Y:S01]  /*ebc0*/  IMAD.SHL.U32 R3, R0, 0x80, RZ ;  /* 0x0000008000037824 */ /* 0x002fe200078e00ff */
[----:B------:R-:W-:Y:S02]  /*ebd0*/  UIADD3 UR8, UR38, 0x20400, URZ ;  /* 0x0002040026087890 */ /* 0x000fe4000fffe03f */
[----:B------:R-:W-:Y:S02]  /*ebe0*/  UIADD3 UR9, UR38, 0x28838, URZ ;  /* 0x0002883826097890 */ /* 0x000fe4000fffe03f */
[----:B------:R-:W-:Y:S01]  /*ebf0*/  UIADD3.X UR5, URZ, UR5, URZ, UP0, !UPT ;  /* 0x000000053f057290 */ /* 0x000fe200087fe43f */
[----:B------:R-:W-:Y:S01]  /*ec00*/  UMOV UR6, 0x0 ;  /* 0x0000000000067882 */ /* 0x000fe20000000000 */
[----:B------:R-:W-:-:S10]  /*ec10*/  UMOV UR7, 0x14f00000 ;  /* 0x14f0000000077882 */ /* 0x000fd40000000000 */
.L_x_2209:
        /* <DEDUP_REMOVED lines=14> */
.L_x_2210:
        /* <DEDUP_REMOVED lines=11> */
.L_x_2264:
[----:B------:R-:W-:Y:S05]  /*edb0*/  BSYNC B1 ;  /* 0x0000000000017941 */ /* 0x000fea0003800000 */
.L_x_2211:
[----:B------:R-:W-:Y:S01]  /*edc0*/  BSSY B1, `(.L_x_2213) ;  /* 0x0000009000017945 */ /* 0x000fe20003800000 */
[----:B0-----:R-:W-:Y:S02]  /*edd0*/  IMAD.MOV.U32 R2, RZ, RZ, 0x0 ;  /* 0x00000000ff027424 */ /* 0x001fe400078e00ff */
[----:B------:R-:W-:Y:S01]  /*ede0*/  IMAD.MOV.U32 R3, RZ, RZ, 0x14f00000 ;  /* 0x14f00000ff037424 */ /* 0x000fe200078e00ff */
[----:B------:R-:W-:Y:S06]  /*edf0*/  @P1 BRA `(.L_x_2214) ;  /* 0x0000000000141947 */ /* 0x000fec0003800000 */
[----:B------:R-:W-:Y:S02]  /*ee00*/  ISETP.NE.AND P0, PT, R10, RZ, PT ;  /* 0x000000ff0a00720c */ /* 0x000fe40003f05270 */
[----:B------:R-:W-:-:S04]  /*ee10*/  MOV R7, 0x8000 ;  /* 0x0000800000077802 */ /* 0x000fc80000000f00 */
[----:B------:R0:W-:Y:S07]  /*ee20*/  SYNCS.ARRIVE.TRANS64 RZ, [UR38+0x28850], R7 ;  /* 0x02885007ffff79a7 */ /* 0x0001ee0008000026 */
[----:B------:R-:W-:Y:S05]  /*ee30*/  @!P0 BRA `(.L_x_2214) ;  /* 0x0000000000048947 */ /* 0x000fea0003800000 */
[----:B------:R-:W-:Y:S01]  /*ee40*/  BPT.TRAP 0x1 ;  /* 0x000000040000795c */ /* 0x000fe20000300000 */
.L_x_2214:
[----:B------:R-:W-:Y:S05]  /*ee50*/  BSYNC B1 ;  /* 0x0000000000017941 */ /* 0x000fea0003800000 */
.L_x_2213:
        /* <DEDUP_REMOVED lines=10> */
.L_x_2215:
        /* <DEDUP_REMOVED lines=8> */
[----:B------:R-:W-:Y:S01]  /*ef80*/  R2UR UR6, R2 ;  /* 0x00000000020672ca */ /* 0x000fe200000e0000 */
[----:B------:R-:W-:Y:S01]  /*ef90*/  UIADD3 UR8, UR38, 0x4400, URZ ;  /* 0x0000440026087890 */ /* 0x000fe2000fffe03f */
[----:B------:R-:W-:Y:S02]  /*efa0*/  R2UR UR7, R3 ;  /* 0x00000000030772ca */ /* 0x000fe400000e0000 */
[----:B------:R-:W-:Y:S02]  /*efb0*/  R2UR UR10, R6 ;  /* 0x00000000060a72ca */ /* 0x000fe400000e0000 */
[----:B------:R-:W-:-:S13]  /*efc0*/  PLOP3.LUT P0, PT, PT, PT, PT, 0x80, 0x0 ;  /* 0x000000000000781c */ /* 0x000fda0003f0f070 */
.L_x_2216:
        /* <DEDUP_REMOVED lines=8> */
[----:B------:R-:W-:Y:S02]  /*f050*/  IMAD.MOV.U32 R17, RZ, RZ, R0 ;  /* 0x000000ffff117224 */ /* 0x000fe400078e0000 */
[----:B------:R-:W-:-:S07]  /*f060*/  IMAD.MOV.U32 R16, RZ, RZ, R4 ;  /* 0x000000ffff107224 */ /* 0x000fce00078e0004 */
.L_x_2203:
[----:B------:R-:W-:Y:S05]  /*f070*/  BSYNC B0 ;  /* 0x0000000000007941 */ /* 0x000fea0003800000 */
.L_x_2170:
        /* <DEDUP_REMOVED lines=12> */
.L_x_2265:
[----:B------:R-:W-:Y:S05]  /*f140*/  BSYNC B1 ;  /* 0x0000000000017941 */ /* 0x000fea0003800000 */
.L_x_2219:
        /* <DEDUP_REMOVED lines=8> */
.L_x_2222:
[----:B------:R-:W-:Y:S05]  /*f1d0*/  BSYNC B1 ;  /* 0x0000000000017941 */ /* 0x000fea0003800000 */
.L_x_2221:
[----:B------:R-:W-:Y:S01]  /*f1e0*/  R2UR UR4, R8 ;  /* 0x00000000080472ca */ /* 0x000fe200000e0000 */
[----:B------:R-:W-:Y:S01]  /*f1f0*/  ULDC.64 UR6, c[0x0][0x198] ;  /* 0x0000660000067ab9 */ /* 0x000fe20000000a00 */
[----:B------:R-:W-:Y:S01]  /*f200*/  R2UR UR9, R3 ;  /* 0x00000000030972ca */ /* 0x000fe200000e0000 */
[----:B------:R-:W-:Y:S01]  /*f210*/  UIADD3 UR6, UP0, UR6, 0x470, URZ ;  /* 0x0000047006067890 */ /* 0x000fe2000ff1e03f */
[----:B------:R-:W-:Y:S01]  /*f220*/  PLOP3.LUT P0, PT, PT, PT, PT, 0x80, 0x0 ;  /* 0x000000000000781c */ /* 0x000fe20003f0f070 */
[----:B------:R-:W-:Y:S01]  /*f230*/  UMOV UR14, 0x0 ;  /* 0x00000000000e7882 */ /* 0x000fe20000000000 */
[----:B------:R-:W-:Y:S01]  /*f240*/  SHF.L.U32 R17, R17, 0x7, RZ ;  /* 0x0000000711117819 */ /* 0x000fe200000006ff */
[----:B------:R-:W-:Y:S01]  /*f250*/  UIADD3.X UR7, URZ, UR7, URZ, UP0, !UPT ;  /* 0x000000073f077290 */ /* 0x000fe200087fe43f */
[----:B------:R-:W-:Y:S01]  /*f260*/  UMOV UR15, 0x14f00000 ;  /* 0x14f00000000f7882 */ /* 0x000fe20000000000 */
[----:B------:R-:W-:-:S04]  /*f270*/  UMOV UR10, URZ ;  /* 0x0000003f000a7c82 */ /* 0x000fc80008000000 */
[----:B------:R-:W-:Y:S02]  /*f280*/  ULEA UR4, UR4, UR38, 0xf ;  /* 0x0000002604047291 */ /* 0x000fe4000f8e783f */
[----:B------:R-:W-:Y:S02]  /*f290*/  UIADD3 UR9, UR9, 0x28850, URZ ;  /* 0x0002885009097890 */ /* 0x000fe4000fffe03f */
[----:B------:R-:W-:-:S12]  /*f2a0*/  UIADD3 UR8, UR4, 0x400, URZ ;  /* 0x0000040004087890 */ /* 0x000fd8000fffe03f */
.L_x_2223:
        /* <DEDUP_REMOVED lines=13> */
.L_x_2224:
        /* <DEDUP_REMOVED lines=8> */
.L_x_2218:
[----:B------:R-:W-:Y:S05]  /*f400*/  BSYNC B0 ;  /* 0x0000000000007941 */ /* 0x000fea0003800000 */
.L_x_2217:
[----:B0-----:R-:W-:Y:S02]  /*f410*/  VIADD R0, R8, 0x1 ;  /* 0x0000000108007836 */ /* 0x001fe40000000000 */
[----:B------:R-:W-:-:S03]  /*f420*/  IMAD.MOV.U32 R3, RZ, RZ, RZ ;  /* 0x000000ffff037224 */ /* 0x000fc600078e00ff */
[----:B------:R-:W-:-:S04]  /*f430*/  ISETP.NE.AND P0, PT, R0, 0x2, PT ;  /* 0x000000020000780c */ /* 0x000fc80003f05270 */
[----:B------:R-:W-:Y:S02]  /*f440*/  SEL R2, RZ, 0x1, P0 ;  /* 0x00000001ff027807 */ /* 0x000fe40000000000 */
[----:B------:R-:W-:Y:S02]  /*f450*/  SEL R0, R0, RZ, P0 ;  /* 0x000000ff00007207 */ /* 0x000fe40000000000 */
[----:B------:R-:W-:-:S07]  /*f460*/  LOP3.LUT R9, R9, R2, RZ, 0x3c, !PT ;  /* 0x0000000209097212 */ /* 0x000fce00078e3cff */
.L_x_2154:
[----:B------:R-:W0:Y:S01]  /*f470*/  S2R R5, SR_CgaCtaId ;  /* 0x0000000000057919 */ /* 0x000e220000008800 */
[----:B------:R-:W-:Y:S02]  /*f480*/  MOV R2, 0x400 ;  /* 0x0000040000027802 */ /* 0x000fe40000000f00 */
[----:B------:R-:W-:Y:S02]  /*f490*/  SHF.L.U32 R3, R3, 0x1f, RZ ;  /* 0x0000001f03037819 */ /* 0x000fe400000006ff */
[----:B0-----:R-:W-:-:S04]  /*f4a0*/  LEA R2, R5, R2, 0x18 ;  /* 0x0000000205027211 */ /* 0x001fc800078ec0ff */
[----:B------:R-:W0:Y:S02]  /*f4b0*/  SYNCS.PHASECHK.TRANS64.TRYWAIT P0, [R2+URZ+0x28820], R3 ;  /* 0x02882003020075a7 */ /* 0x000e24000800017f */
[----:B0-----:R-:W-:Y:S05]  /*f4c0*/  @!P0 BRA `(.L_x_2225) ;  /* 0x0000001000fc8947 */ /* 0x001fea0003800000 */
.L_x_2266:
[----:B------:R-:W-:-:S03]  /*f4d0*/  UMOV UR4, 0xffffffff ;  /* 0xffffffff00047882 */ /* 0x000fc60000000000 */
[----:B------:R-:W-:Y:S05]  /*f4e0*/  BRA.DIV UR4, `(.L_x_2226) ;  /* 0x0000001604087947 */ /* 0x000fea000b800000 */
[----:B0-----:R-:W0:Y:S02]  /*f4f0*/  S2R R3, SR_TID.X ;  /* 0x0000000000037919 */ /* 0x001e240000002100 */
[----:B0-----:R-:W-:-:S04]  /*f500*/  SHF.R.U32.HI R3, RZ, 0x5, R3 ;  /* 0x00000005ff037819 */ /* 0x001fc80000011603 */
[----:B------:R-:W-:-:S05]  /*f510*/  LOP3.LUT R3, R3, 0x3, RZ, 0xc0, !PT ;  /* 0x0000000303037812 */ /* 0x000fca00078ec0ff */
[----:B------:R0:W1:Y:S02]  /*f520*/  SHFL.IDX PT, R14, R3, RZ, 0x1f ;  /* 0x00001fff030e7589 */ /* 0x00006400000e0000 */
.L_x_2269:
[----:B-1----:R-:W-:-:S13]  /*f530*/  ISETP.NE.AND P0, PT, R14, RZ, PT ;  /* 0x000000ff0e00720c */ /* 0x002fda0003f05270 */
[----:B------:R-:W-:Y:S05]  /*f540*/  @P0 BRA `(.L_x_2116) ;  /* 0x0000000000880947 */ /* 0x000fea0003800000 */
[----:B------:R-:W-:-:S03]  /*f550*/  UMOV UR4, 0xffffffff ;  /* 0xffffffff00047882 */ /* 0x000fc60000000000 */
[----:B------:R-:W-:Y:S05]  /*f560*/  BRA.DIV UR4, `(.L_x_2227) ;  /* 0x00000016041c7947 */ /* 0x000fea000b800000 */
[----:B------:R-:W-:-:S13]  /*f570*/  ELECT P6, URZ, PT ;  /* 0x00000000003f782f */ /* 0x000fda00038c0000 */
.L_x_2272:
[----:B------:R-:W-:Y:S05]  /*f580*/  @!P6 BRA `(.L_x_2116) ;  /* 0x000000000078e947 */ /* 0x000fea0003800000 */
[----:B0-----:R-:W2:Y:S02]  /*f590*/  LDL.LU R3, [R1+0x14] ;  /* 0x0000140001037983 */ /* 0x001ea40000300800 */
[----:B--2---:R-:W-:-:S04]  /*f5a0*/  LOP3.LUT R3, R3, 0x2, RZ, 0xfc, !PT ;  /* 0x0000000203037812 */ /* 0x004fc800078efcff */
[----:B------:R-:W-:-:S13]  /*f5b0*/  ISETP.NE.AND P2, PT, R3, 0x3, PT ;  /* 0x000000030300780c */ /* 0x000fda0003f45270 */
[----:B------:R-:W-:Y:S05]  /*f5c0*/  @!P2 BRA `(.L_x_2228) ;  /* 0x000000000004a947 */ /* 0x000fea0003800000 */
[----:B------:R-:W-:Y:S01]  /*f5d0*/  BPT.TRAP 0x1 ;  /* 0x000000040000795c */ /* 0x000fe20000300000 */
.L_x_2228:
[----:B------:R-:W-:Y:S01]  /*f5e0*/  VIADD R7, R2, 0x28840 ;  /* 0x0002884002077836 */ /* 0x000fe20000000000 */
[----:B------:R-:W-:Y:S02]  /*f5f0*/  SHF.L.U32 R5, R9, 0x1f, RZ ;  /* 0x0000001f09057819 */ /* 0x000fe400000006ff */
[C---:B------:R-:W-:Y:S01]  /*f600*/  IADD3 R3, R0.reuse, 0x1, RZ ;  /* 0x0000000100037810 */ /* 0x040fe20007ffe0ff */
        /* <DEDUP_REMOVED lines=9> */
.L_x_2273:
[----:B------:R-:W1:Y:S02]  /*f6a0*/  SYNCS.PHASECHK.TRANS64.TRYWAIT P0, [R3+URZ], R4 ;  /* 0x00000004030075a7 */ /* 0x000e64000800017f */
[----:B-1----:R-:W-:Y:S05]  /*f6b0*/  @!P0 BRA `(.L_x_2230) ;  /* 0x0000001000fc8947 */ /* 0x002fea0003800000 */
.L_x_2274:
[----:B------:R-:W-:Y:S05]  /*f6c0*/  @!P2 BRA `(.L_x_2231) ;  /* 0x000000000004a947 */ /* 0x000fea0003800000 */
[----:B------:R-:W-:Y:S01]  /*f6d0*/  BPT.TRAP 0x1 ;  /* 0x000000040000795c */ /* 0x000fe20000300000 */
.L_x_2231:
[----:B-1----:R-:W-:-:S04]  /*f6e0*/  VIADD R3, R2, 0x28860 ;  /* 0x0002886002037836 */ /* 0x002fc80000000000 */
[----:B------:R-:W-:-:S04]  /*f6f0*/  IMAD R0, R0, 0x8, R3 ;  /* 0x0000000800007824 */ /* 0x000fc800078e0203 */
[----:B------:R-:W1:Y:S02]  /*f700*/  SYNCS.PHASECHK.TRANS64.TRYWAIT P0, [R0+URZ], R5 ;  /* 0x00000005000075a7 */ /* 0x000e64000800017f */
[----:B-1----:R-:W-:Y:S05]  /*f710*/  @!P0 BRA `(.L_x_2232) ;  /* 0x0000001000f88947 */ /* 0x002fea0003800000 */
.L_x_2275:
[----:B------:R-:W-:-:S07]  /*f720*/  IMAD R3, R8, 0x8, R3 ;  /* 0x0000000808037824 */ /* 0x000fce00078e0203 */
.L_x_2233:
[----:B--2---:R2:W3:Y:S02]  /*f730*/  SYNCS.PHASECHK.TRANS64.TRYWAIT P0, [R3+URZ], R4 ;  /* 0x00000004030075a7 */ /* 0x0044e4000800017f */
[----:B---3--:R-:W-:Y:S05]  /*f740*/  @!P0 NANOSLEEP.SYNCS 0x989680 ;  /* 0x009896800000895d */ /* 0x008fea0003900000 */
[----:B------:R-:W3:Y:S02]  /*f750*/  @!P0 SYNCS.PHASECHK.TRANS64 P0, [R3+URZ], R4 ;  /* 0x00000004030085a7 */ /* 0x000ee4000800007f */
[----:B---3--:R-:W-:Y:S05]  /*f760*/  @!P0 BRA `(.L_x_2233) ;  /* 0xfffffffc00f08947 */ /* 0x008fea000383ffff */
.L_x_2116:
[----:B------:R-:W-:Y:S05]  /*f770*/  BSYNC B6 ;  /* 0x0000000000067941 */ /* 0x000fea0003800000 */
.L_x_2113:
[----:B------:R-:W-:Y:S05]  /*f780*/  EXIT ;  /* 0x000000000000794d */ /* 0x000fea0003800000 */
.L_x_2120:
[----:B-1----:R-:W-:-:S04]  /*f790*/  MOV R0, UR36 ;  /* 0x0000002400007c02 */ /* 0x002fc80008000f00 */
[----:B------:R1:W2:Y:S03]  /*f7a0*/  SYNCS.PHASECHK.TRANS64.TRYWAIT P1, [R0+URZ+0x28800], R3 ;  /* 0x02880003000075a7 */ /* 0x0002a6000802017f */
[----:B--2---:R-:W-:Y:S05]  /*f7b0*/  @!P1 NANOSLEEP.SYNCS 0x989680 ;  /* 0x009896800000995d */ /* 0x004fea0003900000 */
[----:B------:R-:W2:Y:S02]  /*f7c0*/  @!P1 SYNCS.PHASECHK.TRANS64 P1, [R0+URZ+0x28800], R3 ;  /* 0x02880003000095a7 */ /* 0x000ea4000802007f */
[----:B--2---:R-:W-:Y:S05]  /*f7d0*/  @!P1 BRA `(.L_x_2120) ;  /* 0xfffffffc00ec9947 */ /* 0x004fea000383ffff */
[----:B------:R-:W-:Y:S05]  /*f7e0*/  BRA `(.L_x_2234) ;  /* 0xffffff1800f07947 */ /* 0x000fea000383ffff */
.L_x_2124:
[----:B-1----:R-:W-:-:S04]  /*f7f0*/  IMAD.U32 R0, RZ, RZ, UR36 ;  /* 0x00000024ff007e24 */ /* 0x002fc8000f8e00ff */
[----:B------:R1:W3:Y:S03]  /*f800*/  SYNCS.PHASECHK.TRANS64.TRYWAIT P2, [R0+URZ+0x28830], R3 ;  /* 0x02883003000075a7 */ /* 0x0002e6000804017f */
[----:B---3--:R-:W-:Y:S05]  /*f810*/  @!P2 NANOSLEEP.SYNCS 0x989680 ;  /* 0x009896800000a95d */ /* 0x008fea0003900000 */
[----:B------:R-:W3:Y:S02]  /*f820*/  @!P2 SYNCS.PHASECHK.TRANS64 P2, [R0+URZ+0x28830], R3 ;  /* 0x028830030000a5a7 */ /* 0x000ee4000804007f */
[----:B---3--:R-:W-:Y:S05]  /*f830*/  @!P2 BRA `(.L_x_2124) ;  /* 0xfffffffc00eca947 */ /* 0x008fea000383ffff */
[----:B------:R-:W-:Y:S05]  /*f840*/  BRA `(.L_x_2123) ;  /* 0xffffff1c000c7947 */ /* 0x000fea000383ffff */
.L_x_2129:
[----:B-1----:R-:W-:-:S04]  /*f850*/  IMAD.U32 R13, RZ, RZ, UR7 ;  /* 0x00000007ff0d7e24 */ /* 0x002fc8000f8e00ff */
[----:B------:R1:W2:Y:S03]  /*f860*/  SYNCS.PHASECHK.TRANS64.TRYWAIT P3, [R13+URZ+0x28830], R12 ;  /* 0x0288300c0d0075a7 */ /* 0x0002a6000806017f */
[----:B--2---:R-:W-:Y:S05]  /*f870*/  @!P3 NANOSLEEP.SYNCS 0x989680 ;  /* 0x009896800000b95d */ /* 0x004fea0003900000 */
[----:B------:R-:W2:Y:S02]  /*f880*/  @!P3 SYNCS.PHASECHK.TRANS64 P3, [R13+URZ+0x28830], R12 ;  /* 0x0288300c0d00b5a7 */ /* 0x000ea4000806007f */
[----:B--2---:R-:W-:Y:S05]  /*f890*/  @!P3 BRA `(.L_x_2129) ;  /* 0xfffffffc00ecb947 */ /* 0x004fea000383ffff */
[----:B------:R-:W-:Y:S05]  /*f8a0*/  BRA `(.L_x_2126) ;  /* 0xffffff4800907947 */ /* 0x000fea000383ffff */
.L_x_2133:
[----:B-1----:R-:W-:-:S04]  /*f8b0*/  IMAD.U32 R13, RZ, RZ, UR7 ;  /* 0x00000007ff0d7e24 */ /* 0x002fc8000f8e00ff */
[----:B------:R1:W2:Y:S03]  /*f8c0*/  SYNCS.PHASECHK.TRANS64.TRYWAIT P3, [R13+URZ+0x28850], R12 ;  /* 0x0288500c0d0075a7 */ /* 0x0002a6000806017f */
[----:B--2---:R-:W-:Y:S05]  /*f8d0*/  @!P3 NANOSLEEP.SYNCS 0x989680 ;  /* 0x009896800000b95d */ /* 0x004fea0003900000 */
[----:B------:R-:W2:Y:S02]  /*f8e0*/  @!P3 SYNCS.PHASECHK.TRANS64 P3, [R13+URZ+0x28850], R12 ;  /* 0x0288500c0d00b5a7 */ /* 0x000ea4000806007f */
[----:B--2---:R-:W-:Y:S05]  /*f8f0*/  @!P3 BRA `(.L_x_2133) ;  /* 0xfffffffc00ecb947 */ /* 0x004fea000383ffff */
[----:B------:R-:W-:Y:S05]  /*f900*/  BRA `(.L_x_2130) ;  /* 0xffffff4c00547947 */ /* 0x000fea000383ffff */
.L_x_2139:
[----:B-1----:R-:W-:-:S04]  /*f910*/  IMAD.U32 R13, RZ, RZ, UR10 ;  /* 0x0000000aff0d7e24 */ /* 0x002fc8000f8e00ff */
[----:B------:R1:W2:Y:S03]  /*f920*/  SYNCS.PHASECHK.TRANS64.TRYWAIT P2, [R13+URZ+0x28830], R10 ;  /* 0x0288300a0d0075a7 */ /* 0x0002a6000804017f */
[----:B--2---:R-:W-:Y:S05]  /*f930*/  @!P2 NANOSLEEP.SYNCS 0x989680 ;  /* 0x009896800000a95d */ /* 0x004fea0003900000 */
[----:B------:R-:W2:Y:S02]  /*f940*/  @!P2 SYNCS.PHASECHK.TRANS64 P2, [R13+URZ+0x28830], R10 ;  /* 0x0288300a0d00a5a7 */ /* 0x000ea4000804007f */
[----:B--2---:R-:W-:Y:S05]  /*f950*/  @!P2 BRA `(.L_x_2139) ;  /* 0xfffffffc00eca947 */ /* 0x004fea000383ffff */
[----:B------:R-:W-:Y:S05]  /*f960*/  BRA `(.L_x_2136) ;  /* 0xffffff7800b07947 */ /* 0x000fea000383ffff */
.L_x_2143:
[----:B01----:R-:W-:-:S04]  /*f970*/  MOV R10, UR10 ;  /* 0x0000000a000a7c02 */ /* 0x003fc80008000f00 */
[----:B------:R0:W1:Y:S03]  /*f980*/  SYNCS.PHASECHK.TRANS64.TRYWAIT P2, [R10+URZ+0x28850], R9 ;  /* 0x028850090a0075a7 */ /* 0x000066000804017f */
[----:B-1----:R-:W-:Y:S05]  /*f990*/  @!P2 NANOSLEEP.SYNCS 0x989680 ;  /* 0x009896800000a95d */ /* 0x002fea0003900000 */
[----:B------:R-:W1:Y:S02]  /*f9a0*/  @!P2 SYNCS.PHASECHK.TRANS64 P2, [R10+URZ+0x28850], R9 ;  /* 0x028850090a00a5a7 */ /* 0x000e64000804007f */
[----:B-1----:R-:W-:Y:S05]  /*f9b0*/  @!P2 BRA `(.L_x_2143) ;  /* 0xfffffffc00eca947 */ /* 0x002fea000383ffff */
[----:B------:R-:W-:Y:S05]  /*f9c0*/  BRA `(.L_x_2140) ;  /* 0xffffff7c00707947 */ /* 0x000fea000383ffff */
.L_x_2148:
[----:B-1----:R-:W-:-:S04]  /*f9d0*/  IMAD.U32 R3, RZ, RZ, UR5 ;  /* 0x00000005ff037e24 */ /* 0x002fc8000f8e00ff */
[----:B------:R1:W2:Y:S03]  /*f9e0*/  SYNCS.PHASECHK.TRANS64.TRYWAIT P0, [R3+URZ+0x28850], R0 ;  /* 0x02885000030075a7 */ /* 0x0002a6000800017f */
[----:B--2---:R-:W-:Y:S05]  /*f9f0*/  @!P0 NANOSLEEP.SYNCS 0x989680 ;  /* 0x009896800000895d */ /* 0x004fea0003900000 */
[----:B------:R-:W2:Y:S02]  /*fa00*/  @!P0 SYNCS.PHASECHK.TRANS64 P0, [R3+URZ+0x28850], R0 ;  /* 0x02885000030085a7 */ /* 0x000ea4000800007f */
[----:B--2---:R-:W-:Y:S05]  /*fa10*/  @!P0 BRA `(.L_x_2148) ;  /* 0xfffffffc00ec8947 */ /* 0x004fea000383ffff */
[----:B------:R-:W-:Y:S05]  /*fa20*/  BRA `(.L_x_2147) ;  /* 0xffffffa000407947 */ /* 0x000fea000383ffff */
.L_x_2159:
[----:B------:R-:W-:Y:S01]  /*fa30*/  IMAD.MOV.U32 R13, RZ, RZ, R0 ;  /* 0x000000ffff0d7224 */ /* 0x000fe200078e0000 */
[----:B------:R-:W-:Y:S01]  /*fa40*/  MOV R15, 0xffffffff ;  /* 0xffffffff000f7802 */ /* 0x000fe20000000f00 */
[----:B------:R-:W-:Y:S02]  /*fa50*/  IMAD.MOV.U32 R12, RZ, RZ, RZ ;  /* 0x000000ffff0c7224 */ /* 0x000fe400078e00ff */
[----:B------:R-:W-:-:S07]  /*fa60*/  IMAD.MOV.U32 R11, RZ, RZ, 0x1f ;  /* 0x0000001fff0b7424 */ /* 0x000fce00078e00ff */
[----:B------:R-:W-:Y:S05]  /*fa70*/  WARPSYNC.COLLECTIVE R15, `(.L_x_2235) ;  /* 0x000000000f087348 */ /* 0x000fea0003c00000 */
[----:B------:R0:W1:Y:S02]  /*fa80*/  SHFL.IDX P6, R14, R13, R12, R11 ;  /* 0x0000000c0d0e7389 */ /* 0x00006400000c000b */
[----:B01----:R-:W-:Y:S01]  /*fa90*/  ENDCOLLECTIVE ;  /* 0x000000000000791b */ /* 0x003fe20003800000 */
.L_x_2235:
[----:B------:R-:W-:Y:S05]  /*faa0*/  BRA `(.L_x_2236) ;  /* 0xffffffcc00447947 */ /* 0x000fea000383ffff */
.L_x_2161:
[----:B------:R-:W-:Y:S01]  /*fab0*/  BSSY B0, `(.L_x_2237) ;  /* 0x0000006000007945 */ /* 0x000fe20003800000 */
[----:B------:R-:W-:-:S07]  /*fac0*/  IMAD.MOV.U32 R15, RZ, RZ, -0x1 ;  /* 0xffffffffff0f7424 */ /* 0x000fce00078e00ff */
[----:B0-----:R-:W-:Y:S05]  /*fad0*/  WARPSYNC.COLLECTIVE R15, `(.L_x_2238) ;  /* 0x000000000f0c7348 */ /* 0x001fea0003c00000 */
[----:B------:R-:W-:Y:S02]  /*fae0*/  ELECT P6, UR62, PT ;  /* 0x00000000003e782f */ /* 0x000fe400038c0000 */
[----:B------:R-:W-:Y:S01]  /*faf0*/  MOV R14, UR62 ;  /* 0x0000003e000e7c02 */ /* 0x000fe20008000f00 */
[----:B0-----:R-:W-:Y:S10]  /*fb00*/  ENDCOLLECTIVE ;  /* 0x000000000000791b */ /* 0x001ff40003800000 */
.L_x_2238:
[----:B------:R-:W-:Y:S05]  /*fb10*/  BSYNC B0 ;  /* 0x0000000000007941 */ /* 0x000fea0003800000 */
.L_x_2237:
[----:B------:R-:W-:Y:S05]  /*fb20*/  BRA `(.L_x_2239) ;  /* 0xffffffcc00447947 */ /* 0x000fea000383ffff */
.L_x_2163:
[----:B0-----:R-:W-:-:S04]  /*fb30*/  IMAD.U32 R3, RZ, RZ, UR38 ;  /* 0x00000026ff037e24 */ /* 0x001fc8000f8e00ff */
[----:B------:R0:W1:Y:S03]  /*fb40*/  SYNCS.PHASECHK.TRANS64.TRYWAIT P0, [R3+URZ+0x28840], R0 ;  /* 0x02884000030075a7 */ /* 0x000066000800017f */
[----:B-1----:R-:W-:Y:S05]  /*fb50*/  @!P0 NANOSLEEP.SYNCS 0x989680 ;  /* 0x009896800000895d */ /* 0x002fea0003900000 */
[----:B------:R-:W1:Y:S02]  /*fb60*/  @!P0 SYNCS.PHASECHK.TRANS64 P0, [R3+URZ+0x28840], R0 ;  /* 0x02884000030085a7 */ /* 0x000e64000800007f */
[----:B-1----:R-:W-:Y:S05]  /*fb70*/  @!P0 BRA `(.L_x_2163) ;  /* 0xfffffffc00ec8947 */ /* 0x002fea000383ffff */
[----:B------:R-:W-:Y:S05]  /*fb80*/  BRA `(.L_x_2240) ;  /* 0xffffffcc009c7947 */ /* 0x000fea000383ffff */
.L_x_2166:
[----:B------:R-:W-:Y:S01]  /*fb90*/  IMAD.MOV.U32 R13, RZ, RZ, R5 ;  /* 0x000000ffff0d7224 */ /* 0x000fe200078e0005 */
[----:B------:R-:W-:Y:S01]  /*fba0*/  MOV R12, RZ ;  /* 0x000000ff000c7202 */ /* 0x000fe20000000f00 */
[----:B------:R-:W-:Y:S02]  /*fbb0*/  IMAD.MOV.U32 R11, RZ, RZ, 0x181f ;  /* 0x0000181fff0b7424 */ /* 0x000fe400078e00ff */
[----:B------:R-:W-:Y:S02]  /*fbc0*/  IMAD.MOV.U32 R15, RZ, RZ, -0x1 ;  /* 0xffffffffff0f7424 */ /* 0x000fe400078e00ff */
[----:B------:R-:W-:-:S07]  /*fbd0*/  IMAD R6, R9, 0x80, R6 ;  /* 0x0000008009067824 */ /* 0x000fce00078e0206 */
[----:B------:R-:W-:Y:S05]  /*fbe0*/  WARPSYNC.COLLECTIVE R15, `(.L_x_2241) ;  /* 0x000000000f087348 */ /* 0x000fea0003c00000 */
[----:B------:R0:W1:Y:S02]  /*fbf0*/  SHFL.IDX P6, R14, R13, R12, R11 ;  /* 0x0000000c0d0e7389 */ /* 0x00006400000c000b */
[----:B01----:R-:W-:Y:S01]  /*fc00*/  ENDCOLLECTIVE ;  /* 0x000000000000791b */ /* 0x003fe20003800000 */
.L_x_2241:
[----:B------:R-:W-:Y:S02]  /*fc10*/  VIADD R9, R6, 0x10 ;  /* 0x0000001006097836 */ /* 0x000fe40000000000 */
[----:B------:R-:W-:Y:S02]  /*fc20*/  IMAD.MOV.U32 R13, RZ, RZ, R0 ;  /* 0x000000ffff0d7224 */ /* 0x000fe400078e0000 */
[----:B------:R-:W-:-:S07]  /*fc30*/  IMAD.MOV.U32 R2, RZ, RZ, R14 ;  /* 0x000000ffff027224 */ /* 0x000fce00078e000e */
[----:B------:R-:W-:Y:S05]  /*fc40*/  WARPSYNC.COLLECTIVE R15, `(.L_x_2242) ;  /* 0x000000000f087348 */ /* 0x000fea0003c00000 */
[----:B------:R0:W1:Y:S02]  /*fc50*/  SHFL.IDX P6, R14, R13, R12, R11 ;  /* 0x0000000c0d0e7389 */ /* 0x00006400000c000b */
[----:B01----:R-:W-:Y:S01]  /*fc60*/  ENDCOLLECTIVE ;  /* 0x000000000000791b */ /* 0x003fe20003800000 */
.L_x_2242:
[----:B------:R-:W-:Y:S02]  /*fc70*/  ULDC UR4, c[0x0][0x288] ;  /* 0x0000a20000047ab9 */ /* 0x000fe40000000800 */
[----:B------:R-:W-:-:S05]  /*fc80*/  IMAD R4, R8, UR4, RZ ;  /* 0x0000000408047c24 */ /* 0x000fca000f8e02ff */
[----:B------:R-:W-:Y:S01]  /*fc90*/  ISETP.GE.AND P2, PT, R6, R4, PT ;  /* 0x000000040600720c */ /* 0x000fe20003f46270 */
[----:B------:R-:W-:Y:S02]  /*fca0*/  IMAD.MOV.U32 R13, RZ, RZ, R5 ;  /* 0x000000ffff0d7224 */ /* 0x000fe400078e0005 */
[----:B------:R-:W-:-:S10]  /*fcb0*/  IMAD.MOV.U32 R12, RZ, RZ, 0x1 ;  /* 0x00000001ff0c7424 */ /* 0x000fd400078e00ff */
[----:B------:R-:W-:Y:S02]  /*fcc0*/  @!P2 LEA R8, R7, UR38, 0x1 ;  /* 0x000000260708ac11 */ /* 0x000fe4000f8e08ff */
[----:B------:R-:W-:-:S07]  /*fcd0*/  MOV R3, R14 ;  /* 0x0000000e00037202 */ /* 0x000fce0000000f00 */
[----:B------:R-:W-:Y:S05]  /*fce0*/  WARPSYNC.COLLECTIVE R15, `(.L_x_2243) ;  /* 0x000000000f087348 */ /* 0x000fea0003c00000 */
[----:B------:R0:W1:Y:S02]  /*fcf0*/  SHFL.IDX P6, R14, R13, R12, R11 ;  /* 0x0000000c0d0e7389 */ /* 0x00006400000c000b */
[----:B01----:R-:W-:Y:S01]  /*fd00*/  ENDCOLLECTIVE ;  /* 0x000000000000791b */ /* 0x003fe20003800000 */
.L_x_2243:
[----:B------:R-:W-:-:S04]  /*fd10*/  LOP3.LUT R3, R3, R2, RZ, 0x3c, !PT ;  /* 0x0000000203037212 */ /* 0x000fc800078e3cff */
[----:B------:R-:W-:-:S04]  /*fd20*/  LOP3.LUT R2, R3, R2, RZ, 0x3c, !PT ;  /* 0x0000000203027212 */ /* 0x000fc800078e3cff */
[----:B------:R-:W-:Y:S02]  /*fd30*/  LOP3.LUT R3, R3, R2, RZ, 0x3c, !PT ;  /* 0x0000000203037212 */ /* 0x000fe400078e3cff */
[----:B------:R-:W-:Y:S01]  /*fd40*/  MOV R13, R0 ;  /* 0x00000000000d7202 */ /* 0x000fe20000000f00 */
[----:B------:R-:W-:-:S05]  /*fd50*/  @!P2 IMAD.WIDE.U32 R2, R10, 0x2, R2 ;  /* 0x000000020a02a825 */ /* 0x000fca00078e0002 */
        /* <DEDUP_REMOVED lines=10> */
.L_x_2244:
[----:B------:R-:W-:Y:S01]  /*fe00*/  @!P2 LEA R21, R7, UR38, 0x1 ;  /* 0x000000260715ac11 */ /* 0x000fe2000f8e08ff */
[----:B------:R-:W-:Y:S02]  /*fe10*/  IMAD.MOV.U32 R9, RZ, RZ, R8 ;  /* 0x000000ffff097224 */ /* 0x000fe400078e0008 */
[----:B------:R-:W-:Y:S02]  /*fe20*/  VIADD R3, R6, 0x20 ;  /* 0x0000002006037836 */ /* 0x000fe40000000000 */
[----:B------:R-:W-:Y:S01]  /*fe30*/  IMAD.MOV.U32 R13, RZ, RZ, R5 ;  /* 0x000000ffff0d7224 */ /* 0x000fe200078e0005 */
[----:B------:R-:W-:Y:S01]  /*fe40*/  MOV R12, 0x2 ;  /* 0x00000002000c7802 */ /* 0x000fe20000000f00 */
[----:B------:R-:W-:-:S07]  /*fe50*/  IMAD.MOV.U32 R8, RZ, RZ, R14 ;  /* 0x000000ffff087224 */ /* 0x000fce00078e000e */
[----:B------:R-:W-:Y:S05]  /*fe60*/  WARPSYNC.COLLECTIVE R15, `(.L_x_2245) ;  /* 0x000000000f087348 */ /* 0x000fea0003c00000 */
[----:B------:R0:W1:Y:S02]  /*fe70*/  SHFL.IDX P6, R14, R13, R12, R11 ;  /* 0x0000000c0d0e7389 */ /* 0x00006400000c000b */
[----:B01----:R-:W-:Y:S01]  /*fe80*/  ENDCOLLECTIVE ;  /* 0x000000000000791b */ /* 0x003fe20003800000 */
.L_x_2245:
[----:B------:R-:W-:-:S05]  /*fe90*/  @!P2 IMAD.WIDE.U32 R8, R10, 0x2, R8 ;  /* 0x000000020a08a825 */ /* 0x000fca00078e0008 */
[----:B------:R-:W-:Y:S01]  /*fea0*/  @!PT LDS RZ, [RZ] ;  /* 0x00000000fffff984 */ /* 0x000fe20000000800 */
[----:B------:R-:W-:Y:S01]  /*feb0*/  @!PT LDS RZ, [RZ] ;  /* 0x00000000fffff984 */ /* 0x000fe20000000800 */
[----:B------:R-:W-:Y:S01]  /*fec0*/  @!PT LDS RZ, [RZ] ;  /* 0x00000000fffff984 */ /* 0x000fe20000000800 */
[----:B------:R-:W-:Y:S04]  /*fed0*/  @!P2 LDGSTS.E.BYPASS.LTC128B.128 [R21+0x10c00], desc[UR42][R8.64], !P1 ;  /* 0x10c000000815afae */ /* 0x000fe8000c901d6a */
[----:B------:R0:W-:Y:S01]  /*fee0*/  @!P2 LDGSTS.E.BYPASS.LTC128B.128 [R21+0x14c00], desc[UR42][R8.64+0x80], !P0 ;  /* 0x14c000800815afae */ /* 0x0001e2000c101d6a */
[----:B------:R-:W-:Y:S01]  /*fef0*/  ISETP.GE.AND P2, PT, R3, R4, PT ;  /* 0x000000040300720c */ /* 0x000fe20003f46270 */
[----:B------:R-:W-:Y:S01]  /*ff00*/  IMAD.MOV.U32 R13, RZ, RZ, R0 ;  /* 0x000000ffff0d7224 */ /* 0x000fe200078e0000 */
[----:B0-----:R-:W-:Y:S01]  /*ff10*/  IADD3 R9, R6, 0x30, RZ ;  /* 0x0000003006097810 */ /* 0x001fe20007ffe0ff */
[----:B------:R-:W-:-:S10]  /*ff20*/  IMAD.MOV.U32 R2, RZ, RZ, R14 ;  /* 0x000000ffff027224 */ /* 0x000fd400078e000e */
[----:B------:R-:W-:-:S07]  /*ff30*/  @!P2 LEA R20, R7, UR38, 0x1 ;  /* 0x000000260714ac11 */ /* 0x000fce000f8e08ff */
[----:B------:R-:W-:Y:S05]  /*ff40*/  WARPSYNC.COLLECTIVE R15, `(.L_x_2246) ;  /* 0x000000000f087348 */ /* 0x000fea0003c00000 */
[----:B------:R0:W1:Y:S02]  /*ff50*/  SHFL.IDX P6, R14, R13, R12, R11 ;  /* 0x0000000c0d0e7389 */ /* 0x00006400000c000b */
[----:B01----:R-:W-:Y:S01]  /*ff60*/  ENDCOLLECTIVE ;  /* 0x000000000000791b */ /* 0x003fe20003800000 */
.L_x_2246:
[----:B------:R-:W-:Y:S02]  /*ff70*/  IMAD.MOV.U32 R3, RZ, RZ, R2 ;  /* 0x000000ffff037224 */ /* 0x000fe400078e0002 */
[----:B------:R-:W-:Y:S02]  /*ff80*/  IMAD.MOV.U32 R13, RZ, RZ, R5 ;  /* 0x000000ffff0d7224 */ /* 0x000fe400078e0005 */
[----:B------:R-:W-:Y:S02]  /*ff90*/  IMAD.MOV.U32 R12, RZ, RZ, 0x3 ;  /* 0x00000003ff0c7424 */ /* 0x000fe400078e00ff */
[----:B------:R-:W-:-:S07]  /*ffa0*/  IMAD.MOV.U32 R2, RZ, RZ, R14 ;  /* 0x000000ffff027224 */ /* 0x000fce00078e000e */
[----:B------:R-:W-:Y:S05]  /*ffb0*/  WARPSYNC.COLLECTIVE R15, `(.L_x_2247) ;  /* 0x000000000f087348 */ /* 0x000fea0003c00000 */
[----:B------:R0:W1:Y:S02]  /*ffc0*/  SHFL.IDX P6, R14, R13, R12, R11 ;  /* 0x0000000c0d0e7389 */ /* 0x00006400000c000b */
[----:B01----:R-:W-:Y:S01]  /*ffd0*/  ENDCOLLECTIVE ;  /* 0x000000000000791b */ /* 0x003fe20003800000 */
.L_x_2247:
        /* <DEDUP_REMOVED lines=14> */
.L_x_2248:
[----:B------:R-:W-:Y:S01]  /*100c0*/  MOV R9, R8 ;  /* 0x0000000800097202 */ /* 0x000fe20000000f00 */
[----:B------:R-:W-:Y:S02]  /*100d0*/  IMAD.MOV.U32 R13, RZ, RZ, R5 ;  /* 0x000000ffff0d7224 */ /* 0x000fe400078e0005 */
[----:B------:R-:W-:Y:S02]  /*100e0*/  IMAD.MOV.U32 R12, RZ, RZ, 0x4 ;  /* 0x00000004ff0c7424 */ /* 0x000fe400078e00ff */
[----:B------:R-:W-:-:S07]  /*100f0*/  IMAD.MOV.U32 R8, RZ, RZ, R14 ;  /* 0x000000ffff087224 */ /* 0x000fce00078e000e */
[----:B------:R-:W-:Y:S05]  /*10100*/  WARPSYNC.COLLECTIVE R15, `(.L_x_2249) ;  /* 0x000000000f087348 */ /* 0x000fea0003c00000 */
[----:B------:R0:W1:Y:S02]  /*10110*/  SHFL.IDX P6, R14, R13, R12, R11 ;  /* 0x0000000c0d0e7389 */ /* 0x00006400000c000b */
[----:B01----:R-:W-:Y:S01]  /*10120*/  ENDCOLLECTIVE ;  /* 0x000000000000791b */ /* 0x003fe20003800000 */
.L_x_2249:
        /* <DEDUP_REMOVED lines=8> */
[----:B0-----:R-:W-:Y:S01]  /*101b0*/  VIADD R9, R6, 0x50 ;  /* 0x0000005006097836 */ /* 0x001fe20000000000 */
[----:B------:R-:W-:-:S09]  /*101c0*/  MOV R2, R14 ;  /* 0x0000000e00027202 */ /* 0x000fd20000000f00 */
[----:B------:R-:W-:Y:S05]  /*101d0*/  WARPSYNC.COLLECTIVE R15, `(.L_x_2250) ;  /* 0x000000000f087348 */ /* 0x000fea0003c00000 */
[----:B------:R0:W1:Y:S02]  /*101e0*/  SHFL.IDX P6, R14, R13, R12, R11 ;  /* 0x0000000c0d0e7389 */ /* 0x00006400000c000b */
[----:B01----:R-:W-:Y:S01]  /*101f0*/  ENDCOLLECTIVE ;  /* 0x000000000000791b */ /* 0x003fe20003800000 */
.L_x_2250:
[----:B------:R-:W-:Y:S01]  /*10200*/  @!P2 LEA R20, R7, UR38, 0x1 ;  /* 0x000000260714ac11 */ /* 0x000fe2000f8e08ff */
[----:B------:R-:W-:Y:S01]  /*10210*/  IMAD.MOV.U32 R3, RZ, RZ, R2 ;  /* 0x000000ffff037224 */ /* 0x000fe200078e0002 */
[----:B------:R-:W-:Y:S01]  /*10220*/  MOV R13, R5 ;  /* 0x00000005000d7202 */ /* 0x000fe20000000f00 */
[----:B------:R-:W-:Y:S02]  /*10230*/  IMAD.MOV.U32 R12, RZ, RZ, 0x5 ;  /* 0x00000005ff0c7424 */ /* 0x000fe400078e00ff */
[----:B------:R-:W-:-:S07]  /*10240*/  IMAD.MOV.U32 R2, RZ, RZ, R14 ;  /* 0x000000ffff027224 */ /* 0x000fce00078e000e */
[----:B------:R-:W-:Y:S05]  /*10250*/  WARPSYNC.COLLECTIVE R15, `(.L_x_2251) ;  /* 0x000000000f087348 */ /* 0x000fea0003c00000 */
[----:B------:R0:W1:Y:S02]  /*10260*/  SHFL.IDX P6, R14, R13, R12, R11 ;  /* 0x0000000c0d0e7389 */ /* 0x00006400000c000b */
[----:B01----:R-:W-:Y:S01]  /*10270*/  ENDCOLLECTIVE ;  /* 0x000000000000791b */ /* 0x003fe20003800000 */
.L_x_2251:
        /* <DEDUP_REMOVED lines=14> */
.L_x_2252:
[----:B------:R-:W-:Y:S02]  /*10360*/  IMAD.MOV.U32 R9, RZ, RZ, R8 ;  /* 0x000000ffff097224 */ /* 0x000fe400078e0008 */
[----:B------:R-:W-:Y:S02]  /*10370*/  IMAD.MOV.U32 R13, RZ, RZ, R5 ;  /* 0x000000ffff0d7224 */ /* 0x000fe400078e0005 */
[----:B------:R-:W-:Y:S01]  /*10380*/  IMAD.MOV.U32 R12, RZ, RZ, 0x6 ;  /* 0x00000006ff0c7424 */ /* 0x000fe200078e00ff */
[----:B------:R-:W-:-:S07]  /*10390*/  MOV R8, R14 ;  /* 0x0000000e00087202 */ /* 0x000fce0000000f00 */
[----:B------:R-:W-:Y:S05]  /*103a0*/  WARPSYNC.COLLECTIVE R15, `(.L_x_2253) ;  /* 0x000000000f087348 */ /* 0x000fea0003c00000 */
[----:B------:R0:W1:Y:S02]  /*103b0*/  SHFL.IDX P6, R14, R13, R12, R11 ;  /* 0x0000000c0d0e7389 */ /* 0x00006400000c000b */
[----:B01----:R-:W-:Y:S01]  /*103c0*/  ENDCOLLECTIVE ;  /* 0x000000000000791b */ /* 0x003fe20003800000 */
.L_x_2253:
[----:B------:R-:W-:-:S05]  /*103d0*/  @!P2 IMAD.WIDE.U32 R8, R10, 0x2, R8 ;  /* 0x000000020a08a825 */ /* 0x000fca00078e0008 */
[----:B------:R-:W-:Y:S01]  /*103e0*/  @!PT LDS RZ, [RZ] ;  /* 0x00000000fffff984 */ /* 0x000fe20000000800 */
[----:B------:R-:W-:Y:S01]  /*103f0*/  @!PT LDS RZ, [RZ] ;  /* 0x00000000fffff984 */ /* 0x000fe20000000800 */
[----:B------:R-:W-:Y:S01]  /*10400*/  @!PT LDS RZ, [RZ] ;  /* 0x00000000fffff984 */ /* 0x000fe20000000800 */
[----:B------:R0:W-:Y:S04]  /*10410*/  @!P2 LDGSTS.E.BYPASS.LTC128B.128 [R21+0x12c00], desc[UR42][R8.64], !P1 ;  /* 0x12c000000815afae */ /* 0x0001e8000c901d6a */
[----:B------:R0:W-:Y:S01]  /*10420*/  @!P2 LDGSTS.E.BYPASS.LTC128B.128 [R21+0x16c00], desc[UR42][R8.64+0x80], !P0 ;  /* 0x16c000800815afae */ /* 0x0001e2000c101d6a */
[----:B------:R-:W-:Y:S02]  /*10430*/  ISETP.GE.AND P2, PT, R3, R4, PT ;  /* 0x000000040300720c */ /* 0x000fe40003f46270 */
[----:B------:R-:W-:Y:S01]  /*10440*/  MOV R13, R0 ;  /* 0x00000000000d7202 */ /* 0x000fe20000000f00 */
[----:B------:R-:W-:-:S10]  /*10450*/  IMAD.MOV.U32 R2, RZ, RZ, R14 ;  /* 0x000000ffff027224 */ /* 0x000fd400078e000e */
[----:B0-----:R-:W-:Y:S05]  /*10460*/  WARPSYNC.COLLECTIVE R15, `(.L_x_2254) ;  /* 0x000000000f087348 */ /* 0x001fea0003c00000 */
[----:B------:R1:W2:Y:S02]  /*10470*/  SHFL.IDX P6, R14, R13, R12, R11 ;  /* 0x0000000c0d0e7389 */ /* 0x0002a400000c000b */
[----:B012---:R-:W-:Y:S01]  /*10480*/  ENDCOLLECTIVE ;  /* 0x000000000000791b */ /* 0x007fe20003800000 */
.L_x_2254:
[----:B------:R-:W-:Y:S01]  /*10490*/  @!P2 LEA R8, R7, UR38, 0x1 ;  /* 0x000000260708ac11 */ /* 0x000fe2000f8e08ff */
[----:B------:R-:W-:Y:S02]  /*104a0*/  IMAD.MOV.U32 R3, RZ, RZ, R2 ;  /* 0x000000ffff037224 */ /* 0x000fe400078e0002 */
[----:B------:R-:W-:Y:S02]  /*104b0*/  IMAD.MOV.U32 R13, RZ, RZ, R5 ;  /* 0x000000ffff0d7224 */ /* 0x000fe400078e0005 */
[----:B------:R-:W-:Y:S02]  /*104c0*/  IMAD.MOV.U32 R12, RZ, RZ, 0x7 ;  /* 0x00000007ff0c7424 */ /* 0x000fe400078e00ff */
[----:B------:R-:W-:-:S07]  /*104d0*/  IMAD.MOV.U32 R2, RZ, RZ, R14 ;  /* 0x000000ffff027224 */ /* 0x000fce00078e000e */
[----:B------:R-:W-:Y:S05]  /*104e0*/  WARPSYNC.COLLECTIVE R15, `(.L_x_2255) ;  /* 0x000000000f087348 */ /* 0x000fea0003c00000 */
[----:B------:R0:W1:Y:S02]  /*104f0*/  SHFL.IDX P6, R14, R13, R12, R11 ;  /* 0x0000000c0d0e7389 */ /* 0x00006400000c000b */
[----:B01----:R-:W-:Y:S01]  /*10500*/  ENDCOLLECTIVE ;  /* 0x000000000000791b */ /* 0x003fe20003800000 */
.L_x_2255:
[----:B------:R-:W-:-:S05]  /*10510*/  @!P2 IMAD.WIDE.U32 R2, R10, 0x2, R2 ;  /* 0x000000020a02a825 */ /* 0x000fca00078e0002 */
[----:B------:R-:W-:Y:S01]  /*10520*/  @!PT LDS RZ, [RZ] ;  /* 0x00000000fffff984 */ /* 0x000fe20000000800 */
[----:B------:R-:W-:Y:S01]  /*10530*/  @!PT LDS RZ, [RZ] ;  /* 0x00000000fffff984 */ /* 0x000fe20000000800 */
[----:B------:R-:W-:Y:S01]  /*10540*/  @!PT LDS RZ, [RZ] ;  /* 0x00000000fffff984 */ /* 0x000fe20000000800 */
[----:B------:R-:W-:Y:S04]  /*10550*/  @!P2 LDGSTS.E.BYPASS.LTC128B.128 [R8+0x13400], desc[UR42][R2.64], !P1 ;  /* 0x134000000208afae */ /* 0x000fe8000c901d6a */
[----:B------:R0:W-:Y:S01]  /*10560*/  @!P2 LDGSTS.E.BYPASS.LTC128B.128 [R8+0x17400], desc[UR42][R2.64+0x80], !P0 ;  /* 0x174000800208afae */ /* 0x0001e2000c101d6a */
[----:B------:R-:W-:Y:S01]  /*10570*/  IMAD.MOV.U32 R13, RZ, RZ, R0 ;  /* 0x000000ffff0d7224 */ /* 0x000fe200078e0000 */
[----:B0-----:R-:W-:-:S07]  /*10580*/  MOV R2, R14 ;  /* 0x0000000e00027202 */ /* 0x001fce0000000f00 */
[----:B------:R-:W-:Y:S05]  /*10590*/  WARPSYNC.COLLECTIVE R15, `(.L_x_2256) ;  /* 0x000000000f087348 */ /* 0x000fea0003c00000 */
[----:B------:R0:W1:Y:S02]  /*105a0*/  SHFL.IDX P6, R14, R13, R12, R11 ;  /* 0x0000000c0d0e7389 */ /* 0x00006400000c000b */
[----:B01----:R-:W-:Y:S01]  /*105b0*/  ENDCOLLECTIVE ;  /* 0x000000000000791b */ /* 0x003fe20003800000 */
.L_x_2256:
[----:B------:R-:W-:Y:S05]  /*105c0*/  BRA `(.L_x_2257) ;  /* 0xffffffcc00ec7947 */ /* 0x000fea000383ffff */
.L_x_2169:
[----:B0-----:R-:W-:-:S04]  /*105d0*/  IMAD.U32 R3, RZ, RZ, UR38 ;  /* 0x00000026ff037e24 */ /* 0x001fc8000f8e00ff */
[----:B------:R0:W1:Y:S03]  /*105e0*/  SYNCS.PHASECHK.TRANS64.TRYWAIT P0, [R3+URZ+0x28820], R2 ;  /* 0x02882002030075a7 */ /* 0x000066000800017f */
[----:B-1----:R-:W-:Y:S05]  /*105f0*/  @!P0 NANOSLEEP.SYNCS 0x989680 ;  /* 0x009896800000895d */ /* 0x002fea0003900000 */
[----:B------:R-:W1:Y:S02]  /*10600*/  @!P0 SYNCS.PHASECHK.TRANS64 P0, [R3+URZ+0x28820], R2 ;  /* 0x02882002030085a7 */ /* 0x000e64000800007f */
[----:B-1----:R-:W-:Y:S05]  /*10610*/  @!P0 BRA `(.L_x_2169) ;  /* 0xfffffffc00ec8947 */ /* 0x002fea000383ffff */
[----:B------:R-:W-:Y:S05]  /*10620*/  BRA `(.L_x_2258) ;  /* 0xffffffd000407947 */ /* 0x000fea000383ffff */
.L_x_2176:
[----:B-1----:R-:W-:-:S04]  /*10630*/  IMAD.U32 R3, RZ, RZ, UR38 ;  /* 0x00000026ff037e24 */ /* 0x002fc8000f8e00ff */
[----:B------:R1:W2:Y:S03]  /*10640*/  SYNCS.PHASECHK.TRANS64.TRYWAIT P0, [R3+URZ+0x28848], R2 ;  /* 0x02884802030075a7 */ /* 0x0002a6000800017f */
[----:B--2---:R-:W-:Y:S05]  /*10650*/  @!P0 NANOSLEEP.SYNCS 0x989680 ;  /* 0x009896800000895d */ /* 0x004fea0003900000 */
[----:B------:R-:W2:Y:S02]  /*10660*/  @!P0 SYNCS.PHASECHK.TRANS64 P0, [R3+URZ+0x28848], R2 ;  /* 0x02884802030085a7 */ /* 0x000ea4000800007f */
[----:B--2---:R-:W-:Y:S05]  /*10670*/  @!P0 BRA `(.L_x_2176) ;  /* 0xfffffffc00ec8947 */ /* 0x004fea000383ffff */
[----:B------:R-:W-:Y:S05]  /*10680*/  BRA `(.L_x_2259) ;  /* 0xffffffd400187947 */ /* 0x000fea000383ffff */
.L_x_2182:
[----:B0-----:R-:W-:-:S04]  /*10690*/  IMAD.U32 R3, RZ, RZ, UR38 ;  /* 0x00000026ff037e24 */ /* 0x001fc8000f8e00ff */
[----:B------:R0:W1:Y:S03]  /*106a0*/  SYNCS.PHASECHK.TRANS64.TRYWAIT P0, [R3+URZ+0x28860], R2 ;  /* 0x02886002030075a7 */ /* 0x000066000800017f */
[----:B-1----:R-:W-:Y:S05]  /*106b0*/  @!P0 NANOSLEEP.SYNCS 0x989680 ;  /* 0x009896800000895d */ /* 0x002fea0003900000 */
[----:B------:R-:W1:Y:S02]  /*106c0*/  @!P0 SYNCS.PHASECHK.TRANS64 P0, [R3+URZ+0x28860], R2 ;  /* 0x02886002030085a7 */ /* 0x000e64000800007f */
[----:B-1----:R-:W-:Y:S05]  /*106d0*/  @!P0 BRA `(.L_x_2182) ;  /* 0xfffffffc00ec8947 */ /* 0x002fea000383ffff */
[----:B------:R-:W-:Y:S05]  /*106e0*/  BRA `(.L_x_2260) ;  /* 0xffffffd400b47947 */ /* 0x000fea000383ffff */
.L_x_2191:
[----:B-1----:R-:W-:-:S04]  /*106f0*/  MOV R3, UR38 ;  /* 0x0000002600037c02 */ /* 0x002fc80008000f00 */
[----:B------:R1:W2:Y:S03]  /*10700*/  SYNCS.PHASECHK.TRANS64.TRYWAIT P0, [R3+URZ+0x28840], R2 ;  /* 0x02884002030075a7 */ /* 0x0002a6000800017f */
[----:B--2---:R-:W-:Y:S05]  /*10710*/  @!P0 NANOSLEEP.SYNCS 0x989680 ;  /* 0x009896800000895d */ /* 0x004fea0003900000 */
[----:B------:R-:W2:Y:S02]  /*10720*/  @!P0 SYNCS.PHASECHK.TRANS64 P0, [R3+URZ+0x28840], R2 ;  /* 0x02884002030085a7 */ /* 0x000ea4000800007f */
[----:B--2---:R-:W-:Y:S05]  /*10730*/  @!P0 BRA `(.L_x_2191) ;  /* 0xfffffffc00ec8947 */ /* 0x004fea000383ffff */
[----:B------:R-:W-:Y:S05]  /*10740*/  BRA `(.L_x_2261) ;  /* 0xffffffd800d87947 */ /* 0x000fea000383ffff */
.L_x_2197:
[----:B0-----:R-:W-:-:S04]  /*10750*/  IMAD.U32 R3, RZ, RZ, UR38 ;  /* 0x00000026ff037e24 */ /* 0x001fc8000f8e00ff */
[----:B------:R0:W1:Y:S03]  /*10760*/  SYNCS.PHASECHK.TRANS64.TRYWAIT P0, [R3+URZ+0x28868], R2 ;  /* 0x02886802030075a7 */ /* 0x000066000800017f */
[----:B-1----:R-:W-:Y:S05]  /*10770*/  @!P0 NANOSLEEP.SYNCS 0x989680 ;  /* 0x009896800000895d */ /* 0x002fea0003900000 */
[----:B------:R-:W1:Y:S02]  /*10780*/  @!P0 SYNCS.PHASECHK.TRANS64 P0, [R3+URZ+0x28868], R2 ;  /* 0x02886802030085a7 */ /* 0x000e64000800007f */
[----:B-1----:R-:W-:Y:S05]  /*10790*/  @!P0 BRA `(.L_x_2197) ;  /* 0xfffffffc00ec8947 */ /* 0x002fea000383ffff */
[----:B------:R-:W-:Y:S05]  /*107a0*/  BRA `(.L_x_2262) ;  /* 0xffffffdc00787947 */ /* 0x000fea000383ffff */
.L_x_2206:
[----:B-1----:R-:W-:-:S04]  /*107b0*/  IMAD.U32 R3, RZ, RZ, UR38 ;  /* 0x00000026ff037e24 */ /* 0x002fc8000f8e00ff */
[----:B------:R1:W2:Y:S03]  /*107c0*/  SYNCS.PHASECHK.TRANS64.TRYWAIT P0, [R3+URZ+0x28848], R2 ;  /* 0x02884802030075a7 */ /* 0x0002a6000800017f */
[----:B--2---:R-:W-:Y:S05]  /*107d0*/  @!P0 NANOSLEEP.SYNCS 0x989680 ;  /* 0x009896800000895d */ /* 0x004fea0003900000 */
[----:B------:R-:W2:Y:S02]  /*107e0*/  @!P0 SYNCS.PHASECHK.TRANS64 P0, [R3+URZ+0x28848], R2 ;  /* 0x02884802030085a7 */ /* 0x000ea4000800007f */
[----:B--2---:R-:W-:Y:S05]  /*107f0*/  @!P0 BRA `(.L_x_2206) ;  /* 0xfffffffc00ec8947 */ /* 0x004fea000383ffff */
[----:B------:R-:W-:Y:S05]  /*10800*/  BRA `(.L_x_2263) ;  /* 0xffffffe000b47947 */ /* 0x000fea000383ffff */
.L_x_2212:
[----:B0-----:R-:W-:-:S04]  /*10810*/  IMAD.U32 R3, RZ, RZ, UR38 ;  /* 0x00000026ff037e24 */ /* 0x001fc8000f8e00ff */
[----:B------:R0:W1:Y:S03]  /*10820*/  SYNCS.PHASECHK.TRANS64.TRYWAIT P0, [R3+URZ+0x28860], R2 ;  /* 0x02886002030075a7 */ /* 0x000066000800017f */
[----:B-1----:R-:W-:Y:S05]  /*10830*/  @!P0 NANOSLEEP.SYNCS 0x989680 ;  /* 0x009896800000895d */ /* 0x002fea0003900000 */
[----:B------:R-:W1:Y:S02]  /*10840*/  @!P0 SYNCS.PHASECHK.TRANS64 P0, [R3+URZ+0x28860], R2 ;  /* 0x02886002030085a7 */ /* 0x000e64000800007f */
[----:B-1----:R-:W-:Y:S05]  /*10850*/  @!P0 BRA `(.L_x_2212) ;  /* 0xfffffffc00ec8947 */ /* 0x002fea000383ffff */
[----:B------:R-:W-:Y:S05]  /*10860*/  BRA `(.L_x_2264) ;  /* 0xffffffe400507947 */ /* 0x000fea000383ffff */
.L_x_2220:
[----:B0-----:R0:W1:Y:S02]  /*10870*/  SYNCS.PHASECHK.TRANS64.TRYWAIT P0, [R3+URZ+0x28860], R0 ;  /* 0x02886000030075a7 */ /* 0x001064000800017f */
[----:B-1----:R-:W-:Y:S05]  /*10880*/  @!P0 NANOSLEEP.SYNCS 0x989680 ;  /* 0x009896800000895d */ /* 0x002fea0003900000 */
[----:B------:R-:W1:Y:S02]  /*10890*/  @!P0 SYNCS.PHASECHK.TRANS64 P0, [R3+URZ+0x28860], R0 ;  /* 0x02886000030085a7 */ /* 0x000e64000800007f */
[----:B-1----:R-:W-:Y:S05]  /*108a0*/  @!P0 BRA `(.L_x_2220) ;  /* 0xfffffffc00f08947 */ /* 0x002fea000383ffff */
[----:B------:R-:W-:Y:S05]  /*108b0*/  BRA `(.L_x_2265) ;  /* 0xffffffe800207947 */ /* 0x000fea000383ffff */
.L_x_2225:
[----:B0-----:R0:W1:Y:S02]  /*108c0*/  SYNCS.PHASECHK.TRANS64.TRYWAIT P0, [R2+URZ+0x28820], R3 ;  /* 0x02882003020075a7 */ /* 0x001064000800017f */
[----:B-1----:R-:W-:Y:S05]  /*108d0*/  @!P0 NANOSLEEP.SYNCS 0x989680 ;  /* 0x009896800000895d */ /* 0x002fea0003900000 */
[----:B------:R-:W1:Y:S02]  /*108e0*/  @!P0 SYNCS.PHASECHK.TRANS64 P0, [R2+URZ+0x28820], R3 ;  /* 0x02882003020085a7 */ /* 0x000e64000800007f */
[----:B-1----:R-:W-:Y:S05]  /*108f0*/  @!P0 BRA `(.L_x_2225) ;  /* 0xfffffffc00f08947 */ /* 0x002fea000383ffff */
[----:B------:R-:W-:Y:S05]  /*10900*/  BRA `(.L_x_2266) ;  /* 0xffffffe800f07947 */ /* 0x000fea000383ffff */
.L_x_2226:
[----:B------:R-:W1:Y:S01]  /*10910*/  S2R R4, SR_TID.X ;  /* 0x0000000000047919 */ /* 0x000e620000002100 */
[----:B------:R-:W-:Y:S01]  /*10920*/  BSSY B0, `(.L_x_2267) ;  /* 0x000000a000007945 */ /* 0x000fe20003800000 */
[----:B------:R-:W-:Y:S01]  /*10930*/  MOV R12, RZ ;  /* 0x000000ff000c7202 */ /* 0x000fe20000000f00 */
        /* <DEDUP_REMOVED lines=8> */
.L_x_2268:
[----:B------:R-:W-:Y:S05]  /*109c0*/  BSYNC B0 ;  /* 0x0000000000007941 */ /* 0x000fea0003800000 */
.L_x_2267:
[----:B------:R-:W-:Y:S05]  /*109d0*/  BRA `(.L_x_2269) ;  /* 0xffffffe800d47947 */ /* 0x000fea000383ffff */
.L_x_2227:
[----:B------:R-:W-:Y:S01]  /*109e0*/  BSSY B0, `(.L_x_2270) ;  /* 0x0000006000007945 */ /* 0x000fe20003800000 */
[----:B------:R-:W-:-:S07]  /*109f0*/  IMAD.MOV.U32 R15, RZ, RZ, -0x1 ;  /* 0xffffffffff0f7424 */ /* 0x000fce00078e00ff */
[----:B0-----:R-:W-:Y:S05]  /*10a00*/  WARPSYNC.COLLECTIVE R15, `(.L_x_2271) ;  /* 0x000000000f0c7348 */ /* 0x001fea0003c00000 */
[----:B------:R-:W-:Y:S02]  /*10a10*/  ELECT P6, UR62, PT ;  /* 0x00000000003e782f */ /* 0x000fe400038c0000 */
[----:B------:R-:W-:Y:S01]  /*10a20*/  MOV R14, UR62 ;  /* 0x0000003e000e7c02 */ /* 0x000fe20008000f00 */
[----:B0-----:R-:W-:Y:S10]  /*10a30*/  ENDCOLLECTIVE ;  /* 0x000000000000791b */ /* 0x001ff40003800000 */
.L_x_2271:
[----:B------:R-:W-:Y:S05]  /*10a40*/  BSYNC B0 ;  /* 0x0000000000007941 */ /* 0x000fea0003800000 */
.L_x_2270:
[----:B------:R-:W-:Y:S05]  /*10a50*/  BRA `(.L_x_2272) ;  /* 0xffffffe800c87947 */ /* 0x000fea000383ffff */
.L_x_2229:
[----:B0-----:R0:W1:Y:S02]  /*10a60*/  SYNCS.PHASECHK.TRANS64.TRYWAIT P0, [R6+URZ], R5 ;  /* 0x00000005060075a7 */ /* 0x001064000800017f */
[----:B-1----:R-:W-:Y:S05]  /*10a70*/  @!P0 NANOSLEEP.SYNCS 0x989680 ;  /* 0x009896800000895d */ /* 0x002fea0003900000 */
[----:B------:R-:W1:Y:S02]  /*10a80*/  @!P0 SYNCS.PHASECHK.TRANS64 P0, [R6+URZ], R5 ;  /* 0x00000005060085a7 */ /* 0x000e64000800007f */
[----:B-1----:R-:W-:Y:S05]  /*10a90*/  @!P0 BRA `(.L_x_2229) ;  /* 0xfffffffc00f08947 */ /* 0x002fea000383ffff */
[----:B------:R-:W-:Y:S05]  /*10aa0*/  BRA `(.L_x_2273) ;  /* 0xffffffe800fc7947 */ /* 0x000fea000383ffff */
.L_x_2230:
[----:B-1----:R1:W2:Y:S02]  /*10ab0*/  SYNCS.PHASECHK.TRANS64.TRYWAIT P0, [R3+URZ], R4 ;  /* 0x00000004030075a7 */ /* 0x0022a4000800017f */
[----:B--2---:R-:W-:Y:S05]  /*10ac0*/  @!P0 NANOSLEEP.SYNCS 0x989680 ;  /* 0x009896800000895d */ /* 0x004fea0003900000 */
[----:B------:R-:W2:Y:S02]  /*10ad0*/  @!P0 SYNCS.PHASECHK.TRANS64 P0, [R3+URZ], R4 ;  /* 0x00000004030085a7 */ /* 0x000ea4000800007f */
[----:B--2---:R-:W-:Y:S05]  /*10ae0*/  @!P0 BRA `(.L_x_2230) ;  /* 0xfffffffc00f08947 */ /* 0x004fea000383ffff */
[----:B------:R-:W-:Y:S05]  /*10af0*/  BRA `(.L_x_2274) ;  /* 0xffffffe800f07947 */ /* 0x000fea000383ffff */
.L_x_2232:
[----:B-1----:R1:W2:Y:S02]  /*10b00*/  SYNCS.PHASECHK.TRANS64.TRYWAIT P0, [R0+URZ], R5 ;  /* 0x00000005000075a7 */ /* 0x0022a4000800017f */
[----:B--2---:R-:W-:Y:S05]  /*10b10*/  @!P0 NANOSLEEP.SYNCS 0x989680 ;  /* 0x009896800000895d */ /* 0x004fea0003900000 */
[----:B------:R-:W2:Y:S02]  /*10b20*/  @!P0 SYNCS.PHASECHK.TRANS64 P0, [R0+URZ], R5 ;  /* 0x00000005000085a7 */ /* 0x000ea4000800007f */
[----:B--2---:R-:W-:Y:S05]  /*10b30*/  @!P0 BRA `(.L_x_2232) ;  /* 0xfffffffc00f08947 */ /* 0x004fea000383ffff */
[----:B------:R-:W-:Y:S05]  /*10b40*/  BRA `(.L_x_2275) ;  /* 0xffffffe800f47947 */ /* 0x000fea000383ffff */
.L_x_2276:
        /* <DEDUP_REMOVED lines=11> */
.L_x_3097:


//--------------------- .text._ZN7cutlass13device_kernelIN5flash11enable_sm90INS1_16FlashAttnFwdSm90INS1_25CollectiveMainloopFwdSm90ILi2EN4cute5tupleIJNS5_1CILi1EEES8_S8_EEENS6_IJNS7_ILi128EEESA_SA_EEELi128ENS_6half_tEfNS_4arch4Sm90ELb1ELb0ELb1ELb1ELb0ELb0ELb0ELb1ELb1ELb1ELb1ELb0EEENS1_21CollectiveEpilogueFwdISB_S9_SC_SE_Li256ELb1ELb1ELb1ELb0EEENS1_36VarlenDynamicPersistentTileSchedulerILi128ELi128ELi256ELi128ELb1ELb1ELb1ELb1ELb1ELb1EEEEEEEEEvNT_6ParamsE --------------------------
	.section	.text._ZN7cutlass13device_kernelIN5flash11enable_sm90INS1_16FlashAttnFwdSm90INS1_25CollectiveMainloopFwdSm90ILi2EN4cute5tupleIJNS5_1CILi1EEES8_S8_EEENS6_IJNS7_ILi128EEESA_SA_EEELi128ENS_6half_tEfNS_4arch4Sm90ELb1ELb0ELb1ELb1ELb0ELb0ELb0ELb1ELb1ELb1ELb1ELb0EEENS1_21CollectiveEpilogueFwdISB_S9_SC_SE_Li256ELb1ELb1ELb1ELb0EEENS1_36VarlenDynamicPersistentTileSchedulerILi128ELi128ELi256ELi128ELb1ELb1ELb1ELb1ELb1ELb1EEEEEEEEEvNT_6ParamsE,"ax",@progbits
	.align	128
.text._ZN7cutlass13device_kernelIN5flash11enable_sm90INS1_16FlashAttnFwdSm90INS1_25CollectiveMainloopFwdSm90ILi2EN4cute5tupleIJNS5_1CILi1EEES8_S8_EEENS6_IJNS7_ILi128EEESA_SA_EEELi128ENS_6half_tEfNS_4arch4Sm90ELb1ELb0ELb1ELb1ELb0ELb0ELb0ELb1ELb1ELb1ELb1ELb0EEENS1_21CollectiveEpilogueFwdISB_S9_SC_SE_Li256ELb1ELb1ELb1ELb0EEENS1_36VarlenDynamicPersistentTileSchedulerILi128ELi128ELi256ELi128ELb1ELb1ELb1ELb1ELb1ELb1EEEEEEEEEvNT_6ParamsE:
        .type           _ZN7cutlass13device_kernelIN5flash11enable_sm90INS1_16FlashAttnFwdSm90INS1_25CollectiveMainloopFwdSm90ILi2EN4cute5tupleIJNS5_1CILi1EEES8_S8_EEENS6_IJNS7_ILi128EEESA_SA_EEELi128ENS_6half_tEfNS_4arch4Sm90ELb1ELb0ELb1ELb1ELb0ELb0ELb0ELb1ELb1ELb1ELb1ELb0EEENS1_21CollectiveEpilogueFwdISB_S9_SC_SE_Li256ELb1ELb1ELb1ELb0EEENS1_36VarlenDynamicPersistentTileSchedulerILi128ELi128ELi256ELi128ELb1ELb1ELb1ELb1ELb1ELb1EEEEEEEEEvNT_6ParamsE,@function
        .size           _ZN7cutlass13device_kernelIN5flash11enable_sm90INS1_16FlashAttnFwdSm90INS1_25CollectiveMainloopFwdSm90ILi2EN4cute5tupleIJNS5_1CILi1EEES8_S8_EEENS6_IJNS7_ILi128EEESA_SA_EEELi128ENS_6half_tEfNS_4arch4Sm90ELb1ELb0ELb1ELb1ELb0ELb0ELb0ELb1ELb1ELb1ELb1ELb0EEENS1_21CollectiveEpilogueFwdISB_S9_SC_SE_Li256ELb1ELb1ELb1ELb0EEENS1_36VarlenDynamicPersistentTileSchedulerILi128ELi128ELi256ELi128ELb1ELb1ELb1ELb1ELb1ELb1EEEEEEEEEvNT_6ParamsE,(.L_x_3098 - _ZN7cutlass13device_kernelIN5flash11enable_sm90INS1_16FlashAttnFwdSm90INS1_25CollectiveMainloopFwdSm90ILi2EN4cute5tupleIJNS5_1CILi1EEES8_S8_EEENS6_IJNS7_ILi128EEESA_SA_EEELi128ENS_6half_tEfNS_4arch4Sm90ELb1ELb0ELb1ELb1ELb0ELb0ELb0ELb1ELb1ELb1ELb1ELb0EEENS1_21CollectiveEpilogueFwdISB_S9_SC_SE_Li256ELb1ELb1ELb1ELb0EEENS1_36VarlenDynamicPersistentTileSchedulerILi128ELi128ELi256ELi128ELb1ELb1ELb1ELb1ELb1ELb1EEEEEEEEEvNT_6ParamsE)
        .other          _ZN7cutlass13device_kernelIN5flash11enable_sm90INS1_16FlashAttnFwdSm90INS1_25CollectiveMainloopFwdSm90ILi2EN4cute5tupleIJNS5_1CILi1EEES8_S8_EEENS6_IJNS7_ILi128EEESA_SA_EEELi128ENS_6half_tEfNS_4arch4Sm90ELb1ELb0ELb1ELb1ELb0ELb0ELb0ELb1ELb1ELb1ELb1ELb0EEENS1_21CollectiveEpilogueFwdISB_S9_SC_SE_Li256ELb1ELb1ELb1ELb0EEENS1_36VarlenDynamicPersistentTileSchedulerILi128ELi128ELi256ELi128ELb1ELb1ELb1ELb1ELb1ELb1EEEEEEEEEvNT_6ParamsE,@"STO_CUDA_ENTRY STV_DEFAULT"
_ZN7cutlass13device_kernelIN5flash11enable_sm90INS1_16FlashAttnFwdSm90INS1_25CollectiveMainloopFwdSm90ILi2EN4cute5tupleIJNS5_1CILi1EEES8_S8_EEENS6_IJNS7_ILi128EEESA_SA_EEELi128ENS_6half_tEfNS_4arch4Sm90ELb1ELb0ELb1ELb1ELb0ELb0ELb0ELb1ELb1ELb1ELb1ELb0EEENS1_21CollectiveEpilogueFwdISB_S9_SC_SE_Li256ELb1ELb1ELb1ELb0EEENS1_36VarlenDynamicPersistentTileSchedulerILi128ELi128ELi256ELi128ELb1ELb1ELb1ELb1ELb1ELb1EEEEEEEEEvNT_6ParamsE:
        /* <DEDUP_REMOVED lines=18> */
.L_x_2278:
[----:B------:R-:W-:Y:S05]  /*0120*/  BSYNC B0 ;  /* 0x0000000000007941 */ /* 0x000fea0003800000 */
.L_x_2277:
        /* <DEDUP_REMOVED lines=41> */
.L_x_2279:
        /* <DEDUP_REMOVED lines=22> */
.L_x_2280:
        /* <DEDUP_REMOVED lines=18> */
.L_x_2281:
        /* <DEDUP_REMOVED lines=22> */
.L_x_2282:
        /* <DEDUP_REMOVED lines=22> */
.L_x_2283:
[----:B------:R-:W-:Y:S01]  /*0900*/  PLOP3.LUT P0, PT, PT, PT, UP0, 0x80, 0x0 ;  /* 0x000000000000781c */ /* 0x000fe20003f0f008 */
[----:B------:R-:W-:Y:S01]  /*0910*/  UMOV UR36, 0x1 ;  /* 0x0000000100247882 */ /* 0x000fe20000000000 */
[----:B------:R-:W-:Y:S01]  /*0920*/  NOP ;  /* 0x0000000000007918 */ /* 0x000fe20000000000 */
[----:B------:R-:W-:Y:S01]  /*0930*/  USEL UR36, UR36, 0x2, !UP0 ;  /* 0x0000000224247887 */ /* 0x000fe2000c000000 */
[----:B------:R-:W-:Y:S01]  /*0940*/  ULDC.64 UR50, c[0x0][0x208] ;  /* 0x0000820000327ab9 */ /* 0x000fe20000000a00 */
[----:B012-4-:R-:W-:Y:S08]  /*0950*/  BAR.SYNC.DEFER_BLOCKING 0x0 ;  /* 0x0000000000007b1d */ /* 0x017ff00000010000 */
[----:B------:R-:W-:Y:S05]  /*0960*/  @!P0 BRA `(.L_x_2284) ;  /* 0x000000d000b48947 */ /* 0x000fea0003800000 */
.L_x_2285:
[----:B------:R-:W-:-:S08]  /*0970*/  NOP ;  /* 0x0000000000007918 */ /* 0x000fd00000000000 */
[----:B------:R-:W0:Y:S02]  /*0980*/  USETMAXREG.TRY_ALLOC.CTAPOOL UP0, 0xf0 ;  /* 0x000000f0000079c8 */ /* 0x000e240008000600 */
[----:B0-----:R-:W-:-:S13]  /*0990*/  PLOP3.LUT P0, PT, PT, PT, UP0, 0x80, 0x0 ;  /* 0x000000000000781c */ /* 0x001fda0003f0f008 */
[----:B------:R-:W-:Y:S05]  /*09a0*/  @!P0 BRA `(.L_x_2285) ;  /* 0xfffffffc00f08947 */ /* 0x000fea000383ffff */
[----:B------:R-:W0:Y:S01]  /*09b0*/  S2R R2, SR_TID.X ;  /* 0x0000000000027919 */ /* 0x000e220000002100 */
        /* <DEDUP_REMOVED lines=20> */
[----:B------:R-:W-:Y:S02]  /*0b00*/  UMOV UR46, URZ ;  /* 0x0000003f002e7c82 */ /* 0x000fe40008000000 */
[CC--:B------:R-:W-:Y:S02]  /*0b10*/  LEA.HI R4, R0.reuse, R219.reuse, RZ, 0x5 ;  /* 0x000000db00047211 */ /* 0x0c0fe400078f28ff */
[----:B------:R-:W-:-:S02]  /*0b20*/  LEA.HI R2, R0, R219, RZ, 0x4 ;  /* 0x000000db00027211 */ /* 0x000fc400078f20ff */
[----:B------:R-:W-:Y:S01]  /*0b30*/  LEA.HI R3, R0, R219, RZ, 0x7 ;  /* 0x000000db00037211 */ /* 0x000fe200078f38ff */
[----:B------:R-:W-:Y:S01]  /*0b40*/  IMAD.SHL.U32 R6, R4, 0x20, RZ ;  /* 0x0000002004067824 */ /* 0x000fe200078e00ff */
[----:B------:R-:W-:Y:S02]  /*0b50*/  LOP3.LUT R4, R2, 0x3fffff0, RZ, 0xc0, !PT ;  /* 0x03fffff002047812 */ /* 0x000fe400078ec0ff */
[----:B------:R-:W-:Y:S02]  /*0b60*/  SHF.R.S32.HI R5, RZ, 0x4, R2 ;  /* 0x00000004ff057819 */ /* 0x000fe40000011402 */
[----:B------:R-:W-:Y:S01]  /*0b70*/  LOP3.LUT R7, R6, 0xfffffc00, RZ, 0xc0, !PT ;  /* 0xfffffc0006077812 */ /* 0x000fe200078ec0ff */
[----:B------:R-:W-:Y:S01]  /*0b80*/  IMAD.IADD R4, R219, 0x1, -R4 ;  /* 0x00000001db047824 */ /* 0x000fe200078e0a04 */
[----:B------:R-:W-:Y:S02]  /*0b90*/  LOP3.LUT R198, R3, 0xffffff80, RZ, 0xc0, !PT ;  /* 0xffffff8003c67812 */ /* 0x000fe400078ec0ff */
[----:B------:R-:W-:Y:S01]  /*0ba0*/  LEA.HI R2, R2, R5, RZ, 0x1 ;  /* 0x0000000502027211 */ /* 0x000fe200078f08ff */
[----:B------:R-:W-:Y:S01]  /*0bb0*/  IMAD R7, R4, 0x40, R7 ;  /* 0x0000004004077824 */ /* 0x000fe200078e0207 */
[----:B------:R-:W-:Y:S01]  /*0bc0*/  LEA.HI R4, R0, R219, RZ, 0x2 ;  /* 0x000000db00047211 */ /* 0x000fe200078f10ff */
[----:B------:R-:W-:Y:S01]  /*0bd0*/  IMAD.IADD R198, R219, 0x1, -R198 ;  /* 0x00000001dbc67824 */ /* 0x000fe200078e0ac6 */
[----:B------:R-:W-:-:S02]  /*0be0*/  LOP3.LUT R2, R2, 0x1ffffffe, RZ, 0xc0, !PT ;  /* 0x1ffffffe02027812 */ /* 0x000fc400078ec0ff */
[----:B------:R-:W-:Y:S02]  /*0bf0*/  LOP3.LUT R4, R4, 0xfffffffc, RZ, 0xc0, !PT ;  /* 0xfffffffc04047812 */ /* 0x000fe400078ec0ff */
[----:B------:R-:W-:Y:S01]  /*0c00*/  SHF.R.S32.HI R9, RZ, 0x1f, R198 ;  /* 0x0000001fff097819 */ /* 0x000fe200000114c6 */
[----:B------:R-:W-:Y:S01]  /*0c10*/  IMAD.IADD R2, R5, 0x1, -R2 ;  /* 0x0000000105027824 */ /* 0x000fe200078e0a02 */
[----:B------:R-:W-:Y:S01]  /*0c20*/  LEA.HI R0, R0, R219, RZ, 0x3 ;  /* 0x000000db00007211 */ /* 0x000fe200078f18ff */
[----:B------:R-:W-:Y:S01]  /*0c30*/  IMAD.IADD R4, R219, 0x1, -R4 ;  /* 0x00000001db047824 */ /* 0x000fe200078e0a04 */
[----:B------:R-:W-:Y:S01]  /*0c40*/  LEA.HI R8, R9, R198, RZ, 0x2 ;  /* 0x000000c609087211 */ /* 0x000fe200078f10ff */
[----:B------:R-:W-:Y:S01]  /*0c50*/  IMAD R216, R2, 0x8, R7 ;  /* 0x0000000802d87824 */ /* 0x000fe200078e0207 */
[----:B------:R-:W-:Y:S02]  /*0c60*/  SHF.R.S32.HI R214, RZ, 0x7, R3 ;  /* 0x00000007ffd67819 */ /* 0x000fe40000011403 */
[----:B------:R-:W-:-:S02]  /*0c70*/  LEA.HI R2, R4, R4, RZ, 0x1 ;  /* 0x0000000404027211 */ /* 0x000fc400078f08ff */
[--C-:B------:R-:W-:Y:S02]  /*0c80*/  SHF.R.S32.HI R6, RZ, 0x2, R8.reuse ;  /* 0x00000002ff067819 */ /* 0x100fe40000011408 */
[----:B------:R-:W-:Y:S02]  /*0c90*/  SHF.R.S32.HI R11, RZ, 0x1f, R8 ;  /* 0x0000001fff0b7819 */ /* 0x000fe40000011408 */
[----:B------:R-:W-:Y:S02]  /*0ca0*/  LOP3.LUT R5, R2, 0x1ffffffe, RZ, 0xc0, !PT ;  /* 0x1ffffffe02057812 */ /* 0x000fe400078ec0ff */
[----:B------:R-:W-:Y:S02]  /*0cb0*/  LEA.HI R11, R11, R6, RZ, 0x3 ;  /* 0x000000060b0b7211 */ /* 0x000fe400078f18ff */
[----:B------:R-:W-:Y:S01]  /*0cc0*/  LOP3.LUT R2, R0, 0xfffffff8, RZ, 0xc0, !PT ;  /* 0xfffffff800027812 */ /* 0x000fe200078ec0ff */
[----:B------:R-:W-:Y:S01]  /*0cd0*/  IMAD.IADD R4, R4, 0x1, -R5 ;  /* 0x0000000104047824 */ /* 0x000fe200078e0a05 */
[----:B------:R-:W-:-:S02]  /*0ce0*/  LOP3.LUT R5, R8, 0x7ffffffc, RZ, 0xc0, !PT ;  /* 0x7ffffffc08057812 */ /* 0x000fc400078ec0ff */
        /* <DEDUP_REMOVED lines=13> */
[----:B------:R-:W-:-:S02]  /*0dc0*/  IMAD.IADD R3, R214, 0x1, -R3 ;  /* 0x00000001d6037824 */ /* 0x000fc400078e0a03 */
[----:B------:R-:W-:Y:S02]  /*0dd0*/  VIADD R18, R2, 0x40 ;  /* 0x0000004002127836 */ /* 0x000fe40000000000 */
        /* <DEDUP_REMOVED lines=33> */
.L_x_2343:
[----:B012-4-:R-:W0:Y:S01]  /*0ff0*/  LDC.64 R4, c[0x0][0xc88] ;  /* 0x00032200ff047b82 */ /* 0x017e220000000a00 */
[----:B------:R-:W-:Y:S01]  /*1000*/  ULDC.64 UR8, c[0x0][0xa28] ;  /* 0x00028a0000087ab9 */ /* 0x000fe20000000a00 */
[----:B------:R-:W-:Y:S01]  /*1010*/  ULDC.64 UR10, c[0x0][0xa18] ;  /* 0x00028600000a7ab9 */ /* 0x000fe20000000a00 */
[----:B------:R-:W-:Y:S01]  /*1020*/  ULOP3.LUT UR4, UR6, 0xff000000, URZ, 0xc0, !UPT ;  /* 0xff00000006047892 */ /* 0x000fe2000f8ec03f */
[----:B------:R-:W-:Y:S01]  /*1030*/  ULDC UR7, c[0x0][0x424] ;  /* 0x0001090000077ab9 */ /* 0x000fe20000000800 */
        /* <DEDUP_REMOVED lines=10> */
[----:B------:R-:W-:-:S04]  /*10e0*/  @UP0 ULEA UR8, UP2, UR42, UR8, 0x2 ;  /* 0x000000082a080291 */ /* 0x000fc8000f84103f */
[----:B------:R-:W-:Y:S02]  /*10f0*/  @UP0 ULEA.HI.X UR9, UR42, UR9, UR37, 0x2, UP2 ;  /* 0x000000092a090291 */ /* 0x000fe400090f1425 */
[----:B------:R-:W-:Y:S01]  /*1100*/  @UP1 ULEA UR10, UP0, UR42, UR10, 0x2 ;  /* 0x0000000a2a0a1291 */ /* 0x000fe2000f80103f */
[----:B------:R-:W-:-:S03]  /*1110*/  IMAD.U32 R4, RZ, RZ, UR8 ;  /* 0x00000008ff047e24 */ /* 0x000fc6000f8e00ff */
[----:B------:R-:W-:Y:S01]  /*1120*/  @UP1 ULEA.HI.X UR11, UR42, UR11, UR37, 0x2, UP0 ;  /* 0x0000000b2a0b1291 */ /* 0x000fe200080f1425 */
[----:B------:R-:W-:Y:S01]  /*1130*/  IMAD.U32 R5, RZ, RZ, UR9 ;  /* 0x00000009ff057e24 */ /* 0x000fe2000f8e00ff */
[----:B------:R-:W-:Y:S01]  /*1140*/  ULDC.64 UR8, c[0x0][0x418] ;  /* 0x0001060000087ab9 */ /* 0x000fe20000000a00 */
[----:B------:R-:W-:-:S03]  /*1150*/  IMAD.U32 R6, RZ, RZ, UR10 ;  /* 0x0000000aff067e24 */ /* 0x000fc6000f8e00ff */
[----:B---3--:R-:W-:Y:S01]  /*1160*/  IMAD.U32 R7, RZ, RZ, UR11 ;  /* 0x0000000bff077e24 */ /* 0x008fe2000f8e00ff */
[----:B------:R-:W2:Y:S01]  /*1170*/  @P0 LDG.E R4, desc[UR50][R4.64] ;  /* 0x0000003204040981 */ /* 0x000ea2000c1e1900 */
[----:B------:R-:W-:Y:S01]  /*1180*/  UISETP.NE.U32.AND UP0, UPT, UR8, URZ, UPT ;  /* 0x0000003f0800728c */ /* 0x000fe2000bf05070 */
[----:B------:R-:W-:Y:S02]  /*1190*/  ULDC.64 UR10, c[0x0][0xa20] ;  /* 0x00028800000a7ab9 */ /* 0x000fe40000000a00 */
[----:B------:R-:W3:Y:S01]  /*11a0*/  @P2 LDG.E R6, desc[UR50][R6.64] ;  /* 0x0000003206062981 */ /* 0x000ee2000c1e1900 */
[----:B------:R-:W-:Y:S01]  /*11b0*/  UISETP.NE.AND.EX UP0, UPT, UR9, URZ, UPT, UP0 ;  /* 0x0000003f0900728c */ /* 0x000fe2000bf05300 */
[----:B------:R-:W-:Y:S01]  /*11c0*/  ISETP.NE.U32.AND P1, PT, RZ, UR10, PT ;  /* 0x0000000aff007c0c */ /* 0x000fe2000bf25070 */
[----:B------:R-:W-:Y:S02]  /*11d0*/  ULOP3.LUT UR45, UR6, 0xff0000, URZ, 0xc0, !UPT ;  /* 0x00ff0000062d7892 */ /* 0x000fe4000f8ec03f */
[----:B------:R-:W-:Y:S01]  /*11e0*/  USHF.R.U32.HI UR4, URZ, 0x8, UR4 ;  /* 0x000000083f047899 */ /* 0x000fe20008011604 */
[----:B------:R-:W-:Y:S01]  /*11f0*/  ISETP.NE.AND.EX P1, PT, RZ, UR11, PT, P1 ;  /* 0x0000000bff007c0c */ /* 0x000fe2000bf25310 */
        /* <DEDUP_REMOVED lines=9> */
[----:B-----5:R-:W-:-:S14]  /*1290*/  @P2 BRA `(.L_x_2286) ;  /* 0x0000000000342947 */ /* 0x020fdc0003800000 */
        /* <DEDUP_REMOVED lines=13> */
.L_x_2286:
[----:B------:R-:W-:Y:S05]  /*1370*/  @!P1 BRA `(.L_x_2287) ;  /* 0x00000000001c9947 */ /* 0x000fea0003800000 */
[----:B------:R-:W-:-:S04]  /*1380*/  ULEA UR4, UP0, UR42, UR10, 0x2 ;  /* 0x0000000a2a047291 */ /* 0x000fc8000f80103f */
[----:B------:R-:W-:Y:S02]  /*1390*/  ULEA.HI.X UR6, UR42, UR11, UR37, 0x2, UP0 ;  /* 0x0000000b2a067291 */ /* 0x000fe400080f1425 */
[----:B------:R-:W-:-:S04]  /*13a0*/  IMAD.U32 R4, RZ, RZ, UR4 ;  /* 0x00000004ff047e24 */ /* 0x000fc8000f8e00ff */
[----:B------:R-:W-:-:S05]  /*13b0*/  IMAD.U32 R5, RZ, RZ, UR6 ;  /* 0x00000006ff057e24 */ /* 0x000fca000f8e00ff */
[----:B------:R-:W2:Y:S02]  /*13c0*/  LDG.E R4, desc[UR50][R4.64] ;  /* 0x0000003204047981 */ /* 0x000ea4000c1e1900 */
[----:B--2---:R-:W-:Y:S01]  /*13d0*/  R2UR UR4, R4 ;  /* 0x00000000040472ca */ /* 0x004fe200000e0000 */
[----:B------:R-:W-:-:S14]  /*13e0*/  BRA `(.L_x_2288) ;  /* 0x0000000000347947 */ /* 0x000fdc0003800000 */
.L_x_2287:
        /* <DEDUP_REMOVED lines=13> */
.L_x_2288:
[----:B------:R-:W-:Y:S01]  /*14c0*/  ULDC UR6, c[0x0][0x448] ;  /* 0x0001120000067ab9 */ /* 0x000fe20000000800 */
[----:B------:R-:W-:Y:S02]  /*14d0*/  USHF.L.U32 UR38, UR5, 0x7, URZ ;  /* 0x0000000705267899 */ /* 0x000fe4000800063f */
[----:B------:R-:W-:Y:S02]  /*14e0*/  UISETP.NE.AND UP0, UPT, UR6, 0x1, UPT ;  /* 0x000000010600788c */ /* 0x000fe4000bf05270 */
[----:B------:R-:W-:Y:S02]  /*14f0*/  UIADD3 UR6, UR38, 0x7f, URZ ;  /* 0x0000007f26067890 */ /* 0x000fe4000fffe03f */
[----:B------:R-:W-:Y:S02]  /*1500*/  UIADD3 UR53, -UR53, UR4, URZ ;  /* 0x0000000435357290 */ /* 0x000fe4000fffe13f */
[----:B------:R-:W-:Y:S02]  /*1510*/  ULOP3.LUT UR39, UR45, 0xff, URZ, 0xc0, !UPT ;  /* 0x000000ff2d277892 */ /* 0x000fe4000f8ec03f */
[----:B------:R-:W-:-:S02]  /*1520*/  UIADD3 UR7, UR53, 0x80, -UR54 ;  /* 0x0000008035077890 */ /* 0x000fc4000fffe836 */
[----:B------:R-:W-:Y:S01]  /*1530*/  USHF.R.U32.HI UR45, URZ, 0x10, UR45 ;  /* 0x000000103f2d7899 */ /* 0x000fe2000801162d */
[----:B------:R-:W-:Y:S01]  /*1540*/  @UP0 ULDC UR4, c[0x0][0x44c] ;  /* 0x0001130000040ab9 */ /* 0x000fe20000000800 */
[----:B------:R-:W-:Y:S01]  /*1550*/  @UP0 ULDC UR8, c[0x0][0x450] ;  /* 0x0001140000080ab9 */ /* 0x000fe20000000800 */
[----:B------:R-:W-:Y:S02]  /*1560*/  UIMAD.WIDE.U32 UR4, UR6, UR4, URZ ;  /* 0x00000004060472a5 */ /* 0x000fe4000f8e003f */
[----:B------:R-:W-:Y:S02]  /*1570*/  UIADD3 UR4, UR53, 0x7f, URZ ;  /* 0x0000007f35047890 */ /* 0x000fe4000fffe03f */
[----:B------:R-:W-:Y:S02]  /*1580*/  @UP0 USHF.R.U32.HI UR6, URZ, UR8, UR5 ;  /* 0x000000083f060299 */ /* 0x000fe40008011605 */
[----:B------:R-:W-:Y:S02]  /*1590*/  USHF.R.S32.HI UR5, URZ, 0x1f, UR4 ;  /* 0x0000001f3f057899 */ /* 0x000fe40008011404 */
[----:B------:R-:W-:-:S02]  /*15a0*/  UIADD3 UR6, UR7, UR6, URZ ;  /* 0x0000000607067290 */ /* 0x000fc4000fffe03f */
[----:B------:R-:W-:Y:S02]  /*15b0*/  ULEA.HI UR5, UR5, UR4, URZ, 0x7 ;  /* 0x0000000405057291 */ /* 0x000fe4000f8f383f */
[----:B------:R-:W-:Y:S02]  /*15c0*/  USHF.R.S32.HI UR7, URZ, 0x1f, UR6 ;  /* 0x0000001f3f077899 */ /* 0x000fe40008011406 */
[----:B------:R-:W-:Y:S02]  /*15d0*/  USHF.R.S32.HI UR5, URZ, 0x7, UR5 ;  /* 0x000000073f057899 */ /* 0x000fe40008011405 */
[----:B------:R-:W-:Y:S01]  /*15e0*/  ULEA.HI UR7, UR7, UR6, URZ, 0x7 ;  /* 0x0000000607077291 */ /* 0x000fe2000f8f383f */
[----:B------:R-:W-:-:S03]  /*15f0*/  UMOV UR4, URZ ;  /* 0x0000003f00047c82 */ /* 0x000fc60008000000 */
[----:B------:R-:W-:-:S04]  /*1600*/  USHF.R.S32.HI UR7, URZ, 0x7, UR7 ;  /* 0x000000073f077899 */ /* 0x000fc80008011407 */
[----:B------:R-:W-:-:S04]  /*1610*/  UISETP.LT.AND UP0, UPT, UR5, UR7, UPT ;  /* 0x000000070500728c */ /* 0x000fc8000bf01270 */
[----:B------:R-:W-:-:S04]  /*1620*/  USEL UR9, UR5, UR7, UP0 ;  /* 0x0000000705097287 */ /* 0x000fc80008000000 */
[----:B------:R-:W-:-:S06]  /*1630*/  UISETP.GE.AND UP0, UPT, UR9, 0x1, UPT ;  /* 0x000000010900788c */ /* 0x000fcc000bf06270 */
[----:B------:R-:W-:-:S13]  /*1640*/  PLOP3.LUT P0, PT, PT, PT, UP0, 0x80, 0x0 ;  /* 0x000000000000781c */ /* 0x000fda0003f0f008 */
[----:B------:R-:W-:Y:S05]  /*1650*/  @!P0 BRA `(.L_x_2289) ;  /* 0x0000000000908947 */ /* 0x000fea0003800000 */
[----:B------:R-:W-:Y:S01]  /*1660*/  UISETP.NE.AND UP0, UPT, UR45, URZ, UPT ;  /* 0x0000003f2d00728c */ /* 0x000fe2000bf05270 */
[----:B------:R-:W-:-:S03]  /*1670*/  ULDC UR4, c[0x0][0x9f0] ;  /* 0x00027c0000047ab9 */ /* 0x000fc60000000800 */
        /* <DEDUP_REMOVED lines=34> */
.L_x_2289:
[----:B------:R-:W-:Y:S01]  /*18a0*/  UIMAD UR40, UR39, UR4, URZ ;  /* 0x00000004272872a4 */ /* 0x000fe2000f8e023f */
[----:B------:R-:W-:Y:S01]  /*18b0*/  IMAD.U32 R0, RZ, RZ, UR9 ;  /* 0x00000009ff007e24 */ /* 0x000fe2000f8e00ff */
[----:B------:R-:W-:Y:S01]  /*18c0*/  PLOP3.LUT P0, PT, PT, PT, PT, 0x80, 0x0 ;  /* 0x000000000000781c */ /* 0x000fe20003f0f070 */
[----:B------:R-:W-:Y:S01]  /*18d0*/  IMAD.U32 R3, RZ, RZ, UR4 ;  /* 0x00000004ff037e24 */ /* 0x000fe2000f8e00ff */
[----:B------:R-:W-:Y:S02]  /*18e0*/  CS2R R150, SRZ ;  /* 0x0000000000967805 */ /* 0x000fe4000001ff00 */
[----:B------:R-:W-:Y:S02]  /*18f0*/  CS2R R148, SRZ ;  /* 0x0000000000947805 */ /* 0x000fe4000001ff00 */
[----:B------:R-:W-:Y:S02]  /*1900*/  CS2R R146, SRZ ;  /* 0x0000000000927805 */ /* 0x000fe4000001ff00 */
[----:B------:R-:W-:-:S02]  /*1910*/  CS2R R144, SRZ ;  /* 0x0000000000907805 */ /* 0x000fc4000001ff00 */
[----:B------:R-:W-:Y:S01]  /*1920*/  VIADDMNMX R3, R3, UR40, R0, PT ;  /* 0x0000002803037c46 */ /* 0x000fe2000b800100 */
[----:B------:R-:W-:Y:S01]  /*1930*/  IMAD.MOV.U32 R0, RZ, RZ, RZ ;  /* 0x000000ffff007224 */ /* 0x000fe200078e00ff */
[----:B------:R-:W-:Y:S02]  /*1940*/  CS2R R142, SRZ ;  /* 0x00000000008e7805 */ /* 0x000fe4000001ff00 */
[----:B------:R-:W-:Y:S02]  /*1950*/  CS2R R140, SRZ ;  /* 0x00000000008c7805 */ /* 0x000fe4000001ff00 */
[----:B------:R-:W-:Y:S01]  /*1960*/  R2UR UR59, R3 ;  /* 0x00000000033b72ca */ /* 0x000fe200000e0000 */
[----:B------:R-:W-:Y:S01]  /*1970*/  IMAD.MOV.U32 R3, RZ, RZ, RZ ;  /* 0x000000ffff037224 */ /* 0x000fe200078e00ff */
        /* <DEDUP_REMOVED lines=11> */
[----:B------:R-:W-:Y:S01]  /*1a30*/  UISETP.GT.AND UP0, UPT, UR59, UR40, UPT ;  /* 0x000000283b00728c */ /* 0x000fe2000bf04270 */
[----:B------:R-:W-:Y:S02]  /*1a40*/  CS2R R116, SRZ ;  /* 0x0000000000747805 */ /* 0x000fe4000001ff00 */
[----:B------:R-:W-:Y:S02]  /*1a50*/  CS2R R114, SRZ ;  /* 0x0000000000727805 */ /* 0x000fe4000001ff00 */
[----:B------:R-:W-:-:S02]  /*1a60*/  CS2R R112, SRZ ;  /* 0x0000000000707805 */ /* 0x000fc4000001ff00 */
[----:B------:R-:W-:Y:S02]  /*1a70*/  CS2R R110, SRZ ;  /* 0x00000000006e7805 */ /* 0x000fe4000001ff00 */
[----:B------:R-:W-:Y:S02]  /*1a80*/  CS2R R108, SRZ ;  /* 0x00000000006c7805 */ /* 0x000fe4000001ff00 */
[----:B------:R-:W-:Y:S02]  /*1a90*/  PLOP3.LUT P1, PT, PT, PT, UP0, 0x80, 0x0 ;  /* 0x000000000000781c */ /* 0x000fe40003f2f008 */
        /* <DEDUP_REMOVED lines=42> */
.L_x_2291:
        /* <DEDUP_REMOVED lines=9> */
.L_x_2467:
[----:B------:R-:W-:Y:S05]  /*1dd0*/  @!P0 BRA `(.L_x_2293) ;  /* 0x0000000000048947 */ /* 0x000fea0003800000 */
[----:B------:R-:W-:Y:S01]  /*1de0*/  BPT.TRAP 0x1 ;  /* 0x000000040000795c */ /* 0x000fe20000300000 */
.L_x_2293:
[----:B0-----:R-:W-:Y:S02]  /*1df0*/  IMAD.U32 R0, RZ, RZ, UR46 ;  /* 0x0000002eff007e24 */ /* 0x001fe4000f8e00ff */
[----:B------:R-:W-:-:S03]  /*1e00*/  IMAD.U32 R3, RZ, RZ, UR47 ;  /* 0x0000002fff037e24 */ /* 0x000fc6000f8e00ff */
[----:B------:R-:W-:Y:S02]  /*1e10*/  LEA R0, R0, UR41, 0x3 ;  /* 0x0000002900007c11 */ /* 0x000fe4000f8e18ff */
[----:B------:R-:W-:-:S04]  /*1e20*/  SHF.L.U32 R3, R3, 0x1f, RZ ;  /* 0x0000001f03037819 */ /* 0x000fc800000006ff */
[----:B------:R0:W1:Y:S01]  /*1e30*/  SYNCS.PHASECHK.TRANS64.TRYWAIT P2, [R0+URZ+0x28830], R3 ;  /* 0x02883003000075a7 */ /* 0x000062000804017f */
[----:B------:R-:W-:Y:S05]  /*1e40*/  @!P0 BRA `(.L_x_2294) ;  /* 0x0000000000048947 */ /* 0x000fea0003800000 */
[----:B------:R-:W-:Y:S01]  /*1e50*/  BPT.TRAP 0x1 ;  /* 0x000000040000795c */ /* 0x000fe20000300000 */
.L_x_2294:
[----:B------:R-:W2:Y:S02]  /*1e60*/  S2R R4, SR_TID.X ;  /* 0x0000000000047919 */ /* 0x000ea40000002100 */
[----:B--2---:R-:W-:Y:S01]  /*1e70*/  LOP3.LUT P1, RZ, R4, 0x7f, RZ, 0xc0, !PT ;  /* 0x0000007f04ff7812 */ /* 0x004fe2000782c0ff */
[----:B-1----:R-:W-:-:S12]  /*1e80*/  @P2 BRA `(.L_x_2295) ;  /* 0x0000000000082947 */ /* 0x002fd80003800000 */
[----:B------:R-:W1:Y:S02]  /*1e90*/  SYNCS.PHASECHK.TRANS64.TRYWAIT P2, [R0+URZ+0x28830], R3 ;  /* 0x02883003000075a7 */ /* 0x000e64000804017f */
[----:B-1----:R-:W-:Y:S05]  /*1ea0*/  @!P2 BRA `(.L_x_2296) ;  /* 0x0000012800c0a947 */ /* 0x002fea0003800000 */
.L_x_2295:
[----:B------:R-:W-:Y:S05]  /*1eb0*/  WARPSYNC.ALL ;  /* 0x0000000000007948 */ /* 0x000fea0003800000 */
[----:B------:R-:W-:Y:S01]  /*1ec0*/  UIADD3 UR4, UR41, 0x18400, URZ ;  /* 0x0001840029047890 */ /* 0x000fe2000fffe03f */
[----:B------:R-:W-:Y:S01]  /*1ed0*/  WARPGROUP.ARRIVE ;  /* 0x00000000000079c5 */ /* 0x000fe20000000000 */
[----:B------:R-:W-:Y:S01]  /*1ee0*/  ULOP3.LUT UR32, UR55, 0x10000, URZ, 0xfc, !UPT ;  /* 0x0001000037207892 */ /* 0x000fe2000f8efc3f */
[----:B01----:R-:W-:Y:S01]  /*1ef0*/  @!P1 VIADD R0, R0, 0x28840 ;  /* 0x0002884000009836 */ /* 0x003fe20000000000 */
[----:B------:R-:W-:Y:S01]  /*1f00*/  USHF.R.U32.HI UR4, URZ, 0x4, UR4 ;  /* 0x000000043f047899 */ /* 0x000fe20008011604 */
[----:B------:R-:W-:Y:S01]  /*1f10*/  CS2R R150, SRZ ;  /* 0x0000000000967805 */ /* 0x000fe2000001ff00 */
[----:B------:R-:W-:Y:S01]  /*1f20*/  UMOV UR33, 0x40000040 ;  /* 0x4000004000217882 */ /* 0x000fe20000000000 */
[----:B------:R-:W-:Y:S01]  /*1f30*/  UMOV UR35, 0x40000040 ;  /* 0x4000004000237882 */ /* 0x000fe20000000000 */
[----:B------:R-:W-:Y:S01]  /*1f40*/  ULOP3.LUT UR4, UR4, 0x3fff, URZ, 0xc0, !UPT ;  /* 0x00003fff04047892 */ /* 0x000fe2000f8ec03f */
[----:B------:R-:W-:Y:S01]  /*1f50*/  @!P1 PRMT R0, RZ, 0x654, R0 ;  /* 0x00000654ff009816 */ /* 0x000fe20000000000 */
[----:B------:R-:W-:Y:S01]  /*1f60*/  UMOV UR5, 0x40000040 ;  /* 0x4000004000057882 */ /* 0x000fe20000000000 */
[----:B------:R-:W-:Y:S01]  /*1f70*/  UMOV UR7, 0x40000040 ;  /* 0x4000004000077882 */ /* 0x000fe20000000000 */
[----:B------:R-:W-:Y:S01]  /*1f80*/  ULOP3.LUT UR52, UR4, 0x10000, URZ, 0xfc, !UPT ;  /* 0x0001000004347892 */ /* 0x000fe2000f8efc3f */
[----:B------:R-:W-:Y:S01]  /*1f90*/  CS2R R148, SRZ ;  /* 0x0000000000947805 */ /* 0x000fe2000001ff00 */
[----:B------:R-:W-:Y:S01]  /*1fa0*/  UIADD3 UR4, UR32, 0x2, URZ ;  /* 0x0000000220047890 */ /* 0x000fe2000fffe03f */
[----:B------:R-:W-:Y:S01]  /*1fb0*/  CS2R R146, SRZ ;  /* 0x0000000000927805 */ /* 0x000fe2000001ff00 */
[----:B------:R-:W-:Y:S01]  /*1fc0*/  ULEA UR34, UR46, UR52, 0xb ;  /* 0x000000342e227291 */ /* 0x000fe2000f8e583f */
[----:B------:R-:W-:Y:S01]  /*1fd0*/  CS2R R144, SRZ ;  /* 0x0000000000907805 */ /* 0x000fe2000001ff00 */
[----:B------:R-:W-:Y:S01]  /*1fe0*/  UIADD3 UR8, UR32, 0x4, URZ ;  /* 0x0000000420087890 */ /* 0x000fe2000fffe03f */
[----:B------:R-:W-:Y:S01]  /*1ff0*/  CS2R R142, SRZ ;  /* 0x00000000008e7805 */ /* 0x000fe2000001ff00 */
[----:B------:R-:W-:Y:S01]  /*2000*/  UIADD3 UR6, UR34, 0x2, URZ ;  /* 0x0000000222067890 */ /* 0x000fe2000fffe03f */
[----:B------:R-:W-:Y:S01]  /*2010*/  CS2R R140, SRZ ;  /* 0x00000000008c7805 */ /* 0x000fe2000001ff00 */
[----:B------:R-:W-:Y:S01]  /*2020*/  UIADD3 UR10, UR34, 0x4, URZ ;  /* 0x00000004220a7890 */ /* 0x000fe2000fffe03f */
[----:B------:R-:W-:Y:S01]  /*2030*/  CS2R R138, SRZ ;  /* 0x00000000008a7805 */ /* 0x000fe2000001ff00 */
[----:B------:R-:W-:Y:S01]  /*2040*/  UMOV UR9, 0x40000040 ;  /* 0x4000004000097882 */ /* 0x000fe20000000000 */
[----:B------:R-:W-:Y:S01]  /*2050*/  HGMMA.64x128x16.F32 R24, gdesc[UR32], RZ, !UPT, gsb0 ;  /* 0x01e00000201879f0 */ /* 0x000fe2000c0008ff */
[----:B------:R-:W-:Y:S01]  /*2060*/  UMOV UR11, 0x40000040 ;  /* 0x40000040000b7882 */ /* 0x000fe20000000000 */
[----:B------:R-:W-:Y:S01]  /*2070*/  UIADD3 UR12, UR32, 0x6, URZ ;  /* 0x00000006200c7890 */ /* 0x000fe2000fffe03f */
[----:B------:R-:W-:Y:S01]  /*2080*/  CS2R R136, SRZ ;  /* 0x0000000000887805 */ /* 0x000fe2000001ff00 */
[----:B------:R-:W-:Y:S01]  /*2090*/  UIADD3 UR14, UR34, 0x6, URZ ;  /* 0x00000006220e7890 */ /* 0x000fe2000fffe03f */
[----:B------:R-:W-:Y:S01]  /*20a0*/  CS2R R134, SRZ ;  /* 0x0000000000867805 */ /* 0x000fe2000001ff00 */
[----:B------:R-:W-:Y:S01]  /*20b0*/  UMOV UR13, 0x40000040 ;  /* 0x40000040000d7882 */ /* 0x000fe20000000000 */
        /* <DEDUP_REMOVED lines=36> */
[----:B------:R-:W-:Y:S02]  /*2300*/  WARPGROUP.DEPBAR.LE gsb0, 0x0 ;  /* 0x00008000000079c5 */ /* 0x000fe40000010000 */
[----:B------:R-:W-:-:S06]  /*2310*/  WARPGROUP.ARRIVE ;  /* 0x00000000000079c5 */ /* 0x000fcc0000000000 */
[----:B------:R-:W-:Y:S01]  /*2320*/  HGMMA.64x128x16.F32 R24, gdesc[UR4], R24, gsb0 ;  /* 0x01e00000041879f0 */ /* 0x000fe20008000818 */
[----:B------:R-:W-:Y:S01]  /*2330*/  ULDC UR6, c[0x0][0x448] ;  /* 0x0001120000067ab9 */ /* 0x000fe20000000800 */
[----:B------:R-:W-:Y:S01]  /*2340*/  ULDC UR7, c[0x0][0x9d8] ;  /* 0x0002760000077ab9 */ /* 0x000fe20000000800 */
[----:B------:R-:W-:-:S06]  /*2350*/  UISETP.NE.AND UP0, UPT, UR6, 0x1, UPT ;  /* 0x000000010600788c */ /* 0x000fcc000bf05270 */
[----:B------:R-:W-:-:S05]  /*2360*/  PLOP3.LUT P2, PT, PT, PT, UP0, 0x80, 0x0 ;  /* 0x000000000000781c */ /* 0x000fca0003f4f008 */
[----:B------:R-:W-:Y:S01]  /*2370*/  @UP0 ULDC UR6, c[0x0][0x44c] ;  /* 0x0001130000060ab9 */ /* 0x000fe20000000800 */
[----:B------:R-:W-:Y:S02]  /*2380*/  WARPGROUP.DEPBAR.LE gsb0, 0x0 ;  /* 0x00008000000079c5 */ /* 0x000fe40000010000 */
[----:B------:R-:W-:-:S06]  /*2390*/  WARPGROUP.ARRIVE ;  /* 0x00000000000079c5 */ /* 0x000fcc0000000000 */
[----:B------:R-:W-:Y:S01]  /*23a0*/  HGMMA.64x128x16.F32 R24, gdesc[UR8], R24, gsb0 ;  /* 0x01e00000081879f0 */ /* 0x000fe20008000818 */
[----:B------:R-:W-:Y:S01]  /*23b0*/  ULDC UR10, c[0x0][0x988] ;  /* 0x00026200000a7ab9 */ /* 0x000fe20000000800 */
[----:B------:R-:W-:Y:S01]  /*23c0*/  UMOV UR11, UR38 ;  /* 0x00000026000b7c82 */ /* 0x000fe20008000000 */
[----:B------:R-:W-:Y:S02]  /*23d0*/  WARPGROUP.DEPBAR.LE gsb0, 0x0 ;  /* 0x00008000000079c5 */ /* 0x000fe40000010000 */
[----:B------:R-:W-:-:S07]  /*23e0*/  WARPGROUP.ARRIVE ;  /* 0x00000000000079c5 */ /* 0x000fce0000000000 */
[----:B------:R-:W-:Y:S01]  /*23f0*/  HGMMA.64x128x16.F32 R24, gdesc[UR12], R24, gsb0 ;  /* 0x01e000000c1879f0 */ /* 0x000fe20008000818 */
[----:B------:R-:W-:Y:S02]  /*2400*/  @UP0 ULDC UR14, c[0x0][0x450] ;  /* 0x00011400000e0ab9 */ /* 0x000fe40000000800 */
        /* <DEDUP_REMOVED lines=16> */
[----:B------:R-:W-:Y:S02]  /*2510*/  VIADD R56, R17, UR38 ;  /* 0x0000002611387c36 */ /* 0x000fe40008000000 */
[----:B------:R-:W-:Y:S01]  /*2520*/  FMUL.FTZ R27, R27, UR7 ;  /* 0x000000071b1b7c20 */ /* 0x000fe20008410000 */
[----:B------:R-:W-:Y:S01]  /*2530*/  FMUL.FTZ R7, R33, UR7 ;  /* 0x0000000721077c20 */ /* 0x000fe20008410000 */
[----:B------:R0:W1:Y:S01]  /*2540*/  MUFU.TANH R95, R26 ;  /* 0x0000001a005f7308 */ /* 0x0000620000002400 */
[----:B------:R-:W-:Y:S01]  /*2550*/  FMUL.FTZ R34, R34, UR7 ;  /* 0x0000000722227c20 */ /* 0x000fe20008410000 */
[----:B------:R-:W-:Y:S01]  /*2560*/  FMUL.FTZ R8, R29, UR7 ;  /* 0x000000071d087c20 */ /* 0x000fe20008410000 */
[----:B------:R-:W-:Y:S01]  /*2570*/  FMUL.FTZ R9, R37, UR7 ;  /* 0x0000000725097c20 */ /* 0x000fe20008410000 */
[----:B------:R-:W-:Y:S01]  /*2580*/  FMUL.FTZ R30, R30, UR7 ;  /* 0x000000071e1e7c20 */ /* 0x000fe20008410000 */
[----:B------:R-:W-:-:S02]  /*2590*/  IMAD.U32 R37, RZ, RZ, UR54 ;  /* 0x00000036ff257e24 */ /* 0x000fc4000f8e00ff */
[----:B------:R-:W-:Y:S01]  /*25a0*/  FMUL.FTZ R31, R31, UR7 ;  /* 0x000000071f1f7c20 */ /* 0x000fe20008410000 */
[----:B------:R-:W-:Y:S01]  /*25b0*/  FMUL.FTZ R35, R35, UR7 ;  /* 0x0000000723237c20 */ /* 0x000fe20008410000 */
[----:B------:R2:W3:Y:S01]  /*25c0*/  MUFU.TANH R93, R27 ;  /* 0x0000001b005d7308 */ /* 0x0004e20000002400 */
[----:B0-----:R-:W-:Y:S01]  /*25d0*/  @P2 IMAD.HI.U32 R26, R56, UR6, RZ ;  /* 0x00000006381a2c27 */ /* 0x001fe2000f8e00ff */
[----:B------:R-:W-:-:S03]  /*25e0*/  @UP0 ULDC UR6, c[0x0][0x450] ;  /* 0x0001140000060ab9 */ /* 0x000fc60000000800 */
[----:B------:R-:W-:Y:S01]  /*25f0*/  FMUL.FTZ R38, R38, UR7 ;  /* 0x0000000726267c20 */ /* 0x000fe20008410000 */
[----:B------:R-:W-:Y:S01]  /*2600*/  FMUL.FTZ R39, R39, UR7 ;  /* 0x0000000727277c20 */ /* 0x000fe20008410000 */
[----:B------:R-:W-:Y:S01]  /*2610*/  FMUL.FTZ R42, R42, UR7 ;  /* 0x000000072a2a7c20 */ /* 0x000fe20008410000 */
[----:B------:R-:W-:Y:S01]  /*2620*/  @P2 SHF.R.U32.HI R56, RZ, UR6, R26 ;  /* 0x00000006ff382c19 */ /* 0x000fe2000801161a */
[----:B------:R-:W-:Y:S01]  /*2630*/  UMOV UR6, 0xffffff80 ;  /* 0xffffff8000067882 */ /* 0x000fe20000000000 */
[----:B------:R0:W-:Y:S01]  /*2640*/  MUFU.TANH R29, R34 ;  /* 0x00000022001d7308 */ /* 0x0001e20000002400 */
[----:B------:R-:W-:Y:S01]  /*2650*/  UIMAD UR6, UR59, UR6, 0x80 ;  /* 0x000000803b0674a4 */ /* 0x000fe2000f8e0206 */
[----:B------:R-:W-:Y:S01]  /*2660*/  FMUL.FTZ R26, R59, UR7 ;  /* 0x000000073b1a7c20 */ /* 0x000fe20008410000 */
[----:B--2---:R-:W2:Y:S01]  /*2670*/  SHFL.IDX PT, R27, R56, 0x1, 0x1c1f ;  /* 0x003c1f00381b7f89 */ /* 0x004ea200000e0000 */
[----:B------:R-:W-:Y:S01]  /*2680*/  FMUL.FTZ R43, R43, UR7 ;  /* 0x000000072b2b7c20 */ /* 0x000fe20008410000 */
[----:B------:R-:W-:Y:S01]  /*2690*/  FMUL.FTZ R46, R46, UR7 ;  /* 0x000000072e2e7c20 */ /* 0x000fe20008410000 */
[----:B------:R-:W-:Y:S01]  /*26a0*/  FMUL.FTZ R11, R28, UR7 ;  /* 0x000000071c0b7c20 */ /* 0x000fe20008410000 */
[----:B------:R-:W-:Y:S01]  /*26b0*/  IMAD.U32 R33, RZ, RZ, UR6 ;  /* 0x00000006ff217e24 */ /* 0x000fe2000f8e00ff */
[----:B------:R2:W4:Y:S01]  /*26c0*/  MUFU.TANH R91, R30 ;  /* 0x0000001e005b7308 */ /* 0x0005220000002400 */
[----:B------:R-:W-:Y:S01]  /*26d0*/  FMUL.FTZ R28, R57, UR7 ;  /* 0x00000007391c7c20 */ /* 0x000fe20008410000 */
[----:B------:R-:W-:Y:S01]  /*26e0*/  FMUL.FTZ R55, R55, UR7 ;  /* 0x0000000737377c20 */ /* 0x000fe20008410000 */
[----:B------:R-:W-:Y:S01]  /*26f0*/  FMUL.FTZ R47, R47, UR7 ;  /* 0x000000072f2f7c20 */ /* 0x000fe20008410000 */
[C-C-:B0-----:R-:W-:Y:S01]  /*2700*/  IADD3 R34, -R16.reuse, 0x1, R33.reuse ;  /* 0x0000000110227810 */ /* 0x141fe20007ffe121 */
[----:B------:R-:W-:Y:S01]  /*2710*/  FMUL.FTZ R14, R45, UR7 ;  /* 0x000000072d0e7c20 */ /* 0x000fe20008410000 */
[----:B------:R-:W-:Y:S01]  /*2720*/  IADD3 R59, -R16, UR53, R33 ;  /* 0x00000035103b7c10 */ /* 0x000fe2000fffe121 */
[----:B------:R-:W-:Y:S01]  /*2730*/  FMUL.FTZ R3, R24, UR7 ;  /* 0x0000000718037c20 */ /* 0x000fe20008410000 */
[----:B------:R-:W-:Y:S01]  /*2740*/  IADD3 R34, -R37, UR53, R34 ;  /* 0x0000003525227c10 */ /* 0x000fe2000fffe122 */
        /* <DEDUP_REMOVED lines=10> */
[----:B--2---:R-:W-:Y:S01]  /*27f0*/  VIADDMNMX R30, R27, R34, R59, PT ;  /* 0x000000221b1e7246 */ /* 0x004fe2000380013b */
[----:B------:R-:W-:Y:S01]  /*2800*/  FMUL.FTZ R27, R63, UR7 ;  /* 0x000000073f1b7c20 */ /* 0x000fe20008410000 */
[----:B------:R-:W-:Y:S01]  /*2810*/  FMUL.FTZ R58, R58, UR7 ;  /* 0x000000073a3a7c20 */ /* 0x000fe20008410000 */
[----:B------:R-:W-:Y:S01]  /*2820*/  FMUL.FTZ R21, R49, UR7 ;  /* 0x0000000731157c20 */ /* 0x000fe20008410000 */
[----:B------:R-:W-:Y:S01]  /*2830*/  ISETP.GT.AND P3, PT, R30, RZ, PT ;  /* 0x000000ff1e00720c */ /* 0x000fe20003f64270 */
[----:B------:R-:W-:Y:S01]  /*2840*/  FMUL.FTZ R62, R62, UR7 ;  /* 0x000000073e3e7c20 */ /* 0x000fe20008410000 */
[C---:B------:R-:W-:Y:S01]  /*2850*/  ISETP.GT.AND P4, PT, R30.reuse, 0x1, PT ;  /* 0x000000011e00780c */ /* 0x040fe20003f84270 */
[----:B------:R-:W-:Y:S01]  /*2860*/  MUFU.TANH R38, R38 ;  /* 0x0000002600267308 */ /* 0x000fe20000002400 */
[----:B------:R-:W-:Y:S01]  /*2870*/  ISETP.GT.AND P5, PT, R30, 0x8, PT ;  /* 0x000000081e00780c */ /* 0x000fe20003fa4270 */
[----:B------:R-:W-:Y:S01]  /*2880*/  FMUL.FTZ R66, R66, UR7 ;  /* 0x0000000742427c20 */ /* 0x000fe20008410000 */
[----:B-1----:R-:W-:Y:S01]  /*2890*/  FSEL R95, R95, -INF , P3 ;  /* 0xff8000005f5f7808 */ /* 0x002fe20001800000 */
[----:B------:R-:W-:Y:S01]  /*28a0*/  FMUL.FTZ R67, R67, UR7 ;  /* 0x0000000743437c20 */ /* 0x000fe20008410000 */
[----:B---3--:R-:W-:Y:S01]  /*28b0*/  FSEL R93, R93, -INF , P4 ;  /* 0xff8000005d5d7808 */ /* 0x008fe20002000000 */
[----:B------:R-:W-:Y:S01]  /*28c0*/  FMUL.FTZ R70, R70, UR7 ;  /* 0x0000000746467c20 */ /* 0x000fe20008410000 */
[C---:B------:R-:W-:Y:S01]  /*28d0*/  ISETP.GT.AND P3, PT, R30.reuse, 0x9, PT ;  /* 0x000000091e00780c */ /* 0x040fe20003f64270 */
[----:B------:R1:W-:Y:S01]  /*28e0*/  MUFU.TANH R33, R26 ;  /* 0x0000001a00217308 */ /* 0x0003e20000002400 */
[----:B----4-:R-:W-:Y:S01]  /*28f0*/  FSEL R91, R91, -INF , P5 ;  /* 0xff8000005b5b7808 */ /* 0x010fe20002800000 */
[----:B------:R-:W-:Y:S01]  /*2900*/  FMUL.FTZ R71, R71, UR7 ;  /* 0x0000000747477c20 */ /* 0x000fe20008410000 */
[----:B------:R-:W-:Y:S01]  /*2910*/  ISETP.GT.AND P4, PT, R30, 0x10, PT ;  /* 0x000000101e00780c */ /* 0x000fe20003f84270 */
[----:B------:R-:W-:Y:S01]  /*2920*/  FMUL.FTZ R74, R74, UR7 ;  /* 0x000000074a4a7c20 */ /* 0x000fe20008410000 */
[----:B0-----:R-:W-:Y:S01]  /*2930*/  FSEL R89, R31, -INF , P3 ;  /* 0xff8000001f597808 */ /* 0x001fe20001800000 */
[----:B------:R-:W-:Y:S01]  /*2940*/  FMUL.FTZ R75, R75, UR7 ;  /* 0x000000074b4b7c20 */ /* 0x000fe20008410000 */
[----:B------:R-:W-:Y:S01]  /*2950*/  ISETP.GT.AND P3, PT, R30, 0x11, PT ;  /* 0x000000111e00780c */ /* 0x000fe20003f64270 */
[----:B------:R-:W0:Y:S01]  /*2960*/  MUFU.TANH R39, R39 ;  /* 0x0000002700277308 */ /* 0x000e220000002400 */
[----:B-1----:R-:W-:Y:S01]  /*2970*/  FMNMX.FTZ R26, R95, R93, !PT ;  /* 0x0000005d5f1a7209 */ /* 0x002fe20007810000 */
[----:B------:R-:W-:Y:S01]  /*2980*/  FMUL.FTZ R78, R78, UR7 ;  /* 0x000000074e4e7c20 */ /* 0x000fe20008410000 */
[----:B------:R-:W-:Y:S01]  /*2990*/  FSEL R63, R29, -INF , P4 ;  /* 0xff8000001d3f7808 */ /* 0x000fe20002000000 */
[----:B------:R-:W-:Y:S01]  /*29a0*/  FMUL.FTZ R79, R79, UR7 ;  /* 0x000000074f4f7c20 */ /* 0x000fe20008410000 */
[----:B------:R-:W-:Y:S01]  /*29b0*/  FMNMX.FTZ R26, R91, R26, !PT ;  /* 0x0000001a5b1a7209 */ /* 0x000fe20007810000 */
[----:B------:R-:W-:Y:S01]  /*29c0*/  FMUL.FTZ R82, R82, UR7 ;  /* 0x0000000752527c20 */ /* 0x000fe20008410000 */
[----:B------:R-:W-:Y:S01]  /*29d0*/  ISETP.GT.AND P4, PT, R30, 0x18, PT ;  /* 0x000000181e00780c */ /* 0x000fe20003f84270 */
[----:B------:R-:W1:Y:S01]  /*29e0*/  MUFU.TANH R42, R42 ;  /* 0x0000002a002a7308 */ /* 0x000e620000002400 */
[----:B------:R-:W-:Y:S01]  /*29f0*/  FMNMX.FTZ R26, R89, R26, !PT ;  /* 0x0000001a591a7209 */ /* 0x000fe20007810000 */
[----:B------:R-:W-:Y:S01]  /*2a00*/  FMUL.FTZ R13, R41, UR7 ;  /* 0x00000007290d7c20 */ /* 0x000fe20008410000 */
[----:B-----5:R-:W-:Y:S01]  /*2a10*/  FSEL R57, R35, -INF , P3 ;  /* 0xff80000023397808 */ /* 0x020fe20001800000 */
[----:B------:R-:W-:Y:S01]  /*2a20*/  FMUL.FTZ R83, R83, UR7 ;  /* 0x0000000753537c20 */ /* 0x000fe20008410000 */
[----:B------:R-:W-:Y:S01]  /*2a30*/  FMNMX.FTZ R26, R63, R26, !PT ;  /* 0x0000001a3f1a7209 */ /* 0x000fe20007810000 */
[----:B------:R-:W-:Y:S01]  /*2a40*/  FMUL.FTZ R86, R86, UR7 ;  /* 0x0000000756567c20 */ /* 0x000fe20008410000 */
[----:B------:R-:W-:Y:S01]  /*2a50*/  ISETP.GT.AND P3, PT, R30, 0x19, PT ;  /* 0x000000191e00780c */ /* 0x000fe20003f64270 */
[----:B------:R-:W-:Y:S01]  /*2a60*/  MUFU.TANH R43, R43 ;  /* 0x0000002b002b7308 */ /* 0x000fe20000002400 */
[----:B------:R-:W-:Y:S01]  /*2a70*/  FMNMX.FTZ R26, R57, R26, !PT ;  /* 0x0000001a391a7209 */ /* 0x000fe20007810000 */
[----:B------:R-:W-:Y:S01]  /*2a80*/  FMUL.FTZ R10, R40, UR7 ;  /* 0x00000007280a7c20 */ /* 0x000fe20008410000 */
[----:B0-----:R-:W-:Y:S01]  /*2a90*/  FSEL R53, R39, -INF , P3 ;  /* 0xff80000027357808 */ /* 0x001fe20001800000 */
[----:B------:R-:W-:Y:S01]  /*2aa0*/  FMUL.FTZ R87, R87, UR7 ;  /* 0x0000000757577c20 */ /* 0x000fe20008410000 */
[----:B------:R-:W-:Y:S01]  /*2ab0*/  ISETP.GT.AND P3, PT, R30, 0x21, PT ;  /* 0x000000211e00780c */ /* 0x000fe20003f64270 */
[----:B------:R-:W-:Y:S01]  /*2ac0*/  FMUL.FTZ R12, R44, UR7 ;  /* 0x000000072c0c7c20 */ /* 0x000fe20008410000 */
[----:B------:R-:W0:Y:S01]  /*2ad0*/  SHFL.IDX PT, R56, R56, RZ, 0x1c1f ;  /* 0x001c1fff38387589 */ /* 0x000e2200000e0000 */
        /* <DEDUP_REMOVED lines=17> */
[----:B---3--:R-:W-:Y:S01]  /*2bf0*/  FSEL R55, R38, -INF , P4 ;  /* 0xff80000026377808 */ /* 0x008fe20002000000 */
[----:B------:R3:W-:Y:S01]  /*2c00*/  @!P1 SYNCS.ARRIVE.TRANS64.RED.A1T0 RZ, [R0+URZ], RZ ;  /* 0x000000ff00ff99a7 */ /* 0x0007e2000810043f */
[----:B------:R-:W-:Y:S01]  /*2c10*/  ISETP.GT.AND P4, PT, R30, 0x20, PT ;  /* 0x000000201e00780c */ /* 0x000fe20003f84270 */
[----:B------:R-:W-:Y:S01]  /*2c20*/  @UP0 ULDC UR6, c[0x0][0x44c] ;  /* 0x0001130000060ab9 */ /* 0x000fe20000000800 */
[----:B------:R-:W-:Y:S01]  /*2c30*/  FMNMX.FTZ R26, R55, R26, !PT ;  /* 0x0000001a371a7209 */ /* 0x000fe20007810000 */
[----:B------:R-:W-:Y:S01]  /*2c40*/  UIMAD.WIDE.U32 UR6, UR38, UR6, URZ ;  /* 0x00000006260672a5 */ /* 0x000fe2000f8e003f */
[----:B-1----:R-:W-:Y:S01]  /*2c50*/  FSEL R52, R42, -INF , P4 ;  /* 0xff8000002a347808 */ /* 0x002fe20002000000 */
[----:B------:R2:W1:Y:S01]  /*2c60*/  MUFU.TANH R48, R50 ;  /* 0x0000003200307308 */ /* 0x0004620000002400 */
[----:B------:R-:W-:Y:S01]  /*2c70*/  ISETP.GT.AND P4, PT, R30, 0x28, PT ;  /* 0x000000281e00780c */ /* 0x000fe20003f84270 */
[----:B------:R-:W-:-:S02]  /*2c80*/  @UP0 USHF.R.U32.HI UR11, URZ, UR14, UR7 ;  /* 0x0000000e3f0b0299 */ /* 0x000fc40008011607 */
[----:B------:R-:W-:Y:S02]  /*2c90*/  UIADD3 UR59, UR59, -0x2, URZ ;  /* 0xfffffffe3b3b7890 */ /* 0x000fe4000fffe03f */
[----:B------:R-:W-:Y:S02]  /*2ca0*/  UIADD3 UR6, UR11, UR53, -UR54 ;  /* 0x000000350b067290 */ /* 0x000fe4000fffe836 */
[----:B------:R4:W-:Y:S01]  /*2cb0*/  MUFU.TANH R36, R27 ;  /* 0x0000001b00247308 */ /* 0x0009e20000002400 */
[----:B--2---:R-:W-:Y:S01]  /*2cc0*/  FSEL R50, R46, -INF , P4 ;  /* 0xff8000002e327808 */ /* 0x004fe20002000000 */
[----:B------:R-:W-:Y:S01]  /*2cd0*/  USHF.R.S32.HI UR7, URZ, 0x1f, UR6 ;  /* 0x0000001f3f077899 */ /* 0x000fe20008011406 */
[----:B------:R-:W-:-:S03]  /*2ce0*/  ISETP.GT.AND P4, PT, R30, 0x30, PT ;  /* 0x000000301e00780c */ /* 0x000fc60003f84270 */
[----:B------:R-:W-:Y:S02]  /*2cf0*/  ULEA.HI UR7, UR7, UR6, URZ, 0x7 ;  /* 0x0000000607077291 */ /* 0x000fe4000f8f383f */
[----:B------:R2:W5:Y:S01]  /*2d00*/  MUFU.TANH R32, R51 ;  /* 0x0000003300207308 */ /* 0x0005620000002400 */
[----:B----4-:R-:W-:Y:S01]  /*2d10*/  FMNMX.FTZ R27, R53, R26, !PT ;  /* 0x0000001a351b7209 */ /* 0x010fe20007810000 */
[----:B------:R-:W-:Y:S01]  /*2d20*/  USHF.R.S32.HI UR7, URZ, 0x7, UR7 ;  /* 0x000000073f077899 */ /* 0x000fe20008011407 */
[----:B-1----:R-:W-:Y:S02]  /*2d30*/  FSEL R48, R48, -INF , P4 ;  /* 0xff80000030307808 */ /* 0x002fe40002000000 */
[----:B------:R-:W-:Y:S01]  /*2d40*/  FMNMX.FTZ R26, R52, R27, !PT ;  /* 0x0000001b341a7209 */ /* 0x000fe20007810000 */
[----:B------:R-:W-:Y:S01]  /*2d50*/  UISETP.LT.AND UP1, UPT, UR40, UR7, UPT ;  /* 0x000000072800728c */ /* 0x000fe2000bf21270 */
[C---:B------:R-:W-:Y:S01]  /*2d60*/  ISETP.GT.AND P4, PT, R30.reuse, 0x38, PT ;  /* 0x000000381e00780c */ /* 0x040fe20003f84270 */
[----:B------:R-:W1:Y:S01]  /*2d70*/  MUFU.TANH R54, R54 ;  /* 0x0000003600367308 */ /* 0x000e620000002400 */
[----:B--2---:R-:W-:Y:S01]  /*2d80*/  FSEL R51, R43, -INF , P3 ;  /* 0xff8000002b337808 */ /* 0x004fe20001800000 */
[----:B------:R-:W-:Y:S01]  /*2d90*/  USEL UR57, UR40, UR7, !UP1 ;  /* 0x0000000728397287 */ /* 0x000fe2000c800000 */
[----:B------:R-:W-:-:S02]  /*2da0*/  ISETP.GT.AND P3, PT, R30, 0x29, PT ;  /* 0x000000291e00780c */ /* 0x000fc40003f64270 */
[----:B------:R-:W-:Y:S01]  /*2db0*/  FMNMX.FTZ R27, R51, R26, !PT ;  /* 0x0000001a331b7209 */ /* 0x000fe20007810000 */
[----:B------:R-:W-:Y:S01]  /*2dc0*/  UISETP.GE.AND UP1, UPT, UR59, UR57, UPT ;  /* 0x000000393b00728c */ /* 0x000fe2000bf26270 */
[----:B------:R-:W-:Y:S01]  /*2dd0*/  FSEL R49, R47, -INF , P3 ;  /* 0xff8000002f317808 */ /* 0x000fe20001800000 */
[----:B------:R-:W2:Y:S01]  /*2de0*/  MUFU.TANH R58, R58 ;  /* 0x0000003a003a7308 */ /* 0x000ea20000002400 */
[----:B------:R-:W-:Y:S02]  /*2df0*/  FMNMX.FTZ R26, R50, R27, !PT ;  /* 0x0000001b321a7209 */ /* 0x000fe40007810000 */
[----:B------:R-:W-:Y:S02]  /*2e00*/  ISETP.GT.AND P3, PT, R30, 0x31, PT ;  /* 0x000000311e00780c */ /* 0x000fe40003f64270 */
[----:B------:R-:W-:Y:S02]  /*2e10*/  FMNMX.FTZ R27, R49, R26, !PT ;  /* 0x0000001a311b7209 */ /* 0x000fe40007810000 */
[----:B-----5:R-:W-:Y:S01]  /*2e20*/  FSEL R47, R32, -INF , P3 ;  /* 0xff800000202f7808 */ /* 0x020fe20001800000 */
[----:B------:R-:W4:Y:S01]  /*2e30*/  MUFU.TANH R62, R62 ;  /* 0x0000003e003e7308 */ /* 0x000f220000002400 */
[----:B------:R-:W-:-:S02]  /*2e40*/  FMNMX.FTZ R26, R48, R27, !PT ;  /* 0x0000001b301a7209 */ /* 0x000fc40007810000 */
[----:B------:R-:W-:Y:S02]  /*2e50*/  ISETP.GT.AND P3, PT, R30, 0x39, PT ;  /* 0x000000391e00780c */ /* 0x000fe40003f64270 */
[----:B-1----:R-:W-:Y:S02]  /*2e60*/  FSEL R46, R54, -INF , P4 ;  /* 0xff800000362e7808 */ /* 0x002fe40002000000 */
[----:B------:R-:W-:Y:S01]  /*2e70*/  FMNMX.FTZ R27, R47, R26, !PT ;  /* 0x0000001a2f1b7209 */ /* 0x000fe20007810000 */
[----:B------:R-:W1:Y:S01]  /*2e80*/  MUFU.TANH R66, R66 ;  /* 0x0000004200427308 */ /* 0x000e620000002400 */
[----:B------:R-:W-:Y:S02]  /*2e90*/  ISETP.GT.AND P4, PT, R30, 0x40, PT ;  /* 0x000000401e00780c */ /* 0x000fe40003f84270 */
[----:B------:R-:W-:Y:S02]  /*2ea0*/  FSEL R45, R45, -INF , P3 ;  /* 0xff8000002d2d7808 */ /* 0x000fe40001800000 */
[----:B------:R-:W-:-:S02]  /*2eb0*/  FMNMX.FTZ R26, R46, R27, !PT ;  /* 0x0000001b2e1a7209 */ /* 0x000fc40007810000 */
[----:B------:R-:W-:Y:S01]  /*2ec0*/  ISETP.GT.AND P3, PT, R30, 0x41, PT ;  /* 0x000000411e00780c */ /* 0x000fe20003f64270 */
[----:B------:R-:W5:Y:S01]  /*2ed0*/  MUFU.TANH R31, R67 ;  /* 0x00000043001f7308 */ /* 0x000f620000002400 */
[----:B--2---:R-:W-:Y:S02]  /*2ee0*/  FSEL R39, R58, -INF , P4 ;  /* 0xff8000003a277808 */ /* 0x004fe40002000000 */
[----:B------:R-:W-:Y:S02]  /*2ef0*/  FMNMX.FTZ R26, R45, R26, !PT ;  /* 0x0000001a2d1a7209 */ /* 0x000fe40007810000 */
[----:B------:R-:W-:Y:S02]  /*2f00*/  ISETP.GT.AND P4, PT, R30, 0x48, PT ;  /* 0x000000481e00780c */ /* 0x000fe40003f84270 */
[----:B------:R-:W-:Y:S01]  /*2f10*/  FSEL R33, R33, -INF , P3 ;  /* 0xff80000021217808 */ /* 0x000fe20001800000 */
[----:B------:R-:W2:Y:S01]  /*2f20*/  MUFU.TANH R70, R70 ;  /* 0x0000004600467308 */ /* 0x000ea20000002400 */
[----:B------:R-:W-:-:S02]  /*2f30*/  FMNMX.FTZ R32, R39, R26, !PT ;  /* 0x0000001a27207209 */ /* 0x000fc40007810000 */
[----:B------:R-:W-:Y:S02]  /*2f40*/  ISETP.GT.AND P3, PT, R30, 0x49, PT ;  /* 0x000000491e00780c */ /* 0x000fe40003f64270 */
[----:B----4-:R-:W-:Y:S02]  /*2f50*/  FSEL R26, R62, -INF , P4 ;  /* 0xff8000003e1a7808 */ /* 0x010fe40002000000 */
[----:B------:R-:W-:Y:S01]  /*2f60*/  FMNMX.FTZ R27, R33, R32, !PT ;  /* 0x00000020211b7209 */ /* 0x000fe20007810000 */
[----:B------:R-:W4:Y:S01]  /*2f70*/  MUFU.TANH R37, R71 ;  /* 0x0000004700257308 */ /* 0x000f220000002400 */
[----:B------:R-:W-:Y:S02]  /*2f80*/  ISETP.GT.AND P4, PT, R30, 0x50, PT ;  /* 0x000000501e00780c */ /* 0x000fe40003f84270 */
[----:B------:R-:W-:Y:S02]  /*2f90*/  FSEL R29, R36, -INF , P3 ;  /* 0xff800000241d7808 */ /* 0x000fe40001800000 */
[----:B------:R-:W-:-:S02]  /*2fa0*/  FMNMX.FTZ R32, R26, R27, !PT ;  /* 0x0000001b1a207209 */ /* 0x000fc40007810000 */
[----:B------:R-:W-:Y:S01]  /*2fb0*/  ISETP.GT.AND P3, PT, R30, 0x51, PT ;  /* 0x000000511e00780c */ /* 0x000fe20003f64270 */
[----:B------:R-:W0:Y:S01]  /*2fc0*/  MUFU.TANH R74, R74 ;  /* 0x0000004a004a7308 */ /* 0x000e220000002400 */
[----:B-1----:R-:W-:Y:S02]  /*2fd0*/  FSEL R27, R66, -INF , P4 ;  /* 0xff800000421b7808 */ /* 0x002fe40002000000 */
[----:B------:R-:W-:Y:S02]  /*2fe0*/  FMNMX.FTZ R32, R29, R32, !PT ;  /* 0x000000201d207209 */ /* 0x000fe40007810000 */
[----:B------:R-:W-:Y:S02]  /*2ff0*/  ISETP.GT.AND P4, PT, R30, 0x58, PT ;  /* 0x000000581e00780c */ /* 0x000fe40003f84270 */
[----:B-----5:R-:W-:Y:S01]  /*3000*/  FSEL R31, R31, -INF , P3 ;  /* 0xff8000001f1f7808 */ /* 0x020fe20001800000 */
[----:B------:R-:W1:Y:S01]  /*3010*/  MUFU.TANH R75, R75 ;  /* 0x0000004b004b7308 */ /* 0x000e620000002400 */
[----:B------:R-:W-:-:S02]  /*3020*/  FMNMX.FTZ R36, R27, R32, !PT ;  /* 0x000000201b247209 */ /* 0x000fc40007810000 */
[----:B------:R-:W-:Y:S02]  /*3030*/  ISETP.GT.AND P3, PT, R30, 0x59, PT ;  /* 0x000000591e00780c */ /* 0x000fe40003f64270 */
[----:B--2---:R-:W-:Y:S02]  /*3040*/  FSEL R32, R70, -INF , P4 ;  /* 0xff80000046207808 */ /* 0x004fe40002000000 */
[----:B------:R-:W-:Y:S01]  /*3050*/  FMNMX.FTZ R35, R31, R36, !PT ;  /* 0x000000241f237209 */ /* 0x000fe20007810000 */
[----:B------:R-:W2:Y:S01]  /*3060*/  MUFU.TANH R78, R78 ;  /* 0x0000004e004e7308 */ /* 0x000ea20000002400 */
[----:B------:R-:W-:Y:S02]  /*3070*/  ISETP.GT.AND P4, PT, R30, 0x60, PT ;  /* 0x000000601e00780c */ /* 0x000fe40003f84270 */
[----:B----4-:R-:W-:Y:S02]  /*3080*/  FSEL R37, R37, -INF , P3 ;  /* 0xff80000025257808 */ /* 0x010fe40001800000 */
[----:B------:R-:W-:-:S02]  /*3090*/  FMNMX.FTZ R38, R32, R35, !PT ;  /* 0x0000002320267209 */ /* 0x000fc40007810000 */
[----:B------:R-:W-:Y:S01]  /*30a0*/  ISETP.GT.AND P3, PT, R30, 0x61, PT ;  /* 0x000000611e00780c */ /* 0x000fe20003f64270 */
[----:B------:R-:W4:Y:S01]  /*30b0*/  MUFU.TANH R79, R79 ;  /* 0x0000004f004f7308 */ /* 0x000f220000002400 */
[----:B0-----:R-:W-:Y:S02]  /*30c0*/  FSEL R36, R74, -INF , P4 ;  /* 0xff8000004a247808 */ /* 0x001fe40002000000 */
[----:B------:R-:W-:Y:S02]  /*30d0*/  FMNMX.FTZ R41, R37, R38, !PT ;  /* 0x0000002625297209 */ /* 0x000fe40007810000 */
[----:B------:R-:W-:Y:S02]  /*30e0*/  ISETP.GT.AND P4, PT, R30, 0x68, PT ;  /* 0x000000681e00780c */ /* 0x000fe40003f84270 */
[----:B-1----:R-:W-:Y:S01]  /*30f0*/  FSEL R35, R75, -INF , P3 ;  /* 0xff8000004b237808 */ /* 0x002fe20001800000 */
[----:B------:R-:W0:Y:S01]  /*3100*/  MUFU.TANH R82, R82 ;  /* 0x0000005200527308 */ /* 0x000e220000002400 */
[----:B------:R-:W-:-:S02]  /*3110*/  FMNMX.FTZ R40, R36, R41, !PT ;  /* 0x0000002924287209 */ /* 0x000fc40007810000 */
[----:B------:R-:W-:Y:S02]  /*3120*/  ISETP.GT.AND P3, PT, R30, 0x69, PT ;  /* 0x000000691e00780c */ /* 0x000fe40003f64270 */
[----:B--2---:R-:W-:Y:S02]  /*3130*/  FSEL R38, R78, -INF , P4 ;  /* 0xff8000004e267808 */ /* 0x004fe40002000000 */
[----:B------:R-:W-:Y:S01]  /*3140*/  FMNMX.FTZ R41, R35, R40, !PT ;  /* 0x0000002823297209 */ /* 0x000fe20007810000 */
[----:B------:R-:W1:Y:S01]  /*3150*/  MUFU.TANH R42, R83 ;  /* 0x00000053002a7308 */ /* 0x000e620000002400 */
[----:B------:R-:W-:Y:S02]  /*3160*/  ISETP.GT.AND P4, PT, R30, 0x70, PT ;  /* 0x000000701e00780c */ /* 0x000fe40003f84270 */
[----:B----4-:R-:W-:Y:S02]  /*3170*/  FSEL R40, R79, -INF , P3 ;  /* 0xff8000004f287808 */ /* 0x010fe40001800000 */
[----:B------:R-:W-:-:S02]  /*3180*/  FMNMX.FTZ R43, R38, R41, !PT ;  /* 0x00000029262b7209 */ /* 0x000fc40007810000 */
[----:B------:R-:W-:Y:S01]  /*3190*/  ISETP.GT.AND P3, PT, R30, 0x71, PT ;  /* 0x000000711e00780c */ /* 0x000fe20003f64270 */
[----:B------:R-:W2:Y:S01]  /*31a0*/  MUFU.TANH R86, R86 ;  /* 0x0000005600567308 */ /* 0x000ea20000002400 */
[----:B0-----:R-:W-:Y:S02]  /*31b0*/  FSEL R41, R82, -INF , P4 ;  /* 0xff80000052297808 */ /* 0x001fe40002000000 */
[----:B------:R-:W-:Y:S02]  /*31c0*/  FMNMX.FTZ R44, R40, R43, !PT ;  /* 0x0000002b282c7209 */ /* 0x000fe40007810000 */
[----:B------:R-:W-:Y:S02]  /*31d0*/  ISETP.GT.AND P4, PT, R30, 0x78, PT ;  /* 0x000000781e00780c */ /* 0x000fe40003f84270 */
[----:B------:R-:W-:Y:S01]  /*31e0*/  FMNMX.FTZ R43, R41, R44, !PT ;  /* 0x0000002c292b7209 */ /* 0x000fe20007810000 */
[----:B------:R-:W0:Y:S01]  /*31f0*/  MUFU.TANH R87, R87 ;  /* 0x0000005700577308 */ /* 0x000e220000002400 */
[----:B-1----:R-:W-:-:S02]  /*3200*/  FSEL R42, R42, -INF , P3 ;  /* 0xff8000002a2a7808 */ /* 0x002fc40001800000 */
[----:B------:R-:W-:Y:S02]  /*3210*/  ISETP.GT.AND P3, PT, R30, 0x79, PT ;  /* 0x000000791e00780c */ /* 0x000fe40003f64270 */
[----:B------:R-:W-:-:S03]  /*3220*/  FMNMX.FTZ R67, R42, R43, !PT ;  /* 0x0000002b2a437209 */ /* 0x000fc60007810000 */
[----:B------:R-:W-:Y:S01]  /*3230*/  MUFU.TANH R3, R3 ;  /* 0x0000000300037308 */ /* 0x000fe20000002400 */
[----:B--2---:R-:W-:-:S04]  /*3240*/  FSEL R44, R86, -INF , P4 ;  /* 0xff800000562c7808 */ /* 0x004fc80002000000 */
[----:B------:R-:W-:-:S03]  /*3250*/  FMNMX.FTZ R30, R44, R67, !PT ;  /* 0x000000432c1e7209 */ /* 0x000fc60007810000 */
[----:B------:R-:W-:Y:S01]  /*3260*/  MUFU.TANH R5, R5 ;  /* 0x0000000500057308 */ /* 0x000fe20000002400 */
[----:B0-----:R-:W-:-:S04]  /*3270*/  FSEL R43, R87, -INF , P3 ;  /* 0xff800000572b7808 */ /* 0x001fc80001800000 */
[----:B------:R-:W-:-:S03]  /*3280*/  FMNMX.FTZ R30, R43, R30, !PT ;  /* 0x0000001e2b1e7209 */ /* 0x000fc60007810000 */
[----:B------:R-:W0:Y:S02]  /*3290*/  MUFU.TANH R11, R11 ;  /* 0x0000000b000b7308 */ /* 0x000e240000002400 */
[----:B------:R-:W1:Y:S06]  /*32a0*/  SHFL.BFLY PT, R67, R30, 0x2, 0x1f ;  /* 0x0c401f001e437f89 */ /* 0x000e6c00000e0000 */
[----:B------:R-:W2:Y:S08]  /*32b0*/  MUFU.TANH R8, R8 ;  /* 0x0000000800087308 */ /* 0x000eb00000002400 */
[----:B------:R4:W-:Y:S08]  /*32c0*/  MUFU.TANH R74, R64 ;  /* 0x00000040004a7308 */ /* 0x0009f00000002400 */
[----:B------:R-:W5:Y:S01]  /*32d0*/  MUFU.TANH R4, R4 ;  /* 0x0000000400047308 */ /* 0x000f620000002400 */
[----:B----4-:R-:W-:-:S02]  /*32e0*/  VIADDMNMX R64, R56, R34, R59, PT ;  /* 0x0000002238407246 */ /* 0x010fc4000380013b */
[----:B-1----:R-:W-:Y:S02]  /*32f0*/  FMNMX.FTZ R67, R30, R67, !PT ;  /* 0x000000431e437209 */ /* 0x002fe40007810000 */
[C---:B------:R-:W-:Y:S02]  /*3300*/  ISETP.GT.AND P4, PT, R64.reuse, 0x1, PT ;  /* 0x000000014000780c */ /* 0x040fe40003f84270 */
[----:B------:R-:W-:Y:S01]  /*3310*/  ISETP.GT.AND P5, PT, R64, 0x8, PT ;  /* 0x000000084000780c */ /* 0x000fe20003fa4270 */
[----:B------:R-:W1:Y:S01]  /*3320*/  SHFL.BFLY PT, R30, R67, 0x1, 0x1f ;  /* 0x0c201f00431e7f89 */ /* 0x000e6200000e0000 */
[----:B------:R-:W4:Y:S02]  /*3330*/  MUFU.TANH R7, R7 ;  /* 0x0000000700077308 */ /* 0x000f240000002400 */
[----:B0-----:R-:W-:-:S06]  /*3340*/  FSEL R56, R11, -INF , P5 ;  /* 0xff8000000b387808 */ /* 0x001fcc0002800000 */
[----:B------:R0:W-:Y:S08]  /*3350*/  MUFU.TANH R70, R60 ;  /* 0x0000003c00467308 */ /* 0x0001f00000002400 */
[----:B------:R-:W3:Y:S01]  /*3360*/  MUFU.TANH R6, R6 ;  /* 0x0000000600067308 */ /* 0x000ee20000002400 */
[----:B0-----:R-:W-:Y:S02]  /*3370*/  FSEL R60, R5, -INF , P4 ;  /* 0xff800000053c7808 */ /* 0x001fe40002000000 */
[----:B------:R-:W-:-:S02]  /*3380*/  ISETP.GT.AND P4, PT, R64, 0x10, PT ;  /* 0x000000104000780c */ /* 0x000fc40003f84270 */
[----:B-1----:R-:W-:-:S03]  /*3390*/  FMNMX.FTZ R30, R67, R30, !PT ;  /* 0x0000001e431e7209 */ /* 0x002fc60007810000 */
[----:B------:R-:W0:Y:S01]  /*33a0*/  MUFU.TANH R9, R9 ;  /* 0x0000000900097308 */ /* 0x000e220000002400 */
[C---:B------:R-:W-:Y:S01]  /*33b0*/  FSETP.NEU.FTZ.AND P3, PT, R30.reuse, -INF , PT ;  /* 0xff8000001e00780b */ /* 0x040fe20003f7d000 */
[----:B------:R-:W-:-:S06]  /*33c0*/  FMUL.FTZ R54, R30, UR10 ;  /* 0x0000000a1e367c20 */ /* 0x000fcc0008410000 */
[----:B------:R5:W-:Y:S01]  /*33d0*/  MUFU.TANH R71, R61 ;  /* 0x0000003d00477308 */ /* 0x000be20000002400 */
[----:B------:R-:W-:Y:S02]  /*33e0*/  FSEL R54, R54, RZ, P3 ;  /* 0x000000ff36367208 */ /* 0x000fe40001800000 */
[----:B------:R-:W-:-:S03]  /*33f0*/  ISETP.GT.AND P3, PT, R64, RZ, PT ;  /* 0x000000ff4000720c */ /* 0x000fc60003f64270 */
[--C-:B------:R-:W-:Y:S01]  /*3400*/  FFMA.FTZ R177, R63, UR10, -R54.reuse ;  /* 0x0000000a3fb17c23 */ /* 0x100fe20008010836 */
[----:B------:R-:W-:Y:S01]  /*3410*/  FSEL R59, R3, -INF , P3 ;  /* 0xff800000033b7808 */ /* 0x000fe20001800000 */
[----:B------:R-:W-:Y:S01]  /*3420*/  MUFU.TANH R10, R10 ;  /* 0x0000000a000a7308 */ /* 0x000fe20000002400 */
[----:B------:R-:W-:Y:S01]  /*3430*/  ISETP.GT.AND P3, PT, R64, 0x9, PT ;  /* 0x000000094000780c */ /* 0x000fe20003f64270 */
[--C-:B------:R-:W-:Y:S01]  /*3440*/  FFMA.FTZ R179, R55, UR10, -R54.reuse ;  /* 0x0000000a37b37c23 */ /* 0x100fe20008010836 */
[----:B------:R-:W-:Y:S01]  /*3450*/  FMNMX.FTZ R3, R59, R60, !PT ;  /* 0x0000003c3b037209 */ /* 0x000fe20007810000 */
[--C-:B------:R-:W-:Y:S01]  /*3460*/  FFMA.FTZ R5, R53, UR10, -R54.reuse ;  /* 0x0000000a35057c23 */ /* 0x100fe20008010836 */
[----:B--2---:R-:W-:Y:S01]  /*3470*/  FSEL R58, R8, -INF , P3 ;  /* 0xff800000083a7808 */ /* 0x004fe20001800000 */
[--C-:B------:R-:W-:Y:S01]  /*3480*/  FFMA.FTZ R173, R52, UR10, -R54.reuse ;  /* 0x0000000a34ad7c23 */ /* 0x100fe20008010836 */
[----:B------:R-:W-:Y:S01]  /*3490*/  FMNMX.FTZ R3, R56, R3, !PT ;  /* 0x0000000338037209 */ /* 0x000fe20007810000 */
[----:B------:R-:W1:Y:S01]  /*34a0*/  MUFU.TANH R13, R13 ;  /* 0x0000000d000d7308 */ /* 0x000e620000002400 */
[----:B-----5:R-:W-:Y:S01]  /*34b0*/  FSEL R61, R4, -INF , P4 ;  /* 0xff800000043d7808 */ /* 0x020fe20002000000 */
[--C-:B------:R-:W-:Y:S01]  /*34c0*/  FFMA.FTZ R175, R50, UR10, -R54.reuse ;  /* 0x0000000a32af7c23 */ /* 0x100fe20008010836 */
[----:B------:R-:W-:Y:S01]  /*34d0*/  ISETP.GT.AND P3, PT, R64, 0x11, PT ;  /* 0x000000114000780c */ /* 0x000fe20003f64270 */
[--C-:B------:R-:W-:Y:S01]  /*34e0*/  FFMA.FTZ R169, R48, UR10, -R54.reuse ;  /* 0x0000000a30a97c23 */ /* 0x100fe20008010836 */
[----:B------:R-:W-:Y:S01]  /*34f0*/  FMNMX.FTZ R4, R58, R3, !PT ;  /* 0x000000033a047209 */ /* 0x000fe20007810000 */
[--C-:B------:R-:W-:Y:S01]  /*3500*/  FFMA.FTZ R153, R39, UR10, -R54.reuse ;  /* 0x0000000a27997c23 */ /* 0x100fe20008010836 */
[----:B------:R-:W-:Y:S01]  /*3510*/  ISETP.GT.AND P4, PT, R64, 0x18, PT ;  /* 0x000000184000780c */ /* 0x000fe20003f84270 */
[----:B------:R-:W-:Y:S01]  /*3520*/  MUFU.TANH R12, R12 ;  /* 0x0000000c000c7308 */ /* 0x000fe20000002400 */
[----:B----4-:R-:W-:Y:S01]  /*3530*/  FSEL R62, R7, -INF , P3 ;  /* 0xff800000073e7808 */ /* 0x010fe20001800000 */
[--C-:B------:R-:W-:Y:S01]  /*3540*/  FFMA.FTZ R39, R33, UR10, -R54.reuse ;  /* 0x0000000a21277c23 */ /* 0x100fe20008010836 */
[----:B------:R-:W-:Y:S01]  /*3550*/  FMNMX.FTZ R3, R61, R4, !PT ;  /* 0x000000043d037209 */ /* 0x000fe20007810000 */
[--C-:B------:R-:W-:Y:S01]  /*3560*/  FFMA.FTZ R4, R57, UR10, -R54.reuse ;  /* 0x0000000a39047c23 */ /* 0x100fe20008010836 */
[----:B---3--:R-:W-:Y:S01]  /*3570*/  FSEL R63, R6, -INF , P4 ;  /* 0xff800000063f7808 */ /* 0x008fe20002000000 */
[--C-:B------:R-:W-:Y:S01]  /*3580*/  FFMA.FTZ R171, R46, UR10, -R54.reuse ;  /* 0x0000000a2eab7c23 */ /* 0x100fe20008010836 */
[----:B------:R-:W-:Y:S01]  /*3590*/  ISETP.GT.AND P3, PT, R64, 0x19, PT ;  /* 0x000000194000780c */ /* 0x000fe20003f64270 */
[----:B------:R-:W2:Y:S01]  /*35a0*/  MUFU.TANH R14, R14 ;  /* 0x0000000e000e7308 */ /* 0x000ea20000002400 */
[----:B------:R-:W-:Y:S01]  /*35b0*/  FMNMX.FTZ R6, R62, R3, !PT ;  /* 0x000000033e067209 */ /* 0x000fe20007810000 */
[--C-:B------:R-:W-:Y:S01]  /*35c0*/  FFMA.FTZ R181, R95, UR10, -R54.reuse ;  /* 0x0000000a5fb57c23 */ /* 0x100fe20008010836 */
[C---:B------:R-:W-:Y:S01]  /*35d0*/  ISETP.GT.AND P4, PT, R64.reuse, 0x20, PT ;  /* 0x000000204000780c */ /* 0x040fe20003f84270 */
[--C-:B------:R-:W-:Y:S01]  /*35e0*/  FFMA.FTZ R93, R93, UR10, -R54.reuse ;  /* 0x0000000a5d5d7c23 */ /* 0x100fe20008010836 */
[----:B0-----:R-:W-:Y:S01]  /*35f0*/  FSEL R57, R9, -INF , P3 ;  /* 0xff80000009397808 */ /* 0x001fe20001800000 */
[--C-:B------:R-:W-:Y:S01]  /*3600*/  FFMA.FTZ R183, R91, UR10, -R54.reuse ;  /* 0x0000000a5bb77c23 */ /* 0x100fe20008010836 */
[----:B------:R-:W-:Y:S01]  /*3610*/  FMNMX.FTZ R6, R63, R6, !PT ;  /* 0x000000063f067209 */ /* 0x000fe20007810000 */
[----:B------:R-:W0:Y:S01]  /*3620*/  MUFU.TANH R15, R15 ;  /* 0x0000000f000f7308 */ /* 0x000e220000002400 */
[----:B------:R-:W-:Y:S01]  /*3630*/  ISETP.GT.AND P3, PT, R64, 0x21, PT ;  /* 0x000000214000780c */ /* 0x000fe20003f64270 */
[--C-:B------:R-:W-:Y:S01]  /*3640*/  FFMA.FTZ R89, R89, UR10, -R54.reuse ;  /* 0x0000000a59597c23 */ /* 0x100fe20008010836 */
[----:B------:R-:W-:Y:S01]  /*3650*/  FMNMX.FTZ R6, R57, R6, !PT ;  /* 0x0000000639067209 */ /* 0x000fe20007810000 */
[--C-:B------:R-:W-:Y:S01]  /*3660*/  FFMA.FTZ R157, R27, UR10, -R54.reuse ;  /* 0x0000000a1b9d7c23 */ /* 0x100fe20008010836 */
[----:B-1----:R-:W-:Y:S01]  /*3670*/  FSEL R55, R13, -INF , P3 ;  /* 0xff8000000d377808 */ /* 0x002fe20001800000 */
[--C-:B------:R-:W-:Y:S01]  /*3680*/  FFMA.FTZ R167, R44, UR10, -R54.reuse ;  /* 0x0000000a2ca77c23 */ /* 0x100fe20008010836 */
[----:B------:R-:W-:Y:S01]  /*3690*/  ISETP.GT.AND P3, PT, R64, 0x29, PT ;  /* 0x000000294000780c */ /* 0x000fe20003f64270 */
[----:B------:R1:W-:Y:S01]  /*36a0*/  MUFU.TANH R75, R65 ;  /* 0x00000041004b7308 */ /* 0x0003e20000002400 */
[--C-:B------:R-:W-:Y:S01]  /*36b0*/  FFMA.FTZ R159, R32, UR10, -R54.reuse ;  /* 0x0000000a209f7c23 */ /* 0x100fe20008010836 */
[--C-:B------:R-:W-:Y:S01]  /*36c0*/  FFMA.FTZ R32, R37, UR10, -R54.reuse ;  /* 0x0000000a25207c23 */ /* 0x100fe20008010836 */
[----:B--2---:R-:W-:Y:S01]  /*36d0*/  FSEL R53, R14, -INF , P3 ;  /* 0xff8000000e357808 */ /* 0x004fe20001800000 */
[--C-:B------:R-:W-:Y:S01]  /*36e0*/  FFMA.FTZ R155, R26, UR10, -R54.reuse ;  /* 0x0000000a1a9b7c23 */ /* 0x100fe20008010836 */
[----:B------:R-:W-:Y:S01]  /*36f0*/  ISETP.GT.AND P3, PT, R64, 0x31, PT ;  /* 0x000000314000780c */ /* 0x000fe20003f64270 */
[--C-:B------:R-:W-:Y:S01]  /*3700*/  FFMA.FTZ R26, R29, UR10, -R54.reuse ;  /* 0x0000000a1d1a7c23 */ /* 0x100fe20008010836 */
[--C-:B------:R-:W-:Y:S01]  /*3710*/  FFMA.FTZ R161, R36, UR10, -R54.reuse ;  /* 0x0000000a24a17c23 */ /* 0x100fe20008010836 */
[----:B------:R-:W2:Y:S01]  /*3720*/  MUFU.TANH R21, R21 ;  /* 0x0000001500157308 */ /* 0x000ea20000002400 */
[----:B-1----:R-:W-:Y:S01]  /*3730*/  FSEL R65, R10, -INF , P4 ;  /* 0xff8000000a417808 */ /* 0x002fe20002000000 */
[--C-:B------:R-:W-:Y:S01]  /*3740*/  FFMA.FTZ R163, R38, UR10, -R54.reuse ;  /* 0x0000000a26a37c23 */ /* 0x100fe20008010836 */
[----:B------:R-:W-:Y:S01]  /*3750*/  ISETP.GT.AND P4, PT, R64, 0x28, PT ;  /* 0x000000284000780c */ /* 0x000fe20003f84270 */
[--C-:B------:R-:W-:Y:S01]  /*3760*/  FFMA.FTZ R36, R35, UR10, -R54.reuse ;  /* 0x0000000a23247c23 */ /* 0x100fe20008010836 */
[----:B------:R-:W-:Y:S01]  /*3770*/  FMNMX.FTZ R6, R65, R6, !PT ;  /* 0x0000000641067209 */ /* 0x000fe20007810000 */
[--C-:B------:R-:W-:Y:S01]  /*3780*/  FFMA.FTZ R38, R40, UR10, -R54.reuse ;  /* 0x0000000a28267c23 */ /* 0x100fe20008010836 */
[----:B------:R-:W-:Y:S01]  /*3790*/  FSEL R66, R12, -INF , P4 ;  /* 0xff8000000c427808 */ /* 0x000fe20002000000 */
[----:B------:R-:W-:Y:S01]  /*37a0*/  MUFU.TANH R20, R20 ;  /* 0x0000001400147308 */ /* 0x000fe20000002400 */
[----:B------:R-:W-:Y:S01]  /*37b0*/  FMNMX.FTZ R3, R55, R6, !PT ;  /* 0x0000000637037209 */ /* 0x000fe20007810000 */
[--C-:B------:R-:W-:Y:S01]  /*37c0*/  FFMA.FTZ R40, R42, UR10, -R54.reuse ;  /* 0x0000000a2a287c23 */ /* 0x100fe20008010836 */
[----:B------:R-:W-:Y:S01]  /*37d0*/  ISETP.GT.AND P4, PT, R64, 0x30, PT ;  /* 0x000000304000780c */ /* 0x000fe20003f84270 */
[--C-:B------:R-:W-:Y:S01]  /*37e0*/  FFMA.FTZ R47, R47, UR10, -R54.reuse ;  /* 0x0000000a2f2f7c23 */ /* 0x100fe20008010836 */
[----:B------:R-:W-:Y:S01]  /*37f0*/  FMNMX.FTZ R10, R66, R3, !PT ;  /* 0x00000003420a7209 */ /* 0x000fe20007810000 */
[--C-:B------:R-:W-:Y:S01]  /*3800*/  FFMA.FTZ R45, R45, UR10, -R54.reuse ;  /* 0x0000000a2d2d7c23 */ /* 0x100fe20008010836 */
[----:B0-----:R-:W-:Y:S01]  /*3810*/  FSEL R67, R15, -INF , P4 ;  /* 0xff8000000f437808 */ /* 0x001fe20002000000 */
[----:B------:R-:W0:Y:S01]  /*3820*/  MUFU.TANH R24, R24 ;  /* 0x0000001800187308 */ /* 0x000e220000002400 */
[----:B------:R-:W-:Y:S01]  /*3830*/  FMNMX.FTZ R10, R53, R10, !PT ;  /* 0x0000000a350a7209 */ /* 0x000fe20007810000 */
[--C-:B------:R-:W-:Y:S01]  /*3840*/  FFMA.FTZ R165, R41, UR10, -R54.reuse ;  /* 0x0000000a29a57c23 */ /* 0x100fe20008010836 */
[----:B------:R-:W-:Y:S01]  /*3850*/  ISETP.GT.AND P4, PT, R64, 0x38, PT ;  /* 0x000000384000780c */ /* 0x000fe20003f84270 */
[----:B------:R-:W-:Y:S01]  /*3860*/  FFMA.FTZ R42, R43, UR10, -R54 ;  /* 0x0000000a2b2a7c23 */ /* 0x000fe20008010836 */
[----:B--2---:R-:W-:-:S02]  /*3870*/  FSEL R52, R21, -INF , P3 ;  /* 0xff80000015347808 */ /* 0x004fc40001800000 */
[----:B------:R-:W-:Y:S02]  /*3880*/  CS2R R94, SRZ ;  /* 0x00000000005e7805 */ /* 0x000fe4000001ff00 */
[----:B------:R-:W-:Y:S01]  /*3890*/  FMNMX.FTZ R3, R67, R10, !PT ;  /* 0x0000000a43037209 */ /* 0x000fe20007810000 */
[----:B------:R-:W-:Y:S01]  /*38a0*/  MUFU.TANH R25, R25 ;  /* 0x0000001900197308 */ /* 0x000fe20000002400 */
[----:B------:R-:W-:Y:S01]  /*38b0*/  ISETP.GT.AND P3, PT, R64, 0x39, PT ;  /* 0x000000394000780c */ /* 0x000fe20003f64270 */
[----:B------:R-:W-:Y:S01]  /*38c0*/  FFMA.FTZ R10, R51, UR10, -R54 ;  /* 0x0000000a330a7c23 */ /* 0x000fe20008010836 */
[----:B------:R-:W-:Y:S02]  /*38d0*/  FMNMX.FTZ R3, R52, R3, !PT ;  /* 0x0000000334037209 */ /* 0x000fe40007810000 */
[----:B------:R-:W-:-:S03]  /*38e0*/  CS2R R90, SRZ ;  /* 0x00000000005a7805 */ /* 0x000fc6000001ff00 */
[----:B------:R-:W1:Y:S01]  /*38f0*/  MUFU.TANH R28, R28 ;  /* 0x0000001c001c7308 */ /* 0x000e620000002400 */
[----:B0-----:R-:W-:Y:S02]  /*3900*/  FSEL R51, R24, -INF , P3 ;  /* 0xff80000018337808 */ /* 0x001fe40001800000 */
[----:B------:R-:W-:-:S05]  /*3910*/  ISETP.GT.AND P3, PT, R64, 0x41, PT ;  /* 0x000000414000780c */ /* 0x000fca0003f64270 */
[----:B------:R0:W2:Y:S08]  /*3920*/  MUFU.TANH R78, R68 ;  /* 0x00000044004e7308 */ /* 0x0000b00000002400 */
[----:B------:R3:W4:Y:S01]  /*3930*/  MUFU.TANH R79, R69 ;  /* 0x00000045004f7308 */ /* 0x0007220000002400 */
[----:B0-----:R-:W-:Y:S02]  /*3940*/  FSEL R68, R20, -INF , P4 ;  /* 0xff80000014447808 */ /* 0x001fe40002000000 */
[----:B------:R-:W-:-:S02]  /*3950*/  ISETP.GT.AND P4, PT, R64, 0x40, PT ;  /* 0x000000404000780c */ /* 0x000fc40003f84270 */
[----:B------:R-:W-:Y:S02]  /*3960*/  FMNMX.FTZ R12, R68, R3, !PT ;  /* 0x00000003440c7209 */ /* 0x000fe40007810000 */
[----:B-1----:R-:W-:Y:S01]  /*3970*/  FSEL R50, R28, -INF , P3 ;  /* 0xff8000001c327808 */ /* 0x002fe20001800000 */
[----:B------:R0:W1:Y:S01]  /*3980*/  MUFU.TANH R82, R72 ;  /* 0x0000004800527308 */ /* 0x0000620000002400 */
[----:B---3--:R-:W-:Y:S02]  /*3990*/  FSEL R69, R25, -INF , P4 ;  /* 0xff80000019457808 */ /* 0x008fe40002000000 */
[----:B------:R-:W-:Y:S02]  /*39a0*/  FMNMX.FTZ R12, R51, R12, !PT ;  /* 0x0000000c330c7209 */ /* 0x000fe40007810000 */
[C---:B------:R-:W-:Y:S02]  /*39b0*/  ISETP.GT.AND P4, PT, R64.reuse, 0x48, PT ;  /* 0x000000484000780c */ /* 0x040fe40003f84270 */
[----:B------:R-:W-:Y:S01]  /*39c0*/  FMNMX.FTZ R3, R69, R12, !PT ;  /* 0x0000000c45037209 */ /* 0x000fe20007810000 */
[----:B------:R-:W3:Y:S01]  /*39d0*/  MUFU.TANH R73, R73 ;  /* 0x0000004900497308 */ /* 0x000ee20000002400 */
[----:B------:R-:W-:Y:S01]  /*39e0*/  ISETP.GT.AND P3, PT, R64, 0x49, PT ;  /* 0x000000494000780c */ /* 0x000fe20003f64270 */
[----:B------:R-:W-:Y:S01]  /*39f0*/  FFMA.FTZ R12, R49, UR10, -R54 ;  /* 0x0000000a310c7c23 */ /* 0x000fe20008010836 */
[----:B------:R-:W-:-:S02]  /*3a00*/  FSEL R70, R70, -INF , P4 ;  /* 0xff80000046467808 */ /* 0x000fc40002000000 */
[----:B------:R-:W-:Y:S02]  /*3a10*/  FMNMX.FTZ R3, R50, R3, !PT ;  /* 0x0000000332037209 */ /* 0x000fe40007810000 */
[----:B------:R-:W-:Y:S01]  /*3a20*/  ISETP.GT.AND P4, PT, R64, 0x50, PT ;  /* 0x000000504000780c */ /* 0x000fe20003f84270 */
[----:B------:R-:W5:Y:S01]  /*3a30*/  MUFU.TANH R76, R76 ;  /* 0x0000004c004c7308 */ /* 0x000f620000002400 */
[----:B------:R-:W-:Y:S02]  /*3a40*/  FSEL R71, R71, -INF , P3 ;  /* 0xff80000047477808 */ /* 0x000fe40001800000 */
[----:B------:R-:W-:Y:S02]  /*3a50*/  FMNMX.FTZ R14, R70, R3, !PT ;  /* 0x00000003460e7209 */ /* 0x000fe40007810000 */
[----:B------:R-:W-:Y:S02]  /*3a60*/  ISETP.GT.AND P3, PT, R64, 0x51, PT ;  /* 0x000000514000780c */ /* 0x000fe40003f64270 */
[----:B0-----:R-:W-:Y:S01]  /*3a70*/  FSEL R72, R74, -INF , P4 ;  /* 0xff8000004a487808 */ /* 0x001fe20002000000 */
[----:B------:R0:W-:Y:S01]  /*3a80*/  MUFU.EX2 R6, R5 ;  /* 0x0000000500067308 */ /* 0x0001e20000000800 */
[----:B------:R-:W-:-:S02]  /*3a90*/  FMNMX.FTZ R3, R71, R14, !PT ;  /* 0x0000000e47037209 */ /* 0x000fc40007810000 */
[----:B------:R-:W-:Y:S02]  /*3aa0*/  ISETP.GT.AND P4, PT, R64, 0x58, PT ;  /* 0x000000584000780c */ /* 0x000fe40003f84270 */
[----:B------:R-:W-:Y:S02]  /*3ab0*/  FSEL R49, R75, -INF , P3 ;  /* 0xff8000004b317808 */ /* 0x000fe40001800000 */
[----:B------:R-:W-:Y:S01]  /*3ac0*/  FMNMX.FTZ R14, R72, R3, !PT ;  /* 0x00000003480e7209 */ /* 0x000fe20007810000 */
[----:B------:R-:W5:Y:S01]  /*3ad0*/  MUFU.TANH R77, R77 ;  /* 0x0000004d004d7308 */ /* 0x000f620000002400 */
[----:B------:R-:W-:Y:S02]  /*3ae0*/  ISETP.GT.AND P3, PT, R64, 0x59, PT ;  /* 0x000000594000780c */ /* 0x000fe40003f64270 */
[----:B--2---:R-:W-:Y:S02]  /*3af0*/  FSEL R48, R78, -INF , P4 ;  /* 0xff8000004e307808 */ /* 0x004fe40002000000 */
[----:B0-----:R-:W-:-:S02]  /*3b00*/  FMNMX.FTZ R5, R49, R14, !PT ;  /* 0x0000000e31057209 */ /* 0x001fc40007810000 */
[----:B------:R-:W-:Y:S01]  /*3b10*/  ISETP.GT.AND P4, PT, R64, 0x60, PT ;  /* 0x000000604000780c */ /* 0x000fe20003f84270 */
[----:B------:R-:W0:Y:S01]  /*3b20*/  MUFU.TANH R80, R80 ;  /* 0x0000005000507308 */ /* 0x000e220000002400 */
[----:B----4-:R-:W-:Y:S02]  /*3b30*/  FSEL R3, R79, -INF , P3 ;  /* 0xff8000004f037808 */ /* 0x010fe40001800000 */
[----:B------:R-:W-:Y:S02]  /*3b40*/  FMNMX.FTZ R20, R48, R5, !PT ;  /* 0x0000000530147209 */ /* 0x000fe40007810000 */
[----:B------:R-:W-:Y:S02]  /*3b50*/  ISETP.GT.AND P3, PT, R64, 0x61, PT ;  /* 0x000000614000780c */ /* 0x000fe40003f64270 */
[----:B-1----:R-:W-:Y:S01]  /*3b60*/  FSEL R15, R82, -INF , P4 ;  /* 0xff800000520f7808 */ /* 0x002fe20002000000 */
[----:B------:R-:W1:Y:S01]  /*3b70*/  MUFU.TANH R81, R81 ;  /* 0x0000005100517308 */ /* 0x000e620000002400 */
[----:B------:R-:W-:-:S02]  /*3b80*/  FMNMX.FTZ R20, R3, R20, !PT ;  /* 0x0000001403147209 */ /* 0x000fc40007810000 */
[C---:B------:R-:W-:Y:S02]  /*3b90*/  ISETP.GT.AND P4, PT, R64.reuse, 0x68, PT ;  /* 0x000000684000780c */ /* 0x040fe40003f84270 */
[----:B---3--:R-:W-:Y:S02]  /*3ba0*/  FSEL R11, R73, -INF , P3 ;  /* 0xff800000490b7808 */ /* 0x008fe40001800000 */
[----:B------:R-:W-:Y:S01]  /*3bb0*/  FMNMX.FTZ R20, R15, R20, !PT ;  /* 0x000000140f147209 */ /* 0x000fe20007810000 */
[----:B------:R-:W2:Y:S01]  /*3bc0*/  MUFU.TANH R84, R84 ;  /* 0x0000005400547308 */ /* 0x000ea20000002400 */
[----:B------:R-:W-:Y:S02]  /*3bd0*/  ISETP.GT.AND P3, PT, R64, 0x69, PT ;  /* 0x000000694000780c */ /* 0x000fe40003f64270 */
[----:B-----5:R-:W-:Y:S02]  /*3be0*/  FSEL R7, R76, -INF , P4 ;  /* 0xff8000004c077808 */ /* 0x020fe40002000000 */
[----:B------:R-:W-:-:S02]  /*3bf0*/  FMNMX.FTZ R24, R11, R20, !PT ;  /* 0x000000140b187209 */ /* 0x000fc40007810000 */
[C---:B------:R-:W-:Y:S01]  /*3c00*/  ISETP.GT.AND P4, PT, R64.reuse, 0x70, PT ;  /* 0x000000704000780c */ /* 0x040fe20003f84270 */
[----:B------:R-:W3:Y:S01]  /*3c10*/  MUFU.TANH R85, R85 ;  /* 0x0000005500557308 */ /* 0x000ee20000002400 */
[----:B------:R-:W-:Y:S02]  /*3c20*/  FSEL R9, R77, -INF , P3 ;  /* 0xff8000004d097808 */ /* 0x000fe40001800000 */
[----:B------:R-:W-:Y:S02]  /*3c30*/  FMNMX.FTZ R24, R7, R24, !PT ;  /* 0x0000001807187209 */ /* 0x000fe40007810000 */
[----:B------:R-:W-:Y:S02]  /*3c40*/  ISETP.GT.AND P3, PT, R64, 0x71, PT ;  /* 0x000000714000780c */ /* 0x000fe40003f64270 */
[----:B0-----:R-:W-:Y:S01]  /*3c50*/  FSEL R13, R80, -INF , P4 ;  /* 0xff800000500d7808 */ /* 0x001fe20002000000 */
[----:B------:R-:W-:Y:S01]  /*3c60*/  MUFU.EX2 R181, R181 ;  /* 0x000000b500b57308 */ /* 0x000fe20000000800 */
[----:B------:R-:W-:-:S02]  /*3c70*/  FMNMX.FTZ R24, R9, R24, !PT ;  /* 0x0000001809187209 */ /* 0x000fc40007810000 */
[C---:B------:R-:W-:Y:S02]  /*3c80*/  ISETP.GT.AND P4, PT, R64.reuse, 0x78, PT ;  /* 0x000000784000780c */ /* 0x040fe40003f84270 */
[----:B-1----:R-:W-:Y:S02]  /*3c90*/  FSEL R5, R81, -INF , P3 ;  /* 0xff80000051057808 */ /* 0x002fe40001800000 */
[----:B------:R-:W-:Y:S01]  /*3ca0*/  FMNMX.FTZ R24, R13, R24, !PT ;  /* 0x000000180d187209 */ /* 0x000fe20007810000 */
[----:B------:R0:W1:Y:S01]  /*3cb0*/  MUFU.EX2 R34, R93 ;  /* 0x0000005d00227308 */ /* 0x0000620000000800 */
[----:B------:R-:W-:Y:S02]  /*3cc0*/  ISETP.GT.AND P3, PT, R64, 0x79, PT ;  /* 0x000000794000780c */ /* 0x000fe40003f64270 */
[----:B--2---:R-:W-:Y:S02]  /*3cd0*/  FSEL R21, R84, -INF , P4 ;  /* 0xff80000054157808 */ /* 0x004fe40002000000 */
[----:B------:R-:W-:-:S02]  /*3ce0*/  FMNMX.FTZ R28, R5, R24, !PT ;  /* 0x00000018051c7209 */ /* 0x000fc40007810000 */
[----:B---3--:R-:W-:Y:S01]  /*3cf0*/  FSEL R25, R85, -INF , P3 ;  /* 0xff80000055197808 */ /* 0x008fe20001800000 */
[----:B------:R-:W2:Y:S01]  /*3d00*/  MUFU.EX2 R183, R183 ;  /* 0x000000b700b77308 */ /* 0x000ea20000000800 */
[----:B------:R-:W-:Y:S02]  /*3d10*/  FMNMX.FTZ R28, R21, R28, !PT ;  /* 0x0000001c151c7209 */ /* 0x000fe40007810000 */
[----:B0-----:R-:W-:Y:S02]  /*3d20*/  CS2R R92, SRZ ;  /* 0x00000000005c7805 */ /* 0x001fe4000001ff00 */
[----:B------:R-:W-:Y:S01]  /*3d30*/  FMNMX.FTZ R33, R25, R28, !PT ;  /* 0x0000001c19217209 */ /* 0x000fe20007810000 */
[----:B------:R-:W-:Y:S02]  /*3d40*/  FFMA.FTZ R28, R31, UR10, -R54 ;  /* 0x0000000a1f1c7c23 */ /* 0x000fe40008010836 */
[----:B------:R0:W3:Y:S02]  /*3d50*/  MUFU.EX2 R8, R89 ;  /* 0x0000005900087308 */ /* 0x0000e40000000800 */
[----:B------:R-:W4:Y:S06]  /*3d60*/  SHFL.BFLY PT, R46, R33, 0x2, 0x1f ;  /* 0x0c401f00212e7f89 */ /* 0x000f2c00000e0000 */
[----:B------:R-:W5:Y:S01]  /*3d70*/  MUFU.EX2 R177, R177 ;  /* 0x000000b100b17308 */ /* 0x000f620000000800 */
[----:B0-----:R-:W-:-:S07]  /*3d80*/  CS2R R88, SRZ ;  /* 0x0000000000587805 */ /* 0x001fce000001ff00 */
[----:B------:R-:W0:Y:S08]  /*3d90*/  MUFU.EX2 R4, R4 ;  /* 0x0000000400047308 */ /* 0x000e300000000800 */
[----:B------:R-:W0:Y:S01]  /*3da0*/  MUFU.EX2 R179, R179 ;  /* 0x000000b300b37308 */ /* 0x000e220000000800 */
[----:B----4-:R-:W-:-:S05]  /*3db0*/  FMNMX.FTZ R46, R33, R46, !PT ;  /* 0x0000002e212e7209 */ /* 0x010fca0007810000 */
[----:B------:R-:W4:Y:S02]  /*3dc0*/  SHFL.BFLY PT, R33, R46, 0x1, 0x1f ;  /* 0x0c201f002e217f89 */ /* 0x000f2400000e0000 */
[----:B------:R-:W0:Y:S08]  /*3dd0*/  MUFU.EX2 R173, R173 ;  /* 0x000000ad00ad7308 */ /* 0x000e300000000800 */
[----:B------:R-:W0:Y:S08]  /*3de0*/  MUFU.EX2 R10, R10 ;  /* 0x0000000a000a7308 */ /* 0x000e300000000800 */
[----:B------:R-:W0:Y:S01]  /*3df0*/  MUFU.EX2 R175, R175 ;  /* 0x000000af00af7308 */ /* 0x000e220000000800 */
[----:B----4-:R-:W-:Y:S01]  /*3e00*/  FMNMX.FTZ R33, R46, R33, !PT ;  /* 0x000000212e217209 */ /* 0x010fe20007810000 */
[----:B-1----:R-:W-:-:S06]  /*3e10*/  FADD.FTZ R46, R181, R34 ;  /* 0x00000022b52e7221 */ /* 0x002fcc0000010000 */
[----:B------:R1:W-:Y:S01]  /*3e20*/  MUFU.EX2 R24, R39 ;  /* 0x0000002700187308 */ /* 0x0003e20000000800 */
[----:B------:R-:W-:Y:S01]  /*3e30*/  F2FP.F16.F32.PACK_AB R181, R34, R181 ;  /* 0x000000b522b5723e */ /* 0x000fe200000000ff */
[C---:B------:R-:W-:Y:S01]  /*3e40*/  FMUL.FTZ R27, R33.reuse, UR10 ;  /* 0x0000000a211b7c20 */ /* 0x040fe20008410000 */
[----:B------:R-:W-:Y:S01]  /*3e50*/  FSETP.NEU.FTZ.AND P3, PT, R33, -INF , PT ;  /* 0xff8000002100780b */ /* 0x000fe20003f7d000 */
[----:B--2---:R-:W-:Y:S01]  /*3e60*/  FADD.FTZ R37, R183, R46 ;  /* 0x0000002eb7257221 */ /* 0x004fe20000010000 */
[C---:B---3--:R-:W-:Y:S02]  /*3e70*/  F2FP.F16.F32.PACK_AB R183, R8.reuse, R183 ;  /* 0x000000b708b7723e */ /* 0x048fe400000000ff */
[----:B------:R-:W-:Y:S01]  /*3e80*/  FSEL R44, R27, RZ, P3 ;  /* 0x000000ff1b2c7208 */ /* 0x000fe20001800000 */
[----:B------:R-:W-:Y:S01]  /*3e90*/  FADD.FTZ R46, R8, R37 ;  /* 0x00000025082e7221 */ /* 0x000fe20000010000 */
[----:B------:R-:W-:Y:S01]  /*3ea0*/  MUFU.EX2 R12, R12 ;  /* 0x0000000c000c7308 */ /* 0x000fe20000000800 */
[----:B------:R-:W-:-:S02]  /*3eb0*/  PLOP3.LUT P3, PT, PT, PT, UP1, 0x80, 0x0 ;  /* 0x000000000000781c */ /* 0x000fc40003f6f018 */
[--C-:B------:R-:W-:Y:S01]  /*3ec0*/  FFMA.FTZ R180, R59, UR10, -R44.reuse ;  /* 0x0000000a3bb47c23 */ /* 0x100fe2000801082c */
[--C-:B------:R-:W-:Y:S01]  /*3ed0*/  FFMA.FTZ R27, R60, UR10, -R44.reuse ;  /* 0x0000000a3c1b7c23 */ /* 0x100fe2000801082c */
[--C-:B------:R-:W-:Y:S01]  /*3ee0*/  FFMA.FTZ R182, R56, UR10, -R44.reuse ;  /* 0x0000000a38b67c23 */ /* 0x100fe2000801082c */
[--C-:B------:R-:W-:Y:S01]  /*3ef0*/  FFMA.FTZ R29, R58, UR10, -R44.reuse ;  /* 0x0000000a3a1d7c23 */ /* 0x100fe2000801082c */
[----:B------:R-:W-:Y:S01]  /*3f00*/  FFMA.FTZ R176, R61, UR10, -R44 ;  /* 0x0000000a3db07c23 */ /* 0x000fe2000801082c */
[----:B-----5:R-:W-:Y:S01]  /*3f10*/  FADD.FTZ R37, R177, R46 ;  /* 0x0000002eb1257221 */ /* 0x020fe20000010000 */
[----:B------:R-:W-:Y:S01]  /*3f20*/  MUFU.EX2 R180, R180 ;  /* 0x000000b400b47308 */ /* 0x000fe20000000800 */
[--C-:B------:R-:W-:Y:S01]  /*3f30*/  FFMA.FTZ R31, R62, UR10, -R44.reuse ;  /* 0x0000000a3e1f7c23 */ /* 0x100fe2000801082c */
[--C-:B------:R-:W-:Y:S01]  /*3f40*/  FFMA.FTZ R178, R63, UR10, -R44.reuse ;  /* 0x0000000a3fb27c23 */ /* 0x100fe2000801082c */
[----:B0-----:R-:W-:Y:S01]  /*3f50*/  FADD.FTZ R46, R4, R37 ;  /* 0x00000025042e7221 */ /* 0x001fe20000010000 */
[--C-:B------:R-:W-:Y:S01]  /*3f60*/  FFMA.FTZ R35, R57, UR10, -R44.reuse ;  /* 0x0000000a39237c23 */ /* 0x100fe2000801082c */
[--C-:B------:R-:W-:Y:S01]  /*3f70*/  FFMA.FTZ R172, R65, UR10, -R44.reuse ;  /* 0x0000000a41ac7c23 */ /* 0x100fe2000801082c */
[----:B------:R-:W-:Y:S01]  /*3f80*/  FFMA.FTZ R55, R55, UR10, -R44 ;  /* 0x0000000a37377c23 */ /* 0x000fe2000801082c */
[----:B-1----:R-:W-:Y:S01]  /*3f90*/  FADD.FTZ R39, R179, R46 ;  /* 0x0000002eb3277221 */ /* 0x002fe20000010000 */
        /* <DEDUP_REMOVED lines=8> */
[----:B------:R-:W1:Y:S01]  /*4020*/  MUFU.EX2 R182, R182 ;  /* 0x000000b600b67308 */ /* 0x000e620000000800 */
[--C-:B------:R-:W-:Y:S01]  /*4030*/  FFMA.FTZ R51, R51, UR10, -R44.reuse ;  /* 0x0000000a33337c23 */ /* 0x100fe2000801082c */
[--C-:B------:R-:W-:Y:S01]  /*4040*/  FFMA.FTZ R69, R69, UR10, -R44.reuse ;  /* 0x0000000a45457c23 */ /* 0x100fe2000801082c */
[----:B------:R-:W-:Y:S01]  /*4050*/  FADD.FTZ R54, R10, R39 ;  /* 0x000000270a367221 */ /* 0x000fe20000010000 */
[--C-:B------:R-:W-:Y:S01]  /*4060*/  FFMA.FTZ R50, R50, UR10, -R44.reuse ;  /* 0x0000000a32327c23 */ /* 0x100fe2000801082c */
[--C-:B------:R-:W-:Y:S01]  /*4070*/  FFMA.FTZ R70, R70, UR10, -R44.reuse ;  /* 0x0000000a46467c23 */ /* 0x100fe2000801082c */
[----:B------:R-:W-:Y:S01]  /*4080*/  FFMA.FTZ R71, R71, UR10, -R44 ;  /* 0x0000000a47477c23 */ /* 0x000fe2000801082c */
[----:B------:R-:W-:Y:S01]  /*4090*/  FADD.FTZ R39, R175, R54 ;  /* 0x00000036af277221 */ /* 0x000fe20000010000 */
[----:B------:R-:W2:Y:S01]  /*40a0*/  MUFU.EX2 R29, R29 ;  /* 0x0000001d001d7308 */ /* 0x000ea20000000800 */
[----:B0-----:R-:W-:Y:S01]  /*40b0*/  FADD.FTZ R37, R180, R27 ;  /* 0x0000001bb4257221 */ /* 0x001fe20000010000 */
[--C-:B------:R-:W-:Y:S01]  /*40c0*/  FFMA.FTZ R72, R72, UR10, -R44.reuse ;  /* 0x0000000a48487c23 */ /* 0x100fe2000801082c */
[----:B------:R-:W-:Y:S01]  /*40d0*/  FADD.FTZ R54, R12, R39 ;  /* 0x000000270c367221 */ /* 0x000fe20000010000 */
[--C-:B------:R-:W-:Y:S01]  /*40e0*/  FFMA.FTZ R49, R49, UR10, -R44.reuse ;  /* 0x0000000a31317c23 */ /* 0x100fe2000801082c */
[--C-:B------:R-:W-:Y:S01]  /*40f0*/  FFMA.FTZ R48, R48, UR10, -R44.reuse ;  /* 0x0000000a30307c23 */ /* 0x100fe2000801082c */
[--C-:B------:R-:W-:Y:S01]  /*4100*/  FFMA.FTZ R3, R3, UR10, -R44.reuse ;  /* 0x0000000a03037c23 */ /* 0x100fe2000801082c */
[--C-:B------:R-:W-:Y:S01]  /*4110*/  FFMA.FTZ R15, R15, UR10, -R44.reuse ;  /* 0x0000000a0f0f7c23 */ /* 0x100fe2000801082c */
[----:B------:R-:W0:Y:S01]  /*4120*/  MUFU.EX2 R176, R176 ;  /* 0x000000b000b07308 */ /* 0x000e220000000800 */
[----:B-1----:R-:W-:Y:S01]  /*4130*/  FADD.FTZ R46, R182, R37 ;  /* 0x00000025b62e7221 */ /* 0x002fe20000010000 */
[--C-:B------:R-:W-:Y:S01]  /*4140*/  FFMA.FTZ R11, R11, UR10, -R44.reuse ;  /* 0x0000000a0b0b7c23 */ /* 0x100fe2000801082c */
[--C-:B------:R-:W-:Y:S01]  /*4150*/  FFMA.FTZ R7, R7, UR10, -R44.reuse ;  /* 0x0000000a07077c23 */ /* 0x100fe2000801082c */
[--C-:B------:R-:W-:Y:S01]  /*4160*/  FFMA.FTZ R9, R9, UR10, -R44.reuse ;  /* 0x0000000a09097c23 */ /* 0x100fe2000801082c */
[--C-:B------:R-:W-:Y:S01]  /*4170*/  FFMA.FTZ R13, R13, UR10, -R44.reuse ;  /* 0x0000000a0d0d7c23 */ /* 0x100fe2000801082c */
[--C-:B------:R-:W-:Y:S01]  /*4180*/  FFMA.FTZ R5, R5, UR10, -R44.reuse ;  /* 0x0000000a05057c23 */ /* 0x100fe2000801082c */
[----:B------:R-:W-:Y:S01]  /*4190*/  FFMA.FTZ R21, R21, UR10, -R44 ;  /* 0x0000000a15157c23 */ /* 0x000fe2000801082c */
[----:B------:R-:W1:Y:S01]  /*41a0*/  MUFU.EX2 R31, R31 ;  /* 0x0000001f001f7308 */ /* 0x000e620000000800 */
[----:B--2---:R-:W-:Y:S01]  /*41b0*/  FADD.FTZ R37, R29, R46 ;  /* 0x0000002e1d257221 */ /* 0x004fe20000010000 */
[----:B------:R-:W-:Y:S01]  /*41c0*/  FFMA.FTZ R25, R25, UR10, -R44 ;  /* 0x0000000a19197c23 */ /* 0x000fe2000801082c */
[----:B------:R-:W-:-:S02]  /*41d0*/  F2FP.F16.F32.PACK_AB R177, R4, R177 ;  /* 0x000000b104b1723e */ /* 0x000fc400000000ff */
[----:B------:R-:W-:Y:S02]  /*41e0*/  F2FP.F16.F32.PACK_AB R179, R6, R179 ;  /* 0x000000b306b3723e */ /* 0x000fe400000000ff */
[----:B------:R-:W-:Y:S01]  /*41f0*/  F2FP.F16.F32.PACK_AB R173, R10, R173 ;  /* 0x000000ad0aad723e */ /* 0x000fe200000000ff */
[----:B------:R-:W2:Y:S01]  /*4200*/  MUFU.EX2 R178, R178 ;  /* 0x000000b200b27308 */ /* 0x000ea20000000800 */
[----:B0-----:R-:W-:Y:S01]  /*4210*/  FADD.FTZ R46, R176, R37 ;  /* 0x00000025b02e7221 */ /* 0x001fe20000010000 */
[----:B------:R-:W-:Y:S02]  /*4220*/  F2FP.F16.F32.PACK_AB R175, R12, R175 ;  /* 0x000000af0caf723e */ /* 0x000fe400000000ff */
[----:B------:R-:W-:Y:S02]  /*4230*/  F2FP.F16.F32.PACK_AB R180, R27, R180 ;  /* 0x000000b41bb4723e */ /* 0x000fe400000000ff */
[----:B------:R-:W-:Y:S02]  /*4240*/  F2FP.F16.F32.PACK_AB R182, R29, R182 ;  /* 0x000000b61db6723e */ /* 0x000fe400000000ff */
        /* <DEDUP_REMOVED lines=26> */
[----:B--2---:R-:W-:Y:S01]  /*43f0*/  FADD.FTZ R37, R153, R46 ;  /* 0x0000002e99257221 */ /* 0x004fe20000010000 */
[----:B------:R-:W-:-:S03]  /*4400*/  F2FP.F16.F32.PACK_AB R153, R24, R153 ;  /* 0x000000991899723e */ /* 0x000fc600000000ff */
[----:B------:R-:W-:-:S03]  /*4410*/  FADD.FTZ R46, R24, R37 ;  /* 0x00000025182e7221 */ /* 0x000fc60000010000 */
        /* <DEDUP_REMOVED lines=37> */
[----:B------:R-:W-:Y:S01]  /*4670*/  MUFU.EX2 R72, R72 ;  /* 0x0000004800487308 */ /* 0x000fe20000000800 */
[----:B0-----:R-:W-:-:S07]  /*4680*/  F2FP.F16.F32.PACK_AB R154, R71, R70 ;  /* 0x00000046479a723e */ /* 0x001fce00000000ff */
[----:B------:R-:W0:Y:S01]  /*4690*/  MUFU.EX2 R163, R163 ;  /* 0x000000a300a37308 */ /* 0x000e220000000800 */
[C---:B-1----:R-:W-:Y:S01]  /*46a0*/  FADD.FTZ R4, R36.reuse, R37 ;  /* 0x0000002524047221 */ /* 0x042fe20000010000 */
[----:B------:R-:W-:-:S06]  /*46b0*/  F2FP.F16.F32.PACK_AB R161, R36, R161 ;  /* 0x000000a124a1723e */ /* 0x000fcc00000000ff */
[----:B------:R-:W1:Y:S08]  /*46c0*/  MUFU.EX2 R49, R49 ;  /* 0x0000003100317308 */ /* 0x000e700000000800 */
[----:B------:R-:W2:Y:S01]  /*46d0*/  MUFU.EX2 R38, R38 ;  /* 0x0000002600267308 */ /* 0x000ea20000000800 */
[----:B0-----:R-:W-:-:S07]  /*46e0*/  FADD.FTZ R37, R163, R4 ;  /* 0x00000004a3257221 */ /* 0x001fce0000010000 */
[----:B------:R-:W-:Y:S01]  /*46f0*/  MUFU.EX2 R48, R48 ;  /* 0x0000003000307308 */ /* 0x000fe20000000800 */
[----:B-1----:R-:W-:-:S07]  /*4700*/  F2FP.F16.F32.PACK_AB R156, R49, R72 ;  /* 0x00000048319c723e */ /* 0x002fce00000000ff */
[----:B------:R-:W-:Y:S01]  /*4710*/  MUFU.EX2 R165, R165 ;  /* 0x000000a500a57308 */ /* 0x000fe20000000800 */
[C---:B--2---:R-:W-:Y:S01]  /*4720*/  FADD.FTZ R4, R38.reuse, R37 ;  /* 0x0000002526047221 */ /* 0x044fe20000010000 */
[----:B------:R-:W-:-:S06]  /*4730*/  F2FP.F16.F32.PACK_AB R163, R38, R163 ;  /* 0x000000a326a3723e */ /* 0x000fcc00000000ff */
[----:B------:R-:W0:Y:S08]  /*4740*/  MUFU.EX2 R3, R3 ;  /* 0x0000000300037308 */ /* 0x000e300000000800 */
[----:B------:R1:W-:Y:S08]  /*4750*/  MUFU.EX2 R160, R11 ;  /* 0x0000000b00a07308 */ /* 0x0003f00000000800 */
[----:B------:R-:W2:Y:S01]  /*4760*/  MUFU.EX2 R40, R40 ;  /* 0x0000002800287308 */ /* 0x000ea20000000800 */
[----:B-1----:R-:W-:Y:S01]  /*4770*/  FADD.FTZ R11, R71, R0 ;  /* 0x00000000470b7221 */ /* 0x002fe20000010000 */
[----:B0-----:R-:W-:-:S03]  /*4780*/  F2FP.F16.F32.PACK_AB R158, R3, R48 ;  /* 0x00000030039e723e */ /* 0x001fc600000000ff */
[----:B------:R-:W-:-:S03]  /*4790*/  FADD.FTZ R0, R72, R11 ;  /* 0x0000000b48007221 */ /* 0x000fc60000010000 */
[----:B------:R-:W0:Y:S01]  /*47a0*/  MUFU.EX2 R15, R15 ;  /* 0x0000000f000f7308 */ /* 0x000e220000000800 */
[----:B------:R-:W-:-:S04]  /*47b0*/  FADD.FTZ R11, R49, R0 ;  /* 0x00000000310b7221 */ /* 0x000fc80000010000 */
[----:B------:R-:W-:-:S03]  /*47c0*/  FADD.FTZ R0, R48, R11 ;  /* 0x0000000b30007221 */ /* 0x000fc60000010000 */
[----:B------:R-:W1:Y:S01]  /*47d0*/  MUFU.EX2 R167, R167 ;  /* 0x000000a700a77308 */ /* 0x000e620000000800 */
[----:B------:R-:W-:-:S07]  /*47e0*/  FADD.FTZ R0, R3, R0 ;  /* 0x0000000003007221 */ /* 0x000fce0000010000 */
[----:B------:R-:W3:Y:S08]  /*47f0*/  MUFU.EX2 R7, R7 ;  /* 0x0000000700077308 */ /* 0x000ef00000000800 */
[----:B------:R4:W5:Y:S08]  /*4800*/  MUFU.EX2 R162, R9 ;  /* 0x0000000900a27308 */ /* 0x0009700000000800 */
[----:B------:R-:W5:Y:S01]  /*4810*/  MUFU.EX2 R13, R13 ;  /* 0x0000000d000d7308 */ /* 0x000f620000000800 */
[----:B----4-:R-:W-:Y:S01]  /*4820*/  FADD.FTZ R9, R165, R4 ;  /* 0x00000004a5097221 */ /* 0x010fe20000010000 */
[----:B--2---:R-:W-:-:S03]  /*4830*/  F2FP.F16.F32.PACK_AB R165, R40, R165 ;  /* 0x000000a528a5723e */ /* 0x004fc600000000ff */
[----:B------:R-:W-:Y:S01]  /*4840*/  FADD.FTZ R4, R40, R9 ;  /* 0x0000000928047221 */ /* 0x000fe20000010000 */
[----:B0-----:R-:W-:Y:S02]  /*4850*/  FADD.FTZ R9, R15, R0 ;  /* 0x000000000f097221 */ /* 0x001fe40000010000 */
[----:B------:R3:W0:Y:S01]  /*4860*/  MUFU.EX2 R164, R5 ;  /* 0x0000000500a47308 */ /* 0x0006220000000800 */
[----:B-1----:R-:W-:Y:S01]  /*4870*/  FADD.FTZ R11, R167, R4 ;  /* 0x00000004a70b7221 */ /* 0x002fe20000010000 */
[C---:B------:R-:W-:Y:S01]  /*4880*/  FADD.FTZ R4, R160.reuse, R9 ;  /* 0x00000009a0047221 */ /* 0x040fe20000010000 */
[----:B------:R-:W-:-:S05]  /*4890*/  F2FP.F16.F32.PACK_AB R160, R160, R15 ;  /* 0x0000000fa0a0723e */ /* 0x000fca00000000ff */
[----:B------:R-:W1:Y:S01]  /*48a0*/  MUFU.EX2 R21, R21 ;  /* 0x0000001500157308 */ /* 0x000e620000000800 */
[----:B---3--:R-:W-:-:S04]  /*48b0*/  FADD.FTZ R5, R7, R4 ;  /* 0x0000000407057221 */ /* 0x008fc80000010000 */
[C---:B-----5:R-:W-:Y:S01]  /*48c0*/  FADD.FTZ R4, R162.reuse, R5 ;  /* 0x00000005a2047221 */ /* 0x060fe20000010000 */
[----:B------:R-:W-:Y:S02]  /*48d0*/  F2FP.F16.F32.PACK_AB R162, R162, R7 ;  /* 0x00000007a2a2723e */ /* 0x000fe400000000ff */
[----:B------:R-:W2:Y:S01]  /*48e0*/  MUFU.EX2 R166, R25 ;  /* 0x0000001900a67308 */ /* 0x000ea20000000800 */
[----:B------:R-:W-:-:S04]  /*48f0*/  FADD.FTZ R5, R13, R4 ;  /* 0x000000040d057221 */ /* 0x000fc80000010000 */
[C---:B0-----:R-:W-:Y:S01]  /*4900*/  FADD.FTZ R4, R164.reuse, R5 ;  /* 0x00000005a4047221 */ /* 0x041fe20000010000 */
[----:B------:R-:W-:Y:S02]  /*4910*/  F2FP.F16.F32.PACK_AB R164, R164, R13 ;  /* 0x0000000da4a4723e */ /* 0x000fe400000000ff */
[----:B------:R-:W0:Y:S01]  /*4920*/  MUFU.EX2 R42, R42 ;  /* 0x0000002a002a7308 */ /* 0x000e220000000800 */
[----:B-1----:R-:W-:-:S04]  /*4930*/  FADD.FTZ R3, R21, R4 ;  /* 0x0000000415037221 */ /* 0x002fc80000010000 */
[C---:B--2---:R-:W-:Y:S01]  /*4940*/  FADD.FTZ R3, R166.reuse, R3 ;  /* 0x00000003a6037221 */ /* 0x044fe20000010000 */
[----:B------:R-:W-:Y:S01]  /*4950*/  F2FP.F16.F32.PACK_AB R166, R166, R21 ;  /* 0x00000015a6a6723e */ /* 0x000fe200000000ff */
[C---:B0-----:R-:W-:Y:S01]  /*4960*/  FADD.FTZ R0, R42.reuse, R11 ;  /* 0x0000000b2a007221 */ /* 0x041fe20000010000 */
[----:B------:R-:W-:Y:S01]  /*4970*/  F2FP.F16.F32.PACK_AB R167, R42, R167 ;  /* 0x000000a72aa7723e */ /* 0x000fe200000000ff */
[----:B------:R-:W-:Y:S06]  /*4980*/  @!P3 BRA `(.L_x_2297) ;  /* 0x000000300064b947 */ /* 0x000fec0003800000 */
[----:B------:R-:W-:Y:S01]  /*4990*/  IMAD.MOV.U32 R5, RZ, RZ, R30 ;  /* 0x000000ffff057224 */ /* 0x000fe200078e001e */
[----:B------:R-:W-:Y:S01]  /*49a0*/  UMOV UR60, UR47 ;  /* 0x0000002f003c7c82 */ /* 0x000fe20008000000 */
[----:B------:R-:W-:Y:S01]  /*49b0*/  IMAD.MOV.U32 R4, RZ, RZ, R33 ;  /* 0x000000ffff047224 */ /* 0x000fe200078e0021 */
[----:B------:R-:W-:Y:S01]  /*49c0*/  UMOV UR58, UR46 ;  /* 0x0000002e003a7c82 */ /* 0x000fe20008000000 */
[----:B------:R-:W-:Y:S01]  /*49d0*/  IMAD.MOV.U32 R151, RZ, RZ, RZ ;  /* 0x000000ffff977224 */ /* 0x000fe200078e00ff */
[----:B------:R-:W-:Y:S01]  /*49e0*/  ULDC UR56, c[0x0][0x9d8] ;  /* 0x0002760000387ab9 */ /* 0x000fe20000000800 */
[----:B------:R-:W-:-:S05]  /*49f0*/  ULDC UR55, c[0x0][0x988] ;  /* 0x0002620000377ab9 */ /* 0x000fca0000000800 */
.L_x_2306:
        /* <DEDUP_REMOVED lines=9> */
.L_x_2299:
[----:B------:R-:W-:Y:S01]  /*4a90*/  ULEA UR6, UR46, UR41, 0x3 ;  /* 0x000000292e067291 */ /* 0x000fe2000f8e183f */
[----:B------:R-:W-:-:S05]  /*4aa0*/  IMAD.U32 R6, RZ, RZ, UR47 ;  /* 0x0000002fff067e24 */ /* 0x000fca000f8e00ff */
[----:B------:R-:W-:-:S04]  /*4ab0*/  SHF.L.U32 R6, R6, 0x1f, RZ ;  /* 0x0000001f06067819 */ /* 0x000fc800000006ff */
[----:B------:R0:W1:Y:S01]  /*4ac0*/  SYNCS.PHASECHK.TRANS64.TRYWAIT P3, [UR6+0x28830], R6 ;  /* 0x02883006ff0075a7 */ /* 0x0000620008060146 */
[----:B------:R-:W-:Y:S05]  /*4ad0*/  @!P0 BRA `(.L_x_2300) ;  /* 0x0000000000048947 */ /* 0x000fea0003800000 */
[----:B------:R-:W-:Y:S01]  /*4ae0*/  BPT.TRAP 0x1 ;  /* 0x000000040000795c */ /* 0x000fe20000300000 */
.L_x_2300:
[----:B-1----:R-:W-:Y:S05]  /*4af0*/  @P3 BRA `(.L_x_2298) ;  /* 0x0000000000083947 */ /* 0x002fea0003800000 */
[----:B------:R-:W1:Y:S02]  /*4b00*/  SYNCS.PHASECHK.TRANS64.TRYWAIT P3, [UR6+0x28830], R6 ;  /* 0x02883006ff0075a7 */ /* 0x000e640008060146 */
[----:B-1----:R-:W-:Y:S05]  /*4b10*/  @!P3 BRA `(.L_x_2301) ;  /* 0x000000fc00b8b947 */ /* 0x002fea0003800000 */
.L_x_2298:
[----:B-1----:R-:W1:Y:S01]  /*4b20*/  S2R R7, SR_TID.X ;  /* 0x0000000000077919 */ /* 0x002e620000002100 */
        /* <DEDUP_REMOVED lines=16> */
[----:B-1----:R-:W-:-:S05]  /*4c30*/  SHF.R.U32.HI R7, RZ, 0x7, R7 ;  /* 0x00000007ff077819 */ /* 0x002fca0000011607 */
[----:B0-----:R-:W-:-:S05]  /*4c40*/  VIADD R6, R7, 0x8 ;  /* 0x0000000807067836 */ /* 0x001fca0000000000 */
        /* <DEDUP_REMOVED lines=28> */
.L_x_2303:
[----:B------:R-:W-:Y:S01]  /*4e10*/  ULEA UR6, UR58, UR41, 0x3 ;  /* 0x000000293a067291 */ /* 0x000fe2000f8e183f */
[----:B------:R-:W-:-:S05]  /*4e20*/  IMAD.U32 R6, RZ, RZ, UR60 ;  /* 0x0000003cff067e24 */ /* 0x000fca000f8e00ff */
[----:B------:R-:W-:-:S04]  /*4e30*/  SHF.L.U32 R6, R6, 0x1f, RZ ;  /* 0x0000001f06067819 */ /* 0x000fc800000006ff */
[----:B------:R0:W1:Y:S01]  /*4e40*/  SYNCS.PHASECHK.TRANS64.TRYWAIT P3, [UR6+0x28850], R6 ;  /* 0x02885006ff0075a7 */ /* 0x0000620008060146 */
[----:B------:R-:W-:Y:S05]  /*4e50*/  @!P0 BRA `(.L_x_2304) ;  /* 0x0000000000048947 */ /* 0x000fea0003800000 */
[----:B------:R-:W-:Y:S01]  /*4e60*/  BPT.TRAP 0x1 ;  /* 0x000000040000795c */ /* 0x000fe20000300000 */
.L_x_2304:
[----:B-1----:R-:W-:Y:S05]  /*4e70*/  @P3 BRA `(.L_x_2302) ;  /* 0x0000000000083947 */ /* 0x002fea0003800000 */
[----:B------:R-:W1:Y:S02]  /*4e80*/  SYNCS.PHASECHK.TRANS64.TRYWAIT P3, [UR6+0x28850], R6 ;  /* 0x02885006ff0075a7 */ /* 0x000e640008060146 */
[----:B-1----:R-:W-:Y:S05]  /*4e90*/  @!P3 BRA `(.L_x_2305) ;  /* 0x000000f800f0b947 */ /* 0x002fea0003800000 */
.L_x_2302:
        /* <DEDUP_REMOVED lines=13> */
[----:B------:R-:W-:Y:S01]  /*4f70*/  FMUL.FTZ R11, R33, UR56 ;  /* 0x00000038210b7c20 */ /* 0x000fe20008410000 */
[----:B------:R-:W-:Y:S01]  /*4f80*/  FMUL.FTZ R33, R35, UR56 ;  /* 0x0000003823217c20 */ /* 0x000fe20008410000 */
[----:B------:R-:W-:Y:S01]  /*4f90*/  MUFU.TANH R32, R32 ;  /* 0x0000002000207308 */ /* 0x000fe20000002400 */
[----:B------:R-:W-:Y:S01]  /*4fa0*/  ULEA UR11, UR58, UR6, 0xb ;  /* 0x000000063a0b7291 */ /* 0x000fe2000f8e583f */
[----:B------:R-:W-:Y:S01]  /*4fb0*/  FMUL.FTZ R13, R37, UR56 ;  /* 0x00000038250d7c20 */ /* 0x000fe20008410000 */
[----:B------:R-:W-:Y:S01]  /*4fc0*/  FMUL.FTZ R37, R38, UR56 ;  /* 0x0000003826257c20 */ /* 0x000fe20008410000 */
[----:B-1----:R-:W-:Y:S01]  /*4fd0*/  FMUL.FTZ R7, R25, UR56 ;  /* 0x0000003819077c20 */ /* 0x002fe20008410000 */
[----:B------:R-:W-:Y:S01]  /*4fe0*/  FMUL.FTZ R25, R49, UR56 ;  /* 0x0000003831197c20 */ /* 0x000fe20008410000 */
[----:B------:R-:W-:Y:S01]  /*4ff0*/  FMUL.FTZ R35, R42, UR56 ;  /* 0x000000382a237c20 */ /* 0x000fe20008410000 */
[----:B------:R-:W-:Y:S01]  /*5000*/  FMUL.FTZ R12, R36, UR56 ;  /* 0x00000038240c7c20 */ /* 0x000fe20008410000 */
[----:B------:R-:W-:Y:S01]  /*5010*/  UMOV UR6, UR11 ;  /* 0x0000000b00067c82 */ /* 0x000fe20008000000 */
[----:B------:R-:W-:Y:S01]  /*5020*/  MUFU.TANH R33, R33 ;  /* 0x0000002100217308 */ /* 0x000fe20000002400 */
[----:B------:R-:W-:Y:S01]  /*5030*/  HGMMA.64x128x16.F32 R88, R180, gdesc[UR4].tnspB, R88, gsb0 ;  /* 0x41e00004b4587df0 */ /* 0x000fe20008000858 */
[----:B------:R-:W-:Y:S01]  /*5040*/  UIADD3 UR6, UR11, 0x80, URZ ;  /* 0x000000800b067890 */ /* 0x000fe2000fffe03f */
[----:B------:R-:W-:Y:S01]  /*5050*/  FMUL.FTZ R36, R43, UR56 ;  /* 0x000000382b247c20 */ /* 0x000fe20008410000 */
[----:B------:R-:W-:Y:S01]  /*5060*/  UMOV UR7, 0x40000040 ;  /* 0x4000004000077882 */ /* 0x000fe20000000000 */
        /* <DEDUP_REMOVED lines=14> */
[----:B0-----:R-:W-:Y:S01]  /*5150*/  FMUL.FTZ R6, R24, UR56 ;  /* 0x0000003818067c20 */ /* 0x001fe20008410000 */
        /* <DEDUP_REMOVED lines=15> */
[----:B------:R-:W-:Y:S01]  /*5250*/  UMOV UR10, UR55 ;  /* 0x00000037000a7c82 */ /* 0x000fe20008000000 */
[----:B------:R-:W-:Y:S01]  /*5260*/  FMUL.FTZ R58, R61, UR56 ;  /* 0x000000383d3a7c20 */ /* 0x000fe20008410000 */
[----:B------:R-:W-:Y:S01]  /*5270*/  FMUL.FTZ R61, R68, UR56 ;  /* 0x00000038443d7c20 */ /* 0x000fe20008410000 */
[----:B------:R-:W-:Y:S01]  /*5280*/  FMUL.FTZ R68, R80, UR56 ;  /* 0x0000003850447c20 */ /* 0x000fe20008410000 */
[----:B------:R-:W-:Y:S01]  /*5290*/  FMUL.FTZ R67, R81, UR56 ;  /* 0x0000003851437c20 */ /* 0x000fe20008410000 */
[----:B------:R-:W-:Y:S01]  /*52a0*/  MUFU.TANH R38, R38 ;  /* 0x0000002600267308 */ /* 0x000fe20000002400 */
[----:B------:R-:W0:Y:S01]  /*52b0*/  S2R R220, SR_TID.X ;  /* 0x0000000000dc7919 */ /* 0x000e220000002100 */
[----:B------:R-:W-:Y:S01]  /*52c0*/  UISETP.GT.AND UP1, UPT, UR59, UR57, UPT ;  /* 0x000000393b00728c */ /* 0x000fe2000bf24270 */
[----:B------:R-:W-:-:S05]  /*52d0*/  UMOV UR60, UR47 ;  /* 0x0000002f003c7c82 */ /* 0x000fca0008000000 */
        /* <DEDUP_REMOVED lines=15> */
[----:B------:R-:W-:-:S04]  /*53d0*/  FMUL.FTZ R180, R26, UR56 ;  /* 0x000000381ab47c20 */ /* 0x000fc80008410000 */
[----:B------:R-:W-:Y:S01]  /*53e0*/  MUFU.TANH R75, R75 ;  /* 0x0000004b004b7308 */ /* 0x000fe20000002400 */
[----:B------:R-:W-:Y:S01]  /*53f0*/  FMUL.FTZ R26, R52, UR56 ;  /* 0x00000038341a7c20 */ /* 0x000fe20008410000 */
[----:B------:R-:W-:Y:S01]  /*5400*/  HGMMA.64x128x16.F32 R88, R176, gdesc[UR4].tnspB, R88, gsb0 ;  /* 0x41e00004b0587df0 */ /* 0x000fe20008000858 */
[----:B------:R-:W-:Y:S01]  /*5410*/  UIADD3 UR6, UR11, 0x100, URZ ;  /* 0x000001000b067890 */ /* 0x000fe2000fffe03f */
[----:B------:R-:W-:-:S04]  /*5420*/  UMOV UR7, 0x40000040 ;  /* 0x4000004000077882 */ /* 0x000fc80000000000 */
[----:B------:R-:W0:Y:S08]  /*5430*/  MUFU.TANH R180, R180 ;  /* 0x000000b400b47308 */ /* 0x000e300000002400 */
        /* <DEDUP_REMOVED lines=25> */
[----:B------:R-:W-:Y:S01]  /*55d0*/  @UP0 ULDC UR6, c[0x0][0x44c] ;  /* 0x0001130000060ab9 */ /* 0x000fe20000000800 */
[----:B------:R-:W-:-:S05]  /*55e0*/  UMOV UR7, 0x40000040 ;  /* 0x4000004000077882 */ /* 0x000fca0000000000 */
[----:B------:R-:W1:Y:S08]  /*55f0*/  MUFU.TANH R178, R178 ;  /* 0x000000b200b27308 */ /* 0x000e700000002400 */
[----:B------:R-:W2:Y:S08]  /*5600*/  MUFU.TANH R176, R176 ;  /* 0x000000b000b07308 */ /* 0x000eb00000002400 */
[----:B------:R-:W3:Y:S08]  /*5610*/  MUFU.TANH R30, R30 ;  /* 0x0000001e001e7308 */ /* 0x000ef00000002400 */
        /* <DEDUP_REMOVED lines=11> */
[----:B------:R-:W-:Y:S01]  /*56d0*/  VIADD R173, R17, UR38 ;  /* 0x0000002611ad7c36 */ /* 0x000fe20008000000 */
[----:B------:R-:W-:-:S03]  /*56e0*/  WARPGROUP.ARRIVE ;  /* 0x00000000000079c5 */ /* 0x000fc60000000000 */
[----:B------:R-:W-:Y:S01]  /*56f0*/  @P2 IMAD.HI.U32 R29, R173, UR6, RZ ;  /* 0x00000006ad1d2c27 */ /* 0x000fe2000f8e00ff */
[----:B------:R-:W-:-:S04]  /*5700*/  @UP0 ULDC UR6, c[0x0][0x450] ;  /* 0x0001140000060ab9 */ /* 0x000fc80000000800 */
[----:B------:R-:W-:Y:S01]  /*5710*/  @P2 SHF.R.U32.HI R173, RZ, UR6, R29 ;  /* 0x00000006ffad2c19 */ /* 0x000fe2000801161d */
[----:B------:R-:W-:Y:S01]  /*5720*/  UMOV UR6, 0xffffff80 ;  /* 0xffffff8000067882 */ /* 0x000fe20000000000 */
[----:B------:R-:W-:Y:S01]  /*5730*/  FMUL.FTZ R29, R57, UR56 ;  /* 0x00000038391d7c20 */ /* 0x000fe20008410000 */
[----:B------:R-:W-:Y:S02]  /*5740*/  UIMAD UR6, UR59, UR6, 0x1 ;  /* 0x000000013b0674a4 */ /* 0x000fe4000f8e0206 */
[----:B------:R-:W4:Y:S01]  /*5750*/  SHFL.IDX PT, R47, R173, 0x1, 0x1c1f ;  /* 0x003c1f00ad2f7f89 */ /* 0x000f2200000e0000 */
[----:B------:R-:W-:Y:S02]  /*5760*/  UIADD3 UR59, UR59, -0x1, URZ ;  /* 0xffffffff3b3b7890 */ /* 0x000fe4000fffe03f */
[----:B------:R-:W-:Y:S01]  /*5770*/  MUFU.TANH R29, R29 ;  /* 0x0000001d001d7308 */ /* 0x000fe20000002400 */
[----:B------:R-:W-:Y:S01]  /*5780*/  IMAD.U32 R31, RZ, RZ, UR6 ;  /* 0x00000006ff1f7e24 */ /* 0x000fe2000f8e00ff */
[----:B------:R-:W-:-:S04]  /*5790*/  UIADD3 UR6, UR11, 0x180, URZ ;  /* 0x000001800b067890 */ /* 0x000fc8000fffe03f */
[----:B------:R-:W-:Y:S01]  /*57a0*/  IADD3 R174, R31, UR53, -R16 ;  /* 0x000000351fae7c10 */ /* 0x000fe2000fffe810 */
[----:B------:R-:W-:Y:S01]  /*57b0*/  FMUL.FTZ R31, R60, UR56 ;  /* 0x000000383c1f7c20 */ /* 0x000fe20008410000 */
[----:B------:R-:W-:Y:S01]  /*57c0*/  FMUL.FTZ R60, R64, UR56 ;  /* 0x00000038403c7c20 */ /* 0x000fe20008410000 */
[----:B------:R-:W-:Y:S01]  /*57d0*/  FMUL.FTZ R64, R72, UR56 ;  /* 0x0000003848407c20 */ /* 0x000fe20008410000 */
[----:B------:R-:W-:Y:S01]  /*57e0*/  FMUL.FTZ R72, R85, UR56 ;  /* 0x0000003855487c20 */ /* 0x000fe20008410000 */
[----:B------:R-:W-:Y:S01]  /*57f0*/  HGMMA.64x128x16.F32 R88, R168, gdesc[UR4].tnspB, R88, gsb0 ;  /* 0x41e00004a8587df0 */ /* 0x000fe20008000858 */
[----:B------:R-:W-:Y:S01]  /*5800*/  UIADD3 UR6, UR11, 0x200, URZ ;  /* 0x000002000b067890 */ /* 0x000fe2000fffe03f */
[----:B------:R-:W-:Y:S01]  /*5810*/  VIADD R174, R174, -UR54 ;  /* 0x80000036aeae7c36 */ /* 0x000fe20008000000 */
[----:B------:R-:W-:Y:S01]  /*5820*/  UMOV UR7, 0x40000040 ;  /* 0x4000004000077882 */ /* 0x000fe20000000000 */
[----:B------:R-:W-:Y:S02]  /*5830*/  MUFU.TANH R31, R31 ;  /* 0x0000001f001f7308 */ /* 0x000fe40000002400 */
[----:B----4-:R-:W-:-:S02]  /*5840*/  IMAD.IADD R56, R174, 0x1, R47 ;  /* 0x00000001ae387824 */ /* 0x010fc400078e022f */
[----:B------:R-:W-:Y:S01]  /*5850*/  FMUL.FTZ R47, R63, UR56 ;  /* 0x000000383f2f7c20 */ /* 0x000fe20008410000 */
[----:B------:R-:W-:-:S03]  /*5860*/  FMUL.FTZ R63, R73, UR56 ;  /* 0x00000038493f7c20 */ /* 0x000fc60008410000 */
[----:B------:R-:W-:Y:S01]  /*5870*/  MUFU.TANH R60, R60 ;  /* 0x0000003c003c7308 */ /* 0x000fe20000002400 */
[----:B------:R-:W4:Y:S01]  /*5880*/  SHFL.IDX PT, R73, R173, RZ, 0x1c1f ;  /* 0x001c1fffad497589 */ /* 0x000f2200000e0000 */
[C---:B------:R-:W-:Y:S02]  /*5890*/  ISETP.GT.AND P3, PT, R56.reuse, RZ, PT ;  /* 0x000000ff3800720c */ /* 0x040fe40003f64270 */
[----:B------:R-:W-:Y:S02]  /*58a0*/  ISETP.GT.AND P4, PT, R56, 0x1, PT ;  /* 0x000000013800780c */ /* 0x000fe40003f84270 */
[----:B0-----:R-:W-:Y:S02]  /*58b0*/  FSEL R180, R180, -INF , P3 ;  /* 0xff800000b4b47808 */ /* 0x001fe40001800000 */
[----:B------:R-:W-:Y:S01]  /*58c0*/  ISETP.GT.AND P3, PT, R56, 0x8, PT ;  /* 0x000000083800780c */ /* 0x000fe20003f64270 */
[----:B------:R-:W0:Y:S01]  /*58d0*/  MUFU.TANH R47, R47 ;  /* 0x0000002f002f7308 */ /* 0x000e220000002400 */
[----:B-1----:R-:W-:-:S02]  /*58e0*/  FSEL R178, R178, -INF , P4 ;  /* 0xff800000b2b27808 */ /* 0x002fc40002000000 */
[----:B------:R-:W-:Y:S02]  /*58f0*/  FMNMX.FTZ R49, R180, R5, !PT ;  /* 0x00000005b4317209 */ /* 0x000fe40007810000 */
[----:B------:R-:W-:Y:S02]  /*5900*/  ISETP.GT.AND P4, PT, R56, 0x9, PT ;  /* 0x000000093800780c */ /* 0x000fe40003f84270 */
[----:B--2---:R-:W-:Y:S01]  /*5910*/  FSEL R176, R176, -INF , P3 ;  /* 0xff800000b0b07808 */ /* 0x004fe20001800000 */
[----:B------:R-:W-:Y:S01]  /*5920*/  MUFU.TANH R64, R64 ;  /* 0x0000004000407308 */ /* 0x000fe20000002400 */
[----:B------:R-:W-:Y:S02]  /*5930*/  FMNMX.FTZ R49, R178, R49, !PT ;  /* 0x00000031b2317209 */ /* 0x000fe40007810000 */
[----:B------:R-:W-:Y:S02]  /*5940*/  ISETP.GT.AND P3, PT, R56, 0x10, PT ;  /* 0x000000103800780c */ /* 0x000fe40003f64270 */
[----:B---3--:R-:W-:Y:S01]  /*5950*/  FSEL R172, R30, -INF , P4 ;  /* 0xff8000001eac7808 */ /* 0x008fe20002000000 */
[----:B------:R-:W-:Y:S01]  /*5960*/  FMUL.FTZ R30, R66, UR56 ;  /* 0x00000038421e7c20 */ /* 0x000fe20008410000 */
[----:B------:R-:W-:Y:S01]  /*5970*/  FMNMX.FTZ R49, R176, R49, !PT ;  /* 0x00000031b0317209 */ /* 0x000fe20007810000 */
[----:B----4-:R-:W-:Y:S01]  /*5980*/  IMAD.IADD R73, R174, 0x1, R73 ;  /* 0x00000001ae497824 */ /* 0x010fe200078e0249 */
[----:B------:R-:W-:Y:S01]  /*5990*/  ISETP.GT.AND P4, PT, R56, 0x11, PT ;  /* 0x000000113800780c */ /* 0x000fe20003f84270 */
[----:B------:R-:W-:Y:S01]  /*59a0*/  FMUL.FTZ R66, R77, UR56 ;  /* 0x000000384d427c20 */ /* 0x000fe20008410000 */
[----:B------:R-:W-:Y:S01]  /*59b0*/  FMNMX.FTZ R49, R172, R49, !PT ;  /* 0x00000031ac317209 */ /* 0x000fe20007810000 */
[----:B------:R-:W1:Y:S01]  /*59c0*/  MUFU.TANH R30, R30 ;  /* 0x0000001e001e7308 */ /* 0x000e620000002400 */
[----:B------:R-:W-:-:S02]  /*59d0*/  ISETP.GT.AND P5, PT, R73, RZ, PT ;  /* 0x000000ff4900720c */ /* 0x000fc40003fa4270 */
[----:B------:R-:W-:-:S04]  /*59e0*/  ISETP.GT.AND P6, PT, R73, 0x8, PT ;  /* 0x000000084900780c */ /* 0x000fc80003fc4270 */
[----:B------:R-:W-:Y:S01]  /*59f0*/  FSEL R8, R8, -INF , P6 ;  /* 0xff80000008087808 */ /* 0x000fe20003000000 */
[----:B------:R-:W-:Y:S01]  /*5a00*/  MUFU.TANH R63, R63 ;  /* 0x0000003f003f7308 */ /* 0x000fe20000002400 */
[----:B------:R-:W-:-:S04]  /*5a10*/  ISETP.GT.AND P6, PT, R73, 0x11, PT ;  /* 0x000000114900780c */ /* 0x000fc80003fc4270 */
[----:B------:R-:W-:Y:S02]  /*5a20*/  FSEL R11, R11, -INF , P6 ;  /* 0xff8000000b0b7808 */ /* 0x000fe40003000000 */
[----:B------:R-:W-:Y:S01]  /*5a30*/  ISETP.GT.AND P6, PT, R73, 0x20, PT ;  /* 0x000000204900780c */ /* 0x000fe20003fc4270 */
[----:B------:R-:W-:Y:S08]  /*5a40*/  MUFU.TANH R66, R66 ;  /* 0x0000004200427308 */ /* 0x000ff00000002400 */
[----:B------:R-:W-:Y:S01]  /*5a50*/  MUFU.TANH R72, R72 ;  /* 0x0000004800487308 */ /* 0x000fe20000002400 */
[----:B------:R-:W-:-:S02]  /*5a60*/  WARPGROUP.DEPBAR.LE gsb0, 0x0 ;  /* 0x00008000000079c5 */ /* 0x000fc40000010000 */
[----:B------:R-:W-:Y:S01]  /*5a70*/  WARPGROUP.ARRIVE ;  /* 0x00000000000079c5 */ /* 0x000fe20000000000 */
[----:B------:R-:W-:Y:S02]  /*5a80*/  FSEL R170, R32, -INF , P3 ;  /* 0xff80000020aa7808 */ /* 0x000fe40001800000 */
[----:B------:R-:W-:Y:S02]  /*5a90*/  ISETP.GT.AND P3, PT, R56, 0x18, PT ;  /* 0x000000183800780c */ /* 0x000fe40003f64270 */
[----:B------:R-:W-:Y:S01]  /*5aa0*/  FSEL R168, R33, -INF , P4 ;  /* 0xff80000021a87808 */ /* 0x000fe20002000000 */
[----:B------:R-:W-:Y:S01]  /*5ab0*/  HGMMA.64x128x16.F32 R88, R152, gdesc[UR4].tnspB, R88, gsb0 ;  /* 0x41e0000498587df0 */ /* 0x000fe20008000858 */
[----:B------:R-:W-:Y:S01]  /*5ac0*/  FMNMX.FTZ R49, R170, R49, !PT ;  /* 0x00000031aa317209 */ /* 0x000fe20007810000 */
[----:B------:R-:W-:Y:S01]  /*5ad0*/  UIADD3 UR6, UR11, 0x280, URZ ;  /* 0x000002800b067890 */ /* 0x000fe2000fffe03f */
[----:B------:R-:W-:Y:S01]  /*5ae0*/  ISETP.GT.AND P4, PT, R56, 0x19, PT ;  /* 0x000000193800780c */ /* 0x000fe20003f84270 */
[----:B------:R-:W-:Y:S01]  /*5af0*/  UMOV UR7, 0x40000040 ;  /* 0x4000004000077882 */ /* 0x000fe20000000000 */
[----:B------:R-:W-:-:S02]  /*5b00*/  FSEL R37, R37, -INF , P3 ;  /* 0xff80000025257808 */ /* 0x000fc40001800000 */
[----:B------:R-:W-:Y:S02]  /*5b10*/  FMNMX.FTZ R50, R168, R49, !PT ;  /* 0x00000031a8327209 */ /* 0x000fe40007810000 */
[----:B------:R-:W-:Y:S02]  /*5b20*/  ISETP.GT.AND P3, PT, R56, 0x20, PT ;  /* 0x000000203800780c */ /* 0x000fe40003f64270 */
[----:B------:R-:W-:Y:S02]  /*5b30*/  FSEL R32, R34, -INF , P4 ;  /* 0xff80000022207808 */ /* 0x000fe40002000000 */
[----:B------:R-:W-:Y:S02]  /*5b40*/  FMNMX.FTZ R49, R37, R50, !PT ;  /* 0x0000003225317209 */ /* 0x000fe40007810000 */
[----:B------:R-:W-:Y:S02]  /*5b50*/  ISETP.GT.AND P4, PT, R56, 0x21, PT ;  /* 0x000000213800780c */ /* 0x000fe40003f84270 */
        /* <DEDUP_REMOVED lines=11> */
[----:B------:R-:W-:Y:S02]  /*5c10*/  FSEL R39, R40, -INF , P3 ;  /* 0xff80000028277808 */ /* 0x000fe40001800000 */
[----:B------:R-:W-:-:S02]  /*5c20*/  ISETP.GT.AND P4, PT, R56, 0x31, PT ;  /* 0x000000313800780c */ /* 0x000fc40003f84270 */
[----:B------:R-:W-:Y:S02]  /*5c30*/  FMNMX.FTZ R40, R35, R38, !PT ;  /* 0x0000002623287209 */ /* 0x000fe40007810000 */
[----:B------:R-:W-:Y:S02]  /*5c40*/  ISETP.GT.AND P3, PT, R56, 0x38, PT ;  /* 0x000000383800780c */ /* 0x000fe40003f64270 */
[----:B------:R-:W-:Y:S02]  /*5c50*/  FSEL R38, R41, -INF , P4 ;  /* 0xff80000029267808 */ /* 0x000fe40002000000 */
[----:B------:R-:W-:Y:S02]  /*5c60*/  FMNMX.FTZ R49, R39, R40, !PT ;  /* 0x0000002827317209 */ /* 0x000fe40007810000 */
[----:B------:R-:W-:Y:S02]  /*5c70*/  FSEL R41, R42, -INF , P3 ;  /* 0xff8000002a297808 */ /* 0x000fe40001800000 */
[----:B------:R-:W-:-:S02]  /*5c80*/  ISETP.GT.AND P4, PT, R56, 0x39, PT ;  /* 0x000000393800780c */ /* 0x000fc40003f84270 */
[----:B------:R-:W-:Y:S02]  /*5c90*/  FMNMX.FTZ R42, R38, R49, !PT ;  /* 0x00000031262a7209 */ /* 0x000fe40007810000 */
[C---:B------:R-:W-:Y:S02]  /*5ca0*/  ISETP.GT.AND P3, PT, R56.reuse, 0x40, PT ;  /* 0x000000403800780c */ /* 0x040fe40003f64270 */
[----:B------:R-:W-:Y:S02]  /*5cb0*/  FSEL R40, R43, -INF , P4 ;  /* 0xff8000002b287808 */ /* 0x000fe40002000000 */
[----:B------:R-:W-:Y:S02]  /*5cc0*/  FMNMX.FTZ R49, R41, R42, !PT ;  /* 0x0000002a29317209 */ /* 0x000fe40007810000 */
[----:B------:R-:W-:Y:S02]  /*5cd0*/  ISETP.GT.AND P4, PT, R56, 0x41, PT ;  /* 0x000000413800780c */ /* 0x000fe40003f84270 */
[----:B------:R-:W-:-:S02]  /*5ce0*/  FSEL R43, R44, -INF , P3 ;  /* 0xff8000002c2b7808 */ /* 0x000fc40001800000 */
[----:B------:R-:W-:Y:S02]  /*5cf0*/  FMNMX.FTZ R44, R40, R49, !PT ;  /* 0x00000031282c7209 */ /* 0x000fe40007810000 */
[----:B------:R-:W-:Y:S02]  /*5d00*/  FSEL R42, R45, -INF , P4 ;  /* 0xff8000002d2a7808 */ /* 0x000fe40002000000 */
[C---:B------:R-:W-:Y:S02]  /*5d10*/  ISETP.GT.AND P3, PT, R56.reuse, 0x48, PT ;  /* 0x000000483800780c */ /* 0x040fe40003f64270 */
[----:B------:R-:W-:Y:S02]  /*5d20*/  FMNMX.FTZ R45, R43, R44, !PT ;  /* 0x0000002c2b2d7209 */ /* 0x000fe40007810000 */
[----:B------:R-:W-:Y:S02]  /*5d30*/  ISETP.GT.AND P4, PT, R56, 0x49, PT ;  /* 0x000000493800780c */ /* 0x000fe40003f84270 */
[----:B------:R-:W-:-:S02]  /*5d40*/  FSEL R44, R46, -INF , P3 ;  /* 0xff8000002e2c7808 */ /* 0x000fc40001800000 */
[----:B------:R-:W-:Y:S02]  /*5d50*/  FMNMX.FTZ R49, R42, R45, !PT ;  /* 0x0000002d2a317209 */ /* 0x000fe40007810000 */
[----:B------:R-:W-:Y:S02]  /*5d60*/  ISETP.GT.AND P3, PT, R56, 0x50, PT ;  /* 0x000000503800780c */ /* 0x000fe40003f64270 */
[----:B0-----:R-:W-:Y:S02]  /*5d70*/  FSEL R45, R47, -INF , P4 ;  /* 0xff8000002f2d7808 */ /* 0x001fe40002000000 */
[----:B------:R-:W-:Y:S02]  /*5d80*/  FMNMX.FTZ R50, R44, R49, !PT ;  /* 0x000000312c327209 */ /* 0x000fe40007810000 */
[----:B------:R-:W-:Y:S02]  /*5d90*/  ISETP.GT.AND P4, PT, R56, 0x51, PT ;  /* 0x000000513800780c */ /* 0x000fe40003f84270 */
[----:B-1----:R-:W-:-:S02]  /*5da0*/  FSEL R46, R30, -INF , P3 ;  /* 0xff8000001e2e7808 */ /* 0x002fc40001800000 */
[----:B------:R-:W-:Y:S02]  /*5db0*/  FMNMX.FTZ R49, R45, R50, !PT ;  /* 0x000000322d317209 */ /* 0x000fe40007810000 */
[----:B------:R-:W-:Y:S02]  /*5dc0*/  ISETP.GT.AND P3, PT, R56, 0x58, PT ;  /* 0x000000583800780c */ /* 0x000fe40003f64270 */
[----:B------:R-:W-:Y:S02]  /*5dd0*/  FSEL R47, R48, -INF , P4 ;  /* 0xff800000302f7808 */ /* 0x000fe40002000000 */
[----:B------:R-:W-:Y:S02]  /*5de0*/  FMNMX.FTZ R30, R46, R49, !PT ;  /* 0x000000312e1e7209 */ /* 0x000fe40007810000 */
[----:B------:R-:W-:Y:S02]  /*5df0*/  ISETP.GT.AND P4, PT, R56, 0x59, PT ;  /* 0x000000593800780c */ /* 0x000fe40003f84270 */
[----:B------:R-:W-:Y:S01]  /*5e00*/  FSEL R48, R70, -INF , P3 ;  /* 0xff80000046307808 */ /* 0x000fe20001800000 */
[----:B------:R-:W-:Y:S01]  /*5e10*/  FMUL.FTZ R70, R84, UR56 ;  /* 0x0000003854467c20 */ /* 0x000fe20008410000 */
[----:B------:R-:W-:-:S02]  /*5e20*/  FMNMX.FTZ R51, R47, R30, !PT ;  /* 0x0000001e2f337209 */ /* 0x000fc40007810000 */
[----:B------:R-:W-:Y:S02]  /*5e30*/  ISETP.GT.AND P3, PT, R56, 0x60, PT ;  /* 0x000000603800780c */ /* 0x000fe40003f64270 */
[----:B------:R-:W-:Y:S01]  /*5e40*/  FSEL R49, R71, -INF , P4 ;  /* 0xff80000047317808 */ /* 0x000fe20002000000 */
[----:B------:R-:W-:Y:S01]  /*5e50*/  MUFU.TANH R70, R70 ;  /* 0x0000004600467308 */ /* 0x000fe20000002400 */
[----:B------:R-:W-:Y:S02]  /*5e60*/  FMNMX.FTZ R30, R48, R51, !PT ;  /* 0x00000033301e7209 */ /* 0x000fe40007810000 */
[----:B------:R-:W-:Y:S02]  /*5e70*/  ISETP.GT.AND P4, PT, R56, 0x61, PT ;  /* 0x000000613800780c */ /* 0x000fe40003f84270 */
[----:B------:R-:W-:Y:S02]  /*5e80*/  FSEL R50, R74, -INF , P3 ;  /* 0xff8000004a327808 */ /* 0x000fe40001800000 */
[----:B------:R-:W-:-:S02]  /*5e90*/  FMNMX.FTZ R53, R49, R30, !PT ;  /* 0x0000001e31357209 */ /* 0x000fc40007810000 */
[----:B------:R-:W-:Y:S02]  /*5ea0*/  ISETP.GT.AND P3, PT, R56, 0x68, PT ;  /* 0x000000683800780c */ /* 0x000fe40003f64270 */
[----:B------:R-:W-:Y:S02]  /*5eb0*/  FSEL R51, R75, -INF , P4 ;  /* 0xff8000004b337808 */ /* 0x000fe40002000000 */
[----:B------:R-:W-:Y:S02]  /*5ec0*/  FMNMX.FTZ R30, R50, R53, !PT ;  /* 0x00000035321e7209 */ /* 0x000fe40007810000 */
[----:B------:R-:W-:Y:S02]  /*5ed0*/  ISETP.GT.AND P4, PT, R56, 0x69, PT ;  /* 0x000000693800780c */ /* 0x000fe40003f84270 */
[----:B------:R-:W-:Y:S02]  /*5ee0*/  FSEL R53, R78, -INF , P3 ;  /* 0xff8000004e357808 */ /* 0x000fe40001800000 */
[----:B------:R-:W-:-:S02]  /*5ef0*/  FMNMX.FTZ R30, R51, R30, !PT ;  /* 0x0000001e331e7209 */ /* 0x000fc40007810000 */
[C---:B------:R-:W-:Y:S02]  /*5f00*/  ISETP.GT.AND P3, PT, R56.reuse, 0x70, PT ;  /* 0x000000703800780c */ /* 0x040fe40003f64270 */
[----:B------:R-:W-:Y:S02]  /*5f10*/  FSEL R55, R55, -INF , P4 ;  /* 0xff80000037377808 */ /* 0x000fe40002000000 */
[----:B------:R-:W-:Y:S02]  /*5f20*/  FMNMX.FTZ R30, R53, R30, !PT ;  /* 0x0000001e351e7209 */ /* 0x000fe40007810000 */
[----:B------:R-:W-:Y:S02]  /*5f30*/  ISETP.GT.AND P4, PT, R56, 0x71, PT ;  /* 0x000000713800780c */ /* 0x000fe40003f84270 */
[----:B------:R-:W-:Y:S02]  /*5f40*/  FSEL R52, R52, -INF , P3 ;  /* 0xff80000034347808 */ /* 0x000fe40001800000 */
[----:B------:R-:W-:-:S02]  /*5f50*/  FMNMX.FTZ R57, R55, R30, !PT ;  /* 0x0000001e37397209 */ /* 0x000fc40007810000 */
[----:B------:R-:W-:Y:S01]  /*5f60*/  ISETP.GT.AND P3, PT, R56, 0x78, PT ;  /* 0x000000783800780c */ /* 0x000fe20003f64270 */
[----:B------:R-:W-:Y:S02]  /*5f70*/  WARPGROUP.DEPBAR.LE gsb0, 0x0 ;  /* 0x00008000000079c5 */ /* 0x000fe40000010000 */
[----:B------:R-:W-:Y:S01]  /*5f80*/  WARPGROUP.ARRIVE ;  /* 0x00000000000079c5 */ /* 0x000fe20000000000 */
[----:B------:R-:W-:Y:S02]  /*5f90*/  FSEL R54, R54, -INF , P4 ;  /* 0xff80000036367808 */ /* 0x000fe40002000000 */
[----:B------:R-:W-:Y:S02]  /*5fa0*/  FMNMX.FTZ R57, R52, R57, !PT ;  /* 0x0000003934397209 */ /* 0x000fe40007810000 */
[----:B------:R-:W-:Y:S01]  /*5fb0*/  ISETP.GT.AND P4, PT, R56, 0x79, PT ;  /* 0x000000793800780c */ /* 0x000fe20003f84270 */
[----:B------:R-:W-:Y:S01]  /*5fc0*/  HGMMA.64x128x16.F32 R88, R156, gdesc[UR4].tnspB, R88, gsb0 ;  /* 0x41e000049c587df0 */ /* 0x000fe20008000858 */
[----:B------:R-:W-:Y:S01]  /*5fd0*/  FSEL R56, R86, -INF , P3 ;  /* 0xff80000056387808 */ /* 0x000fe20001800000 */
[----:B------:R-:W-:Y:S01]  /*5fe0*/  UIADD3 UR6, UR11, 0x300, URZ ;  /* 0x000003000b067890 */ /* 0x000fe2000fffe03f */
[----:B------:R-:W-:Y:S01]  /*5ff0*/  FMNMX.FTZ R59, R54, R57, !PT ;  /* 0x00000039363b7209 */ /* 0x000fe20007810000 */
[----:B------:R-:W-:Y:S01]  /*6000*/  UMOV UR7, 0x40000040 ;  /* 0x4000004000077882 */ /* 0x000fe20000000000 */
[----:B------:R-:W-:-:S02]  /*6010*/  FSEL R57, R87, -INF , P4 ;  /* 0xff80000057397808 */ /* 0x000fc40002000000 */
[----:B------:R-:W-:Y:S01]  /*6020*/  FMNMX.FTZ R30, R56, R59, !PT ;  /* 0x0000003b381e7209 */ /* 0x000fe20007810000 */
[----:B------:R-:W-:Y:S01]  /*6030*/  FMUL.FTZ R59, R65, UR56 ;  /* 0x00000038413b7c20 */ /* 0x000fe20008410000 */
[----:B------:R-:W-:Y:S02]  /*6040*/  ISETP.GT.AND P4, PT, R73, 0x1, PT ;  /* 0x000000014900780c */ /* 0x000fe40003f84270 */
[----:B------:R-:W-:Y:S02]  /*6050*/  FMNMX.FTZ R30, R57, R30, !PT ;  /* 0x0000001e391e7209 */ /* 0x000fe40007810000 */
[----:B------:R-:W-:Y:S01]  /*6060*/  FSEL R71, R6, -INF , P5 ;  /* 0xff80000006477808 */ /* 0x000fe20002800000 */
[----:B------:R-:W0:Y:S01]  /*6070*/  MUFU.TANH R59, R59 ;  /* 0x0000003b003b7308 */ /* 0x000e220000002400 */
[----:B------:R-:W-:Y:S01]  /*6080*/  FSEL R7, R7, -INF , P4 ;  /* 0xff80000007077808 */ /* 0x000fe20002000000 */
[----:B------:R-:W1:Y:S01]  /*6090*/  SHFL.BFLY PT, R65, R30, 0x2, 0x1f ;  /* 0x0c401f001e417f89 */ /* 0x000e6200000e0000 */
[----:B------:R-:W-:-:S02]  /*60a0*/  FMNMX.FTZ R74, R71, R4, !PT ;  /* 0x00000004474a7209 */ /* 0x000fc40007810000 */
[----:B------:R-:W-:Y:S02]  /*60b0*/  ISETP.GT.AND P5, PT, R73, 0x9, PT ;  /* 0x000000094900780c */ /* 0x000fe40003fa4270 */
[----:B------:R-:W-:Y:S02]  /*60c0*/  FMNMX.FTZ R75, R7, R74, !PT ;  /* 0x0000004a074b7209 */ /* 0x000fe40007810000 */
[----:B------:R-:W-:Y:S02]  /*60d0*/  ISETP.GT.AND P4, PT, R73, 0x10, PT ;  /* 0x000000104900780c */ /* 0x000fe40003f84270 */
[----:B------:R-:W-:Y:S02]  /*60e0*/  FSEL R9, R9, -INF , P5 ;  /* 0xff80000009097808 */ /* 0x000fe40002800000 */
[----:B------:R-:W-:Y:S02]  /*60f0*/  FMNMX.FTZ R74, R8, R75, !PT ;  /* 0x0000004b084a7209 */ /* 0x000fe40007810000 */
[----:B------:R-:W-:-:S02]  /*6100*/  FSEL R10, R10, -INF , P4 ;  /* 0xff8000000a0a7808 */ /* 0x000fc40002000000 */
[----:B------:R-:W-:Y:S02]  /*6110*/  FMNMX.FTZ R75, R9, R74, !PT ;  /* 0x0000004a094b7209 */ /* 0x000fe40007810000 */
[C---:B------:R-:W-:Y:S02]  /*6120*/  ISETP.GT.AND P5, PT, R73.reuse, 0x18, PT ;  /* 0x000000184900780c */ /* 0x040fe40003fa4270 */
[----:B------:R-:W-:Y:S02]  /*6130*/  ISETP.GT.AND P4, PT, R73, 0x19, PT ;  /* 0x000000194900780c */ /* 0x000fe40003f84270 */
[----:B------:R-:W-:Y:S02]  /*6140*/  FSEL R74, R12, -INF , P5 ;  /* 0xff8000000c4a7808 */ /* 0x000fe40002800000 */
[----:B------:R-:W-:Y:S02]  /*6150*/  FSEL R13, R13, -INF , P4 ;  /* 0xff8000000d0d7808 */ /* 0x000fe40002000000 */
[----:B-1----:R-:W-:Y:S01]  /*6160*/  FMNMX.FTZ R69, R30, R65, !PT ;  /* 0x000000411e457209 */ /* 0x002fe20007810000 */
[----:B------:R-:W-:Y:S01]  /*6170*/  FMUL.FTZ R65, R76, UR56 ;  /* 0x000000384c417c20 */ /* 0x000fe20008410000 */
[----:B------:R-:W-:-:S02]  /*6180*/  FMNMX.FTZ R76, R10, R75, !PT ;  /* 0x0000004b0a4c7209 */ /* 0x000fc40007810000 */
[----:B------:R-:W-:Y:S01]  /*6190*/  ISETP.GT.AND P5, PT, R73, 0x21, PT ;  /* 0x000000214900780c */ /* 0x000fe20003fa4270 */
[----:B------:R-:W1:Y:S01]  /*61a0*/  SHFL.BFLY PT, R30, R69, 0x1, 0x1f ;  /* 0x0c201f00451e7f89 */ /* 0x000e6200000e0000 */
[----:B------:R-:W-:Y:S01]  /*61b0*/  FMNMX.FTZ R75, R11, R76, !PT ;  /* 0x0000004c0b4b7209 */ /* 0x000fe20007810000 */
[----:B------:R-:W2:Y:S01]  /*61c0*/  MUFU.TANH R65, R65 ;  /* 0x0000004100417308 */ /* 0x000ea20000002400 */
[----:B------:R-:W-:Y:S02]  /*61d0*/  ISETP.GT.AND P4, PT, R73, 0x28, PT ;  /* 0x000000284900780c */ /* 0x000fe40003f84270 */
[----:B------:R-:W-:Y:S02]  /*61e0*/  FMNMX.FTZ R76, R74, R75, !PT ;  /* 0x0000004b4a4c7209 */ /* 0x000fe40007810000 */
[----:B------:R-:W-:Y:S02]  /*61f0*/  FSEL R75, R14, -INF , P6 ;  /* 0xff8000000e4b7808 */ /* 0x000fe40003000000 */
[----:B------:R-:W-:-:S02]  /*6200*/  FMNMX.FTZ R76, R13, R76, !PT ;  /* 0x0000004c0d4c7209 */ /* 0x000fc40007810000 */
[----:B------:R-:W-:Y:S02]  /*6210*/  FSEL R15, R15, -INF , P5 ;  /* 0xff8000000f0f7808 */ /* 0x000fe40002800000 */
[----:B------:R-:W-:Y:S02]  /*6220*/  FMNMX.FTZ R78, R75, R76, !PT ;  /* 0x0000004c4b4e7209 */ /* 0x000fe40007810000 */
[----:B------:R-:W-:Y:S02]  /*6230*/  ISETP.GT.AND P6, PT, R73, 0x29, PT ;  /* 0x000000294900780c */ /* 0x000fe40003fc4270 */
[----:B------:R-:W-:Y:S02]  /*6240*/  FSEL R76, R20, -INF , P4 ;  /* 0xff800000144c7808 */ /* 0x000fe40002000000 */
[----:B------:R-:W-:Y:S02]  /*6250*/  FMNMX.FTZ R77, R15, R78, !PT ;  /* 0x0000004e0f4d7209 */ /* 0x000fe40007810000 */
[----:B------:R-:W-:-:S02]  /*6260*/  ISETP.GT.AND P5, PT, R73, 0x30, PT ;  /* 0x000000304900780c */ /* 0x000fc40003fa4270 */
[----:B------:R-:W-:Y:S02]  /*6270*/  FSEL R21, R21, -INF , P6 ;  /* 0xff80000015157808 */ /* 0x000fe40003000000 */
[----:B-1----:R-:W-:Y:S02]  /*6280*/  FMNMX.FTZ R30, R69, R30, !PT ;  /* 0x0000001e451e7209 */ /* 0x002fe40007810000 */
[----:B------:R-:W-:Y:S02]  /*6290*/  FMNMX.FTZ R20, R76, R77, !PT ;  /* 0x0000004d4c147209 */ /* 0x000fe40007810000 */
[C---:B------:R-:W-:Y:S01]  /*62a0*/  FSETP.NEU.FTZ.AND P3, PT, R30.reuse, -INF , PT ;  /* 0xff8000001e00780b */ /* 0x040fe20003f7d000 */
[----:B------:R-:W-:Y:S01]  /*62b0*/  FMUL.FTZ R69, R30, UR10 ;  /* 0x0000000a1e457c20 */ /* 0x000fe20008410000 */
[----:B------:R-:W-:Y:S02]  /*62c0*/  ISETP.GT.AND P4, PT, R73, 0x31, PT ;  /* 0x000000314900780c */ /* 0x000fe40003f84270 */
[----:B------:R-:W-:-:S02]  /*62d0*/  FMNMX.FTZ R20, R21, R20, !PT ;  /* 0x0000001415147209 */ /* 0x000fc40007810000 */
[----:B------:R-:W-:Y:S02]  /*62e0*/  FSEL R69, R69, RZ, P3 ;  /* 0x000000ff45457208 */ /* 0x000fe40001800000 */
[----:B------:R-:W-:Y:S02]  /*62f0*/  ISETP.GT.AND P6, PT, R73, 0x38, PT ;  /* 0x000000384900780c */ /* 0x000fe40003fc4270 */
[----:B------:R-:W-:Y:S01]  /*6300*/  FSEL R25, R25, -INF , P4 ;  /* 0xff80000019197808 */ /* 0x000fe20002000000 */
[--C-:B------:R-:W-:Y:S01]  /*6310*/  FFMA.FTZ R179, R37, UR10, -R69.reuse ;  /* 0x0000000a25b37c23 */ /* 0x100fe20008010845 */
[----:B------:R-:W-:Y:S01]  /*6320*/  FSEL R37, R24, -INF , P5 ;  /* 0xff80000018257808 */ /* 0x000fe20002800000 */
[--C-:B------:R-:W-:Y:S01]  /*6330*/  FFMA.FTZ R78, R32, UR10, -R69.reuse ;  /* 0x0000000a204e7c23 */ /* 0x100fe20008010845 */
[----:B------:R-:W-:Y:S01]  /*6340*/  ISETP.GT.AND P5, PT, R73, 0x39, PT ;  /* 0x000000394900780c */ /* 0x000fe20003fa4270 */
[--C-:B------:R-:W-:Y:S01]  /*6350*/  FFMA.FTZ R173, R33, UR10, -R69.reuse ;  /* 0x0000000a21ad7c23 */ /* 0x100fe20008010845 */
[----:B------:R-:W-:Y:S01]  /*6360*/  FMNMX.FTZ R24, R37, R20, !PT ;  /* 0x0000001425187209 */ /* 0x000fe20007810000 */
[--C-:B------:R-:W-:Y:S01]  /*6370*/  FFMA.FTZ R175, R36, UR10, -R69.reuse ;  /* 0x0000000a24af7c23 */ /* 0x100fe20008010845 */
[----:B------:R-:W-:Y:S01]  /*6380*/  FSEL R26, R26, -INF , P6 ;  /* 0xff8000001a1a7808 */ /* 0x000fe20003000000 */
[--C-:B------:R-:W-:Y:S01]  /*6390*/  FFMA.FTZ R171, R41, UR10, -R69.reuse ;  /* 0x0000000a29ab7c23 */ /* 0x100fe20008010845 */
[----:B------:R-:W-:Y:S01]  /*63a0*/  FMNMX.FTZ R77, R25, R24, !PT ;  /* 0x00000018194d7209 */ /* 0x000fe20007810000 */
[----:B------:R1:W-:Y:S01]  /*63b0*/  MUFU.EX2 R20, R78 ;  /* 0x0000004e00147308 */ /* 0x0003e20000000800 */
[----:B------:R-:W-:Y:S01]  /*63c0*/  ISETP.GT.AND P4, PT, R73, 0x40, PT ;  /* 0x000000404900780c */ /* 0x000fe20003f84270 */
[--C-:B------:R-:W-:Y:S01]  /*63d0*/  FFMA.FTZ R181, R180, UR10, -R69.reuse ;  /* 0x0000000ab4b57c23 */ /* 0x100fe20008010845 */
[----:B------:R-:W-:Y:S01]  /*63e0*/  FSEL R27, R27, -INF , P5 ;  /* 0xff8000001b1b7808 */ /* 0x000fe20002800000 */
[--C-:B------:R-:W-:Y:S01]  /*63f0*/  FFMA.FTZ R183, R176, UR10, -R69.reuse ;  /* 0x0000000ab0b77c23 */ /* 0x100fe20008010845 */
[----:B------:R-:W-:Y:S01]  /*6400*/  FMNMX.FTZ R24, R26, R77, !PT ;  /* 0x0000004d1a187209 */ /* 0x000fe20007810000 */
[--C-:B------:R-:W-:Y:S01]  /*6410*/  FFMA.FTZ R177, R170, UR10, -R69.reuse ;  /* 0x0000000aaab17c23 */ /* 0x100fe20008010845 */
[----:B------:R-:W-:Y:S01]  /*6420*/  ISETP.GT.AND P6, PT, R73, 0x41, PT ;  /* 0x000000414900780c */ /* 0x000fe20003fc4270 */
[--C-:B------:R-:W-:Y:S01]  /*6430*/  FFMA.FTZ R6, R178, UR10, -R69.reuse ;  /* 0x0000000ab2067c23 */ /* 0x100fe20008010845 */
[----:B------:R-:W-:Y:S01]  /*6440*/  FSEL R32, R28, -INF , P4 ;  /* 0xff8000001c207808 */ /* 0x000fe20002000000 */
[----:B------:R-:W-:Y:S01]  /*6450*/  MUFU.EX2 R181, R181 ;  /* 0x000000b500b57308 */ /* 0x000fe20000000800 */
[----:B------:R-:W-:Y:S01]  /*6460*/  FMNMX.FTZ R33, R27, R24, !PT ;  /* 0x000000181b217209 */ /* 0x000fe20007810000 */
[--C-:B------:R-:W-:Y:S01]  /*6470*/  FFMA.FTZ R24, R34, UR10, -R69.reuse ;  /* 0x0000000a22187c23 */ /* 0x100fe20008010845 */
[----:B------:R-:W-:Y:S01]  /*6480*/  ISETP.GT.AND P5, PT, R73, 0x48, PT ;  /* 0x000000484900780c */ /* 0x000fe20003fa4270 */
[--C-:B------:R-:W-:Y:S01]  /*6490*/  FFMA.FTZ R172, R172, UR10, -R69.reuse ;  /* 0x0000000aacac7c23 */ /* 0x100fe20008010845 */
[----:B------:R-:W-:Y:S01]  /*64a0*/  FSEL R29, R29, -INF , P6 ;  /* 0xff8000001d1d7808 */ /* 0x000fe20003000000 */
[--C-:B------:R-:W-:Y:S01]  /*64b0*/  FFMA.FTZ R14, R168, UR10, -R69.reuse ;  /* 0x0000000aa80e7c23 */ /* 0x100fe20008010845 */
[----:B------:R-:W-:Y:S01]  /*64c0*/  FMNMX.FTZ R28, R32, R33, !PT ;  /* 0x00000021201c7209 */ /* 0x000fe20007810000 */
[----:B------:R-:W-:Y:S01]  /*64d0*/  MUFU.EX2 R6, R6 ;  /* 0x0000000600067308 */ /* 0x000fe20000000800 */
[----:B------:R-:W-:Y:S01]  /*64e0*/  ISETP.GT.AND P4, PT, R73, 0x49, PT ;  /* 0x000000494900780c */ /* 0x000fe20003f84270 */
[--C-:B------:R-:W-:Y:S01]  /*64f0*/  FFMA.FTZ R155, R44, UR10, -R69.reuse ;  /* 0x0000000a2c9b7c23 */ /* 0x100fe20008010845 */
[----:B------:R-:W-:Y:S01]  /*6500*/  FSEL R31, R31, -INF , P5 ;  /* 0xff8000001f1f7808 */ /* 0x000fe20002800000 */
[--C-:B------:R-:W-:Y:S01]  /*6510*/  FFMA.FTZ R44, R45, UR10, -R69.reuse ;  /* 0x0000000a2d2c7c23 */ /* 0x100fe20008010845 */
[----:B------:R-:W-:Y:S01]  /*6520*/  FMNMX.FTZ R28, R29, R28, !PT ;  /* 0x0000001c1d1c7209 */ /* 0x000fe20007810000 */
[--C-:B------:R-:W-:Y:S01]  /*6530*/  FFMA.FTZ R169, R39, UR10, -R69.reuse ;  /* 0x0000000a27a97c23 */ /* 0x100fe20008010845 */
[----:B------:R-:W-:Y:S01]  /*6540*/  ISETP.GT.AND P6, PT, R73, 0x50, PT ;  /* 0x000000504900780c */ /* 0x000fe20003fc4270 */
[----:B------:R-:W-:Y:S01]  /*6550*/  MUFU.EX2 R183, R183 ;  /* 0x000000b700b77308 */ /* 0x000fe20000000800 */
[----:B------:R-:W-:Y:S01]  /*6560*/  FSEL R58, R58, -INF , P4 ;  /* 0xff8000003a3a7808 */ /* 0x000fe20002000000 */
[--C-:B------:R-:W-:Y:S01]  /*6570*/  FFMA.FTZ R153, R43, UR10, -R69.reuse ;  /* 0x0000000a2b997c23 */ /* 0x100fe20008010845 */
[----:B------:R-:W-:Y:S01]  /*6580*/  FMNMX.FTZ R33, R31, R28, !PT ;  /* 0x0000001c1f217209 */ /* 0x000fe20007810000 */
[--C-:B------:R-:W-:Y:S01]  /*6590*/  FFMA.FTZ R28, R35, UR10, -R69.reuse ;  /* 0x0000000a231c7c23 */ /* 0x100fe20008010845 */
[----:B------:R-:W-:Y:S01]  /*65a0*/  ISETP.GT.AND P5, PT, R73, 0x51, PT ;  /* 0x000000514900780c */ /* 0x000fe20003fa4270 */
[--C-:B------:R-:W-:Y:S01]  /*65b0*/  FFMA.FTZ R35, R50, UR10, -R69.reuse ;  /* 0x0000000a32237c23 */ /* 0x100fe20008010845 */
[----:B------:R-:W-:Y:S01]  /*65c0*/  FSEL R60, R60, -INF , P6 ;  /* 0xff8000003c3c7808 */ /* 0x000fe20003000000 */
[----:B------:R3:W-:Y:S01]  /*65d0*/  MUFU.EX2 R12, R172 ;  /* 0x000000ac000c7308 */ /* 0x0007e20000000800 */
[----:B------:R-:W-:Y:S01]  /*65e0*/  FMNMX.FTZ R33, R58, R33, !PT ;  /* 0x000000213a217209 */ /* 0x000fe20007810000 */
[--C-:B------:R-:W-:Y:S01]  /*65f0*/  FFMA.FTZ R39, R53, UR10, -R69.reuse ;  /* 0x0000000a35277c23 */ /* 0x100fe20008010845 */
[----:B------:R-:W-:Y:S01]  /*6600*/  ISETP.GT.AND P4, PT, R73, 0x58, PT ;  /* 0x000000584900780c */ /* 0x000fe20003f84270 */
[--C-:B------:R-:W-:Y:S01]  /*6610*/  FFMA.FTZ R50, R54, UR10, -R69.reuse ;  /* 0x0000000a36327c23 */ /* 0x100fe20008010845 */
[----:B0-----:R-:W-:Y:S01]  /*6620*/  FSEL R59, R59, -INF , P5 ;  /* 0xff8000003b3b7808 */ /* 0x001fe20002800000 */
[--C-:B------:R-:W-:Y:S01]  /*6630*/  FFMA.FTZ R43, R56, UR10, -R69.reuse ;  /* 0x0000000a382b7c23 */ /* 0x100fe20008010845 */
[----:B------:R-:W-:Y:S01]  /*6640*/  FMNMX.FTZ R34, R60, R33, !PT ;  /* 0x000000213c227209 */ /* 0x000fe20007810000 */
[----:B------:R-:W-:Y:S01]  /*6650*/  MUFU.EX2 R177, R177 ;  /* 0x000000b100b17308 */ /* 0x000fe20000000800 */
[----:B------:R-:W-:Y:S01]  /*6660*/  ISETP.GT.AND P6, PT, R73, 0x59, PT ;  /* 0x000000594900780c */ /* 0x000fe20003fc4270 */
[----:B------:R-:W-:Y:S01]  /*6670*/  FFMA.FTZ R57, R57, UR10, -R69 ;  /* 0x0000000a39397c23 */ /* 0x000fe20008010845 */
[----:B------:R-:W-:Y:S01]  /*6680*/  FSEL R61, R61, -INF , P4 ;  /* 0xff8000003d3d7808 */ /* 0x000fe20002000000 */
[----:B------:R-:W-:-:S02]  /*6690*/  WARPGROUP.DEPBAR.LE gsb0, 0x0 ;  /* 0x00008000000079c5 */ /* 0x000fc40000010000 */
[----:B------:R-:W-:Y:S01]  /*66a0*/  WARPGROUP.ARRIVE ;  /* 0x00000000000079c5 */ /* 0x000fe20000000000 */
[----:B------:R-:W-:Y:S01]  /*66b0*/  FMNMX.FTZ R34, R59, R34, !PT ;  /* 0x000000223b227209 */ /* 0x000fe20007810000 */
[----:B------:R-:W-:Y:S01]  /*66c0*/  MUFU.EX2 R14, R14 ;  /* 0x0000000e000e7308 */ /* 0x000fe20000000800 */
[----:B------:R-:W-:Y:S01]  /*66d0*/  ISETP.GT.AND P5, PT, R73, 0x60, PT ;  /* 0x000000604900780c */ /* 0x000fe20003fa4270 */
[--C-:B------:R-:W-:Y:S01]  /*66e0*/  FFMA.FTZ R157, R46, UR10, -R69.reuse ;  /* 0x0000000a2e9d7c23 */ /* 0x100fe20008010845 */
[----:B------:R-:W-:Y:S01]  /*66f0*/  FSEL R62, R62, -INF , P6 ;  /* 0xff8000003e3e7808 */ /* 0x000fe20003000000 */
[----:B------:R-:W-:Y:S01]  /*6700*/  HGMMA.64x128x16.F32 R88, R160, gdesc[UR4].tnspB, R88, gsb0 ;  /* 0x41e00004a0587df0 */ /* 0x000fe20008000858 */
[----:B------:R-:W-:Y:S01]  /*6710*/  FMNMX.FTZ R33, R61, R34, !PT ;  /* 0x000000223d217209 */ /* 0x000fe20007810000 */
[--C-:B------:R-:W-:Y:S01]  /*6720*/  FFMA.FTZ R34, R38, UR10, -R69.reuse ;  /* 0x0000000a26227c23 */ /* 0x100fe20008010845 */
[C---:B------:R-:W-:Y:S01]  /*6730*/  ISETP.GT.AND P4, PT, R73.reuse, 0x61, PT ;  /* 0x000000614900780c */ /* 0x040fe20003f84270 */
[----:B------:R-:W-:Y:S01]  /*6740*/  UIADD3 UR6, UR11, 0x380, URZ ;  /* 0x000003800b067890 */ /* 0x000fe2000fffe03f */
[----:B------:R-:W-:Y:S01]  /*6750*/  FSEL R64, R64, -INF , P5 ;  /* 0xff80000040407808 */ /* 0x000fe20002800000 */
[----:B------:R-:W-:Y:S01]  /*6760*/  UMOV UR7, 0x40000040 ;  /* 0x4000004000077882 */ /* 0x000fe20000000000 */
[----:B------:R-:W-:Y:S01]  /*6770*/  FMNMX.FTZ R33, R62, R33, !PT ;  /* 0x000000213e217209 */ /* 0x000fe20007810000 */
[----:B------:R-:W-:Y:S01]  /*6780*/  MUFU.EX2 R179, R179 ;  /* 0x000000b300b37308 */ /* 0x000fe20000000800 */
[----:B------:R-:W-:Y:S01]  /*6790*/  ISETP.GT.AND P6, PT, R73, 0x68, PT ;  /* 0x000000684900780c */ /* 0x000fe20003fc4270 */
[--C-:B------:R-:W-:Y:S01]  /*67a0*/  FFMA.FTZ R159, R48, UR10, -R69.reuse ;  /* 0x0000000a309f7c23 */ /* 0x100fe20008010845 */
[----:B------:R-:W-:Y:S01]  /*67b0*/  FSEL R63, R63, -INF , P4 ;  /* 0xff8000003f3f7808 */ /* 0x000fe20002000000 */
[--C-:B------:R-:W-:Y:S01]  /*67c0*/  FFMA.FTZ R46, R51, UR10, -R69.reuse ;  /* 0x0000000a332e7c23 */ /* 0x100fe20008010845 */
[----:B------:R-:W-:Y:S01]  /*67d0*/  FMNMX.FTZ R36, R64, R33, !PT ;  /* 0x0000002140247209 */ /* 0x000fe20007810000 */
[----:B------:R-:W-:Y:S01]  /*67e0*/  FFMA.FTZ R48, R55, UR10, -R69 ;  /* 0x0000000a37307c23 */ /* 0x000fe20008010845 */
[----:B------:R-:W-:Y:S01]  /*67f0*/  ISETP.GT.AND P5, PT, R73, 0x69, PT ;  /* 0x000000694900780c */ /* 0x000fe20003fa4270 */
[----:B------:R-:W-:Y:S01]  /*6800*/  MUFU.EX2 R173, R173 ;  /* 0x000000ad00ad7308 */ /* 0x000fe20000000800 */
[----:B--2---:R-:W-:-:S02]  /*6810*/  FSEL R65, R65, -INF , P6 ;  /* 0xff80000041417808 */ /* 0x004fc40003000000 */
[----:B------:R-:W-:Y:S02]  /*6820*/  FMNMX.FTZ R36, R63, R36, !PT ;  /* 0x000000243f247209 */ /* 0x000fe40007810000 */
[----:B------:R-:W-:Y:S02]  /*6830*/  ISETP.GT.AND P4, PT, R73, 0x70, PT ;  /* 0x000000704900780c */ /* 0x000fe40003f84270 */
[----:B------:R-:W-:Y:S01]  /*6840*/  FSEL R66, R66, -INF , P5 ;  /* 0xff80000042427808 */ /* 0x000fe20002800000 */
[----:B------:R-:W-:Y:S01]  /*6850*/  MUFU.EX2 R24, R24 ;  /* 0x0000001800187308 */ /* 0x000fe20000000800 */
[----:B------:R-:W-:Y:S01]  /*6860*/  FMNMX.FTZ R33, R65, R36, !PT ;  /* 0x0000002441217209 */ /* 0x000fe20007810000 */
[--C-:B------:R-:W-:Y:S01]  /*6870*/  FFMA.FTZ R36, R40, UR10, -R69.reuse ;  /* 0x0000000a28247c23 */ /* 0x100fe20008010845 */
[----:B------:R-:W-:Y:S01]  /*6880*/  ISETP.GT.AND P6, PT, R73, 0x71, PT ;  /* 0x000000714900780c */ /* 0x000fe20003fc4270 */
[----:B------:R-:W-:Y:S01]  /*6890*/  FFMA.FTZ R40, R47, UR10, -R69 ;  /* 0x0000000a2f287c23 */ /* 0x000fe20008010845 */
        /* <DEDUP_REMOVED lines=9> */
[----:B------:R-:W-:Y:S01]  /*6930*/  FMNMX.FTZ R33, R67, R38, !PT ;  /* 0x0000002643217209 */ /* 0x000fe20007810000 */
[----:B------:R-:W-:Y:S01]  /*6940*/  FFMA.FTZ R38, R42, UR10, -R69 ;  /* 0x0000000a2a267c23 */ /* 0x000fe20008010845 */
[----:B------:R-:W-:Y:S02]  /*6950*/  FSEL R72, R72, -INF , P4 ;  /* 0xff80000048487808 */ /* 0x000fe40002000000 */
[----:B------:R-:W-:Y:S01]  /*6960*/  FMNMX.FTZ R33, R70, R33, !PT ;  /* 0x0000002146217209 */ /* 0x000fe20007810000 */
[----:B------:R-:W-:Y:S03]  /*6970*/  MUFU.EX2 R169, R169 ;  /* 0x000000a900a97308 */ /* 0x000fe60000000800 */
[----:B------:R-:W-:-:S05]  /*6980*/  FMNMX.FTZ R33, R72, R33, !PT ;  /* 0x0000002148217209 */ /* 0x000fca0007810000 */
[----:B------:R-:W0:Y:S01]  /*6990*/  SHFL.BFLY PT, R42, R33, 0x2, 0x1f ;  /* 0x0c401f00212a7f89 */ /* 0x000e2200000e0000 */
[----:B------:R-:W-:Y:S08]  /*69a0*/  MUFU.EX2 R34, R34 ;  /* 0x0000002200227308 */ /* 0x000ff00000000800 */
[----:B------:R-:W-:Y:S08]  /*69b0*/  MUFU.EX2 R171, R171 ;  /* 0x000000ab00ab7308 */ /* 0x000ff00000000800 */
[----:B------:R-:W-:Y:S01]  /*69c0*/  MUFU.EX2 R36, R36 ;  /* 0x0000002400247308 */ /* 0x000fe20000000800 */
[----:B0-----:R-:W-:-:S07]  /*69d0*/  FMNMX.FTZ R41, R33, R42, !PT ;  /* 0x0000002a21297209 */ /* 0x001fce0007810000 */
[----:B------:R-:W-:Y:S01]  /*69e0*/  MUFU.EX2 R153, R153 ;  /* 0x0000009900997308 */ /* 0x000fe20000000800 */
[--C-:B------:R-:W-:Y:S01]  /*69f0*/  FFMA.FTZ R42, R49, UR10, -R69.reuse ;  /* 0x0000000a312a7c23 */ /* 0x100fe20008010845 */
[----:B-1----:R-:W0:Y:S06]  /*6a00*/  SHFL.BFLY PT, R78, R41, 0x1, 0x1f ;  /* 0x0c201f00294e7f89 */ /* 0x002e2c00000e0000 */
[----:B------:R-:W-:Y:S08]  /*6a10*/  MUFU.EX2 R38, R38 ;  /* 0x0000002600267308 */ /* 0x000ff00000000800 */
[----:B------:R-:W-:Y:S08]  /*6a20*/  MUFU.EX2 R155, R155 ;  /* 0x0000009b009b7308 */ /* 0x000ff00000000800 */
[----:B------:R-:W-:Y:S01]  /*6a30*/  MUFU.EX2 R44, R44 ;  /* 0x0000002c002c7308 */ /* 0x000fe20000000800 */
[----:B0-----:R-:W-:Y:S01]  /*6a40*/  FMNMX.FTZ R33, R41, R78, !PT ;  /* 0x0000004e29217209 */ /* 0x001fe20007810000 */
[----:B------:R-:W-:-:S03]  /*6a50*/  FFMA.FTZ R41, R52, UR10, -R69 ;  /* 0x0000000a34297c23 */ /* 0x000fc60008010845 */
[C---:B------:R-:W-:Y:S01]  /*6a60*/  FSETP.NEU.FTZ.AND P4, PT, R33.reuse, -INF , PT ;  /* 0xff8000002100780b */ /* 0x040fe20003f9d000 */
[----:B------:R-:W-:Y:S02]  /*6a70*/  FMUL.FTZ R52, R33, UR10 ;  /* 0x0000000a21347c20 */ /* 0x000fe40008410000 */
[----:B------:R-:W-:Y:S03]  /*6a80*/  MUFU.EX2 R157, R157 ;  /* 0x0000009d009d7308 */ /* 0x000fe60000000800 */
[----:B------:R-:W-:-:S05]  /*6a90*/  FSEL R52, R52, RZ, P4 ;  /* 0x000000ff34347208 */ /* 0x000fca0002000000 */
[----:B------:R-:W-:Y:S01]  /*6aa0*/  MUFU.EX2 R40, R40 ;  /* 0x0000002800287308 */ /* 0x000fe20000000800 */
[--C-:B------:R-:W-:Y:S01]  /*6ab0*/  FFMA.FTZ R182, R8, UR10, -R52.reuse ;  /* 0x0000000a08b67c23 */ /* 0x100fe20008010834 */
[----:B------:R-:W-:Y:S01]  /*6ac0*/  FSEL R8, R30, RZ, P3 ;  /* 0x000000ff1e087208 */ /* 0x000fe20001800000 */
[--C-:B------:R-:W-:Y:S01]  /*6ad0*/  FFMA.FTZ R180, R71, UR10, -R52.reuse ;  /* 0x0000000a47b47c23 */ /* 0x100fe20008010834 */
[--C-:B------:R-:W-:Y:S01]  /*6ae0*/  FFMA.FTZ R176, R10, UR10, -R52.reuse ;  /* 0x0000000a0ab07c23 */ /* 0x100fe20008010834 */
[--C-:B------:R-:W-:Y:S01]  /*6af0*/  FFMA.FTZ R170, R26, UR10, -R52.reuse ;  /* 0x0000000a1aaa7c23 */ /* 0x100fe20008010834 */
[----:B------:R-:W-:Y:S02]  /*6b00*/  IMAD.U32 R10, RZ, RZ, UR46 ;  /* 0x0000002eff0a7e24 */ /* 0x000fe4000f8e00ff */
[----:B------:R-:W-:Y:S01]  /*6b10*/  FADD.FTZ R8, -R8, R5 ;  /* 0x0000000508087221 */ /* 0x000fe20000010100 */
[----:B------:R-:W-:Y:S01]  /*6b20*/  FSEL R5, R33, RZ, P4 ;  /* 0x000000ff21057208 */ /* 0x000fe20002000000 */
[----:B------:R-:W-:Y:S01]  /*6b30*/  FFMA.FTZ R7, R7, UR10, -R52 ;  /* 0x0000000a07077c23 */ /* 0x000fe20008010834 */
[----:B------:R-:W-:Y:S01]  /*6b40*/  MUFU.EX2 R180, R180 ;  /* 0x000000b400b47308 */ /* 0x000fe20000000800 */
[----:B------:R-:W-:Y:S01]  /*6b50*/  FMUL.FTZ R26, R8, UR10 ;  /* 0x0000000a081a7c20 */ /* 0x000fe20008410000 */
[----:B------:R-:W-:Y:S01]  /*6b60*/  @!P1 LEA R10, R10, UR41, 0x3 ;  /* 0x000000290a0a9c11 */ /* 0x000fe2000f8e18ff */
[----:B------:R-:W-:Y:S01]  /*6b70*/  FADD.FTZ R5, -R5, R4 ;  /* 0x0000000405057221 */ /* 0x000fe20000010100 */
[--C-:B------:R-:W-:Y:S01]  /*6b80*/  FFMA.FTZ R9, R9, UR10, -R52.reuse ;  /* 0x0000000a09097c23 */ /* 0x100fe20008010834 */
[----:B------:R-:W-:Y:S01]  /*6b90*/  IADD3 R8, -R220, 0xb, RZ ;  /* 0x0000000bdc087810 */ /* 0x000fe20007ffe1ff */
[----:B------:R-:W-:Y:S01]  /*6ba0*/  FFMA.FTZ R11, R11, UR10, -R52 ;  /* 0x0000000a0b0b7c23 */ /* 0x000fe20008010834 */
[----:B------:R-:W-:Y:S01]  /*6bb0*/  FMUL.FTZ R5, R5, UR10 ;  /* 0x0000000a05057c20 */ /* 0x000fe20008410000 */
[----:B------:R-:W0:Y:S01]  /*6bc0*/  MUFU.EX2 R4, R26 ;  /* 0x0000001a00047308 */ /* 0x000e220000000800 */
[----:B------:R-:W-:-:S02]  /*6bd0*/  WARPGROUP.DEPBAR.LE gsb0, 0x0 ;  /* 0x00008000000079c5 */ /* 0x000fc40000010000 */
[----:B------:R-:W-:Y:S01]  /*6be0*/  WARPGROUP.ARRIVE ;  /* 0x00000000000079c5 */ /* 0x000fe20000000000 */
[----:B------:R-:W-:Y:S02]  /*6bf0*/  @!P1 VIADD R10, R10, 0x28840 ;  /* 0x000288400a0a9836 */ /* 0x000fe40000000000 */
[--C-:B------:R-:W-:Y:S01]  /*6c00*/  FFMA.FTZ R154, R31, UR10, -R52.reuse ;  /* 0x0000000a1f9a7c23 */ /* 0x100fe20008010834 */
[--C-:B------:R-:W-:Y:S01]  /*6c10*/  FFMA.FTZ R178, R74, UR10, -R52.reuse ;  /* 0x0000000a4ab27c23 */ /* 0x100fe20008010834 */
[----:B------:R-:W-:Y:S01]  /*6c20*/  FFMA.FTZ R168, R37, UR10, -R52 ;  /* 0x0000000a25a87c23 */ /* 0x000fe20008010834 */
[----:B------:R-:W1:Y:S01]  /*6c30*/  MUFU.EX2 R5, R5 ;  /* 0x0000000500057308 */ /* 0x000e620000000800 */
[----:B------:R-:W-:Y:S01]  /*6c40*/  HGMMA.64x128x16.F32 R88, R164, gdesc[UR4].tnspB, R88, gsb0 ;  /* 0x41e00004a4587df0 */ /* 0x000fe20008000858 */
[----:B------:R-:W-:Y:S01]  /*6c50*/  @!P1 PRMT R10, RZ, 0x654, R10 ;  /* 0x00000654ff0a9816 */ /* 0x000fe2000000000a */
[--C-:B------:R-:W-:Y:S01]  /*6c60*/  FFMA.FTZ R13, R13, UR10, -R52.reuse ;  /* 0x0000000a0d0d7c23 */ /* 0x100fe20008010834 */
[--C-:B---3--:R-:W-:Y:S01]  /*6c70*/  FFMA.FTZ R172, R75, UR10, -R52.reuse ;  /* 0x0000000a4bac7c23 */ /* 0x108fe20008010834 */
[--C-:B------:R-:W-:Y:S01]  /*6c80*/  FFMA.FTZ R15, R15, UR10, -R52.reuse ;  /* 0x0000000a0f0f7c23 */ /* 0x100fe20008010834 */
[--C-:B------:R-:W-:Y:S01]  /*6c90*/  FFMA.FTZ R174, R76, UR10, -R52.reuse ;  /* 0x0000000a4cae7c23 */ /* 0x100fe20008010834 */
[--C-:B------:R-:W-:Y:S01]  /*6ca0*/  FFMA.FTZ R21, R21, UR10, -R52.reuse ;  /* 0x0000000a15157c23 */ /* 0x100fe20008010834 */
[----:B------:R-:W2:Y:S01]  /*6cb0*/  MUFU.EX2 R7, R7 ;  /* 0x0000000700077308 */ /* 0x000ea20000000800 */
[----:B0-----:R-:W-:Y:S01]  /*6cc0*/  FFMA.FTZ R31, R4, R0, R181 ;  /* 0x00000000041f7223 */ /* 0x001fe200000100b5 */
[--C-:B------:R-:W-:Y:S01]  /*6cd0*/  FFMA.FTZ R25, R25, UR10, -R52.reuse ;  /* 0x0000000a19197c23 */ /* 0x100fe20008010834 */
[--C-:B------:R-:W-:Y:S01]  /*6ce0*/  FFMA.FTZ R27, R27, UR10, -R52.reuse ;  /* 0x0000000a1b1b7c23 */ /* 0x100fe20008010834 */
[--C-:B------:R-:W-:Y:S01]  /*6cf0*/  FFMA.FTZ R152, R32, UR10, -R52.reuse ;  /* 0x0000000a20987c23 */ /* 0x100fe20008010834 */
[C---:B------:R-:W-:Y:S01]  /*6d00*/  FADD.FTZ R0, R6.reuse, R31 ;  /* 0x0000001f06007221 */ /* 0x040fe20000010000 */
[----:B------:R-:W-:Y:S01]  /*6d10*/  FFMA.FTZ R29, R29, UR10, -R52 ;  /* 0x0000000a1d1d7c23 */ /* 0x000fe20008010834 */
[----:B------:R-:W-:Y:S01]  /*6d20*/  F2FP.F16.F32.PACK_AB R181, R6, R181 ;  /* 0x000000b506b5723e */ /* 0x000fe200000000ff */
[----:B------:R-:W0:Y:S01]  /*6d30*/  MUFU.EX2 R182, R182 ;  /* 0x000000b600b67308 */ /* 0x000e220000000800 */
[----:B------:R-:W-:Y:S01]  /*6d40*/  FADD.FTZ R31, R183, R0 ;  /* 0x00000000b71f7221 */ /* 0x000fe20000010000 */
[--C-:B------:R-:W-:Y:S01]  /*6d50*/  FFMA.FTZ R156, R60, UR10, -R52.reuse ;  /* 0x0000000a3c9c7c23 */ /* 0x100fe20008010834 */
[--C-:B------:R-:W-:Y:S01]  /*6d60*/  FFMA.FTZ R158, R61, UR10, -R52.reuse ;  /* 0x0000000a3d9e7c23 */ /* 0x100fe20008010834 */
[--C-:B------:R-:W-:Y:S01]  /*6d70*/  FFMA.FTZ R160, R64, UR10, -R52.reuse ;  /* 0x0000000a40a07c23 */ /* 0x100fe20008010834 */
[----:B------:R-:W-:Y:S01]  /*6d80*/  FADD.FTZ R0, R12, R31 ;  /* 0x0000001f0c007221 */ /* 0x000fe20000010000 */
[--C-:B------:R-:W-:Y:S01]  /*6d90*/  FFMA.FTZ R31, R59, UR10, -R52.reuse ;  /* 0x0000000a3b1f7c23 */ /* 0x100fe20008010834 */
[--C-:B------:R-:W-:Y:S01]  /*6da0*/  FFMA.FTZ R63, R63, UR10, -R52.reuse ;  /* 0x0000000a3f3f7c23 */ /* 0x100fe20008010834 */
[----:B------:R-:W3:Y:S01]  /*6db0*/  MUFU.EX2 R9, R9 ;  /* 0x0000000900097308 */ /* 0x000ee20000000800 */
[--C-:B------:R-:W-:Y:S01]  /*6dc0*/  FFMA.FTZ R65, R65, UR10, -R52.reuse ;  /* 0x0000000a41417c23 */ /* 0x100fe20008010834 */
[--C-:B------:R-:W-:Y:S01]  /*6dd0*/  FFMA.FTZ R66, R66, UR10, -R52.reuse ;  /* 0x0000000a42427c23 */ /* 0x100fe20008010834 */
[--C-:B------:R-:W-:Y:S01]  /*6de0*/  FFMA.FTZ R68, R68, UR10, -R52.reuse ;  /* 0x0000000a44447c23 */ /* 0x100fe20008010834 */
[--C-:B------:R-:W-:Y:S01]  /*6df0*/  FFMA.FTZ R67, R67, UR10, -R52.reuse ;  /* 0x0000000a43437c23 */ /* 0x100fe20008010834 */
[----:B------:R-:W-:Y:S01]  /*6e00*/  FFMA.FTZ R70, R70, UR10, -R52 ;  /* 0x0000000a46467c23 */ /* 0x000fe20008010834 */
[----:B------:R-:W-:Y:S01]  /*6e10*/  IMAD.U32 R26, RZ, RZ, UR58 ;  /* 0x0000003aff1a7e24 */ /* 0x000fe2000f8e00ff */
[----:B------:R-:W-:Y:S01]  /*6e20*/  PLOP3.LUT P3, PT, PT, PT, UP1, 0x80, 0x0 ;  /* 0x000000000000781c */ /* 0x000fe20003f6f018 */
[----:B------:R-:W4:Y:S01]  /*6e30*/  MUFU.EX2 R176, R176 ;  /* 0x000000b000b07308 */ /* 0x000f220000000800 */
[----:B------:R-:W-:Y:S01]  /*6e40*/  UMOV UR58, UR46 ;  /* 0x0000002e003a7c82 */ /* 0x000fe20008000000 */
[----:B------:R-:W-:-:S02]  /*6e50*/  F2FP.F16.F32.PACK_AB R183, R12, R183 ;  /* 0x000000b70cb7723e */ /* 0x000fc400000000ff */
[----:B------:R-:W-:-:S04]  /*6e60*/  @!P1 LEA R26, R26, UR41, 0x3 ;  /* 0x000000291a1a9c11 */ /* 0x000fc8000f8e18ff */
        /* <DEDUP_REMOVED lines=12> */
[----:B------:R-:W5:Y:S01]  /*6f30*/  MUFU.EX2 R29, R29 ;  /* 0x0000001d001d7308 */ /* 0x000f620000000800 */
[----:B------:R-:W-:-:S02]  /*6f40*/  WARPGROUP.DEPBAR.LE gsb0, 0x0 ;  /* 0x00008000000079c5 */ /* 0x000fc40000010000 */
[----:B------:R0:W-:Y:S06]  /*6f50*/  BAR.ARV R8, 0x100 ;  /* 0x000400080000751d */ /* 0x0001ec0000002000 */
[----:B------:R2:W-:Y:S01]  /*6f60*/  @!P1 SYNCS.ARRIVE.TRANS64.RED.A1T0 RZ, [R10+URZ], RZ ;  /* 0x000000ff0aff99a7 */ /* 0x0005e2000810043f */
[----:B------:R-:W5:Y:S01]  /*6f70*/  MUFU.EX2 R154, R154 ;  /* 0x0000009a009a7308 */ /* 0x000f620000000800 */
[-C--:B-1----:R-:W-:Y:S01]  /*6f80*/  FMUL.FTZ R88, R88, R5.reuse ;  /* 0x0000000558587220 */ /* 0x082fe20000410000 */
[-C--:B------:R-:W-:Y:S01]  /*6f90*/  FMUL.FTZ R89, R89, R5.reuse ;  /* 0x0000000559597220 */ /* 0x080fe20000410000 */
[-C--:B------:R-:W-:Y:S01]  /*6fa0*/  FMUL.FTZ R92, R92, R5.reuse ;  /* 0x000000055c5c7220 */ /* 0x080fe20000410000 */
[-C--:B------:R-:W-:Y:S01]  /*6fb0*/  FMUL.FTZ R93, R93, R5.reuse ;  /* 0x000000055d5d7220 */ /* 0x080fe20000410000 */
[-C--:B------:R-:W-:Y:S01]  /*6fc0*/  FMUL.FTZ R96, R96, R5.reuse ;  /* 0x0000000560607220 */ /* 0x080fe20000410000 */
[----:B------:R-:W-:Y:S01]  /*6fd0*/  FMUL.FTZ R97, R97, R5 ;  /* 0x0000000561617220 */ /* 0x000fe20000410000 */
[----:B--2---:R-:W-:Y:S01]  /*6fe0*/  FFMA.FTZ R10, R5, R3, R180 ;  /* 0x00000003050a7223 */ /* 0x004fe200000100b4 */
[----:B------:R-:W-:Y:S01]  /*6ff0*/  FFMA.FTZ R3, R58, UR10, -R52 ;  /* 0x0000000a3a037c23 */ /* 0x000fe20008010834 */
[C---:B------:R-:W-:Y:S01]  /*7000*/  F2FP.F16.F32.PACK_AB R180, R7.reuse, R180 ;  /* 0x000000b407b4723e */ /* 0x040fe200000000ff */
[----:B------:R-:W-:Y:S01]  /*7010*/  MUFU.EX2 R156, R156 ;  /* 0x0000009c009c7308 */ /* 0x000fe20000000800 */
[----:B------:R-:W-:Y:S01]  /*7020*/  FADD.FTZ R37, R7, R10 ;  /* 0x0000000a07257221 */ /* 0x000fe20000010000 */
[----:B------:R-:W-:-:S02]  /*7030*/  @!P1 VIADD R10, R26, 0x28860 ;  /* 0x000288601a0a9836 */ /* 0x000fc40000000000 */
[-C--:B------:R-:W-:Y:S01]  /*7040*/  FMUL.FTZ R100, R100, R5.reuse ;  /* 0x0000000564647220 */ /* 0x080fe20000410000 */
[-C--:B------:R-:W-:Y:S01]  /*7050*/  FMUL.FTZ R101, R101, R5.reuse ;  /* 0x0000000565657220 */ /* 0x080fe20000410000 */
[----:B0-----:R-:W-:Y:S01]  /*7060*/  FADD.FTZ R8, R182, R37 ;  /* 0x00000025b6087221 */ /* 0x001fe20000010000 */
[C---:B---3--:R-:W-:Y:S01]  /*7070*/  F2FP.F16.F32.PACK_AB R182, R9.reuse, R182 ;  /* 0x000000b609b6723e */ /* 0x048fe200000000ff */
[-C--:B------:R-:W-:Y:S01]  /*7080*/  FMUL.FTZ R104, R104, R5.reuse ;  /* 0x0000000568687220 */ /* 0x080fe20000410000 */
[----:B------:R-:W0:Y:S01]  /*7090*/  MUFU.EX2 R3, R3 ;  /* 0x0000000300037308 */ /* 0x000e220000000800 */
[----:B------:R-:W-:Y:S01]  /*70a0*/  FADD.FTZ R37, R9, R8 ;  /* 0x0000000809257221 */ /* 0x000fe20000010000 */
[----:B------:R-:W-:Y:S01]  /*70b0*/  @!P1 PRMT R10, RZ, 0x654, R10 ;  /* 0x00000654ff0a9816 */ /* 0x000fe2000000000a */
[-C--:B------:R-:W-:Y:S01]  /*70c0*/  FMUL.FTZ R105, R105, R5.reuse ;  /* 0x0000000569697220 */ /* 0x080fe20000410000 */
[-C--:B------:R-:W-:Y:S01]  /*70d0*/  FMUL.FTZ R108, R108, R5.reuse ;  /* 0x000000056c6c7220 */ /* 0x080fe20000410000 */
[----:B----4-:R-:W-:Y:S01]  /*70e0*/  FADD.FTZ R8, R176, R37 ;  /* 0x00000025b0087221 */ /* 0x010fe20000010000 */
[----:B------:R-:W-:Y:S01]  /*70f0*/  FADD.FTZ R37, R177, R0 ;  /* 0x00000000b1257221 */ /* 0x000fe20000010000 */
[----:B------:R1:W-:Y:S01]  /*7100*/  @!P1 SYNCS.ARRIVE.TRANS64.RED.A1T0 RZ, [R10+URZ], RZ ;  /* 0x000000ff0aff99a7 */ /* 0x0003e2000810043f */
[----:B------:R-:W2:Y:S01]  /*7110*/  MUFU.EX2 R31, R31 ;  /* 0x0000001f001f7308 */ /* 0x000ea20000000800 */
[----:B-----5:R-:W-:Y:S01]  /*7120*/  FADD.FTZ R45, R11, R8 ;  /* 0x000000080b2d7221 */ /* 0x020fe20000010000 */
[----:B------:R-:W-:Y:S01]  /*7130*/  FADD.FTZ R0, R14, R37 ;  /* 0x000000250e007221 */ /* 0x000fe20000010000 */
[--C-:B------:R-:W-:Y:S01]  /*7140*/  FFMA.FTZ R37, R62, UR10, -R52.reuse ;  /* 0x0000000a3e257c23 */ /* 0x100fe20008010834 */
[----:B------:R-:W-:Y:S01]  /*7150*/  FFMA.FTZ R52, R72, UR10, -R52 ;  /* 0x0000000a48347c23 */ /* 0x000fe20008010834 */
[----:B------:R-:W-:Y:S01]  /*7160*/  FADD.FTZ R8, R178, R45 ;  /* 0x0000002db2087221 */ /* 0x000fe20000010000 */
[----:B------:R-:W-:Y:S01]  /*7170*/  FADD.FTZ R45, R179, R0 ;  /* 0x00000000b32d7221 */ /* 0x000fe20000010000 */
[-C--:B------:R-:W-:Y:S01]  /*7180*/  FMUL.FTZ R109, R109, R5.reuse ;  /* 0x000000056d6d7220 */ /* 0x080fe20000410000 */
[----:B------:R-:W-:Y:S01]  /*7190*/  MUFU.EX2 R159, R159 ;  /* 0x0000009f009f7308 */ /* 0x000fe20000000800 */
[----:B------:R-:W-:Y:S01]  /*71a0*/  FADD.FTZ R47, R13, R8 ;  /* 0x000000080d2f7221 */ /* 0x000fe20000010000 */
[----:B------:R-:W-:Y:S01]  /*71b0*/  FADD.FTZ R0, R20, R45 ;  /* 0x0000002d14007221 */ /* 0x000fe20000010000 */
[-C--:B------:R-:W-:Y:S01]  /*71c0*/  FMUL.FTZ R112, R112, R5.reuse ;  /* 0x0000000570707220 */ /* 0x080fe20000410000 */
[-C--:B------:R-:W-:Y:S01]  /*71d0*/  FMUL.FTZ R113, R113, R5.reuse ;  /* 0x0000000571717220 */ /* 0x080fe20000410000 */
[----:B------:R-:W-:Y:S01]  /*71e0*/  FADD.FTZ R8, R172, R47 ;  /* 0x0000002fac087221 */ /* 0x000fe20000010000 */
[----:B------:R-:W-:Y:S01]  /*71f0*/  FADD.FTZ R45, R173, R0 ;  /* 0x00000000ad2d7221 */ /* 0x000fe20000010000 */
[-C--:B------:R-:W-:Y:S01]  /*7200*/  FMUL.FTZ R116, R116, R5.reuse ;  /* 0x0000000574747220 */ /* 0x080fe20000410000 */
[----:B------:R-:W3:Y:S01]  /*7210*/  MUFU.EX2 R158, R158 ;  /* 0x0000009e009e7308 */ /* 0x000ee20000000800 */
[----:B------:R-:W-:Y:S01]  /*7220*/  FADD.FTZ R47, R15, R8 ;  /* 0x000000080f2f7221 */ /* 0x000fe20000010000 */
[----:B------:R-:W-:Y:S01]  /*7230*/  FADD.FTZ R0, R24, R45 ;  /* 0x0000002d18007221 */ /* 0x000fe20000010000 */
[-C--:B------:R-:W-:Y:S01]  /*7240*/  FMUL.FTZ R117, R117, R5.reuse ;  /* 0x0000000575757220 */ /* 0x080fe20000410000 */
[-C--:B------:R-:W-:Y:S01]  /*7250*/  FMUL.FTZ R120, R120, R5.reuse ;  /* 0x0000000578787220 */ /* 0x080fe20000410000 */
        /* <DEDUP_REMOVED lines=29> */
[----:B------:R-:W-:Y:S01]  /*7430*/  FADD.FTZ R0, R38, R7 ;  /* 0x0000000726007221 */ /* 0x000fe20000010000 */
[-C--:B------:R-:W-:Y:S01]  /*7440*/  FMUL.FTZ R141, R141, R5.reuse ;  /* 0x000000058d8d7220 */ /* 0x080fe20000410000 */
[-C--:B------:R-:W-:Y:S01]  /*7450*/  FMUL.FTZ R144, R144, R5.reuse ;  /* 0x0000000590907220 */ /* 0x080fe20000410000 */
[----:B------:R-:W-:Y:S01]  /*7460*/  FADD.FTZ R6, R154, R9 ;  /* 0x000000099a067221 */ /* 0x000fe20000010000 */
[----:B------:R-:W-:Y:S01]  /*7470*/  FADD.FTZ R7, R155, R0 ;  /* 0x000000009b077221 */ /* 0x000fe20000010000 */
[C---:B0-----:R-:W-:Y:S01]  /*7480*/  F2FP.F16.F32.PACK_AB R154, R3.reuse, R154 ;  /* 0x0000009a039a723e */ /* 0x041fe200000000ff */
[----:B------:R-:W-:Y:S01]  /*7490*/  MUFU.EX2 R46, R46 ;  /* 0x0000002e002e7308 */ /* 0x000fe20000000800 */
[----:B------:R-:W-:Y:S01]  /*74a0*/  FADD.FTZ R9, R3, R6 ;  /* 0x0000000603097221 */ /* 0x000fe20000010000 */
[----:B------:R-:W-:Y:S01]  /*74b0*/  FADD.FTZ R0, R44, R7 ;  /* 0x000000072c007221 */ /* 0x000fe20000010000 */
[-C--:B------:R-:W-:Y:S01]  /*74c0*/  FMUL.FTZ R145, R145, R5.reuse ;  /* 0x0000000591917220 */ /* 0x080fe20000410000 */
[-C--:B------:R-:W-:Y:S01]  /*74d0*/  FMUL.FTZ R148, R148, R5.reuse ;  /* 0x0000000594947220 */ /* 0x080fe20000410000 */
[----:B------:R-:W-:Y:S01]  /*74e0*/  FADD.FTZ R6, R156, R9 ;  /* 0x000000099c067221 */ /* 0x000fe20000010000 */
[----:B------:R-:W-:Y:S01]  /*74f0*/  FADD.FTZ R7, R157, R0 ;  /* 0x000000009d077221 */ /* 0x000fe20000010000 */
[----:B------:R-:W-:Y:S01]  /*7500*/  FMUL.FTZ R149, R149, R5 ;  /* 0x0000000595957220 */ /* 0x000fe20000410000 */
[----:B------:R-:W0:Y:S01]  /*7510*/  MUFU.EX2 R63, R63 ;  /* 0x0000003f003f7308 */ /* 0x000e220000000800 */
[----:B--2---:R-:W-:Y:S01]  /*7520*/  FADD.FTZ R9, R31, R6 ;  /* 0x000000061f097221 */ /* 0x004fe20000010000 */
[----:B------:R-:W-:Y:S01]  /*7530*/  FADD.FTZ R0, R40, R7 ;  /* 0x0000000728007221 */ /* 0x000fe20000010000 */
[-C--:B------:R-:W-:Y:S01]  /*7540*/  FMUL.FTZ R90, R90, R4.reuse ;  /* 0x000000045a5a7220 */ /* 0x080fe20000410000 */
[-C--:B------:R-:W-:Y:S01]  /*7550*/  FMUL.FTZ R91, R91, R4.reuse ;  /* 0x000000045b5b7220 */ /* 0x080fe20000410000 */
[----:B---3--:R-:W-:Y:S01]  /*7560*/  FADD.FTZ R6, R158, R9 ;  /* 0x000000099e067221 */ /* 0x008fe20000010000 */
[----:B------:R-:W-:Y:S01]  /*7570*/  FADD.FTZ R7, R159, R0 ;  /* 0x000000009f077221 */ /* 0x000fe20000010000 */
[-C--:B------:R-:W-:Y:S01]  /*7580*/  FMUL.FTZ R94, R94, R4.reuse ;  /* 0x000000045e5e7220 */ /* 0x080fe20000410000 */
[----:B------:R-:W2:Y:S01]  /*7590*/  MUFU.EX2 R39, R39 ;  /* 0x0000002700277308 */ /* 0x000ea20000000800 */
[----:B----4-:R-:W-:Y:S01]  /*75a0*/  FADD.FTZ R9, R37, R6 ;  /* 0x0000000625097221 */ /* 0x010fe20000010000 */
[----:B------:R-:W-:Y:S01]  /*75b0*/  FADD.FTZ R0, R42, R7 ;  /* 0x000000072a007221 */ /* 0x000fe20000010000 */
[-C--:B------:R-:W-:Y:S01]  /*75c0*/  FMUL.FTZ R95, R95, R4.reuse ;  /* 0x000000045f5f7220 */ /* 0x080fe20000410000 */
[-C--:B------:R-:W-:Y:S01]  /*75d0*/  FMUL.FTZ R98, R98, R4.reuse ;  /* 0x0000000462627220 */ /* 0x080fe20000410000 */
[----:B-----5:R-:W-:Y:S01]  /*75e0*/  FADD.FTZ R9, R160, R9 ;  /* 0x00000009a0097221 */ /* 0x020fe20000010000 */
[----:B------:R-:W-:Y:S01]  /*75f0*/  FADD.FTZ R3, R35, R0 ;  /* 0x0000000023037221 */ /* 0x000fe20000010000 */
[-C--:B------:R-:W-:Y:S01]  /*7600*/  FMUL.FTZ R99, R99, R4.reuse ;  /* 0x0000000463637220 */ /* 0x080fe20000410000 */
[----:B------:R-:W3:Y:S01]  /*7610*/  MUFU.EX2 R162, R65 ;  /* 0x0000004100a27308 */ /* 0x000ee20000000800 */
[----:B0-----:R-:W-:Y:S01]  /*7620*/  FADD.FTZ R9, R63, R9 ;  /* 0x000000093f097221 */ /* 0x001fe20000010000 */
[----:B------:R-:W-:Y:S01]  /*7630*/  FADD.FTZ R0, R46, R3 ;  /* 0x000000032e007221 */ /* 0x000fe20000010000 */
[-C--:B------:R-:W-:Y:S01]  /*7640*/  FMUL.FTZ R102, R102, R4.reuse ;  /* 0x0000000466667220 */ /* 0x080fe20000410000 */
[-C--:B------:R-:W-:Y:S01]  /*7650*/  FMUL.FTZ R103, R103, R4.reuse ;  /* 0x0000000467677220 */ /* 0x080fe20000410000 */
[-C--:B------:R-:W-:Y:S01]  /*7660*/  FMUL.FTZ R106, R106, R4.reuse ;  /* 0x000000046a6a7220 */ /* 0x080fe20000410000 */
[-C--:B------:R-:W-:Y:S01]  /*7670*/  FMUL.FTZ R107, R107, R4.reuse ;  /* 0x000000046b6b7220 */ /* 0x080fe20000410000 */
[-C--:B------:R-:W-:Y:S01]  /*7680*/  FMUL.FTZ R110, R110, R4.reuse ;  /* 0x000000046e6e7220 */ /* 0x080fe20000410000 */
[----:B------:R-:W0:Y:S01]  /*7690*/  MUFU.EX2 R48, R48 ;  /* 0x0000003000307308 */ /* 0x000e220000000800 */
        /* <DEDUP_REMOVED lines=8> */
[----:B---3--:R-:W-:Y:S01]  /*7720*/  FADD.FTZ R9, R162, R9 ;  /* 0x00000009a2097221 */ /* 0x008fe20000010000 */
[-C--:B------:R-:W-:Y:S01]  /*7730*/  FMUL.FTZ R123, R123, R4.reuse ;  /* 0x000000047b7b7220 */ /* 0x080fe20000410000 */
[-C--:B------:R-:W-:Y:S01]  /*7740*/  FMUL.FTZ R126, R126, R4.reuse ;  /* 0x000000047e7e7220 */ /* 0x080fe20000410000 */
[-C--:B------:R-:W-:Y:S01]  /*7750*/  FMUL.FTZ R127, R127, R4.reuse ;  /* 0x000000047f7f7220 */ /* 0x080fe20000410000 */
[-C--:B------:R-:W-:Y:S01]  /*7760*/  FMUL.FTZ R130, R130, R4.reuse ;  /* 0x0000000482827220 */ /* 0x080fe20000410000 */
[-C--:B------:R-:W-:Y:S01]  /*7770*/  FMUL.FTZ R131, R131, R4.reuse ;  /* 0x0000000483837220 */ /* 0x080fe20000410000 */
[-C--:B------:R-:W-:Y:S01]  /*7780*/  FMUL.FTZ R134, R134, R4.reuse ;  /* 0x0000000486867220 */ /* 0x080fe20000410000 */
[----:B------:R-:W3:Y:S01]  /*7790*/  MUFU.EX2 R41, R41 ;  /* 0x0000002900297308 */ /* 0x000ee20000000800 */
        /* <DEDUP_REMOVED lines=11> */
[----:B------:R-:W-:Y:S01]  /*7850*/  FMUL.FTZ R151, R151, R4 ;  /* 0x0000000497977220 */ /* 0x000fe20000410000 */
[----:B------:R-:W-:Y:S01]  /*7860*/  F2FP.F16.F32.PACK_AB R176, R11, R176 ;  /* 0x000000b00bb0723e */ /* 0x000fe200000000ff */
[----:B------:R-:W-:Y:S01]  /*7870*/  IMAD.MOV.U32 R5, RZ, RZ, R30 ;  /* 0x000000ffff057224 */ /* 0x000fe200078e001e */
[----:B------:R-:W-:Y:S01]  /*7880*/  F2FP.F16.F32.PACK_AB R177, R14, R177 ;  /* 0x000000b10eb1723e */ /* 0x000fe200000000ff */
[----:B------:R-:W2:Y:S01]  /*7890*/  MUFU.EX2 R50, R50 ;  /* 0x0000003200327308 */ /* 0x000ea20000000800 */
[----:B---3--:R-:W-:Y:S01]  /*78a0*/  FADD.FTZ R3, R41, R0 ;  /* 0x0000000029037221 */ /* 0x008fe20000010000 */
[----:B------:R-:W-:Y:S01]  /*78b0*/  F2FP.F16.F32.PACK_AB R178, R13, R178 ;  /* 0x000000b20db2723e */ /* 0x000fe200000000ff */
[----:B------:R-:W-:Y:S01]  /*78c0*/  IMAD.MOV.U32 R4, RZ, RZ, R33 ;  /* 0x000000ffff047224 */ /* 0x000fe200078e0021 */
[----:B------:R-:W-:-:S02]  /*78d0*/  F2FP.F16.F32.PACK_AB R179, R20, R179 ;  /* 0x000000b314b3723e */ /* 0x000fc400000000ff */
[----:B------:R-:W-:Y:S02]  /*78e0*/  F2FP.F16.F32.PACK_AB R172, R15, R172 ;  /* 0x000000ac0fac723e */ /* 0x000fe400000000ff */
[----:B------:R-:W3:Y:S01]  /*78f0*/  MUFU.EX2 R67, R67 ;  /* 0x0000004300437308 */ /* 0x000ee20000000800 */
[----:B0-----:R-:W-:Y:S01]  /*7900*/  FADD.FTZ R9, R68, R9 ;  /* 0x0000000944097221 */ /* 0x001fe20000010000 */
[----:B------:R-:W-:Y:S02]  /*7910*/  F2FP.F16.F32.PACK_AB R173, R24, R173 ;  /* 0x000000ad18ad723e */ /* 0x000fe400000000ff */
[----:B------:R-:W-:Y:S02]  /*7920*/  F2FP.F16.F32.PACK_AB R174, R21, R174 ;  /* 0x000000ae15ae723e */ /* 0x000fe400000000ff */
[----:B------:R-:W-:Y:S02]  /*7930*/  F2FP.F16.F32.PACK_AB R175, R28, R175 ;  /* 0x000000af1caf723e */ /* 0x000fe400000000ff */
[----:B------:R-:W0:Y:S01]  /*7940*/  MUFU.EX2 R43, R43 ;  /* 0x0000002b002b7308 */ /* 0x000e220000000800 */
[----:B--2---:R-:W-:Y:S01]  /*7950*/  FADD.FTZ R0, R50, R3 ;  /* 0x0000000332007221 */ /* 0x004fe20000010000 */
[----:B------:R-:W-:-:S02]  /*7960*/  F2FP.F16.F32.PACK_AB R168, R25, R168 ;  /* 0x000000a819a8723e */ /* 0x000fc400000000ff */
[----:B------:R-:W-:Y:S02]  /*7970*/  F2FP.F16.F32.PACK_AB R169, R34, R169 ;  /* 0x000000a922a9723e */ /* 0x000fe400000000ff */
[----:B------:R-:W-:Y:S02]  /*7980*/  F2FP.F16.F32.PACK_AB R170, R27, R170 ;  /* 0x000000aa1baa723e */ /* 0x000fe400000000ff */
[----:B------:R-:W2:Y:S01]  /*7990*/  MUFU.EX2 R70, R70 ;  /* 0x0000004600467308 */ /* 0x000ea20000000800 */
[----:B---3--:R-:W-:Y:S01]  /*79a0*/  FADD.FTZ R9, R67, R9 ;  /* 0x0000000943097221 */ /* 0x008fe20000010000 */
[----:B------:R-:W-:Y:S02]  /*79b0*/  F2FP.F16.F32.PACK_AB R171, R36, R171 ;  /* 0x000000ab24ab723e */ /* 0x000fe400000000ff */
[----:B------:R-:W-:Y:S02]  /*79c0*/  F2FP.F16.F32.PACK_AB R152, R29, R152 ;  /* 0x000000981d98723e */ /* 0x000fe400000000ff */
[----:B------:R-:W-:-:S02]  /*79d0*/  F2FP.F16.F32.PACK_AB R153, R38, R153 ;  /* 0x000000992699723e */ /* 0x000fc400000000ff */
        /* <DEDUP_REMOVED lines=10> */
[----:B------:R-:W-:Y:S01]  /*7a80*/  F2FP.F16.F32.PACK_AB R161, R46, R35 ;  /* 0x000000232ea1723e */ /* 0x000fe200000000ff */
[----:B---3--:R-:W-:Y:S01]  /*7a90*/  FADD.FTZ R3, R52, R9 ;  /* 0x0000000934037221 */ /* 0x008fe20000010000 */
[----:B------:R-:W-:Y:S02]  /*7aa0*/  F2FP.F16.F32.PACK_AB R162, R66, R162 ;  /* 0x000000a242a2723e */ /* 0x000fe400000000ff */
[----:B------:R-:W-:Y:S02]  /*7ab0*/  F2FP.F16.F32.PACK_AB R163, R48, R39 ;  /* 0x0000002730a3723e */ /* 0x000fe400000000ff */
[----:B------:R-:W-:-:S02]  /*7ac0*/  F2FP.F16.F32.PACK_AB R164, R67, R68 ;  /* 0x0000004443a4723e */ /* 0x000fc400000000ff */
[----:B------:R-:W-:Y:S01]  /*7ad0*/  F2FP.F16.F32.PACK_AB R165, R50, R41 ;  /* 0x0000002932a5723e */ /* 0x000fe200000000ff */
[C---:B0-----:R-:W-:Y:S01]  /*7ae0*/  FADD.FTZ R0, R57.reuse, R0 ;  /* 0x0000000039007221 */ /* 0x041fe20000010000 */
[----:B------:R-:W-:Y:S02]  /*7af0*/  F2FP.F16.F32.PACK_AB R166, R52, R70 ;  /* 0x0000004634a6723e */ /* 0x000fe400000000ff */
[----:B------:R-:W-:Y:S01]  /*7b00*/  F2FP.F16.F32.PACK_AB R167, R57, R43 ;  /* 0x0000002b39a7723e */ /* 0x000fe200000000ff */
[----:B-1----:R-:W-:Y:S06]  /*7b10*/  @P3 BRA `(.L_x_2306) ;  /* 0xffffffcc00b83947 */ /* 0x002fec000383ffff */
.L_x_2297:
[----:B------:R-:W-:-:S06]  /*7b20*/  UISETP.GE.AND UP0, UPT, UR59, UR40, UPT ;  /* 0x000000283b00728c */ /* 0x000fcc000bf06270 */
[----:B------:R-:W-:-:S13]  /*7b30*/  PLOP3.LUT P2, PT, PT, PT, UP0, 0x80, 0x0 ;  /* 0x000000000000781c */ /* 0x000fda0003f4f008 */
[----:B------:R-:W-:Y:S05]  /*7b40*/  @!P2 BRA `(.L_x_2307) ;  /* 0x000000280010a947 */ /* 0x000fea0003800000 */
[----:B------:R-:W-:Y:S01]  /*7b50*/  IMAD.MOV.U32 R5, RZ, RZ, R30 ;  /* 0x000000ffff057224 */ /* 0x000fe200078e001e */
[----:B------:R-:W-:Y:S01]  /*7b60*/  UMOV UR56, UR47 ;  /* 0x0000002f00387c82 */ /* 0x000fe20008000000 */
[----:B------:R-:W-:Y:S01]  /*7b70*/  IMAD.MOV.U32 R4, RZ, RZ, R33 ;  /* 0x000000ffff047224 */ /* 0x000fe200078e0021 */
[----:B------:R-:W-:Y:S01]  /*7b80*/  UMOV UR55, UR46 ;  /* 0x0000002e00377c82 */ /* 0x000fe20008000000 */
[----:B------:R-:W-:Y:S01]  /*7b90*/  ULDC UR54, c[0x0][0x9d8] ;  /* 0x0002760000367ab9 */ /* 0x000fe20000000800 */
[----:B------:R-:W-:-:S05]  /*7ba0*/  ULDC UR53, c[0x0][0x988] ;  /* 0x0002620000357ab9 */ /* 0x000fca0000000800 */
.L_x_2316:
        /* <DEDUP_REMOVED lines=9> */
.L_x_2309:
[----:B------:R-:W-:Y:S01]  /*7c40*/  ULEA UR6, UR46, UR41, 0x3 ;  /* 0x000000292e067291 */ /* 0x000fe2000f8e183f */
[----:B------:R-:W-:-:S05]  /*7c50*/  IMAD.U32 R6, RZ, RZ, UR47 ;  /* 0x0000002fff067e24 */ /* 0x000fca000f8e00ff */
[----:B------:R-:W-:-:S04]  /*7c60*/  SHF.L.U32 R6, R6, 0x1f, RZ ;  /* 0x0000001f06067819 */ /* 0x000fc800000006ff */
[----:B------:R0:W1:Y:S01]  /*7c70*/  SYNCS.PHASECHK.TRANS64.TRYWAIT P2, [UR6+0x28830], R6 ;  /* 0x02883006ff0075a7 */ /* 0x0000620008040146 */
[----:B------:R-:W-:Y:S05]  /*7c80*/  @!P0 BRA `(.L_x_2310) ;  /* 0x0000000000048947 */ /* 0x000fea0003800000 */
[----:B------:R-:W-:Y:S01]  /*7c90*/  BPT.TRAP 0x1 ;  /* 0x000000040000795c */ /* 0x000fe20000300000 */
.L_x_2310:
[----:B-1----:R-:W-:Y:S05]  /*7ca0*/  @P2 BRA `(.L_x_2308) ;  /* 0x0000000000082947 */ /* 0x002fea0003800000 */
[----:B------:R-:W1:Y:S02]  /*7cb0*/  SYNCS.PHASECHK.TRANS64.TRYWAIT P2, [UR6+0x28830], R6 ;  /* 0x02883006ff0075a7 */ /* 0x000e640008040146 */
[----:B-1----:R-:W-:Y:S05]  /*7cc0*/  @!P2 BRA `(.L_x_2311) ;  /* 0x000000cc007ca947 */ /* 0x002fea0003800000 */
.L_x_2308:
        /* <DEDUP_REMOVED lines=47> */
.L_x_2313:
[----:B------:R-:W-:Y:S01]  /*7fc0*/  ULEA UR6, UR55, UR41, 0x3 ;  /* 0x0000002937067291 */ /* 0x000fe2000f8e183f */
[----:B------:R-:W-:-:S05]  /*7fd0*/  IMAD.U32 R6, RZ, RZ, UR56 ;  /* 0x00000038ff067e24 */ /* 0x000fca000f8e00ff */
[----:B------:R-:W-:-:S04]  /*7fe0*/  SHF.L.U32 R6, R6, 0x1f, RZ ;  /* 0x0000001f06067819 */ /* 0x000fc800000006ff */
[----:B------:R0:W1:Y:S01]  /*7ff0*/  SYNCS.PHASECHK.TRANS64.TRYWAIT P2, [UR6+0x28850], R6 ;  /* 0x02885006ff0075a7 */ /* 0x0000620008040146 */
[----:B------:R-:W-:Y:S05]  /*8000*/  @!P0 BRA `(.L_x_2314) ;  /* 0x0000000000048947 */ /* 0x000fea0003800000 */
[----:B------:R-:W-:Y:S01]  /*8010*/  BPT.TRAP 0x1 ;  /* 0x000000040000795c */ /* 0x000fe20000300000 */
.L_x_2314:
[----:B-1----:R-:W-:Y:S05]  /*8020*/  @P2 BRA `(.L_x_2312) ;  /* 0x0000000000082947 */ /* 0x002fea0003800000 */
[----:B------:R-:W1:Y:S02]  /*8030*/  SYNCS.PHASECHK.TRANS64.TRYWAIT P2, [UR6+0x28850], R6 ;  /* 0x02885006ff0075a7 */ /* 0x000e640008040146 */
[----:B-1----:R-:W-:Y:S05]  /*8040*/  @!P2 BRA `(.L_x_2315) ;  /* 0x000000c800b4a947 */ /* 0x002fea0003800000 */
.L_x_2312:
[----:B------:R-:W-:Y:S01]  /*8050*/  UIADD3 UR6, UR41, 0x400, URZ ;  /* 0x0000040029067890 */ /* 0x000fe2000fffe03f */
[----:B------:R-:W-:Y:S01]  /*8060*/  WARPGROUP.ARRIVE ;  /* 0x00000000000079c5 */ /* 0x000fe20000000000 */
[----:B------:R-:W-:Y:S01]  /*8070*/  UMOV UR7, 0x40000040 ;  /* 0x4000004000077882 */ /* 0x000fe20000000000 */
[----:B-1----:R-:W-:Y:S01]  /*8080*/  FMUL.FTZ R7, R24, UR54 ;  /* 0x0000003618077c20 */ /* 0x002fe20008410000 */
[----:B------:R-:W-:Y:S01]  /*8090*/  USHF.R.U32.HI UR6, URZ, 0x4, UR6 ;  /* 0x000000043f067899 */ /* 0x000fe20008011606 */
[----:B0-----:R-:W-:Y:S01]  /*80a0*/  FMUL.FTZ R6, R25, UR54 ;  /* 0x0000003619067c20 */ /* 0x001fe20008410000 */
[----:B------:R-:W-:Y:S01]  /*80b0*/  FMUL.FTZ R10, R28, UR54 ;  /* 0x000000361c0a7c20 */ /* 0x000fe20008410000 */
[----:B------:R-:W-:Y:S01]  /*80c0*/  FMUL.FTZ R12, R29, UR54 ;  /* 0x000000361d0c7c20 */ /* 0x000fe20008410000 */
[----:B------:R-:W-:Y:S01]  /*80d0*/  ULOP3.LUT UR6, UR6, 0x3fff, URZ, 0xc0, !UPT ;  /* 0x00003fff06067892 */ /* 0x000fe2000f8ec03f */
[----:B------:R-:W0:Y:S01]  /*80e0*/  MUFU.TANH R7, R7 ;  /* 0x0000000700077308 */ /* 0x000e220000002400 */
[----:B------:R-:W-:Y:S01]  /*80f0*/  FMUL.FTZ R14, R32, UR54 ;  /* 0x00000036200e7c20 */ /* 0x000fe20008410000 */
[----:B------:R-:W-:Y:S01]  /*8100*/  FMUL.FTZ R20, R33, UR54 ;  /* 0x0000003621147c20 */ /* 0x000fe20008410000 */
[----:B------:R-:W-:Y:S01]  /*8110*/  ULOP3.LUT UR6, UR6, 0x4000000, URZ, 0xfc, !UPT ;  /* 0x0400000006067892 */ /* 0x000fe2000f8efc3f */
[----:B------:R-:W-:Y:S01]  /*8120*/  FMUL.FTZ R24, R36, UR54 ;  /* 0x0000003624187c20 */ /* 0x000fe20008410000 */
[----:B------:R-:W-:Y:S01]  /*8130*/  FMUL.FTZ R25, R37, UR54 ;  /* 0x0000003625197c20 */ /* 0x000fe20008410000 */
[----:B------:R-:W-:Y:S01]  /*8140*/  FMUL.FTZ R28, R40, UR54 ;  /* 0x00000036281c7c20 */ /* 0x000fe20008410000 */
[----:B------:R-:W-:Y:S01]  /*8150*/  ULEA UR11, UR55, UR6, 0xb ;  /* 0x00000006370b7291 */ /* 0x000fe2000f8e583f */
[----:B------:R-:W1:Y:S01]  /*8160*/  MUFU.TANH R6, R6 ;  /* 0x0000000600067308 */ /* 0x000e620000002400 */
        /* <DEDUP_REMOVED lines=14> */
[----:B------:R-:W-:Y:S01]  /*8250*/  FMUL.FTZ R26, R38, UR54 ;  /* 0x00000036261a7c20 */ /* 0x000fe20008410000 */
[----:B------:R-:W-:Y:S01]  /*8260*/  FMUL.FTZ R38, R49, UR54 ;  /* 0x0000003631267c20 */ /* 0x000fe20008410000 */
[----:B-1----:R-:W-:Y:S01]  /*8270*/  FMNMX.FTZ R33, R6, R33, !PT ;  /* 0x0000002106217209 */ /* 0x002fe20007810000 */
        /* <DEDUP_REMOVED lines=36> */
[----:B------:R-:W-:Y:S01]  /*84c0*/  UMOV UR10, UR53 ;  /* 0x00000035000a7c82 */ /* 0x000fe20008000000 */
        /* <DEDUP_REMOVED lines=10> */
[----:B------:R-:W0:Y:S01]  /*8570*/  S2R R220, SR_TID.X ;  /* 0x0000000000dc7919 */ /* 0x000e220000002100 */
[----:B------:R-:W3:Y:S01]  /*8580*/  MUFU.TANH R29, R29 ;  /* 0x0000001d001d7308 */ /* 0x000ee20000002400 */
[----:B-1----:R-:W-:Y:S01]  /*8590*/  FMNMX.FTZ R33, R25, R56, !PT ;  /* 0x0000003819217209 */ /* 0x002fe20007810000 */
[----:B------:R-:W-:-:S02]  /*85a0*/  UISETP.GT.AND UP0, UPT, UR59, UR40, UPT ;  /* 0x000000283b00728c */ /* 0x000fc4000bf04270 */
[----:B------:R-:W-:Y:S01]  /*85b0*/  UIADD3 UR59, UR59, -0x1, URZ ;  /* 0xffffffff3b3b7890 */ /* 0x000fe2000fffe03f */
[----:B------:R-:W-:-:S03]  /*85c0*/  UMOV UR56, UR47 ;  /* 0x0000002f00387c82 */ /* 0x000fc60008000000 */
[----:B------:R-:W1:Y:S01]  /*85d0*/  MUFU.TANH R30, R30 ;  /* 0x0000001e001e7308 */ /* 0x000e620000002400 */
[----:B--2---:R-:W-:Y:S02]  /*85e0*/  FMNMX.FTZ R56, R28, R33, !PT ;  /* 0x000000211c387209 */ /* 0x004fe40007810000 */
[----:B------:R-:W-:-:S05]  /*85f0*/  PLOP3.LUT P2, PT, PT, PT, UP0, 0x80, 0x0 ;  /* 0x000000000000781c */ /* 0x000fca0003f4f008 */
[----:B------:R-:W2:Y:S01]  /*8600*/  MUFU.TANH R35, R35 ;  /* 0x0000002300237308 */ /* 0x000ea20000002400 */
[----:B---3--:R-:W-:-:S07]  /*8610*/  FMNMX.FTZ R33, R29, R56, !PT ;  /* 0x000000381d217209 */ /* 0x008fce0007810000 */
[----:B------:R-:W3:Y:S01]  /*8620*/  MUFU.TANH R37, R37 ;  /* 0x0000002500257308 */ /* 0x000ee20000002400 */
[----:B-1----:R-:W-:Y:S02]  /*8630*/  FMNMX.FTZ R56, R30, R33, !PT ;  /* 0x000000211e387209 */ /* 0x002fe40007810000 */
[----:B0-----:R-:W-:-:S05]  /*8640*/  SHF.R.U32.HI R220, RZ, 0x7, R220 ;  /* 0x00000007ffdc7819 */ /* 0x001fca00000116dc */
[----:B------:R-:W0:Y:S01]  /*8650*/  MUFU.TANH R38, R38 ;  /* 0x0000002600267308 */ /* 0x000e220000002400 */
[----:B--2---:R-:W-:-:S07]  /*8660*/  FMNMX.FTZ R56, R35, R56, !PT ;  /* 0x0000003823387209 */ /* 0x004fce0007810000 */
[----:B------:R-:W1:Y:S01]  /*8670*/  MUFU.TANH R41, R41 ;  /* 0x0000002900297308 */ /* 0x000e620000002400 */
[----:B---3--:R-:W-:Y:S01]  /*8680*/  FMNMX.FTZ R33, R37, R56, !PT ;  /* 0x0000003825217209 */ /* 0x008fe20007810000 */
[----:B------:R-:W-:Y:S01]  /*8690*/  FMUL.FTZ R56, R73, UR54 ;  /* 0x0000003649387c20 */ /* 0x000fe20008410000 */
[----:B------:R-:W-:-:S05]  /*86a0*/  FMUL.FTZ R73, R82, UR54 ;  /* 0x0000003652497c20 */ /* 0x000fca0008410000 */
[----:B------:R-:W2:Y:S01]  /*86b0*/  MUFU.TANH R42, R42 ;  /* 0x0000002a002a7308 */ /* 0x000ea20000002400 */
[----:B0-----:R-:W-:-:S07]  /*86c0*/  FMNMX.FTZ R58, R38, R33, !PT ;  /* 0x00000021263a7209 */ /* 0x001fce0007810000 */
[----:B------:R-:W0:Y:S01]  /*86d0*/  MUFU.TANH R45, R45 ;  /* 0x0000002d002d7308 */ /* 0x000e220000002400 */
[----:B-1----:R-:W-:Y:S01]  /*86e0*/  FMNMX.FTZ R33, R41, R58, !PT ;  /* 0x0000003a29217209 */ /* 0x002fe20007810000 */
[----:B------:R-:W-:Y:S01]  /*86f0*/  FMUL.FTZ R58, R76, UR54 ;  /* 0x000000364c3a7c20 */ /* 0x000fe20008410000 */
[----:B------:R-:W-:-:S05]  /*8700*/  FMUL.FTZ R76, R87, UR54 ;  /* 0x00000036574c7c20 */ /* 0x000fca0008410000 */
[----:B------:R-:W1:Y:S01]  /*8710*/  MUFU.TANH R47, R47 ;  /* 0x0000002f002f7308 */ /* 0x000e620000002400 */
[----:B--2---:R-:W-:-:S07]  /*8720*/  FMNMX.FTZ R60, R42, R33, !PT ;  /* 0x000000212a3c7209 */ /* 0x004fce0007810000 */
        /* <DEDUP_REMOVED lines=8> */
[----:B------:R-:W-:Y:S01]  /*87b0*/  FMUL.FTZ R60, R80, UR54 ;  /* 0x00000036503c7c20 */ /* 0x000fe20008410000 */
[----:B------:R-:W-:Y:S01]  /*87c0*/  HGMMA.64x128x16.F32 R88, R176, gdesc[UR4].tnspB, R88, gsb0 ;  /* 0x41e00004b0587df0 */ /* 0x000fe20008000858 */
[----:B------:R-:W-:Y:S01]  /*87d0*/  UIADD3 UR6, UR11, 0x100, URZ ;  /* 0x000001000b067890 */ /* 0x000fe2000fffe03f */
[----:B------:R-:W-:-:S03]  /*87e0*/  UMOV UR7, 0x40000040 ;  /* 0x4000004000077882 */ /* 0x000fc60000000000 */
        /* <DEDUP_REMOVED lines=29> */
[----:B0-----:R-:W-:-:S05]  /*89c0*/  FMNMX.FTZ R33, R64, R33, !PT ;  /* 0x0000002140217209 */ /* 0x001fca0007810000 */
        /* <DEDUP_REMOVED lines=28> */
[----:B------:R-:W-:Y:S01]  /*8b90*/  FMUL.FTZ R4, R4, UR10 ;  /* 0x0000000a04047c20 */ /* 0x000fe20008410000 */
[----:B---3--:R-:W-:Y:S01]  /*8ba0*/  FMNMX.FTZ R6, R11, R6, !PT ;  /* 0x000000060b067209 */ /* 0x008fe20007810000 */
[--C-:B------:R-:W-:Y:S01]  /*8bb0*/  FFMA.FTZ R7, R7, UR10, -R85.reuse ;  /* 0x0000000a07077c23 */ /* 0x100fe20008010855 */
[--C-:B------:R-:W-:Y:S01]  /*8bc0*/  FFMA.FTZ R81, R12, UR10, -R85.reuse ;  /* 0x0000000a0c517c23 */ /* 0x100fe20008010855 */
[--C-:B------:R-:W-:Y:S01]  /*8bd0*/  FFMA.FTZ R178, R24, UR10, -R85.reuse ;  /* 0x0000000a18b27c23 */ /* 0x100fe20008010855 */
        /* <DEDUP_REMOVED lines=10> */
[--C-:B------:R-:W-:Y:S01]  /*8c80*/  FFMA.FTZ R12, R60, UR10, -R85.reuse ;  /* 0x0000000a3c0c7c23 */ /* 0x100fe20008010855 */
[--C-:B------:R-:W-:Y:S01]  /*8c90*/  FFMA.FTZ R14, R62, UR10, -R85.reuse ;  /* 0x0000000a3e0e7c23 */ /* 0x100fe20008010855 */
[----:B------:R-:W-:Y:S01]  /*8ca0*/  FMNMX.FTZ R6, R26, R79, !PT ;  /* 0x0000004f1a067209 */ /* 0x000fe20007810000 */
[----:B------:R-:W-:-:S03]  /*8cb0*/  FFMA.FTZ R64, R64, UR10, -R85 ;  /* 0x0000000a40407c23 */ /* 0x000fc60008010855 */
        /* <DEDUP_REMOVED lines=18> */
[----:B------:R-:W-:Y:S01]  /*8de0*/  MUFU.TANH R65, R65 ;  /* 0x0000004100417308 */ /* 0x000fe20000002400 */
[----:B--2---:R-:W-:Y:S01]  /*8df0*/  FMNMX.FTZ R6, R50, R35, !PT ;  /* 0x0000002332067209 */ /* 0x004fe20007810000 */
[----:B------:R-:W-:-:S06]  /*8e00*/  FFMA.FTZ R35, R38, UR10, -R85 ;  /* 0x0000000a26237c23 */ /* 0x000fcc0008010855 */
[----:B------:R-:W-:Y:S01]  /*8e10*/  MUFU.TANH R66, R66 ;  /* 0x0000004200427308 */ /* 0x000fe20000002400 */
[----:B0-----:R-:W-:-:S07]  /*8e20*/  FMNMX.FTZ R6, R63, R6, !PT ;  /* 0x000000063f067209 */ /* 0x001fce0007810000 */
[----:B------:R-:W-:Y:S08]  /*8e30*/  MUFU.TANH R67, R67 ;  /* 0x0000004300437308 */ /* 0x000ff00000002400 */
[----:B------:R-:W-:Y:S08]  /*8e40*/  MUFU.TANH R68, R68 ;  /* 0x0000004400447308 */ /* 0x000ff00000002400 */
[----:B------:R-:W-:Y:S01]  /*8e50*/  MUFU.TANH R69, R69 ;  /* 0x0000004500457308 */ /* 0x000fe20000002400 */
[----:B------:R-:W-:-:S02]  /*8e60*/  WARPGROUP.DEPBAR.LE gsb0, 0x0 ;  /* 0x00008000000079c5 */ /* 0x000fc40000010000 */
[----:B------:R-:W-:-:S05]  /*8e70*/  WARPGROUP.ARRIVE ;  /* 0x00000000000079c5 */ /* 0x000fca0000000000 */
[----:B------:R-:W-:Y:S01]  /*8e80*/  MUFU.TANH R70, R70 ;  /* 0x0000004600467308 */ /* 0x000fe20000002400 */
[--C-:B------:R-:W-:Y:S01]  /*8e90*/  FFMA.FTZ R174, R30, UR10, -R85.reuse ;  /* 0x0000000a1eae7c23 */ /* 0x100fe20008010855 */
[----:B------:R-:W-:Y:S01]  /*8ea0*/  FFMA.FTZ R172, R28, UR10, -R85 ;  /* 0x0000000a1cac7c23 */ /* 0x000fe20008010855 */
[----:B------:R-:W-:Y:S01]  /*8eb0*/  HGMMA.64x128x16.F32 R88, R168, gdesc[UR4].tnspB, R88, gsb0 ;  /* 0x41e00004a8587df0 */ /* 0x000fe20008000858 */
[----:B------:R-:W-:Y:S01]  /*8ec0*/  UIADD3 UR6, UR11, 0x200, URZ ;  /* 0x000002000b067890 */ /* 0x000fe2000fffe03f */
[----:B------:R-:W-:-:S03]  /*8ed0*/  UMOV UR7, 0x40000040 ;  /* 0x4000004000077882 */ /* 0x000fc60000000000 */
[----:B------:R-:W-:Y:S08]  /*8ee0*/  MUFU.TANH R71, R71 ;  /* 0x0000004700477308 */ /* 0x000ff00000002400 */
[----:B------:R-:W-:Y:S08]  /*8ef0*/  MUFU.TANH R72, R72 ;  /* 0x0000004800487308 */ /* 0x000ff00000002400 */
[----:B------:R-:W-:Y:S08]  /*8f00*/  MUFU.TANH R73, R73 ;  /* 0x0000004900497308 */ /* 0x000ff00000002400 */
[----:B------:R-:W-:Y:S08]  /*8f10*/  MUFU.TANH R74, R74 ;  /* 0x0000004a004a7308 */ /* 0x000ff00000002400 */
[----:B------:R-:W-:Y:S08]  /*8f20*/  MUFU.TANH R75, R75 ;  /* 0x0000004b004b7308 */ /* 0x000ff00000002400 */
[----:B------:R-:W-:Y:S08]  /*8f30*/  MUFU.TANH R76, R76 ;  /* 0x0000004c004c7308 */ /* 0x000ff00000002400 */
[----:B------:R-:W-:Y:S08]  /*8f40*/  MUFU.EX2 R79, R10 ;  /* 0x0000000a004f7308 */ /* 0x000ff00000000800 */
[----:B------:R-:W-:Y:S08]  /*8f50*/  MUFU.EX2 R4, R4 ;  /* 0x0000000400047308 */ /* 0x000ff00000000800 */
[----:B------:R-:W0:Y:S08]  /*8f60*/  MUFU.EX2 R7, R7 ;  /* 0x0000000700077308 */ /* 0x000e300000000800 */
[----:B------:R-:W1:Y:S08]  /*8f70*/  MUFU.EX2 R180, R180 ;  /* 0x000000b400b47308 */ /* 0x000e700000000800 */
[----:B------:R-:W2:Y:S01]  /*8f80*/  MUFU.EX2 R182, R182 ;  /* 0x000000b600b67308 */ /* 0x000ea20000000800 */
[----:B0-----:R-:W-:-:S07]  /*8f90*/  FFMA.FTZ R3, R4, R3, R7 ;  /* 0x0000000304037223 */ /* 0x001fce0000010007 */
[----:B------:R-:W-:Y:S01]  /*8fa0*/  MUFU.EX2 R81, R81 ;  /* 0x0000005100517308 */ /* 0x000fe20000000800 */
[C---:B-1----:R-:W-:Y:S01]  /*8fb0*/  FADD.FTZ R3, R180.reuse, R3 ;  /* 0x00000003b4037221 */ /* 0x042fe20000010000 */
[----:B------:R-:W-:-:S06]  /*8fc0*/  F2FP.F16.F32.PACK_AB R180, R180, R7 ;  /* 0x00000007b4b4723e */ /* 0x000fcc00000000ff */
        /* <DEDUP_REMOVED lines=9> */
[----:B------:R-:W-:Y:S01]  /*9060*/  FMNMX.FTZ R37, R65, R6, !PT ;  /* 0x0000000641257209 */ /* 0x000fe20007810000 */
[----:B------:R-:W-:Y:S02]  /*9070*/  FFMA.FTZ R170, R41, UR10, -R85 ;  /* 0x0000000a29aa7c23 */ /* 0x000fe40008010855 */
[----:B------:R-:W-:Y:S01]  /*9080*/  MUFU.EX2 R174, R174 ;  /* 0x000000ae00ae7308 */ /* 0x000fe20000000800 */
[----:B------:R-:W-:Y:S01]  /*9090*/  HGMMA.64x128x16.F32 R88, R152, gdesc[UR4].tnspB, R88, gsb0 ;  /* 0x41e0000498587df0 */ /* 0x000fe20008000858 */
[----:B------:R-:W-:Y:S01]  /*90a0*/  UIADD3 UR6, UR11, 0x280, URZ ;  /* 0x000002800b067890 */ /* 0x000fe2000fffe03f */
[----:B------:R-:W-:Y:S01]  /*90b0*/  FMNMX.FTZ R6, R66, R37, !PT ;  /* 0x0000002542067209 */ /* 0x000fe20007810000 */
[----:B------:R-:W-:-:S03]  /*90c0*/  UMOV UR7, 0x40000040 ;  /* 0x4000004000077882 */ /* 0x000fc60000000000 */
        /* <DEDUP_REMOVED lines=13> */
[----:B------:R-:W-:Y:S01]  /*91a0*/  MUFU.EX2 R83, R83 ;  /* 0x0000005300537308 */ /* 0x000fe20000000800 */
[----:B------:R-:W-:Y:S02]  /*91b0*/  FFMA.FTZ R6, R57, UR10, -R85 ;  /* 0x0000000a39067c23 */ /* 0x000fe40008010855 */
[----:B------:R-:W-:-:S05]  /*91c0*/  FMNMX.FTZ R10, R76, R41, !PT ;  /* 0x000000294c0a7209 */ /* 0x000fca0007810000 */
[----:B------:R-:W0:Y:S01]  /*91d0*/  SHFL.BFLY PT, R47, R10, 0x2, 0x1f ;  /* 0x0c401f000a2f7f89 */ /* 0x000e2200000e0000 */
[----:B------:R1:W-:Y:S08]  /*91e0*/  MUFU.EX2 R41, R51 ;  /* 0x0000003300297308 */ /* 0x0003f00000000800 */
[----:B------:R-:W-:Y:S01]  /*91f0*/  MUFU.EX2 R6, R6 ;  /* 0x0000000600067308 */ /* 0x000fe20000000800 */
[----:B-1----:R-:W-:-:S07]  /*9200*/  FFMA.FTZ R51, R59, UR10, -R85 ;  /* 0x0000000a3b337c23 */ /* 0x002fce0008010855 */
[----:B------:R-:W-:Y:S01]  /*9210*/  MUFU.EX2 R51, R51 ;  /* 0x0000003300337308 */ /* 0x000fe20000000800 */
[----:B0-----:R-:W-:Y:S01]  /*9220*/  FMNMX.FTZ R30, R10, R47, !PT ;  /* 0x0000002f0a1e7209 */ /* 0x001fe20007810000 */
[--C-:B------:R-:W-:Y:S01]  /*9230*/  FFMA.FTZ R47, R56, UR10, -R85.reuse ;  /* 0x0000000a382f7c23 */ /* 0x100fe20008010855 */
[----:B------:R-:W-:-:S05]  /*9240*/  FFMA.FTZ R10, R58, UR10, -R85 ;  /* 0x0000000a3a0a7c23 */ /* 0x000fca0008010855 */
        /* <DEDUP_REMOVED lines=9> */
[----:B------:R-:W0:Y:S01]  /*92e0*/  SHFL.BFLY PT, R55, R30, 0x1, 0x1f ;  /* 0x0c201f001e377f89 */ /* 0x000e2200000e0000 */
[--C-:B------:R-:W-:Y:S01]  /*92f0*/  FFMA.FTZ R45, R53, UR10, -R85.reuse ;  /* 0x0000000a352d7c23 */ /* 0x100fe20008010855 */
[----:B------:R-:W-:Y:S01]  /*9300*/  HGMMA.64x128x16.F32 R88, R156, gdesc[UR4].tnspB, R88, gsb0 ;  /* 0x41e000049c587df0 */ /* 0x000fe20008000858 */
[----:B------:R-:W-:Y:S01]  /*9310*/  UIADD3 UR6, UR11, 0x300, URZ ;  /* 0x000003000b067890 */ /* 0x000fe2000fffe03f */
[----:B------:R-:W-:Y:S01]  /*9320*/  MUFU.EX2 R154, R154 ;  /* 0x0000009a009a7308 */ /* 0x000fe20000000800 */
[----:B------:R-:W-:Y:S01]  /*9330*/  UMOV UR7, 0x40000040 ;  /* 0x4000004000077882 */ /* 0x000fe20000000000 */
[----:B------:R-:W-:-:S06]  /*9340*/  FFMA.FTZ R53, R61, UR10, -R85 ;  /* 0x0000000a3d357c23 */ /* 0x000fcc0008010855 */
[----:B------:R-:W-:Y:S08]  /*9350*/  MUFU.EX2 R152, R152 ;  /* 0x0000009800987308 */ /* 0x000ff00000000800 */
[----:B------:R-:W-:Y:S01]  /*9360*/  MUFU.EX2 R45, R45 ;  /* 0x0000002d002d7308 */ /* 0x000fe20000000800 */
[----:B0-----:R-:W-:-:S07]  /*9370*/  FMNMX.FTZ R30, R30, R55, !PT ;  /* 0x000000371e1e7209 */ /* 0x001fce0007810000 */
[----:B------:R-:W-:Y:S01]  /*9380*/  MUFU.EX2 R49, R49 ;  /* 0x0000003100317308 */ /* 0x000fe20000000800 */
[----:B------:R-:W-:-:S04]  /*9390*/  FADD.FTZ R20, -R30, R5 ;  /* 0x000000051e147221 */ /* 0x000fc80000010100 */
[----:B------:R-:W-:Y:S01]  /*93a0*/  FMUL.FTZ R55, R20, UR10 ;  /* 0x0000000a14377c20 */ /* 0x000fe20008410000 */
[----:B------:R-:W-:Y:S02]  /*93b0*/  FMUL.FTZ R20, R30, UR10 ;  /* 0x0000000a1e147c20 */ /* 0x000fe40008410000 */
[----:B------:R-:W-:Y:S02]  /*93c0*/  MUFU.EX2 R53, R53 ;  /* 0x0000003500357308 */ /* 0x000fe40000000800 */
[--C-:B------:R-:W-:Y:S01]  /*93d0*/  FFMA.FTZ R181, R9, UR10, -R20.reuse ;  /* 0x0000000a09b57c23 */ /* 0x100fe20008010814 */
[----:B------:R-:W-:Y:S02]  /*93e0*/  IMAD.U32 R9, RZ, RZ, UR46 ;  /* 0x0000002eff097e24 */ /* 0x000fe4000f8e00ff */
[--C-:B------:R-:W-:Y:S01]  /*93f0*/  FFMA.FTZ R8, R8, UR10, -R20.reuse ;  /* 0x0000000a08087c23 */ /* 0x100fe20008010814 */
[--C-:B------:R-:W-:Y:S01]  /*9400*/  FFMA.FTZ R183, R11, UR10, -R20.reuse ;  /* 0x0000000a0bb77c23 */ /* 0x100fe20008010814 */
[--C-:B------:R-:W-:Y:S01]  /*9410*/  FFMA.FTZ R24, R13, UR10, -R20.reuse ;  /* 0x0000000a0d187c23 */ /* 0x100fe20008010814 */
[--C-:B------:R-:W-:Y:S01]  /*9420*/  FFMA.FTZ R177, R15, UR10, -R20.reuse ;  /* 0x0000000a0fb17c23 */ /* 0x100fe20008010814 */
[----:B------:R-:W-:Y:S01]  /*9430*/  @!P1 LEA R9, R9, UR41, 0x3 ;  /* 0x0000002909099c11 */ /* 0x000fe2000f8e18ff */
[----:B------:R-:W-:Y:S01]  /*9440*/  MUFU.EX2 R55, R55 ;  /* 0x0000003700377308 */ /* 0x000fe20000000800 */
[--C-:B------:R-:W-:Y:S01]  /*9450*/  FFMA.FTZ R28, R21, UR10, -R20.reuse ;  /* 0x0000000a151c7c23 */ /* 0x100fe20008010814 */
[--C-:B------:R-:W-:Y:S01]  /*9460*/  FFMA.FTZ R179, R26, UR10, -R20.reuse ;  /* 0x0000000a1ab37c23 */ /* 0x100fe20008010814 */
[--C-:B------:R-:W-:Y:S01]  /*9470*/  FFMA.FTZ R26, R27, UR10, -R20.reuse ;  /* 0x0000000a1b1a7c23 */ /* 0x100fe20008010814 */
[----:B------:R-:W-:Y:S01]  /*9480*/  @!P1 VIADD R11, R9, 0x28840 ;  /* 0x00028840090b9836 */ /* 0x000fe20000000000 */
[----:B------:R-:W-:Y:S01]  /*9490*/  IADD3 R9, -R220, 0xb, RZ ;  /* 0x0000000bdc097810 */ /* 0x000fe20007ffe1ff */
[--C-:B------:R-:W-:Y:S01]  /*94a0*/  FFMA.FTZ R38, R44, UR10, -R20.reuse ;  /* 0x0000000a2c267c23 */ /* 0x100fe20008010814 */
[----:B--2---:R-:W-:Y:S01]  /*94b0*/  FADD.FTZ R44, R182, R3 ;  /* 0x00000003b62c7221 */ /* 0x004fe20000010000 */
[----:B------:R-:W0:Y:S01]  /*94c0*/  MUFU.EX2 R8, R8 ;  /* 0x0000000800087308 */ /* 0x000e220000000800 */
[----:B------:R-:W-:Y:S01]  /*94d0*/  @!P1 PRMT R11, RZ, 0x654, R11 ;  /* 0x00000654ff0b9816 */ /* 0x000fe2000000000b */
[--C-:B------:R-:W-:Y:S01]  /*94e0*/  FFMA.FTZ R173, R31, UR10, -R20.reuse ;  /* 0x0000000a1fad7c23 */ /* 0x100fe20008010814 */
[--C-:B------:R-:W-:Y:S01]  /*94f0*/  FFMA.FTZ R32, R32, UR10, -R20.reuse ;  /* 0x0000000a20207c23 */ /* 0x100fe20008010814 */
[--C-:B------:R-:W-:Y:S01]  /*9500*/  FFMA.FTZ R175, R34, UR10, -R20.reuse ;  /* 0x0000000a22af7c23 */ /* 0x100fe20008010814 */
[--C-:B------:R-:W-:Y:S01]  /*9510*/  FFMA.FTZ R153, R46, UR10, -R20.reuse ;  /* 0x0000000a2e997c23 */ /* 0x100fe20008010814 */
[--C-:B------:R-:W-:Y:S01]  /*9520*/  FFMA.FTZ R34, R36, UR10, -R20.reuse ;  /* 0x0000000a24227c23 */ /* 0x100fe20008010814 */
[--C-:B------:R-:W-:Y:S01]  /*9530*/  FFMA.FTZ R36, R40, UR10, -R20.reuse ;  /* 0x0000000a28247c23 */ /* 0x100fe20008010814 */
[----:B------:R-:W1:Y:S01]  /*9540*/  MUFU.EX2 R181, R181 ;  /* 0x000000b500b57308 */ /* 0x000e620000000800 */
[--C-:B------:R-:W-:Y:S01]  /*9550*/  FFMA.FTZ R40, R48, UR10, -R20.reuse ;  /* 0x0000000a30287c23 */ /* 0x100fe20008010814 */
[--C-:B------:R-:W-:Y:S01]  /*9560*/  FFMA.FTZ R169, R39, UR10, -R20.reuse ;  /* 0x0000000a27a97c23 */ /* 0x100fe20008010814 */
[--C-:B------:R-:W-:Y:S01]  /*9570*/  FFMA.FTZ R171, R43, UR10, -R20.reuse ;  /* 0x0000000a2bab7c23 */ /* 0x100fe20008010814 */
[--C-:B------:R-:W-:Y:S01]  /*9580*/  FFMA.FTZ R155, R50, UR10, -R20.reuse ;  /* 0x0000000a329b7c23 */ /* 0x100fe20008010814 */
[--C-:B------:R-:W-:Y:S01]  /*9590*/  FFMA.FTZ R70, R70, UR10, -R20.reuse ;  /* 0x0000000a46467c23 */ /* 0x100fe20008010814 */
[--C-:B------:R-:W-:Y:S01]  /*95a0*/  FFMA.FTZ R71, R71, UR10, -R20.reuse ;  /* 0x0000000a47477c23 */ /* 0x100fe20008010814 */
[----:B------:R-:W-:Y:S01]  /*95b0*/  FFMA.FTZ R72, R72, UR10, -R20 ;  /* 0x0000000a48487c23 */ /* 0x000fe20008010814 */
[----:B------:R-:W2:Y:S01]  /*95c0*/  MUFU.EX2 R183, R183 ;  /* 0x000000b700b77308 */ /* 0x000ea20000000800 */
[----:B0-----:R-:W-:Y:S01]  /*95d0*/  FFMA.FTZ R0, R55, R0, R8 ;  /* 0x0000000037007223 */ /* 0x001fe20000010008 */
[--C-:B------:R-:W-:Y:S01]  /*95e0*/  FFMA.FTZ R73, R73, UR10, -R20.reuse ;  /* 0x0000000a49497c23 */ /* 0x100fe20008010814 */
[--C-:B------:R-:W-:Y:S01]  /*95f0*/  FFMA.FTZ R74, R74, UR10, -R20.reuse ;  /* 0x0000000a4a4a7c23 */ /* 0x100fe20008010814 */
[----:B------:R-:W-:Y:S01]  /*9600*/  FFMA.FTZ R75, R75, UR10, -R20 ;  /* 0x0000000a4b4b7c23 */ /* 0x000fe20008010814 */
[----:B------:R-:W-:-:S03]  /*9610*/  F2FP.F16.F32.PACK_AB R182, R81, R182 ;  /* 0x000000b651b6723e */ /* 0x000fc600000000ff */
[----:B------:R-:W0:Y:S01]  /*9620*/  MUFU.EX2 R24, R24 ;  /* 0x0000001800187308 */ /* 0x000e220000000800 */
[----:B-1----:R-:W-:Y:S01]  /*9630*/  FADD.FTZ R42, R181, R0 ;  /* 0x00000000b52a7221 */ /* 0x002fe20000010000 */
[----:B------:R-:W-:Y:S01]  /*9640*/  FFMA.FTZ R0, R63, UR10, -R20 ;  /* 0x0000000a3f007c23 */ /* 0x000fe20008010814 */
[----:B------:R-:W-:-:S05]  /*9650*/  F2FP.F16.F32.PACK_AB R181, R181, R8 ;  /* 0x00000008b5b5723e */ /* 0x000fca00000000ff */
[----:B------:R-:W1:Y:S01]  /*9660*/  MUFU.EX2 R177, R177 ;  /* 0x000000b100b17308 */ /* 0x000e620000000800 */
[----:B--2---:R-:W-:-:S07]  /*9670*/  FADD.FTZ R3, R183, R42 ;  /* 0x0000002ab7037221 */ /* 0x004fce0000010000 */
[----:B------:R-:W2:Y:S01]  /*9680*/  MUFU.EX2 R28, R28 ;  /* 0x0000001c001c7308 */ /* 0x000ea20000000800 */
[C---:B0-----:R-:W-:Y:S01]  /*9690*/  FADD.FTZ R42, R24.reuse, R3 ;  /* 0x00000003182a7221 */ /* 0x041fe20000010000 */
[----:B------:R-:W-:-:S06]  /*96a0*/  F2FP.F16.F32.PACK_AB R183, R24, R183 ;  /* 0x000000b718b7723e */ /* 0x000fcc00000000ff */
[----:B------:R-:W0:Y:S01]  /*96b0*/  MUFU.EX2 R179, R179 ;  /* 0x000000b300b37308 */ /* 0x000e220000000800 */
[----:B-1----:R-:W-:Y:S01]  /*96c0*/  FADD.FTZ R3, R177, R42 ;  /* 0x0000002ab1037221 */ /* 0x002fe20000010000 */
[----:B------:R-:W-:-:S06]  /*96d0*/  FFMA.FTZ R42, R66, UR10, -R20 ;  /* 0x0000000a422a7c23 */ /* 0x000fcc0008010814 */
        /* <DEDUP_REMOVED lines=12> */
[----:B------:R-:W-:Y:S01]  /*97a0*/  F2FP.F16.F32.PACK_AB R173, R32, R173 ;  /* 0x000000ad20ad723e */ /* 0x000fe200000000ff */
[----:B------:R-:W-:Y:S02]  /*97b0*/  WARPGROUP.DEPBAR.LE gsb0, 0x0 ;  /* 0x00008000000079c5 */ /* 0x000fe40000010000 */
[----:B------:R-:W-:Y:S01]  /*97c0*/  WARPGROUP.ARRIVE ;  /* 0x00000000000079c5 */ /* 0x000fe20000000000 */
[--C-:B------:R-:W-:Y:S01]  /*97d0*/  FFMA.FTZ R156, R52, UR10, -R85.reuse ;  /* 0x0000000a349c7c23 */ /* 0x100fe20008010855 */
[----:B------:R-:W-:Y:S01]  /*97e0*/  FFMA.FTZ R157, R65, UR10, -R20 ;  /* 0x0000000a419d7c23 */ /* 0x000fe20008010814 */
[----:B------:R-:W0:Y:S01]  /*97f0*/  MUFU.EX2 R169, R169 ;  /* 0x000000a900a97308 */ /* 0x000e220000000800 */
[----:B-1----:R-:W-:Y:S01]  /*9800*/  FADD.FTZ R3, R175, R46 ;  /* 0x0000002eaf037221 */ /* 0x002fe20000010000 */
[----:B------:R-:W-:Y:S01]  /*9810*/  FFMA.FTZ R158, R54, UR10, -R85 ;  /* 0x0000000a369e7c23 */ /* 0x000fe20008010855 */
[----:B------:R-:W-:Y:S01]  /*9820*/  HGMMA.64x128x16.F32 R88, R160, gdesc[UR4].tnspB, R88, gsb0 ;  /* 0x41e00004a0587df0 */ /* 0x000fe20008000858 */
[----:B------:R-:W-:Y:S01]  /*9830*/  UIADD3 UR6, UR11, 0x380, URZ ;  /* 0x000003800b067890 */ /* 0x000fe2000fffe03f */
[----:B------:R-:W-:Y:S01]  /*9840*/  FFMA.FTZ R159, R67, UR10, -R20 ;  /* 0x0000000a439f7c23 */ /* 0x000fe20008010814 */
[----:B------:R-:W-:-:S02]  /*9850*/  UMOV UR7, 0x40000040 ;  /* 0x4000004000077882 */ /* 0x000fc40000000000 */
        /* <DEDUP_REMOVED lines=8> */
[----:B------:R-:W-:Y:S01]  /*98e0*/  MUFU.EX2 R153, R153 ;  /* 0x0000009900997308 */ /* 0x000fe20000000800 */
[----:B--2---:R-:W-:-:S07]  /*98f0*/  FADD.FTZ R3, R171, R46 ;  /* 0x0000002eab037221 */ /* 0x004fce0000010000 */
        /* <DEDUP_REMOVED lines=14> */
[----:B------:R-:W-:Y:S01]  /*99e0*/  MUFU.EX2 R75, R75 ;  /* 0x0000004b004b7308 */ /* 0x000fe20000000800 */
[----:B------:R-:W-:-:S02]  /*99f0*/  WARPGROUP.DEPBAR.LE gsb0, 0x0 ;  /* 0x00008000000079c5 */ /* 0x000fc40000010000 */
[----:B------:R-:W-:Y:S01]  /*9a00*/  WARPGROUP.ARRIVE ;  /* 0x00000000000079c5 */ /* 0x000fe20000000000 */
[----:B------:R-:W-:Y:S01]  /*9a10*/  FFMA.FTZ R161, R69, UR10, -R20 ;  /* 0x0000000a45a17c23 */ /* 0x000fe20008010814 */
[----:B------:R-:W-:Y:S02]  /*9a20*/  F2FP.F16.F32.PACK_AB R160, R47, R6 ;  /* 0x000000062fa0723e */ /* 0x000fe400000000ff */
[----:B------:R-:W-:Y:S01]  /*9a30*/  F2FP.F16.F32.PACK_AB R162, R51, R10 ;  /* 0x0000000a33a2723e */ /* 0x000fe200000000ff */
[----:B------:R-:W1:Y:S01]  /*9a40*/  MUFU.EX2 R5, R64 ;  /* 0x0000004000057308 */ /* 0x000e620000000800 */
[----:B------:R-:W-:Y:S01]  /*9a50*/  HGMMA.64x128x16.F32 R88, R164, gdesc[UR4].tnspB, R88, gsb0 ;  /* 0x41e00004a4587df0 */ /* 0x000fe20008000858 */
[----:B0-----:R-:W-:-:S06]  /*9a60*/  F2FP.F16.F32.PACK_AB R163, R72, R71 ;  /* 0x0000004748a3723e */ /* 0x001fcc00000000ff */
[----:B------:R-:W-:Y:S01]  /*9a70*/  MUFU.EX2 R161, R161 ;  /* 0x000000a100a17308 */ /* 0x000fe20000000800 */
[----:B------:R-:W-:Y:S02]  /*9a80*/  WARPGROUP.DEPBAR.LE gsb0, 0x0 ;  /* 0x00008000000079c5 */ /* 0x000fe40000010000 */
[----:B------:R0:W-:Y:S06]  /*9a90*/  BAR.ARV R9, 0x100 ;  /* 0x000400090000751d */ /* 0x0001ec0000002000 */
[----:B------:R2:W-:Y:S01]  /*9aa0*/  @!P1 SYNCS.ARRIVE.TRANS64.RED.A1T0 RZ, [R11+URZ], RZ ;  /* 0x000000ff0bff99a7 */ /* 0x0005e2000810043f */
[----:B-1----:R-:W-:Y:S01]  /*9ab0*/  F2FP.F16.F32.PACK_AB R166, R5, R14 ;  /* 0x0000000e05a6723e */ /* 0x002fe200000000ff */
[-C--:B------:R-:W-:Y:S01]  /*9ac0*/  FMUL.FTZ R88, R88, R4.reuse ;  /* 0x0000000458587220 */ /* 0x080fe20000410000 */
[-C--:B------:R-:W-:Y:S01]  /*9ad0*/  FMUL.FTZ R89, R89, R4.reuse ;  /* 0x0000000459597220 */ /* 0x080fe20000410000 */
[-C--:B------:R-:W-:Y:S01]  /*9ae0*/  FMUL.FTZ R92, R92, R4.reuse ;  /* 0x000000045c5c7220 */ /* 0x080fe20000410000 */
[-C--:B------:R-:W-:Y:S01]  /*9af0*/  FMUL.FTZ R93, R93, R4.reuse ;  /* 0x000000045d5d7220 */ /* 0x080fe20000410000 */
[-C--:B------:R-:W-:Y:S01]  /*9b00*/  FMUL.FTZ R96, R96, R4.reuse ;  /* 0x0000000460607220 */ /* 0x080fe20000410000 */
[-C--:B------:R-:W-:Y:S01]  /*9b10*/  FMUL.FTZ R97, R97, R4.reuse ;  /* 0x0000000461617220 */ /* 0x080fe20000410000 */
[----:B--2---:R-:W-:Y:S01]  /*9b20*/  IMAD.U32 R11, RZ, RZ, UR55 ;  /* 0x00000037ff0b7e24 */ /* 0x004fe2000f8e00ff */
        /* <DEDUP_REMOVED lines=9> */
[----:B0-----:R-:W-:-:S02]  /*9bc0*/  @!P1 VIADD R9, R11, 0x28860 ;  /* 0x000288600b099836 */ /* 0x001fc40000000000 */
[-C--:B------:R-:W-:Y:S01]  /*9bd0*/  FMUL.FTZ R113, R113, R4.reuse ;  /* 0x0000000471717220 */ /* 0x080fe20000410000 */
[-C--:B------:R-:W-:Y:S01]  /*9be0*/  FMUL.FTZ R116, R116, R4.reuse ;  /* 0x0000000474747220 */ /* 0x080fe20000410000 */
[-C--:B------:R-:W-:Y:S01]  /*9bf0*/  FMUL.FTZ R117, R117, R4.reuse ;  /* 0x0000000475757220 */ /* 0x080fe20000410000 */
[-C--:B------:R-:W-:Y:S01]  /*9c00*/  FMUL.FTZ R120, R120, R4.reuse ;  /* 0x0000000478787220 */ /* 0x080fe20000410000 */
[----:B------:R-:W-:Y:S01]  /*9c10*/  @!P1 PRMT R11, RZ, 0x654, R9 ;  /* 0x00000654ff0b9816 */ /* 0x000fe20000000009 */
[----:B------:R-:W-:Y:S01]  /*9c20*/  FADD.FTZ R9, R81, R44 ;  /* 0x0000002c51097221 */ /* 0x000fe20000010000 */
[-C--:B------:R-:W-:Y:S01]  /*9c30*/  FMUL.FTZ R121, R121, R4.reuse ;  /* 0x0000000479797220 */ /* 0x080fe20000410000 */
[-C--:B------:R-:W-:Y:S01]  /*9c40*/  FMUL.FTZ R124, R124, R4.reuse ;  /* 0x000000047c7c7220 */ /* 0x080fe20000410000 */
[----:B------:R0:W-:Y:S01]  /*9c50*/  @!P1 SYNCS.ARRIVE.TRANS64.RED.A1T0 RZ, [R11+URZ], RZ ;  /* 0x000000ff0bff99a7 */ /* 0x0001e2000810043f */
[----:B------:R-:W-:Y:S01]  /*9c60*/  FADD.FTZ R44, R176, R9 ;  /* 0x00000009b02c7221 */ /* 0x000fe20000010000 */
[-C--:B------:R-:W-:Y:S01]  /*9c70*/  FMUL.FTZ R125, R125, R4.reuse ;  /* 0x000000047d7d7220 */ /* 0x080fe20000410000 */
[-C--:B------:R-:W-:Y:S01]  /*9c80*/  FMUL.FTZ R128, R128, R4.reuse ;  /* 0x0000000480807220 */ /* 0x080fe20000410000 */
[-C--:B------:R-:W-:Y:S01]  /*9c90*/  FMUL.FTZ R129, R129, R4.reuse ;  /* 0x0000000481817220 */ /* 0x080fe20000410000 */
[----:B------:R-:W-:Y:S01]  /*9ca0*/  FADD.FTZ R9, R77, R44 ;  /* 0x0000002c4d097221 */ /* 0x000fe20000010000 */
[--C-:B------:R-:W-:Y:S01]  /*9cb0*/  FFMA.FTZ R44, R68, UR10, -R20.reuse ;  /* 0x0000000a442c7c23 */ /* 0x100fe20008010814 */
[----:B------:R-:W-:Y:S01]  /*9cc0*/  FFMA.FTZ R20, R76, UR10, -R20 ;  /* 0x0000000a4c147c23 */ /* 0x000fe20008010814 */
[-C--:B------:R-:W-:Y:S01]  /*9cd0*/  FMUL.FTZ R132, R132, R4.reuse ;  /* 0x0000000484847220 */ /* 0x080fe20000410000 */
[----:B------:R-:W-:Y:S01]  /*9ce0*/  FADD.FTZ R48, R178, R9 ;  /* 0x00000009b2307221 */ /* 0x000fe20000010000 */
[-C--:B------:R-:W-:Y:S01]  /*9cf0*/  FMUL.FTZ R133, R133, R4.reuse ;  /* 0x0000000485857220 */ /* 0x080fe20000410000 */
        /* <DEDUP_REMOVED lines=12> */
[----:B------:R-:W-:Y:S01]  /*9dc0*/  FMUL.FTZ R149, R149, R4 ;  /* 0x0000000495957220 */ /* 0x000fe20000410000 */
[----:B------:R-:W-:Y:S01]  /*9dd0*/  F2FP.F16.F32.PACK_AB R176, R77, R176 ;  /* 0x000000b04db0723e */ /* 0x000fe200000000ff */
[----:B------:R-:W-:Y:S01]  /*9de0*/  FADD.FTZ R48, R174, R9 ;  /* 0x00000009ae307221 */ /* 0x000fe20000010000 */
[----:B------:R-:W-:Y:S01]  /*9df0*/  F2FP.F16.F32.PACK_AB R178, R25, R178 ;  /* 0x000000b219b2723e */ /* 0x000fe200000000ff */
[-C--:B------:R-:W-:Y:S01]  /*9e00*/  FMUL.FTZ R90, R90, R55.reuse ;  /* 0x000000375a5a7220 */ /* 0x080fe20000410000 */
[----:B------:R-:W-:Y:S01]  /*9e10*/  F2FP.F16.F32.PACK_AB R172, R29, R172 ;  /* 0x000000ac1dac723e */ /* 0x000fe200000000ff */
[C---:B------:R-:W-:Y:S01]  /*9e20*/  FADD.FTZ R9, R79.reuse, R48 ;  /* 0x000000304f097221 */ /* 0x040fe20000010000 */
[----:B------:R-:W-:Y:S01]  /*9e30*/  F2FP.F16.F32.PACK_AB R174, R79, R174 ;  /* 0x000000ae4fae723e */ /* 0x000fe200000000ff */
[-C--:B------:R-:W-:Y:S01]  /*9e40*/  FMUL.FTZ R91, R91, R55.reuse ;  /* 0x000000375b5b7220 */ /* 0x080fe20000410000 */
[----:B------:R-:W-:Y:S01]  /*9e50*/  F2FP.F16.F32.PACK_AB R164, R53, R12 ;  /* 0x0000000c35a4723e */ /* 0x000fe200000000ff */
[----:B------:R-:W-:Y:S01]  /*9e60*/  FADD.FTZ R48, R168, R9 ;  /* 0x00000009a8307221 */ /* 0x000fe20000010000 */
[C---:B------:R-:W-:Y:S01]  /*9e70*/  F2FP.F16.F32.PACK_AB R168, R35.reuse, R168 ;  /* 0x000000a823a8723e */ /* 0x040fe200000000ff */
[----:B------:R-:W-:Y:S01]  /*9e80*/  FMUL.FTZ R94, R94, R55 ;  /* 0x000000375e5e7220 */ /* 0x000fe20000410000 */
[----:B------:R-:W-:Y:S01]  /*9e90*/  F2FP.F16.F32.PACK_AB R165, R74, R73 ;  /* 0x000000494aa5723e */ /* 0x000fe200000000ff */
[----:B------:R-:W-:Y:S01]  /*9ea0*/  FADD.FTZ R7, R35, R48 ;  /* 0x0000003023077221 */ /* 0x000fe20000010000 */
[----:B-1----:R-:W-:Y:S01]  /*9eb0*/  F2FP.F16.F32.PACK_AB R167, R20, R75 ;  /* 0x0000004b14a7723e */ /* 0x002fe200000000ff */
[-C--:B------:R-:W-:Y:S01]  /*9ec0*/  FMUL.FTZ R95, R95, R55.reuse ;  /* 0x000000375f5f7220 */ /* 0x080fe20000410000 */
[-C--:B------:R-:W-:Y:S01]  /*9ed0*/  FMUL.FTZ R98, R98, R55.reuse ;  /* 0x0000003762627220 */ /* 0x080fe20000410000 */
[----:B------:R-:W-:Y:S01]  /*9ee0*/  FADD.FTZ R8, R170, R7 ;  /* 0x00000007aa087221 */ /* 0x000fe20000010000 */
[----:B------:R-:W-:Y:S01]  /*9ef0*/  F2FP.F16.F32.PACK_AB R170, R37, R170 ;  /* 0x000000aa25aa723e */ /* 0x000fe200000000ff */
        /* <DEDUP_REMOVED lines=9> */
[----:B------:R-:W-:Y:S01]  /*9f90*/  FMUL.FTZ R107, R107, R55 ;  /* 0x000000376b6b7220 */ /* 0x000fe20000410000 */
[----:B------:R-:W-:Y:S01]  /*9fa0*/  FADD.FTZ R7, R83, R24 ;  /* 0x0000001853077221 */ /* 0x000fe20000010000 */
[C---:B------:R-:W-:Y:S01]  /*9fb0*/  FADD.FTZ R8, R40.reuse, R3 ;  /* 0x0000000328087221 */ /* 0x040fe20000010000 */
        /* <DEDUP_REMOVED lines=58> */
[----:B------:R-:W-:-:S02]  /*a360*/  IMAD.MOV.U32 R5, RZ, RZ, R30 ;  /* 0x000000ffff057224 */ /* 0x000fc400078e001e */
[----:B------:R-:W-:Y:S01]  /*a370*/  IMAD.MOV.U32 R4, RZ, RZ, R33 ;  /* 0x000000ffff047224 */ /* 0x000fe200078e0021 */
[----:B0-----:R-:W-:Y:S06]  /*a380*/  @P2 BRA `(.L_x_2316) ;  /* 0xffffffd800082947 */ /* 0x001fec000383ffff */
.L_x_2307:
[----:B------:R-:W-:Y:S06]  /*a390*/  BAR.ARV 0x8, 0x180 ;  /* 0x0206000000007b1d */ /* 0x000fec0000002000 */
[----:B------:R-:W-:Y:S05]  /*a3a0*/  @!P0 BRA `(.L_x_2317) ;  /* 0x0000000000048947 */ /* 0x000fea0003800000 */
[----:B------:R-:W-:Y:S01]  /*a3b0*/  BPT.TRAP 0x1 ;  /* 0x000000040000795c */ /* 0x000fe20000300000 */
.L_x_2317:
[----:B------:R-:W-:Y:S01]  /*a3c0*/  ULEA UR5, UR46, UR41, 0x3 ;  /* 0x000000292e057291 */ /* 0x000fe2000f8e183f */
[----:B------:R-:W-:-:S05]  /*a3d0*/  IMAD.U32 R4, RZ, RZ, UR47 ;  /* 0x0000002fff047e24 */ /* 0x000fca000f8e00ff */
[----:B------:R-:W-:-:S04]  /*a3e0*/  SHF.L.U32 R4, R4, 0x1f, RZ ;  /* 0x0000001f04047819 */ /* 0x000fc800000006ff */
[----:B------:R0:W1:Y:S01]  /*a3f0*/  SYNCS.PHASECHK.TRANS64.TRYWAIT P2, [UR5+0x28850], R4 ;  /* 0x02885004ff0075a7 */ /* 0x0000620008040145 */
[----:B------:R-:W-:Y:S05]  /*a400*/  @!P0 BRA `(.L_x_2318) ;  /* 0x0000000000048947 */ /* 0x000fea0003800000 */
[----:B------:R-:W-:Y:S01]  /*a410*/  BPT.TRAP 0x1 ;  /* 0x000000040000795c */ /* 0x000fe20000300000 */
.L_x_2318:
[----:B-1----:R-:W-:Y:S05]  /*a420*/  @P2 BRA `(.L_x_2319) ;  /* 0x0000000000082947 */ /* 0x002fea0003800000 */
[----:B------:R-:W1:Y:S02]  /*a430*/  SYNCS.PHASECHK.TRANS64.TRYWAIT P0, [UR5+0x28850], R4 ;  /* 0x02885004ff0075a7 */ /* 0x000e640008000145 */
[----:B-1----:R-:W-:Y:S05]  /*a440*/  @!P0 BRA `(.L_x_2320) ;  /* 0x000000a400cc8947 */ /* 0x002fea0003800000 */
.L_x_2319:
[----:B------:R-:W-:Y:S01]  /*a450*/  UIADD3 UR41, UR41, 0x400, URZ ;  /* 0x0000040029297890 */ /* 0x000fe2000fffe03f */
[----:B------:R-:W-:Y:S01]  /*a460*/  WARPGROUP.ARRIVE ;  /* 0x00000000000079c5 */ /* 0x000fe20000000000 */
[----:B------:R-:W-:Y:S01]  /*a470*/  UMOV UR7, 0x40000040 ;  /* 0x4000004000077882 */ /* 0x000fe20000000000 */
[----:B01----:R-:W0:Y:S01]  /*a480*/  SHFL.BFLY PT, R4, R3, 0x2, 0x1f ;  /* 0x0c401f0003047f89 */ /* 0x003e2200000e0000 */
[----:B------:R-:W-:Y:S01]  /*a490*/  USHF.R.U32.HI UR41, URZ, 0x4, UR41 ;  /* 0x000000043f297899 */ /* 0x000fe20008011629 */
[----:B------:R-:W-:Y:S01]  /*a4a0*/  IMAD.MOV.U32 R8, RZ, RZ, RZ ;  /* 0x000000ffff087224 */ /* 0x000fe200078e00ff */
[----:B------:R-:W-:Y:S01]  /*a4b0*/  UIADD3 UR48, UR48, 0x1, URZ ;  /* 0x0000000130307890 */ /* 0x000fe2000fffe03f */
[----:B------:R-:W1:Y:S01]  /*a4c0*/  SHFL.BFLY PT, R5, R0, 0x2, 0x1f ;  /* 0x0c401f0000057f89 */ /* 0x000e6200000e0000 */
[----:B------:R-:W-:Y:S01]  /*a4d0*/  ULOP3.LUT UR41, UR41, 0x3fff, URZ, 0xc0, !UPT ;  /* 0x00003fff29297892 */ /* 0x000fe2000f8ec03f */
[----:B------:R-:W-:-:S03]  /*a4e0*/  IMAD.U32 R12, RZ, RZ, UR10 ;  /* 0x0000000aff0c7e24 */ /* 0x000fc6000f8e00ff */
[----:B------:R-:W-:-:S04]  /*a4f0*/  ULOP3.LUT UR4, UR41, 0x4000000, URZ, 0xfc, !UPT ;  /* 0x0400000029047892 */ /* 0x000fc8000f8efc3f */
[----:B------:R-:W-:Y:S02]  /*a500*/  ULEA UR4, UR46, UR4, 0xb ;  /* 0x000000042e047291 */ /* 0x000fe4000f8e583f */
[----:B------:R-:W-:-:S04]  /*a510*/  UIADD3 UR46, UR46, 0x1, URZ ;  /* 0x000000012e2e7890 */ /* 0x000fc8000fffe03f */
[----:B------:R-:W-:Y:S01]  /*a520*/  UISETP.NE.AND UP0, UPT, UR46, 0x2, UPT ;  /* 0x000000022e00788c */ /* 0x000fe2000bf05270 */
[----:B------:R-:W-:Y:S02]  /*a530*/  UMOV UR6, UR4 ;  /* 0x0000000400067c82 */ /* 0x000fe40008000000 */
[----:B------:R-:W-:Y:S01]  /*a540*/  HGMMA.64x128x16.F32 R88, R180, gdesc[UR4].tnspB, R88, gsb0 ;  /* 0x41e00004b4587df0 */ /* 0x000fe20008000858 */
[----:B------:R-:W-:Y:S01]  /*a550*/  UIADD3 UR6, UR4, 0x80, URZ ;  /* 0x0000008004067890 */ /* 0x000fe2000fffe03f */
[----:B0-----:R-:W-:Y:S01]  /*a560*/  FADD.FTZ R4, R4, R3 ;  /* 0x0000000304047221 */ /* 0x001fe20000010000 */
[----:B------:R-:W-:Y:S01]  /*a570*/  UMOV UR7, 0x40000040 ;  /* 0x4000004000077882 */ /* 0x000fe20000000000 */
[----:B------:R-:W-:Y:S02]  /*a580*/  IMAD.MOV.U32 R3, RZ, RZ, -0x800000 ;  /* 0xff800000ff037424 */ /* 0x000fe400078e00ff */
[----:B-1----:R-:W-:Y:S01]  /*a590*/  FADD.FTZ R6, R5, R0 ;  /* 0x0000000005067221 */ /* 0x002fe20000010000 */
[----:B------:R-:W-:Y:S01]  /*a5a0*/  IMAD.MOV.U32 R0, RZ, RZ, -0x800000 ;  /* 0xff800000ff007424 */ /* 0x000fe200078e00ff */
[----:B------:R-:W0:Y:S01]  /*a5b0*/  SHFL.BFLY PT, R5, R4, 0x1, 0x1f ;  /* 0x0c201f0004057f89 */ /* 0x000e2200000e0000 */
[----:B------:R-:W-:-:S03]  /*a5c0*/  USEL UR46, UR46, URZ, UP0 ;  /* 0x0000003f2e2e7287 */ /* 0x000fc60008000000 */
[----:B------:R-:W1:Y:S01]  /*a5d0*/  SHFL.BFLY PT, R7, R6, 0x1, 0x1f ;  /* 0x0c201f0006077f89 */ /* 0x000e6200000e0000 */
[----:B0-----:R-:W-:Y:S01]  /*a5e0*/  FADD.FTZ R10, R4, R5 ;  /* 0x00000005040a7221 */ /* 0x001fe20000010000 */
[----:B------:R-:W-:Y:S02]  /*a5f0*/  IMAD.MOV.U32 R5, RZ, RZ, RZ ;  /* 0x000000ffff057224 */ /* 0x000fe400078e00ff */
[----:B------:R-:W-:Y:S02]  /*a600*/  IMAD.U32 R4, RZ, RZ, UR10 ;  /* 0x0000000aff047e24 */ /* 0x000fe4000f8e00ff */
[----:B-1----:R-:W-:Y:S01]  /*a610*/  FADD.FTZ R11, R6, R7 ;  /* 0x00000007060b7221 */ /* 0x002fe20000010000 */
[----:B------:R-:W-:Y:S01]  /*a620*/  FSETP.NE.FTZ.AND P0, PT, R10, RZ, PT ;  /* 0x000000ff0a00720b */ /* 0x000fe20003f15000 */
[----:B------:R-:W-:-:S03]  /*a630*/  IMAD.U32 R6, RZ, RZ, UR5 ;  /* 0x00000005ff067e24 */ /* 0x000fc6000f8e00ff */
[----:B------:R-:W-:Y:S01]  /*a640*/  FSETP.NE.FTZ.AND P2, PT, R11, RZ, PT ;  /* 0x000000ff0b00720b */ /* 0x000fe20003f55000 */
[----:B------:R-:W-:-:S05]  /*a650*/  @!P1 VIADD R6, R6, 0x28860 ;  /* 0x0002886006069836 */ /* 0x000fca0000000000 */
[----:B------:R-:W-:-:S03]  /*a660*/  @!P1 PRMT R6, RZ, 0x654, R6 ;  /* 0x00000654ff069816 */ /* 0x000fc60000000006 */
[----:B------:R-:W0:Y:S01]  /*a670*/  @P0 MUFU.LG2 R7, R10 ;  /* 0x0000000a00070308 */ /* 0x000e220000000c00 */
[----:B------:R-:W-:-:S07]  /*a680*/  @P0 FMUL.FTZ R4, R4, 0.69314718246459960938 ;  /* 0x3f31721804040820 */ /* 0x000fce0000410000 */
[----:B------:R-:W1:Y:S08]  /*a690*/  @P2 MUFU.LG2 R9, R11 ;  /* 0x0000000b00092308 */ /* 0x000e700000000c00 */
[----:B------:R2:W3:Y:S01]  /*a6a0*/  @P0 MUFU.RCP R5, R10 ;  /* 0x0000000a00050308 */ /* 0x0004e20000001000 */
[----:B0-----:R-:W-:-:S04]  /*a6b0*/  @P0 FMUL.FTZ R7, R7, 0.69314718246459960938 ;  /* 0x3f31721807070820 */ /* 0x001fc80000410000 */
[----:B------:R-:W-:Y:S01]  /*a6c0*/  @P0 FFMA.FTZ R3, R4, R33, R7 ;  /* 0x0000002104030223 */ /* 0x000fe20000010007 */
[----:B------:R-:W-:Y:S02]  /*a6d0*/  PLOP3.LUT P0, PT, PT, PT, PT, 0x8, 0x0 ;  /* 0x000000000000781c */ /* 0x000fe40003f0e170 */
[----:B------:R-:W0:Y:S01]  /*a6e0*/  @P2 MUFU.RCP R8, R11 ;  /* 0x0000000b00082308 */ /* 0x000e220000001000 */
[----:B--2---:R-:W-:Y:S01]  /*a6f0*/  @P2 FMUL.FTZ R10, R12, 0.69314718246459960938 ;  /* 0x3f3172180c0a2820 */ /* 0x004fe20000410000 */
        /* <DEDUP_REMOVED lines=104> */
.L_x_2290:
        /* <DEDUP_REMOVED lines=10> */
[----:B------:R-:W0:Y:S01]  /*ae20*/  S2R R5, SR_SWINHI ;  /* 0x0000000000057919 */ /* 0x000e220000002f00 */
[----:B------:R-:W-:Y:S01]  /*ae30*/  USHF.L.U32 UR4, UR42, 0x2, URZ ;  /* 0x000000022a047899 */ /* 0x000fe2000800063f */
[----:B------:R-:W-:Y:S01]  /*ae40*/  ULDC.64 UR10, c[0x0][0xc00] ;  /* 0x00030000000a7ab9 */ /* 0x000fe20000000a00 */
[----:B------:R-:W-:Y:S02]  /*ae50*/  USHF.L.U64.HI UR12, UR42, 0x2, UR37 ;  /* 0x000000022a0c7899 */ /* 0x000fe40008010225 */
[----:B------:R-:W-:-:S04]  /*ae60*/  UIADD3 UR7, UP0, UR4, UR10, URZ ;  /* 0x0000000a04077290 */ /* 0x000fc8000ff1e03f */
[----:B------:R-:W-:Y:S01]  /*ae70*/  UIADD3.X UR8, UR12, UR11, URZ, UP0, !UPT ;  /* 0x0000000b0c087290 */ /* 0x000fe200087fe43f */
        /* <DEDUP_REMOVED lines=15> */
[----:B------:R-:W-:Y:S01]  /*af70*/  BAR.SYNC.DEFER_BLOCKING 0x1, 0x100 ;  /* 0x0044000000007b1d */ /* 0x000fe20000010000 */
        /* <DEDUP_REMOVED lines=28> */
[----:B------:R-:W-:Y:S02]  /*b140*/  F2FP.F16.F32.PACK_AB R7, R95, R94 ;  /* 0x0000005e5f07723e */ /* 0x000fe400000000ff */
[----:B------:R-:W-:Y:S02]  /*b150*/  MOV R37, R14 ;  /* 0x0000000e00257202 */ /* 0x000fe40000000f00 */
[----:B------:R-:W-:Y:S01]  /*b160*/  MOV R36, R12 ;  /* 0x0000000c00247202 */ /* 0x000fe20000000f00 */
[----:B------:R0:W-:Y:S01]  /*b170*/  STSM.16.M88.4 [R30], R4 ;  /* 0x000000041e007844 */ /* 0x0001e20000000200 */
[----:B------:R-:W-:-:S02]  /*b180*/  LOP3.LUT R10, R10, R41, RZ, 0x3c, !PT ;  /* 0x000000290a0a7212 */ /* 0x000fc400078e3cff */
        /* <DEDUP_REMOVED lines=9> */
[----:B------:R-:W-:Y:S01]  /*b220*/  F2FP.F16.F32.PACK_AB R25, R107, R106 ;  /* 0x0000006a6b19723e */ /* 0x000fe200000000ff */
[----:B------:R-:W-:Y:S01]  /*b230*/  STSM.16.M88.4 [R40], R12 ;  /* 0x0000000c28007844 */ /* 0x000fe20000000200 */
[----:B------:R-:W-:Y:S02]  /*b240*/  F2FP.F16.F32.PACK_AB R26, R109, R108 ;  /* 0x0000006c6d1a723e */ /* 0x000fe400000000ff */
[----:B------:R-:W-:-:S02]  /*b250*/  F2FP.F16.F32.PACK_AB R27, R111, R110 ;  /* 0x0000006e6f1b723e */ /* 0x000fc400000000ff */
[----:B------:R-:W-:Y:S02]  /*b260*/  F2FP.F16.F32.PACK_AB R28, R113, R112 ;  /* 0x00000070711c723e */ /* 0x000fe400000000ff */
[----:B------:R-:W-:Y:S01]  /*b270*/  F2FP.F16.F32.PACK_AB R29, R115, R114 ;  /* 0x00000072731d723e */ /* 0x000fe200000000ff */
[----:B------:R-:W-:Y:S01]  /*b280*/  STSM.16.M88.4 [R39], R24 ;  /* 0x0000001827007844 */ /* 0x000fe20000000200 */
[----:B0-----:R-:W-:Y:S02]  /*b290*/  F2FP.F16.F32.PACK_AB R30, R117, R116 ;  /* 0x00000074751e723e */ /* 0x001fe400000000ff */
[----:B------:R-:W-:Y:S02]  /*b2a0*/  F2FP.F16.F32.PACK_AB R31, R119, R118 ;  /* 0x00000076771f723e */ /* 0x000fe400000000ff */
[----:B------:R-:W-:Y:S02]  /*b2b0*/  MOV R21, R10 ;  /* 0x0000000a00157202 */ /* 0x000fe40000000f00 */
[----:B------:R-:W-:Y:S01]  /*b2c0*/  MOV R34, R8 ;  /* 0x0000000800227202 */ /* 0x000fe20000000f00 */
[----:B------:R0:W-:Y:S01]  /*b2d0*/  STSM.16.M88.4 [R38], R28 ;  /* 0x0000001c26007844 */ /* 0x0001e20000000200 */
[----:B------:R-:W-:-:S02]  /*b2e0*/  F2FP.F16.F32.PACK_AB R4, R121, R120 ;  /* 0x000000787904723e */ /* 0x000fc400000000ff */
[----:B------:R-:W-:Y:S02]  /*b2f0*/  F2FP.F16.F32.PACK_AB R5, R123, R122 ;  /* 0x0000007a7b05723e */ /* 0x000fe400000000ff */
[----:B------:R-:W-:Y:S02]  /*b300*/  F2FP.F16.F32.PACK_AB R6, R125, R124 ;  /* 0x0000007c7d06723e */ /* 0x000fe400000000ff */
[----:B------:R-:W-:Y:S02]  /*b310*/  F2FP.F16.F32.PACK_AB R7, R127, R126 ;  /* 0x0000007e7f07723e */ /* 0x000fe400000000ff */
[----:B------:R-:W-:Y:S02]  /*b320*/  F2FP.F16.F32.PACK_AB R8, R129, R128 ;  /* 0x000000808108723e */ /* 0x000fe400000000ff */
[----:B------:R-:W-:Y:S01]  /*b330*/  F2FP.F16.F32.PACK_AB R9, R131, R130 ;  /* 0x000000828309723e */ /* 0x000fe200000000ff */
[----:B------:R-:W-:Y:S01]  /*b340*/  STSM.16.M88.4 [R37], R4 ;  /* 0x0000000425007844 */ /* 0x000fe20000000200 */
[----:B------:R-:W-:-:S02]  /*b350*/  F2FP.F16.F32.PACK_AB R10, R133, R132 ;  /* 0x00000084850a723e */ /* 0x000fc400000000ff */
[----:B------:R-:W-:Y:S01]  /*b360*/  F2FP.F16.F32.PACK_AB R11, R135, R134 ;  /* 0x00000086870b723e */ /* 0x000fe200000000ff */
[----:B0-----:R-:W-:Y:S01]  /*b370*/  IMAD.U32 R28, RZ, RZ, UR7 ;  /* 0x00000007ff1c7e24 */ /* 0x001fe2000f8e00ff */
[----:B------:R-:W-:Y:S01]  /*b380*/  F2FP.F16.F32.PACK_AB R12, R137, R136 ;  /* 0x00000088890c723e */ /* 0x000fe200000000ff */
[----:B------:R-:W-:Y:S01]  /*b390*/  IMAD.U32 R29, RZ, RZ, UR8 ;  /* 0x00000008ff1d7e24 */ /* 0x000fe2000f8e00ff */
[----:B------:R-:W-:Y:S01]  /*b3a0*/  F2FP.F16.F32.PACK_AB R13, R139, R138 ;  /* 0x0000008a8b0d723e */ /* 0x000fe200000000ff */
[----:B------:R-:W-:Y:S01]  /*b3b0*/  STSM.16.M88.4 [R36], R8 ;  /* 0x0000000824007844 */ /* 0x000fe20000000200 */
[----:B------:R-:W-:Y:S01]  /*b3c0*/  F2FP.F16.F32.PACK_AB R14, R141, R140 ;  /* 0x0000008c8d0e723e */ /* 0x000fe200000000ff */
[----:B------:R-:W-:Y:S01]  /*b3d0*/  ULDC.64 UR8, c[0x0][0xc08] ;  /* 0x0003020000087ab9 */ /* 0x000fe20000000a00 */
[----:B------:R-:W-:Y:S02]  /*b3e0*/  F2FP.F16.F32.PACK_AB R15, R143, R142 ;  /* 0x0000008e8f0f723e */ /* 0x000fe400000000ff */
[----:B------:R-:W-:-:S02]  /*b3f0*/  F2FP.F16.F32.PACK_AB R24, R145, R144 ;  /* 0x000000909118723e */ /* 0x000fc400000000ff */
[----:B------:R-:W-:Y:S01]  /*b400*/  F2FP.F16.F32.PACK_AB R25, R147, R146 ;  /* 0x000000929319723e */ /* 0x000fe200000000ff */
[----:B------:R-:W-:Y:S01]  /*b410*/  STSM.16.M88.4 [R21], R12 ;  /* 0x0000000c15007844 */ /* 0x000fe20000000200 */
[----:B------:R-:W-:Y:S02]  /*b420*/  F2FP.F16.F32.PACK_AB R26, R149, R148 ;  /* 0x00000094951a723e */ /* 0x000fe400000000ff */
[----:B------:R-:W-:Y:S02]  /*b430*/  F2FP.F16.F32.PACK_AB R27, R151, R150 ;  /* 0x00000096971b723e */ /* 0x000fe400000000ff */
[----:B------:R-:W-:-:S03]  /*b440*/  ISETP.NE.U32.AND P0, PT, RZ, UR10, PT ;  /* 0x0000000aff007c0c */ /* 0x000fc6000bf05070 */
[----:B------:R0:W-:Y:S01]  /*b450*/  STSM.16.M88.4 [R34], R24 ;  /* 0x0000001822007844 */ /* 0x0001e20000000200 */
[----:B------:R-:W-:Y:S01]  /*b460*/  BAR.SYNC.DEFER_BLOCKING 0x1, 0x100 ;  /* 0x0044000000007b1d */ /* 0x000fe20000010000 */
[----:B------:R-:W-:-:S07]  /*b470*/  ISETP.NE.AND.EX P0, PT, RZ, UR11, PT, P0 ;  /* 0x0000000bff007c0c */ /* 0x000fce000bf05300 */
[----:B0-----:R-:W0:Y:S06]  /*b480*/  LDC R34, c[0x0][0xbe8] ;  /* 0x0002fa00ff227b82 */ /* 0x001e2c0000000800 */
[----:B------:R-:W2:Y:S01]  /*b490*/  @P0 LDG.E R30, desc[UR50][R28.64] ;  /* 0x000000321c1e0981 */ /* 0x000ea2000c1e1900 */
[----:B------:R-:W-:-:S04]  /*b4a0*/  UISETP.NE.U32.AND UP0, UPT, UR8, URZ, UPT ;  /* 0x0000003f0800728c */ /* 0x000fc8000bf05070 */
[----:B------:R-:W-:-:S06]  /*b4b0*/  UISETP.NE.AND.EX UP0, UPT, UR9, URZ, UPT, UP0 ;  /* 0x0000003f0900728c */ /* 0x000fcc000bf05300 */
[----:B------:R-:W-:Y:S02]  /*b4c0*/  PLOP3.LUT P4, PT, PT, PT, UP0, 0x80, 0x0 ;  /* 0x000000000000781c */ /* 0x000fe40003f8f008 */
[----:B0-----:R-:W-:-:S03]  /*b4d0*/  ISETP.NE.AND P1, PT, R34, 0x1, PT ;  /* 0x000000012200780c */ /* 0x001fc60003f25270 */
[----:B------:R-:W-:-:S03]  /*b4e0*/  @UP0 UIADD3 UR8, UP1, UR4, UR8, URZ ;  /* 0x0000000804080290 */ /* 0x000fc6000ff3e03f */
[----:B------:R-:W-:Y:S01]  /*b4f0*/  ULDC UR4, c[0x0][0xa88] ;  /* 0x0002a20000047ab9 */ /* 0x000fe20000000800 */
[----:B------:R-:W-:Y:S01]  /*b500*/  @UP0 UIADD3.X UR9, UR12, UR9, URZ, UP1, !UPT ;  /* 0x000000090c090290 */ /* 0x000fe20008ffe43f */
[----:B------:R-:W-:Y:S01]  /*b510*/  IMAD.U32 R21, RZ, RZ, UR4 ;  /* 0x00000004ff157e24 */ /* 0x000fe2000f8e00ff */
[----:B------:R-:W-:Y:S01]  /*b520*/  UISETP.NE.AND UP0, UPT, UR45, URZ, UPT ;  /* 0x0000003f2d00728c */ /* 0x000fe2000bf05270 */
[----:B------:R-:W-:Y:S01]  /*b530*/  IMAD.U32 R4, RZ, RZ, UR8 ;  /* 0x00000008ff047e24 */ /* 0x000fe2000f8e00ff */
[----:B------:R-:W-:Y:S02]  /*b540*/  ULDC UR4, c[0x0][0xad4] ;  /* 0x0002b50000047ab9 */ /* 0x000fe40000000800 */
[----:B------:R-:W0:Y:S01]  /*b550*/  @P1 LDC R6, c[0x0][0xbec] ;  /* 0x0002fb00ff061b82 */ /* 0x000e220000000800 */
[----:B------:R-:W-:Y:S01]  /*b560*/  USEL UR4, UR45, UR4, UP0 ;  /* 0x000000042d047287 */ /* 0x000fe20008000000 */
[----:B------:R-:W-:Y:S01]  /*b570*/  IMAD.U32 R5, RZ, RZ, UR9 ;  /* 0x00000009ff057e24 */ /* 0x000fe2000f8e00ff */
[----:B------:R-:W-:-:S02]  /*b580*/  UMOV UR16, 0x9b8 ;  /* 0x000009b800107882 */ /* 0x000fc40000000000 */
[----:B------:R-:W-:-:S03]  /*b590*/  UISETP.GT.AND UP1, UPT, UR4, 0x1, UPT ;  /* 0x000000010400788c */ /* 0x000fc6000bf24270 */
[----:B------:R-:W1:Y:S01]  /*b5a0*/  @P1 LDC R9, c[0x0][0xbf0] ;  /* 0x0002fc00ff091b82 */ /* 0x000e620000000800 */
[----:B------:R-:W-:Y:S01]  /*b5b0*/  USEL UR16, UR16, 0x978, UP1 ;  /* 0x0000097810107887 */ /* 0x000fe20008800000 */
[----:B------:R-:W-:Y:S01]  /*b5c0*/  VIADD R11, R17, UR38 ;  /* 0x00000026110b7c36 */ /* 0x000fe20008000000 */
[----:B------:R-:W-:Y:S01]  /*b5d0*/  UISETP.NE.U32.AND UP0, UPT, UR10, URZ, UPT ;  /* 0x0000003f0a00728c */ /* 0x000fe2000bf05070 */
[----:B------:R0:W5:Y:S01]  /*b5e0*/  @P4 LDG.E R21, desc[UR50][R4.64] ;  /* 0x0000003204154981 */ /* 0x000162000c1e1900 */
[----:B------:R-:W-:Y:S01]  /*b5f0*/  UMOV UR4, URZ ;  /* 0x0000003f00047c82 */ /* 0x000fe20008000000 */
[----:B------:R-:W-:Y:S01]  /*b600*/  USEL UR7, UR39, URZ, UP1 ;  /* 0x0000003f27077287 */ /* 0x000fe20008800000 */
[----:B------:R-:W-:Y:S01]  /*b610*/  IMAD.MOV.U32 R7, RZ, RZ, R11 ;  /* 0x000000ffff077224 */ /* 0x000fe200078e000b */
[----:B------:R-:W-:-:S04]  /*b620*/  UISETP.NE.AND.EX UP0, UPT, UR11, URZ, UPT, UP0 ;  /* 0x0000003f0b00728c */ /* 0x000fc8000bf05300 */
[----:B------:R-:W-:Y:S01]  /*b630*/  USEL UR42, UR42, URZ, !UP0 ;  /* 0x0000003f2a2a7287 */ /* 0x000fe2000c000000 */
[----:B------:R-:W-:Y:S01]  /*b640*/  ULDC.64 UR10, c[0x0][UR16+0x220] ;  /* 0x00008800100a7abb */ /* 0x000fe20008000a00 */
[----:B------:R-:W-:Y:S01]  /*b650*/  ULDC.64 UR8, c[0x0][UR16+0x218] ;  /* 0x0000860010087abb */ /* 0x000fe20008000a00 */
[----:B0-----:R-:W-:Y:S01]  /*b660*/  @P1 IMAD.HI.U32 R4, R11, R6, RZ ;  /* 0x000000060b041227 */ /* 0x001fe200078e00ff */
[----:B------:R-:W-:Y:S01]  /*b670*/  USEL UR37, UR37, URZ, !UP0 ;  /* 0x0000003f25257287 */ /* 0x000fe2000c000000 */
[----:B------:R-:W-:Y:S01]  /*b680*/  ULDC.64 UR12, c[0x0][UR16+0x228] ;  /* 0x00008a00100c7abb */ /* 0x000fe20008000a00 */
[----:B------:R-:W-:Y:S02]  /*b690*/  UIMAD UR11, UR11, UR42, URZ ;  /* 0x0000002a0b0b72a4 */ /* 0x000fe4000f8e023f */
[----:B------:R-:W-:Y:S02]  /*b6a0*/  UIMAD.WIDE.U32 UR14, UR8, UR43, URZ ;  /* 0x0000002b080e72a5 */ /* 0x000fe4000f8e003f */
[----:B------:R-:W-:Y:S01]  /*b6b0*/  UIMAD UR17, UR9, UR43, URZ ;  /* 0x0000002b091172a4 */ /* 0x000fe2000f8e023f */
[----:B-1----:R-:W-:Y:S01]  /*b6c0*/  @P1 SHF.R.U32.HI R7, RZ, R9, R4 ;  /* 0x00000009ff071219 */ /* 0x002fe20000011604 */
[----:B------:R-:W-:-:S02]  /*b6d0*/  UIMAD.WIDE.U32 UR8, UR10, UR42, URZ ;  /* 0x0000002a0a0872a5 */ /* 0x000fc4000f8e003f */
[----:B------:R-:W-:Y:S02]  /*b6e0*/  UIMAD.WIDE.U32 UR18, UR12, UR7, URZ ;  /* 0x000000070c1272a5 */ /* 0x000fe4000f8e003f */
[----:B------:R-:W-:Y:S01]  /*b6f0*/  UIMAD UR7, UR13, UR7, URZ ;  /* 0x000000070d0772a4 */ /* 0x000fe2000f8e023f */
[--C-:B------:R-:W-:Y:S01]  /*b700*/  IMAD.MOV R9, RZ, RZ, -R7.reuse ;  /* 0x000000ffff097224 */ /* 0x100fe200078e0a07 */
[----:B------:R-:W-:Y:S02]  /*b710*/  UIMAD UR11, UR10, UR37, UR11 ;  /* 0x000000250a0b72a4 */ /* 0x000fe4000f8e020b */
[----:B------:R-:W-:Y:S01]  /*b720*/  UIADD3 UR17, UR15, UR17, URZ ;  /* 0x000000110f117290 */ /* 0x000fe2000fffe03f */
[----:B------:R-:W-:Y:S02]  /*b730*/  IMAD.U32 R4, RZ, RZ, UR18 ;  /* 0x00000012ff047e24 */ /* 0x000fe4000f8e00ff */
[----:B------:R-:W-:Y:S01]  /*b740*/  IMAD.U32 R5, RZ, RZ, UR19 ;  /* 0x00000013ff057e24 */ /* 0x000fe2000f8e00ff */
[----:B------:R-:W-:Y:S01]  /*b750*/  SHF.R.S32.HI R5, RZ, 0x1f, R7 ;  /* 0x0000001fff057819 */ /* 0x000fe20000011407 */
[----:B------:R-:W-:-:S05]  /*b760*/  IMAD R9, R34, R9, R11 ;  /* 0x0000000922097224 */ /* 0x000fca00078e020b */
[----:B------:R-:W-:Y:S02]  /*b770*/  SHF.R.S32.HI R6, RZ, 0x1f, R9 ;  /* 0x0000001fff067819 */ /* 0x000fe40000011409 */
[----:B--2---:R-:W-:-:S13]  /*b780*/  @P0 R2UR UR4, R30 ;  /* 0x000000001e0402ca */ /* 0x004fda00000e0000 */
        /* <DEDUP_REMOVED lines=23> */
.L_x_2323:
        /* <DEDUP_REMOVED lines=18> */
[C---:B------:R-:W-:Y:S02]  /*ba20*/  IADD3 R9, P6, R32.reuse, 0x1000, RZ ;  /* 0x0000100020097810 */ /* 0x040fe40007fde0ff */
[C---:B------:R-:W-:Y:S02]  /*ba30*/  IADD3 R13, P5, R32.reuse, 0x2000, RZ ;  /* 0x00002000200d7810 */ /* 0x040fe40007fbe0ff */
[----:B------:R-:W-:Y:S02]  /*ba40*/  LOP3.LUT R8, R9, 0x380, RZ, 0xc0, !PT ;  /* 0x0000038009087812 */ /* 0x000fe400078ec0ff */
[C---:B------:R-:W-:Y:S02]  /*ba50*/  IADD3 R25, P4, R32.reuse, 0x3000, RZ ;  /* 0x0000300020197810 */ /* 0x040fe40007f9e0ff */
[C---:B------:R-:W-:Y:S02]  /*ba60*/  IADD3 R29, P3, R32.reuse, 0x4000, RZ ;  /* 0x00004000201d7810 */ /* 0x040fe40007f7e0ff */
[----:B------:R-:W-:-:S02]  /*ba70*/  IADD3 R37, P2, R32, 0x5000, RZ ;  /* 0x0000500020257810 */ /* 0x000fc40007f5e0ff */
[C---:B------:R-:W-:Y:S02]  /*ba80*/  IADD3 R41, P0, R32.reuse, 0x6000, RZ ;  /* 0x0000600020297810 */ /* 0x040fe40007f1e0ff */
[----:B------:R-:W-:Y:S02]  /*ba90*/  LOP3.LUT R5, R32, 0x380, RZ, 0xc0, !PT ;  /* 0x0000038020057812 */ /* 0x000fe400078ec0ff */
[----:B------:R-:W-:Y:S02]  /*baa0*/  SHF.R.U64 R8, R8, 0x3, RZ ;  /* 0x0000000308087819 */ /* 0x000fe400000012ff */
[----:B------:R-:W-:Y:S02]  /*bab0*/  LOP3.LUT R12, R13, 0x380, RZ, 0xc0, !PT ;  /* 0x000003800d0c7812 */ /* 0x000fe400078ec0ff */
[----:B------:R-:W-:Y:S02]  /*bac0*/  LOP3.LUT R24, R25, 0x380, RZ, 0xc0, !PT ;  /* 0x0000038019187812 */ /* 0x000fe400078ec0ff */
[----:B------:R-:W-:-:S02]  /*bad0*/  LOP3.LUT R28, R29, 0x380, RZ, 0xc0, !PT ;  /* 0x000003801d1c7812 */ /* 0x000fc400078ec0ff */
[----:B------:R-:W-:Y:S02]  /*bae0*/  LOP3.LUT R36, R37, 0x380, RZ, 0xc0, !PT ;  /* 0x0000038025247812 */ /* 0x000fe400078ec0ff */
[----:B------:R-:W-:Y:S02]  /*baf0*/  LOP3.LUT R40, R41, 0x380, RZ, 0xc0, !PT ;  /* 0x0000038029287812 */ /* 0x000fe400078ec0ff */
[----:B------:R-:W-:Y:S02]  /*bb00*/  SHF.R.U64 R5, R5, 0x3, RZ ;  /* 0x0000000305057819 */ /* 0x000fe400000012ff */
[----:B------:R-:W-:Y:S01]  /*bb10*/  LOP3.LUT R8, R8, R9, RZ, 0x3c, !PT ;  /* 0x0000000908087212 */ /* 0x000fe200078e3cff */
[----:B------:R-:W-:Y:S01]  /*bb20*/  IMAD.X R9, RZ, RZ, R33, P6 ;  /* 0x000000ffff097224 */ /* 0x000fe200030e0621 */
[----:B------:R-:W-:Y:S02]  /*bb30*/  IADD3 R3, P6, R32, 0x7000, RZ ;  /* 0x0000700020037810 */ /* 0x000fe40007fde0ff */
[----:B------:R-:W-:-:S02]  /*bb40*/  SHF.R.U64 R12, R12, 0x3, RZ ;  /* 0x000000030c0c7819 */ /* 0x000fc400000012ff */
[----:B------:R-:W-:Y:S01]  /*bb50*/  SHF.R.U64 R24, R24, 0x3, RZ ;  /* 0x0000000318187819 */ /* 0x000fe200000012ff */
[--C-:B------:R-:W-:Y:S01]  /*bb60*/  IMAD.X R45, RZ, RZ, R33.reuse, P6 ;  /* 0x000000ffff2d7224 */ /* 0x100fe200030e0621 */
[----:B------:R-:W-:Y:S01]  /*bb70*/  SHF.R.U64 R28, R28, 0x3, RZ ;  /* 0x000000031c1c7819 */ /* 0x000fe200000012ff */
[----:B------:R-:W-:Y:S01]  /*bb80*/  UIMAD UR7, UR12, UR10, URZ ;  /* 0x0000000a0c0772a4 */ /* 0x000fe2000f8e023f */
[----:B------:R-:W-:Y:S01]  /*bb90*/  SHF.R.U64 R36, R36, 0x3, RZ ;  /* 0x0000000324247819 */ /* 0x000fe200000012ff */
[----:B------:R-:W-:Y:S01]  /*bba0*/  UIMAD.WIDE.U32 UR8, UR4, UR10, URZ ;  /* 0x0000000a040872a5 */ /* 0x000fe2000f8e003f */
[----:B------:R-:W-:Y:S01]  /*bbb0*/  SHF.R.U64 R40, R40, 0x3, RZ ;  /* 0x0000000328287819 */ /* 0x000fe200000012ff */
[----:B------:R-:W5:Y:S01]  /*bbc0*/  LD.E.128 R8, desc[UR50][R8.64] ;  /* 0x0000003208087980 */ /* 0x000f62000c101d00 */
        /* <DEDUP_REMOVED lines=11> */
[----:B------:R1:W5:Y:S01]  /*bc80*/  LD.E.128 R4, desc[UR50][R32.64] ;  /* 0x0000003220047980 */ /* 0x000362000c101d00 */
[----:B------:R-:W-:Y:S01]  /*bc90*/  LOP3.LUT R0, R3, 0x380, RZ, 0xc0, !PT ;  /* 0x0000038003007812 */ /* 0x000fe200078ec0ff */
[----:B------:R-:W-:-:S02]  /*bca0*/  UIMAD UR7, UR4, UR11, UR7 ;  /* 0x0000000b040772a4 */ /* 0x000fc4000f8e0207 */
[----:B------:R-:W5:Y:S01]  /*bcb0*/  LD.E.128 R12, desc[UR50][R12.64] ;  /* 0x000000320c0c7980 */ /* 0x000f62000c101d00 */
[----:B------:R-:W-:-:S03]  /*bcc0*/  SHF.R.U64 R0, R0, 0x3, RZ ;  /* 0x0000000300007819 */ /* 0x000fc600000012ff */
[----:B------:R-:W5:Y:S01]  /*bcd0*/  LD.E.128 R24, desc[UR50][R24.64] ;  /* 0x0000003218187980 */ /* 0x000f62000c101d00 */
[----:B-1----:R-:W1:Y:S01]  /*bce0*/  @P1 LDC R33, c[0x0][0xbec] ;  /* 0x0002fb00ff211b82 */ /* 0x002e620000000800 */
[----:B------:R-:W-:Y:S01]  /*bcf0*/  UIADD3 UR9, UR9, UR7, URZ ;  /* 0x0000000709097290 */ /* 0x000fe2000fffe03f */
[----:B------:R-:W-:Y:S01]  /*bd00*/  LOP3.LUT R44, R0, R3, RZ, 0x3c, !PT ;  /* 0x00000003002c7212 */ /* 0x000fe200078e3cff */
[----:B------:R-:W-:Y:S01]  /*bd10*/  ULDC.64 UR10, c[0x0][0xae8] ;  /* 0x0002ba00000a7ab9 */ /* 0x000fe20000000a00 */
[----:B------:R-:W-:Y:S01]  /*bd20*/  IMAD R0, R19, 0x20, R197 ;  /* 0x0000002013007824 */ /* 0x000fe200078e02c5 */
[----:B------:R-:W-:Y:S01]  /*bd30*/  UIMAD.WIDE.U32 UR8, UR43, UR10, UR8 ;  /* 0x0000000a2b0872a5 */ /* 0x000fe2000f8e0008 */
[----:B------:R-:W5:Y:S01]  /*bd40*/  LD.E.128 R28, desc[UR50][R28.64] ;  /* 0x000000321c1c7980 */ /* 0x000f62000c101d00 */
[----:B------:R-:W-:Y:S01]  /*bd50*/  USHF.R.S32.HI UR4, URZ, 0x1f, UR42 ;  /* 0x0000001f3f047899 */ /* 0x000fe2000801142a */
[----:B------:R-:W-:Y:S01]  /*bd60*/  VIADD R48, R0, UR38 ;  /* 0x0000002600307c36 */ /* 0x000fe20008000000 */
[----:B------:R-:W-:Y:S01]  /*bd70*/  UIMAD UR9, UR43, UR11, UR9 ;  /* 0x0000000b2b0972a4 */ /* 0x000fe2000f8e0209 */
[----:B------:R-:W5:Y:S02]  /*bd80*/  LD.E.128 R36, desc[UR50][R36.64] ;  /* 0x0000003224247980 */ /* 0x000f64000c101d00 */
[----:B------:R-:W-:-:S02]  /*bd90*/  ULDC.64 UR10, c[0x0][0xaf0] ;  /* 0x0002bc00000a7ab9 */ /* 0x000fc40000000a00 */
[----:B------:R-:W-:Y:S01]  /*bda0*/  UIMAD UR4, UR4, UR10, URZ ;  /* 0x0000000a040472a4 */ /* 0x000fe2000f8e023f */
[----:B------:R-:W-:Y:S01]  /*bdb0*/  IMAD.MOV.U32 R3, RZ, RZ, R48 ;  /* 0x000000ffff037224 */ /* 0x000fe200078e0030 */
[----:B------:R-:W5:Y:S02]  /*bdc0*/  LD.E.128 R40, desc[UR50][R40.64] ;  /* 0x0000003228287980 */ /* 0x000f64000c101d00 */
[----:B------:R-:W-:Y:S02]  /*bdd0*/  UIMAD UR4, UR42, UR11, UR4 ;  /* 0x0000000b2a0472a4 */ /* 0x000fe4000f8e0204 */
[----:B------:R-:W5:Y:S01]  /*bde0*/  LD.E.128 R44, desc[UR50][R44.64] ;  /* 0x000000322c2c7980 */ /* 0x000f62000c101d00 */
[----:B-1----:R-:W-:Y:S01]  /*bdf0*/  @P1 IMAD.HI.U32 R0, R48, R33, RZ ;  /* 0x0000002130001227 */ /* 0x002fe200078e00ff */
[----:B------:R-:W-:Y:S01]  /*be00*/  UIMAD.WIDE.U32 UR42, UR42, UR10, UR8 ;  /* 0x0000000a2a2a72a5 */ /* 0x000fe2000f8e0008 */
[----:B------:R-:W-:Y:S01]  /*be10*/  @!PT LDS RZ, [RZ] ;  /* 0x00000000fffff984 */ /* 0x000fe20000000800 */
[----:B------:R-:W-:Y:S01]  /*be20*/  @!PT LDS RZ, [RZ] ;  /* 0x00000000fffff984 */ /* 0x000fe20000000800 */
[----:B------:R-:W-:Y:S01]  /*be30*/  @!PT LDS RZ, [RZ] ;  /* 0x00000000fffff984 */ /* 0x000fe20000000800 */
[----:B------:R-:W-:Y:S01]  /*be40*/  @!PT LDS RZ, [RZ] ;  /* 0x00000000fffff984 */ /* 0x000fe20000000800 */
[----:B------:R1:W-:Y:S06]  /*be50*/  MEMBAR.ALL.CTA ;  /* 0x0000000000007992 */ /* 0x0003ec0000008000 */
[----:B-1----:R-:W1:Y:S01]  /*be60*/  FENCE.VIEW.ASYNC.S ;  /* 0x00000000000073c6 */ /* 0x002e620000000000 */
[----:B------:R-:W-:Y:S01]  /*be70*/  ULDC.64 UR8, c[0x0][0xae0] ;  /* 0x0002b80000087ab9 */ /* 0x000fe20000000a00 */
[----:B0-----:R-:W-:Y:S01]  /*be80*/  @P1 SHF.R.U32.HI R3, RZ, R49, R0 ;  /* 0x00000031ff031219 */ /* 0x001fe20000011600 */
[----:B------:R-:W-:-:S03]  /*be90*/  UIADD3 UR4, UR43, UR4, URZ ;  /* 0x000000042b047290 */ /* 0x000fc6000fffe03f */
[--C-:B------:R-:W-:Y:S01]  /*bea0*/  SHF.R.S32.HI R0, RZ, 0x1f, R3.reuse ;  /* 0x0000001fff007819 */ /* 0x100fe20000011403 */
[----:B------:R-:W-:Y:S02]  /*beb0*/  IMAD.MOV R49, RZ, RZ, -R3 ;  /* 0x000000ffff317224 */ /* 0x000fe400078e0a03 */
[----:B------:R-:W-:Y:S02]  /*bec0*/  IMAD.U32 R33, RZ, RZ, UR43 ;  /* 0x0000002bff217e24 */ /* 0x000fe4000f8e00ff */
[----:B------:R-:W-:Y:S02]  /*bed0*/  IMAD R0, R0, UR8, RZ ;  /* 0x0000000800007c24 */ /* 0x000fe4000f8e02ff */
[----:B------:R-:W-:Y:S02]  /*bee0*/  IMAD R49, R34, R49, R48 ;  /* 0x0000003122317224 */ /* 0x000fe400078e0230 */
[----:B------:R-:W-:Y:S02]  /*bef0*/  IMAD.U32 R32, RZ, RZ, UR42 ;  /* 0x0000002aff207e24 */ /* 0x000fe4000f8e00ff */
[----:B------:R-:W-:-:S02]  /*bf00*/  IMAD.U32 R33, RZ, RZ, UR4 ;  /* 0x00000004ff217e24 */ /* 0x000fc4000f8e00ff */
[C---:B------:R-:W-:Y:S01]  /*bf10*/  IMAD R51, R3.reuse, UR9, R0 ;  /* 0x0000000903337c24 */ /* 0x040fe2000f8e0200 */
[----:B------:R-:W-:Y:S01]  /*bf20*/  SHF.R.S32.HI R0, RZ, 0x1f, R49 ;  /* 0x0000001fff007819 */ /* 0x000fe20000011431 */
[----:B------:R-:W-:Y:S01]  /*bf30*/  IMAD.WIDE.U32 R32, R3, UR8, R32 ;  /* 0x0000000803207c25 */ /* 0x000fe2000f8e0020 */
[----:B------:R-:W-:-:S03]  /*bf40*/  ULDC.64 UR8, c[0x0][0xad8] ;  /* 0x0002b60000087ab9 */ /* 0x000fc60000000a00 */
[----:B------:R-:W-:Y:S02]  /*bf50*/  IMAD.IADD R33, R33, 0x1, R51 ;  /* 0x0000000121217824 */ /* 0x000fe400078e0233 */
[----:B------:R-:W-:Y:S02]  /*bf60*/  IMAD R34, R0, UR8, RZ ;  /* 0x0000000800227c24 */ /* 0x000fe4000f8e02ff */
[----:B------:R-:W-:Y:S02]  /*bf70*/  VIADD R50, R197, UR38 ;  /* 0x00000026c5327c36 */ /* 0x000fe40008000000 */
[C---:B------:R-:W-:Y:S02]  /*bf80*/  IMAD R3, R49.reuse, UR9, R34 ;  /* 0x0000000931037c24 */ /* 0x040fe4000f8e0222 */
[----:B------:R-:W-:Y:S01]  /*bf90*/  IMAD.WIDE.U32 R32, R49, UR8, R32 ;  /* 0x0000000831207c25 */ /* 0x000fe2000f8e0020 */
[----:B------:R-:W-:Y:S01]  /*bfa0*/  ISETP.GE.AND P2, PT, R50, R21, PT ;  /* 0x000000153200720c */ /* 0x000fe20003f46270 */
[----:B------:R-:W-:-:S02]  /*bfb0*/  ULDC.64 UR8, c[0x0][0xa80] ;  /* 0x0002a00000087ab9 */ /* 0x000fc40000000a00 */
[----:B------:R-:W-:Y:S01]  /*bfc0*/  IMAD.IADD R3, R33, 0x1, R3 ;  /* 0x0000000121037824 */ /* 0x000fe200078e0203 */
[----:B------:R-:W-:Y:S01]  /*bfd0*/  LEA R34, P3, R32, UR8, 0x1 ;  /* 0x0000000820227c11 */ /* 0x000fe2000f8608ff */
[----:B------:R-:W-:Y:S02]  /*bfe0*/  VIADD R20, R20, 0x28820 ;  /* 0x0002882014147836 */ /* 0x000fe40000000000 */
[----:B------:R-:W-:Y:S01]  /*bff0*/  VIADD R0, R50, 0x20 ;  /* 0x0000002032007836 */ /* 0x000fe20000000000 */
[----:B------:R-:W-:Y:S02]  /*c000*/  LEA.HI.X R3, R32, UR9, R3, 0x1, P3 ;  /* 0x0000000920037c11 */ /* 0x000fe400098f0c03 */
[----:B------:R-:W-:Y:S02]  /*c010*/  PRMT R20, RZ, 0x654, R20 ;  /* 0x00000654ff147816 */ /* 0x000fe40000000014 */
[-C--:B------:R-:W-:Y:S01]  /*c020*/  ISETP.GE.AND P0, PT, R0, R21.reuse, PT ;  /* 0x000000150000720c */ /* 0x080fe20003f06270 */
[----:B------:R-:W-:Y:S01]  /*c030*/  VIADD R0, R50, 0x40 ;  /* 0x0000004032007836 */ /* 0x000fe20000000000 */
[----:B-1----:R0:W-:Y:S01]  /*c040*/  SYNCS.ARRIVE.TRANS64.RED.A1T0 RZ, [R20+URZ], RZ ;  /* 0x000000ff14ff79a7 */ /* 0x0021e2000810043f */
[----:B------:R0:W1:Y:S01]  /*c050*/  SHFL.IDX PT, R33, R34, RZ, 0x181f ;  /* 0x00181fff22217589 */ /* 0x00006200000e0000 */
[----:B------:R-:W-:Y:S03]  /*c060*/  BSSY B1, `(.L_x_2325) ;  /* 0x000000d000017945 */ /* 0x000fe60003800000 */
[----:B------:R0:W2:Y:S01]  /*c070*/  SHFL.IDX PT, R49, R3, RZ, 0x181f ;  /* 0x00181fff03317589 */ /* 0x0000a200000e0000 */
[----:B------:R-:W-:Y:S01]  /*c080*/  ISETP.GE.AND P1, PT, R0, R21, PT ;  /* 0x000000150000720c */ /* 0x000fe20003f26270 */
[----:B------:R-:W-:-:S12]  /*c090*/  @P2 BRA `(.L_x_2326) ;  /* 0x0000000000242947 */ /* 0x000fd80003800000 */
[----:B------:R-:W-:Y:S02]  /*c0a0*/  ULDC UR4, c[0x0][0xac8] ;  /* 0x0002b20000047ab9 */ /* 0x000fe40000000800 */
[----:B------:R-:W-:Y:S02]  /*c0b0*/  ISETP.GE.AND P2, PT, R2, UR4, PT ;  /* 0x0000000402007c0c */ /* 0x000fe4000bf46270 */
[----:B------:R-:W-:-:S11]  /*c0c0*/  ISETP.GE.AND P3, PT, R18, UR4, PT ;  /* 0x0000000412007c0c */ /* 0x000fd6000bf66270 */
[-C--:B-1----:R-:W-:Y:S02]  /*c0d0*/  @!P2 LEA R32, P4, R2, R33.reuse, 0x1 ;  /* 0x000000210220a211 */ /* 0x082fe400078808ff */
[----:B------:R-:W-:Y:S02]  /*c0e0*/  @!P3 LEA R48, P5, R18, R33, 0x1 ;  /* 0x000000211230b211 */ /* 0x000fe400078a08ff */
[-C--:B--2---:R-:W-:Y:S02]  /*c0f0*/  @!P2 LEA.HI.X R33, R2, R49.reuse, R218, 0x1, P4 ;  /* 0x000000310221a211 */ /* 0x084fe400020f0cda */
[----:B------:R-:W-:-:S03]  /*c100*/  @!P3 LEA.HI.X R49, R18, R49, R217, 0x1, P5 ;  /* 0x000000311231b211 */ /* 0x000fc600028f0cd9 */
[----:B-----5:R3:W-:Y:S04]  /*c110*/  @!P2 ST.E.128 desc[UR50][R32.64], R4 ;  /* 0x000000042000a985 */ /* 0x0207e8000c101d32 */
[----:B------:R3:W-:Y:S02]  /*c120*/  @!P3 ST.E.128 desc[UR50][R48.64], R28 ;  /* 0x0000001c3000b985 */ /* 0x0007e4000c101d32 */
.L_x_2326:
[----:B------:R-:W-:Y:S05]  /*c130*/  BSYNC B1 ;  /* 0x0000000000017941 */ /* 0x000fea0003800000 */
.L_x_2325:
[----:B---3-5:R3:W4:Y:S01]  /*c140*/  SHFL.IDX PT, R7, R3, 0x1, 0x181f ;  /* 0x00381f0003077f89 */ /* 0x02872200000e0000 */
[----:B------:R-:W-:Y:S03]  /*c150*/  BSSY B1, `(.L_x_2327) ;  /* 0x000000c000017945 */ /* 0x000fe60003800000 */
[----:B------:R3:W0:Y:S01]  /*c160*/  SHFL.IDX PT, R5, R34, 0x1, 0x181f ;  /* 0x00381f0022057f89 */ /* 0x00062200000e0000 */
[----:B------:R-:W-:Y:S05]  /*c170*/  @P0 BRA `(.L_x_2328) ;  /* 0x0000000000240947 */ /* 0x000fea0003800000 */
[----:B------:R-:W-:Y:S02]  /*c180*/  ULDC UR4, c[0x0][0xac8] ;  /* 0x0002b20000047ab9 */ /* 0x000fe40000000800 */
[----:B------:R-:W-:Y:S02]  /*c190*/  ISETP.GE.AND P3, PT, R2, UR4, PT ;  /* 0x0000000402007c0c */ /* 0x000fe4000bf66270 */
[----:B------:R-:W-:-:S11]  /*c1a0*/  ISETP.GE.AND P4, PT, R18, UR4, PT ;  /* 0x0000000412007c0c */ /* 0x000fd6000bf86270 */
[-C--:B0-----:R-:W-:Y:S02]  /*c1b0*/  @!P3 LEA R4, P0, R2, R5.reuse, 0x1 ;  /* 0x000000050204b211 */ /* 0x081fe400078008ff */
[----:B------:R-:W-:Y:S02]  /*c1c0*/  @!P4 LEA R6, P2, R18, R5, 0x1 ;  /* 0x000000051206c211 */ /* 0x000fe400078408ff */
[-C--:B----4-:R-:W-:Y:S02]  /*c1d0*/  @!P3 LEA.HI.X R5, R2, R7.reuse, R218, 0x1, P0 ;  /* 0x000000070205b211 */ /* 0x090fe400000f0cda */
[----:B------:R-:W-:-:S03]  /*c1e0*/  @!P4 LEA.HI.X R7, R18, R7, R217, 0x1, P2 ;  /* 0x000000071207c211 */ /* 0x000fc600010f0cd9 */
[----:B------:R0:W-:Y:S04]  /*c1f0*/  @!P3 ST.E.128 desc[UR50][R4.64], R8 ;  /* 0x000000080400b985 */ /* 0x0001e8000c101d32 */
[----:B------:R0:W-:Y:S02]  /*c200*/  @!P4 ST.E.128 desc[UR50][R6.64], R36 ;  /* 0x000000240600c985 */ /* 0x0001e4000c101d32 */
.L_x_2328:
[----:B------:R-:W-:Y:S05]  /*c210*/  BSYNC B1 ;  /* 0x0000000000017941 */ /* 0x000fea0003800000 */
.L_x_2327:
[----:B0---4-:R0:W4:Y:S01]  /*c220*/  SHFL.IDX PT, R7, R3, 0x2, 0x181f ;  /* 0x00581f0003077f89 */ /* 0x01112200000e0000 */
        /* <DEDUP_REMOVED lines=12> */
.L_x_2330:
[----:B------:R-:W-:Y:S05]  /*c2f0*/  BSYNC B1 ;  /* 0x0000000000017941 */ /* 0x000fea0003800000 */
.L_x_2329:
[----:B------:R-:W-:Y:S01]  /*c300*/  VIADD R0, R50, 0x60 ;  /* 0x0000006032007836 */ /* 0x000fe20000000000 */
[----:B0--3--:R-:W0:Y:S04]  /*c310*/  SHFL.IDX PT, R3, R3, 0x3, 0x181f ;  /* 0x00781f0003037f89 */ /* 0x009e2800000e0000 */
[----:B------:R-:W-:Y:S01]  /*c320*/  ISETP.GE.AND P0, PT, R0, R21, PT ;  /* 0x000000150000720c */ /* 0x000fe20003f06270 */
[----:B----4-:R3:W4:-:S12]  /*c330*/  SHFL.IDX PT, R7, R34, 0x3, 0x181f ;  /* 0x00781f0022077f89 */ /* 0x01071800000e0000 */
[----:B---3--:R-:W-:Y:S05]  /*c340*/  @P0 BRA `(.L_x_2331) ;  /* 0x0000001800280947 */ /* 0x008fea0003800000 */
[----:B------:R-:W-:Y:S02]  /*c350*/  ULDC UR4, c[0x0][0xac8] ;  /* 0x0002b20000047ab9 */ /* 0x000fe40000000800 */
[----:B------:R-:W-:-:S13]  /*c360*/  ISETP.GE.AND P1, PT, R2, UR4, PT ;  /* 0x0000000402007c0c */ /* 0x000fda000bf26270 */
[----:B----4-:R-:W-:-:S04]  /*c370*/  @!P1 LEA R4, P0, R2, R7, 0x1 ;  /* 0x0000000702049211 */ /* 0x010fc800078008ff */
        /* <DEDUP_REMOVED lines=8> */
.L_x_2324:
        /* <DEDUP_REMOVED lines=24> */
[----:B-1----:R-:W-:Y:S02]  /*c580*/  @P1 SHF.R.U32.HI R3, RZ, R5, R0 ;  /* 0x00000005ff031219 */ /* 0x002fe40000011600 */
[----:B------:R-:W-:Y:S02]  /*c590*/  UMOV UR8, UR42 ;  /* 0x0000002a00087c82 */ /* 0x000fe40008000000 */
[----:B------:R-:W-:Y:S01]  /*c5a0*/  UIMAD.WIDE.U32 UR8, UR39, UR10, UR8 ;  /* 0x0000000a270872a5 */ /* 0x000fe2000f8e0008 */
[--C-:B------:R-:W-:Y:S01]  /*c5b0*/  SHF.R.S32.HI R0, RZ, 0x1f, R3.reuse ;  /* 0x0000001fff007819 */ /* 0x100fe20000011403 */
[----:B------:R-:W-:Y:S02]  /*c5c0*/  IMAD.MOV R7, RZ, RZ, -R3 ;  /* 0x000000ffff077224 */ /* 0x000fe400078e0a03 */
[----:B------:R-:W-:-:S02]  /*c5d0*/  UIMAD UR39, UR39, UR11, UR9 ;  /* 0x0000000b272772a4 */ /* 0x000fc4000f8e0209 */
[----:B------:R-:W-:Y:S01]  /*c5e0*/  IMAD R7, R34, R7, R11 ;  /* 0x0000000722077224 */ /* 0x000fe200078e020b */
[----:B------:R-:W-:Y:S01]  /*c5f0*/  ULDC.64 UR10, c[0x0][0xb30] ;  /* 0x0002cc00000a7ab9 */ /* 0x000fe20000000a00 */
[----:B------:R-:W-:Y:S02]  /*c600*/  IMAD.U32 R5, RZ, RZ, UR9 ;  /* 0x00000009ff057e24 */ /* 0x000fe4000f8e00ff */
[----:B------:R-:W-:Y:S02]  /*c610*/  IMAD R0, R0, UR10, RZ ;  /* 0x0000000a00007c24 */ /* 0x000fe4000f8e02ff */
        /* <DEDUP_REMOVED lines=14> */
[----:B------:R2:W0:Y:S04]  /*c700*/  SHFL.IDX PT, R6, R0, RZ, 0x1c1f ;  /* 0x001c1fff00067589 */ /* 0x00042800000e0000 */
[----:B------:R2:W1:Y:S01]  /*c710*/  SHFL.IDX PT, R7, R3, RZ, 0x1c1f ;  /* 0x001c1fff03077589 */ /* 0x00046200000e0000 */
[----:B------:R-:W-:Y:S05]  /*c720*/  @P0 BRA `(.L_x_2333) ;  /* 0x0000000400000947 */ /* 0x000fea0003800000 */
[----:B------:R-:W-:Y:S02]  /*c730*/  ULDC UR4, c[0x0][0xac8] ;  /* 0x0002b20000047ab9 */ /* 0x000fe40000000800 */
[----:B------:R-:W-:Y:S02]  /*c740*/  ISETP.GE.AND P3, PT, R16, UR4, PT ;  /* 0x0000000410007c0c */ /* 0x000fe4000bf66270 */
[----:B------:R-:W-:Y:S02]  /*c750*/  ISETP.GE.AND P2, PT, R196, UR4, PT ;  /* 0x00000004c4007c0c */ /* 0x000fe4000bf46270 */
[----:B------:R-:W-:Y:S02]  /*c760*/  ISETP.GE.AND P1, PT, R195, UR4, PT ;  /* 0x00000004c3007c0c */ /* 0x000fe4000bf26270 */
[----:B------:R-:W-:Y:S02]  /*c770*/  ISETP.GE.AND P0, PT, R194, UR4, PT ;  /* 0x00000004c2007c0c */ /* 0x000fe4000bf06270 */
[----:B------:R-:W-:-:S05]  /*c780*/  ISETP.GE.AND P4, PT, R192, UR4, PT ;  /* 0x00000004c0007c0c */ /* 0x000fca000bf86270 */
[----:B01----:R-:W-:Y:S02]  /*c790*/  @!P3 IMAD.WIDE R4, R16, 0x4, R6 ;  /* 0x000000041004b825 */ /* 0x003fe400078e0206 */
        /* <DEDUP_REMOVED lines=12> */
[-C--:B0-----:R-:W-:Y:S01]  /*c860*/  @!P3 LEA R4, P6, R193, R6.reuse, 0x2 ;  /* 0x00000006c104b211 */ /* 0x081fe200078c10ff */
[----:B------:R0:W-:Y:S01]  /*c870*/  @!P0 ST.E.64 desc[UR50][R12.64], R100 ;  /* 0x000000640c008985 */ /* 0x0001e2000c101b32 */
[----:B------:R-:W-:-:S02]  /*c880*/  @!P4 LEA R14, P0, R192, R6, 0x2 ;  /* 0x00000006c00ec211 */ /* 0x000fc400078010ff */
        /* <DEDUP_REMOVED lines=9> */
[----:B-1----:R-:W-:-:S03]  /*c920*/  @!P2 LEA R8, P4, R190, R6, 0x2 ;  /* 0x00000006be08a211 */ /* 0x002fc600078810ff */
[----:B------:R-:W-:Y:S01]  /*c930*/  @!P5 ST.E.64 desc[UR50][R24.64], R112 ;  /* 0x000000701800d985 */ /* 0x000fe2000c101b32 */
[CC--:B---3--:R-:W-:Y:S02]  /*c940*/  @!P1 LEA R10, P5, R189.reuse, R6.reuse, 0x2 ;  /* 0x00000006bd0a9211 */ /* 0x0c8fe400078a10ff */
[-C--:B------:R-:W-:Y:S02]  /*c950*/  @!P2 LEA.HI.X R9, R190, R7.reuse, R207, 0x2, P4 ;  /* 0x00000007be09a211 */ /* 0x080fe400020f14cf */
[----:B0-----:R-:W-:Y:S02]  /*c960*/  @!P0 LEA R12, P6, R188, R6, 0x2 ;  /* 0x00000006bc0c8211 */ /* 0x001fe400078c10ff */
        /* <DEDUP_REMOVED lines=14> */
[CC--:B0-----:R-:W-:Y:S02]  /*ca50*/  @!P2 LEA R8, P3, R185.reuse, R6.reuse, 0x2 ;  /* 0x00000006b908a211 */ /* 0x0c1fe400078610ff */
[-C--:B------:R-:W-:Y:S02]  /*ca60*/  @!P4 LEA.HI.X R15, R186, R7.reuse, R203, 0x2, P6 ;  /* 0x00000007ba0fc211 */ /* 0x080fe400030f14cb */
[-C--:B-1----:R-:W-:Y:S02]  /*ca70*/  @!P1 LEA R10, P6, R184, R6.reuse, 0x2 ;  /* 0x00000006b80a9211 */ /* 0x082fe400078c10ff */
        /* <DEDUP_REMOVED lines=11> */
.L_x_2333:
[----:B------:R-:W-:Y:S05]  /*cb30*/  BSYNC B1 ;  /* 0x0000000000017941 */ /* 0x000fea0003800000 */
.L_x_2332:
[----:B------:R-:W-:Y:S01]  /*cb40*/  ISETP.GE.AND P0, PT, R26, R21, PT ;  /* 0x000000151a00720c */ /* 0x000fe20003f06270 */
[----:B-1--4-:R1:W3:Y:S04]  /*cb50*/  SHFL.IDX PT, R7, R3, 0x1, 0x1c1f ;  /* 0x003c1f0003077f89 */ /* 0x0122e800000e0000 */
[----:B0-----:R1:W0:Y:S08]  /*cb60*/  SHFL.IDX PT, R6, R0, 0x1, 0x1c1f ;  /* 0x003c1f0000067f89 */ /* 0x00123000000e0000 */
[----:B-1----:R-:W-:Y:S05]  /*cb70*/  @P0 BRA `(.L_x_2331) ;  /* 0x00000010001c0947 */ /* 0x002fea0003800000 */
[----:B------:R-:W-:Y:S02]  /*cb80*/  ULDC UR4, c[0x0][0xac8] ;  /* 0x0002b20000047ab9 */ /* 0x000fe40000000800 */
[----:B------:R-:W-:Y:S02]  /*cb90*/  ISETP.GE.AND P1, PT, R196, UR4, PT ;  /* 0x00000004c4007c0c */ /* 0x000fe4000bf26270 */
[----:B------:R-:W-:Y:S02]  /*cba0*/  ISETP.GE.AND P0, PT, R195, UR4, PT ;  /* 0x00000004c3007c0c */ /* 0x000fe4000bf06270 */
[----:B------:R-:W-:Y:S02]  /*cbb0*/  ISETP.GE.AND P2, PT, R16, UR4, PT ;  /* 0x0000000410007c0c */ /* 0x000fe4000bf46270 */
[----:B------:R-:W-:Y:S02]  /*cbc0*/  ISETP.GE.AND P4, PT, R193, UR4, PT ;  /* 0x00000004c1007c0c */ /* 0x000fe4000bf86270 */
[----:B------:R-:W-:-:S05]  /*cbd0*/  ISETP.GE.AND P3, PT, R194, UR4, PT ;  /* 0x00000004c2007c0c */ /* 0x000fca000bf66270 */
[CC--:B0-----:R-:W-:Y:S02]  /*cbe0*/  @!P1 LEA R8, P5, R196.reuse, R6.reuse, 0x2 ;  /* 0x00000006c4089211 */ /* 0x0c1fe400078a10ff */
[CC--:B------:R-:W-:Y:S02]  /*cbf0*/  @!P0 LEA R10, P6, R195.reuse, R6.reuse, 0x2 ;  /* 0x00000006c30a8211 */ /* 0x0c0fe400078c10ff */
[-C--:B---3--:R-:W-:Y:S01]  /*cc00*/  @!P1 LEA.HI.X R9, R196, R7.reuse, R213, 0x2, P5 ;  /* 0x00000007c4099211 */ /* 0x088fe200028f14d5 */
[----:B------:R-:W-:Y:S01]  /*cc10*/  @!P2 IMAD.WIDE R4, R16, 0x4, R6 ;  /* 0x000000041004a825 */ /* 0x000fe200078e0206 */
[----:B------:R-:W-:Y:S02]  /*cc20*/  ISETP.GE.AND P5, PT, R192, UR4, PT ;  /* 0x00000004c0007c0c */ /* 0x000fe4000bfa6270 */
[----:B------:R-:W-:Y:S02]  /*cc30*/  @!P0 LEA.HI.X R11, R195, R7, R212, 0x2, P6 ;  /* 0x00000007c30b8211 */ /* 0x000fe400030f14d4 */
[----:B------:R0:W-:Y:S01]  /*cc40*/  @!P2 ST.E.64 desc[UR50][R4.64], R90 ;  /* 0x0000005a0400a985 */ /* 0x0001e2000c101b32 */
[----:B------:R-:W-:-:S02]  /*cc50*/  @!P4 LEA R14, P2, R193, R6, 0x2 ;  /* 0x00000006c10ec211 */ /* 0x000fc400078410ff */
        /* <DEDUP_REMOVED lines=8> */
[----:B--2---:R-:W-:-:S03]  /*cce0*/  @!P5 LEA R20, P6, R192, R6, 0x2 ;  /* 0x00000006c014d211 */ /* 0x004fc600078c10ff */
[----:B------:R2:W-:Y:S01]  /*ccf0*/  @!P3 ST.E.64 desc[UR50][R12.64], R102 ;  /* 0x000000660c00b985 */ /* 0x0005e2000c101b32 */
[-C--:B------:R-:W-:Y:S02]  /*cd00*/  @!P5 LEA.HI.X R21, R192, R7.reuse, R209, 0x2, P6 ;  /* 0x00000007c015d211 */ /* 0x080fe400030f14d1 */
[----:B------:R-:W-:Y:S01]  /*cd10*/  ISETP.GE.AND P3, PT, R188, UR4, PT ;  /* 0x00000004bc007c0c */ /* 0x000fe2000bf66270 */
[----:B------:R3:W-:Y:S01]  /*cd20*/  @!P4 ST.E.64 desc[UR50][R14.64], R106 ;  /* 0x0000006a0e00c985 */ /* 0x0007e2000c101b32 */
[-C--:B0-----:R-:W-:Y:S02]  /*cd30*/  @!P0 LEA R4, P4, R191, R6.reuse, 0x2 ;  /* 0x00000006bf048211 */ /* 0x081fe400078810ff */
[-C--:B-1----:R-:W-:Y:S01]  /*cd40*/  @!P2 LEA R10, P6, R189, R6.reuse, 0x2 ;  /* 0x00000006bd0aa211 */ /* 0x082fe200078c10ff */
[----:B------:R-:W-:Y:S01]  /*cd50*/  @!P5 ST.E.64 desc[UR50][R20.64], R110 ;  /* 0x0000006e1400d985 */ /* 0x000fe2000c101b32 */
[----:B------:R-:W-:Y:S02]  /*cd60*/  @!P1 LEA R8, P5, R190, R6, 0x2 ;  /* 0x00000006be089211 */ /* 0x000fe400078a10ff */
[----:B------:R-:W-:-:S02]  /*cd70*/  @!P0 LEA.HI.X R5, R191, R7, R208, 0x2, P4 ;  /* 0x00000007bf058211 */ /* 0x000fc400020f14d0 */
[-C--:B------:R-:W-:Y:S02]  /*cd80*/  @!P1 LEA.HI.X R9, R190, R7.reuse, R207, 0x2, P5 ;  /* 0x00000007be099211 */ /* 0x080fe400028f14cf */
[----:B------:R-:W-:Y:S01]  /*cd90*/  ISETP.GE.AND P4, PT, R187, UR4, PT ;  /* 0x00000004bb007c0c */ /* 0x000fe2000bf86270 */
[----:B------:R-:W-:Y:S01]  /*cda0*/  @!P0 ST.E.64 desc[UR50][R4.64], R114 ;  /* 0x0000007204008985 */ /* 0x000fe2000c101b32 */
[----:B------:R-:W-:Y:S02]  /*cdb0*/  @!P2 LEA.HI.X R11, R189, R7, R206, 0x2, P6 ;  /* 0x00000007bd0ba211 */ /* 0x000fe400030f14ce */
[----:B--2---:R-:W-:Y:S01]  /*cdc0*/  @!P3 LEA R12, P5, R188, R6, 0x2 ;  /* 0x00000006bc0cb211 */ /* 0x004fe200078a10ff */
[----:B------:R0:W-:Y:S01]  /*cdd0*/  @!P1 ST.E.64 desc[UR50][R8.64], R118 ;  /* 0x0000007608009985 */ /* 0x0001e2000c101b32 */
[----:B------:R-:W-:Y:S02]  /*cde0*/  ISETP.GE.AND P1, PT, R185, UR4, PT ;  /* 0x00000004b9007c0c */ /* 0x000fe4000bf26270 */
[----:B------:R-:W-:Y:S01]  /*cdf0*/  ISETP.GE.AND P0, PT, R184, UR4, PT ;  /* 0x00000004b8007c0c */ /* 0x000fe2000bf06270 */
[----:B------:R1:W-:Y:S01]  /*ce00*/  @!P2 ST.E.64 desc[UR50][R10.64], R122 ;  /* 0x0000007a0a00a985 */ /* 0x0003e2000c101b32 */
[----:B------:R-:W-:-:S02]  /*ce10*/  ISETP.GE.AND P2, PT, R186, UR4, PT ;  /* 0x00000004ba007c0c */ /* 0x000fc4000bf46270 */
[-C--:B------:R-:W-:Y:S02]  /*ce20*/  @!P3 LEA.HI.X R13, R188, R7.reuse, R205, 0x2, P5 ;  /* 0x00000007bc0db211 */ /* 0x080fe400028f14cd */
[----:B------:R-:W-:Y:S02]  /*ce30*/  ISETP.GE.AND P5, PT, R23, UR4, PT ;  /* 0x0000000417007c0c */ /* 0x000fe4000bfa6270 */
[CC--:B---3--:R-:W-:Y:S01]  /*ce40*/  @!P4 LEA R14, P6, R187.reuse, R6.reuse, 0x2 ;  /* 0x00000006bb0ec211 */ /* 0x0c8fe200078c10ff */
[----:B------:R4:W-:Y:S03]  /*ce50*/  @!P3 ST.E.64 desc[UR50][R12.64], R126 ;  /* 0x0000007e0c00b985 */ /* 0x0009e6000c101b32 */
[----:B------:R-:W-:Y:S02]  /*ce60*/  @!P4 LEA.HI.X R15, R187, R7, R204, 0x2, P6 ;  /* 0x00000007bb0fc211 */ /* 0x000fe400030f14cc */
[----:B0-----:R-:W-:-:S02]  /*ce70*/  @!P1 LEA R8, P6, R185, R6, 0x2 ;  /* 0x00000006b9089211 */ /* 0x001fc400078c10ff */
[-C--:B------:R-:W-:Y:S01]  /*ce80*/  @!P2 LEA R4, P3, R186, R6.reuse, 0x2 ;  /* 0x00000006ba04a211 */ /* 0x080fe200078610ff */
[----:B------:R4:W-:Y:S01]  /*ce90*/  @!P4 ST.E.64 desc[UR50][R14.64], R130 ;  /* 0x000000820e00c985 */ /* 0x0009e2000c101b32 */
[-C--:B-1----:R-:W-:Y:S02]  /*cea0*/  @!P0 LEA R10, P4, R184, R6.reuse, 0x2 ;  /* 0x00000006b80a8211 */ /* 0x082fe400078810ff */
[-C--:B------:R-:W-:Y:S02]  /*ceb0*/  @!P2 LEA.HI.X R5, R186, R7.reuse, R203, 0x2, P3 ;  /* 0x00000007ba05a211 */ /* 0x080fe400018f14cb */
[----:B------:R-:W-:Y:S02]  /*cec0*/  @!P5 LEA R20, P3, R23, R6, 0x2 ;  /* 0x000000061714d211 */ /* 0x000fe400078610ff */
[-C--:B------:R-:W-:Y:S01]  /*ced0*/  @!P1 LEA.HI.X R9, R185, R7.reuse, R202, 0x2, P6 ;  /* 0x00000007b9099211 */ /* 0x080fe200030f14ca */
[----:B------:R4:W-:Y:S01]  /*cee0*/  @!P2 ST.E.64 desc[UR50][R4.64], R134 ;  /* 0x000000860400a985 */ /* 0x0009e2000c101b32 */
[----:B------:R-:W-:-:S02]  /*cef0*/  @!P0 LEA.HI.X R11, R184, R7, R201, 0x2, P4 ;  /* 0x00000007b80b8211 */ /* 0x000fc400020f14c9 */
[----:B------:R-:W-:Y:S01]  /*cf00*/  @!P5 LEA.HI.X R21, R23, R7, R200, 0x2, P3 ;  /* 0x000000071715d211 */ /* 0x000fe200018f14c8 */
[----:B------:R4:W-:Y:S04]  /*cf10*/  @!P1 ST.E.64 desc[UR50][R8.64], R138 ;  /* 0x0000008a08009985 */ /* 0x0009e8000c101b32 */
[----:B------:R4:W-:Y:S01]  /*cf20*/  @!P0 ST.E.64 desc[UR50][R10.64], R142 ;  /* 0x0000008e0a008985 */ /* 0x0009e2000c101b32 */
[----:B------:R-:W-:-:S03]  /*cf30*/  ISETP.GE.AND P0, PT, R22, UR4, PT ;  /* 0x0000000416007c0c */ /* 0x000fc6000bf06270 */
[----:B------:R4:W-:Y:S10]  /*cf40*/  @!P5 ST.E.64 desc[UR50][R20.64], R146 ;  /* 0x000000921400d985 */ /* 0x0009f4000c101b32 */
[----:B------:R-:W-:Y:S05]  /*cf50*/  @P0 BRA `(.L_x_2331) ;  /* 0x0000000c00240947 */ /* 0x000fea0003800000 */
[----:B----4-:R-:W-:-:S04]  /*cf60*/  LEA R4, P0, R22, R6, 0x2 ;  /* 0x0000000616047211 */ /* 0x010fc800078010ff */
[----:B------:R-:W-:-:S05]  /*cf70*/  LEA.HI.X R5, R22, R7, R199, 0x2, P0 ;  /* 0x0000000716057211 */ /* 0x000fca00000f14c7 */
[----:B------:R1:W-:Y:S01]  /*cf80*/  ST.E.64 desc[UR50][R4.64], R150 ;  /* 0x0000009604007985 */ /* 0x0003e2000c101b32 */
[----:B------:R-:W-:Y:S05]  /*cf90*/  BRA `(.L_x_2331) ;  /* 0x0000000c00147947 */ /* 0x000fea0003800000 */
.L_x_2322:
        /* <DEDUP_REMOVED lines=9> */
[----:B------:R-:W-:-:S03]  /*d030*/  UISETP.NE.U32.AND UP1, UPT, UR8, URZ, UPT ;  /* 0x0000003f0800728c */ /* 0x000fc6000bf25070 */
[----:B------:R-:W2:Y:S01]  /*d040*/  @P1 LDG.E R3, desc[UR50][R4.64] ;  /* 0x0000003204031981 */ /* 0x000ea2000c1e1900 */
[----:B------:R-:W-:Y:S01]  /*d050*/  UISETP.NE.AND.EX UP1, UPT, UR9, URZ, UPT, UP1 ;  /* 0x0000003f0900728c */ /* 0x000fe2000bf25310 */
[----:B------:R-:W-:Y:S02]  /*d060*/  ULDC UR4, c[0x0][0xa88] ;  /* 0x0002a20000047ab9 */ /* 0x000fe40000000800 */
[----:B------:R-:W-:-:S03]  /*d070*/  IMAD.U32 R0, RZ, RZ, UR4 ;  /* 0x00000004ff007e24 */ /* 0x000fc6000f8e00ff */
[----:B------:R-:W-:-:S05]  /*d080*/  PLOP3.LUT P2, PT, PT, PT, UP1, 0x80, 0x0 ;  /* 0x000000000000781c */ /* 0x000fca0003f4f018 */
[----:B------:R-:W-:Y:S02]  /*d090*/  @UP1 ULDC.64 UR8, c[0x0][0xc08] ;  /* 0x0003020000081ab9 */ /* 0x000fe40000000a00 */
[----:B------:R-:W-:-:S06]  /*d0a0*/  @UP1 UIMAD.WIDE UR8, UR42, 0x4, UR8 ;  /* 0x000000042a0818a5 */ /* 0x000fcc000f8e0208 */
[----:B------:R-:W-:Y:S02]  /*d0b0*/  IMAD.U32 R6, RZ, RZ, UR8 ;  /* 0x00000008ff067e24 */ /* 0x000fe4000f8e00ff */
[----:B------:R-:W-:-:S05]  /*d0c0*/  IMAD.U32 R7, RZ, RZ, UR9 ;  /* 0x00000009ff077e24 */ /* 0x000fca000f8e00ff */
[----:B------:R0:W5:Y:S01]  /*d0d0*/  @P2 LDG.E R0, desc[UR50][R6.64] ;  /* 0x0000003206002981 */ /* 0x000162000c1e1900 */
[----:B------:R-:W-:Y:S01]  /*d0e0*/  UMOV UR4, URZ ;  /* 0x0000003f00047c82 */ /* 0x000fe20008000000 */
[----:B------:R-:W-:Y:S01]  /*d0f0*/  UISETP.NE.AND UP1, UPT, UR45, URZ, UPT ;  /* 0x0000003f2d00728c */ /* 0x000fe2000bf25270 */
[----:B------:R-:W-:-:S10]  /*d100*/  ISETP.GT.AND P0, PT, R219, 0x7f, PT ;  /* 0x0000007fdb00780c */ /* 0x000fd40003f04270 */
[----:B------:R-:W-:Y:S01]  /*d110*/  @!UP1 ULDC UR45, c[0x0][0xad4] ;  /* 0x0002b500002d9ab9 */ /* 0x000fe20000000800 */
[----:B--2---:R-:W-:-:S13]  /*d120*/  @P1 R2UR UR4, R3 ;  /* 0x00000000030412ca */ /* 0x004fda00000e0000 */
[----:B------:R-:W-:Y:S01]  /*d130*/  USHF.R.S32.HI UR18, URZ, 0x1f, UR4 ;  /* 0x0000001f3f127899 */ /* 0x000fe20008011404 */
[----:B0-----:R-:W-:Y:S11]  /*d140*/  @P2 BRA `(.L_x_2334) ;  /* 0x0000000000102947 */ /* 0x001ff60003800000 */
[----:B------:R-:W-:Y:S05]  /*d150*/  @!P1 BRA `(.L_x_2334) ;  /* 0x00000000000c9947 */ /* 0x000fea0003800000 */
[----:B------:R-:W2:Y:S04]  /*d160*/  LDG.E R3, desc[UR50][R4.64] ;  /* 0x0000003204037981 */ /* 0x000ea8000c1e1900 */
[----:B-----5:R-:W2:Y:S02]  /*d170*/  LDG.E R0, desc[UR50][R4.64+0x4] ;  /* 0x0000043204007981 */ /* 0x020ea4000c1e1900 */
[----:B--2---:R-:W-:-:S07]  /*d180*/  IMAD.IADD R0, R0, 0x1, -R3 ;  /* 0x0000000100007824 */ /* 0x004fce00078e0a03 */
.L_x_2334:
[----:B------:R-:W-:Y:S01]  /*d190*/  USEL UR42, UR42, URZ, !UP0 ;  /* 0x0000003f2a2a7287 */ /* 0x000fe2000c000000 */
[----:B------:R-:W-:Y:S01]  /*d1a0*/  BSSY B1, `(.L_x_2335) ;  /* 0x0000038000017945 */ /* 0x000fe20003800000 */
[----:B------:R-:W-:-:S03]  /*d1b0*/  USEL UR37, UR37, URZ, !UP0 ;  /* 0x0000003f25257287 */ /* 0x000fc6000c000000 */
[----:B------:R-:W-:Y:S09]  /*d1c0*/  @P0 BRA `(.L_x_2336) ;  /* 0x0000000000d40947 */ /* 0x000ff20003800000 */
        /* <DEDUP_REMOVED lines=9> */
[----:B------:R-:W-:-:S03]  /*d260*/  UMOV UR16, 0x9b8 ;  /* 0x000009b800107882 */ /* 0x000fc60000000000 */
[----:B------:R-:W-:Y:S02]  /*d270*/  USEL UR16, UR16, 0x978, UP0 ;  /* 0x0000097810107887 */ /* 0x000fe40008000000 */
[----:B------:R-:W-:-:S06]  /*d280*/  USEL UR7, UR39, URZ, UP0 ;  /* 0x0000003f27077287 */ /* 0x000fcc0008000000 */
[----:B------:R-:W0:Y:S04]  /*d290*/  @P0 LDC R3, c[0x0][0xbec] ;  /* 0x0002fb00ff030b82 */ /* 0x000e280000000800 */
[----:B------:R-:W-:Y:S01]  /*d2a0*/  ULDC.64 UR10, c[0x0][UR16+0x220] ;  /* 0x00008800100a7abb */ /* 0x000fe20008000a00 */
[----:B------:R-:W-:Y:S01]  /*d2b0*/  ULDC.64 UR8, c[0x0][UR16+0x218] ;  /* 0x0000860010087abb */ /* 0x000fe20008000a00 */
[----:B------:R-:W-:Y:S01]  /*d2c0*/  ULDC.64 UR12, c[0x0][UR16+0x228] ;  /* 0x00008a00100c7abb */ /* 0x000fe20008000a00 */
[----:B------:R-:W-:Y:S01]  /*d2d0*/  UIMAD UR11, UR11, UR42, URZ ;  /* 0x0000002a0b0b72a4 */ /* 0x000fe2000f8e023f */
[----:B------:R-:W1:Y:S01]  /*d2e0*/  @P0 LDC R5, c[0x0][0xbf0] ;  /* 0x0002fc00ff050b82 */ /* 0x000e620000000800 */
[----:B------:R-:W-:Y:S02]  /*d2f0*/  UIMAD.WIDE.U32 UR14, UR8, UR43, URZ ;  /* 0x0000002b080e72a5 */ /* 0x000fe4000f8e003f */
        /* <DEDUP_REMOVED lines=10> */
[----:B------:R-:W-:Y:S02]  /*d3a0*/  IMAD.MOV.U32 R3, RZ, RZ, R6 ;  /* 0x000000ffff037224 */ /* 0x000fe400078e0006 */
[----:B------:R-:W-:Y:S01]  /*d3b0*/  IMAD.U32 R8, RZ, RZ, UR8 ;  /* 0x00000008ff087e24 */ /* 0x000fe2000f8e00ff */
[----:B------:R-:W-:Y:S01]  /*d3c0*/  UIADD3.X UR7, UR7, UR17, UR18, UP1, UP2 ;  /* 0x0000001107077290 */ /* 0x000fe20008fe4412 */
[----:B-1----:R-:W-:Y:S01]  /*d3d0*/  @P0 SHF.R.U32.HI R3, RZ, R5, R4 ;  /* 0x00000005ff030219 */ /* 0x002fe20000011604 */
[----:B------:R-:W-:Y:S01]  /*d3e0*/  IMAD.U32 R4, RZ, RZ, UR20 ;  /* 0x00000014ff047e24 */ /* 0x000fe2000f8e00ff */
[----:B------:R-:W-:Y:S01]  /*d3f0*/  ULDC.64 UR8, c[0x0][UR16+0x210] ;  /* 0x0000840010087abb */ /* 0x000fe20008000a00 */
[----:B------:R-:W-:Y:S01]  /*d400*/  IMAD.U32 R5, RZ, RZ, UR21 ;  /* 0x00000015ff057e24 */ /* 0x000fe2000f8e00ff */
[--C-:B------:R-:W-:Y:S01]  /*d410*/  SHF.R.S32.HI R5, RZ, 0x1f, R3.reuse ;  /* 0x0000001fff057819 */ /* 0x100fe20000011403 */
[----:B------:R-:W-:Y:S01]  /*d420*/  IMAD.MOV R7, RZ, RZ, -R3 ;  /* 0x000000ffff077224 */ /* 0x000fe200078e0a03 */
[----:B------:R-:W-:Y:S01]  /*d430*/  IADD3 R4, P0, P1, R3, UR14, R4 ;  /* 0x0000000e03047c10 */ /* 0x000fe2000f91e004 */
[----:B------:R-:W-:Y:S01]  /*d440*/  ULDC.64 UR10, c[0x0][0xba8] ;  /* 0x0002ea00000a7ab9 */ /* 0x000fe20000000a00 */
[----:B------:R-:W-:Y:S01]  /*d450*/  @!UP0 ULDC UR10, c[0x0][0xb50] ;  /* 0x0002d400000a8ab9 */ /* 0x000fe20000000800 */
[----:B------:R-:W-:Y:S01]  /*d460*/  IMAD R7, R9, R7, R6 ;  /* 0x0000000709077224 */ /* 0x000fe200078e0206 */
[----:B------:R-:W-:Y:S01]  /*d470*/  IADD3.X R5, R5, UR7, R8, P0, P1 ;  /* 0x0000000705057c10 */ /* 0x000fe200087e2408 */
[----:B------:R-:W-:-:S02]  /*d480*/  @!UP0 ULDC UR11, c[0x0][0xb54] ;  /* 0x0002d500000b8ab9 */ /* 0x000fc40000000800 */
[C---:B------:R-:W-:Y:S01]  /*d490*/  IMAD R6, R7.reuse, UR9, RZ ;  /* 0x0000000907067c24 */ /* 0x040fe2000f8e02ff */
[----:B------:R-:W-:Y:S01]  /*d4a0*/  SHF.R.S32.HI R3, RZ, 0x1f, R7 ;  /* 0x0000001fff037819 */ /* 0x000fe20000011407 */
[----:B------:R-:W-:-:S04]  /*d4b0*/  IMAD.WIDE.U32 R4, R7, UR8, R4 ;  /* 0x0000000807047c25 */ /* 0x000fc8000f8e0004 */
[----:B------:R-:W-:Y:S01]  /*d4c0*/  IMAD R3, R3, UR8, R6 ;  /* 0x0000000803037c24 */ /* 0x000fe2000f8e0206 */
[----:B------:R-:W-:-:S03]  /*d4d0*/  LEA R6, P0, R4, UR10, 0x2 ;  /* 0x0000000a04067c11 */ /* 0x000fc6000f8010ff */
[----:B------:R-:W-:-:S05]  /*d4e0*/  IMAD.IADD R3, R5, 0x1, R3 ;  /* 0x0000000105037824 */ /* 0x000fca00078e0203 */
[----:B------:R-:W-:Y:S01]  /*d4f0*/  LEA.HI.X R7, R4, UR11, R3, 0x2, P0 ;  /* 0x0000000b04077c11 */ /* 0x000fe200080f1403 */
[----:B------:R-:W-:-:S05]  /*d500*/  IMAD.MOV.U32 R3, RZ, RZ, -0x800000 ;  /* 0xff800000ff037424 */ /* 0x000fca00078e00ff */
[----:B------:R0:W-:Y:S02]  /*d510*/  STG.E desc[UR50][R6.64], R3 ;  /* 0x0000000306007986 */ /* 0x0001e4000c101932 */
.L_x_2336:
[----:B------:R-:W-:Y:S05]  /*d520*/  BSYNC B1 ;  /* 0x0000000000017941 */ /* 0x000fea0003800000 */
.L_x_2335:
[----:B------:R-:W-:-:S06]  /*d530*/  UISETP.GT.AND UP0, UPT, UR45, 0x1, UPT ;  /* 0x000000012d00788c */ /* 0x000fcc000bf04270 */
[----:B------:R-:W-:-:S13]  /*d540*/  PLOP3.LUT P0, PT, PT, PT, UP0, 0x80, 0x0 ;  /* 0x000000000000781c */ /* 0x000fda0003f0f008 */
[----:B------:R-:W-:Y:S05]  /*d550*/  @P0 BRA `(.L_x_2331) ;  /* 0x0000000400a40947 */ /* 0x000fea0003800000 */
[----:B------:R-:W1:Y:S01]  /*d560*/  LDC R11, c[0x0][0xbe8] ;  /* 0x0002fa00ff0b7b82 */ /* 0x000e620000000800 */
[----:B------:R-:W-:Y:S01]  /*d570*/  ULDC.64 UR10, c[0x0][0xaa0] ;  /* 0x0002a800000a7ab9 */ /* 0x000fe20000000a00 */
[----:B0-----:R-:W-:Y:S01]  /*d580*/  IMAD R3, R19, 0x20, R197 ;  /* 0x0000002013037824 */ /* 0x001fe200078e02c5 */
[----:B------:R-:W-:Y:S01]  /*d590*/  UIMAD UR7, UR18, UR10, URZ ;  /* 0x0000000a120772a4 */ /* 0x000fe2000f8e023f */
[----:B------:R-:W-:Y:S01]  /*d5a0*/  BSSY B1, `(.L_x_2337) ;  /* 0x000003a000017945 */ /* 0x000fe20003800000 */
[----:B------:R-:W-:Y:S01]  /*d5b0*/  UIMAD.WIDE.U32 UR8, UR4, UR10, URZ ;  /* 0x0000000a040872a5 */ /* 0x000fe2000f8e003f */
[----:B------:R-:W-:Y:S01]  /*d5c0*/  VIADD R8, R3, UR38 ;  /* 0x0000002603087c36 */ /* 0x000fe20008000000 */
[----:B------:R-:W-:-:S03]  /*d5d0*/  UIMAD UR7, UR4, UR11, UR7 ;  /* 0x0000000b040772a4 */ /* 0x000fc6000f8e0207 */
[----:B------:R-:W-:Y:S01]  /*d5e0*/  ULDC.64 UR10, c[0x0][0xae8] ;  /* 0x0002ba00000a7ab9 */ /* 0x000fe20000000a00 */
[----:B------:R-:W-:Y:S01]  /*d5f0*/  UIADD3 UR9, UR9, UR7, URZ ;  /* 0x0000000709097290 */ /* 0x000fe2000fffe03f */
[----:B------:R-:W-:-:S03]  /*d600*/  IMAD.MOV.U32 R3, RZ, RZ, R8 ;  /* 0x000000ffff037224 */ /* 0x000fc600078e0008 */
        /* <DEDUP_REMOVED lines=18> */
[----:B------:R-:W-:Y:S02]  /*d730*/  IMAD.U32 R4, RZ, RZ, UR42 ;  /* 0x0000002aff047e24 */ /* 0x000fe4000f8e00ff */
[----:B------:R-:W-:Y:S02]  /*d740*/  IMAD R7, R11, R7, R8 ;  /* 0x000000070b077224 */ /* 0x000fe400078e0208 */
[C---:B------:R-:W-:Y:S02]  /*d750*/  IMAD R9, R3.reuse, UR9, R6 ;  /* 0x0000000903097c24 */ /* 0x040fe4000f8e0206 */
[----:B------:R-:W-:Y:S01]  /*d760*/  IMAD.WIDE.U32 R4, R3, UR8, R4 ;  /* 0x0000000803047c25 */ /* 0x000fe2000f8e0004 */
[----:B------:R-:W-:Y:S01]  /*d770*/  SHF.R.S32.HI R3, RZ, 0x1f, R7 ;  /* 0x0000001fff037819 */ /* 0x000fe20000011407 */
[----:B------:R-:W-:-:S02]  /*d780*/  ULDC.64 UR8, c[0x0][0xad8] ;  /* 0x0002b60000087ab9 */ /* 0x000fc40000000a00 */
        /* <DEDUP_REMOVED lines=8> */
[----:B------:R-:W-:Y:S01]  /*d810*/  IMAD.IADD R3, R5, 0x1, R3 ;  /* 0x0000000105037824 */ /* 0x000fe200078e0203 */
[----:B------:R-:W-:Y:S01]  /*d820*/  LEA R6, P3, R4, UR8, 0x1 ;  /* 0x0000000804067c11 */ /* 0x000fe2000f8608ff */
[----:B------:R-:W-:-:S03]  /*d830*/  VIADD R0, R8, 0x20 ;  /* 0x0000002008007836 */ /* 0x000fc60000000000 */
[----:B------:R-:W-:Y:S01]  /*d840*/  LEA.HI.X R3, R4, UR9, R3, 0x1, P3 ;  /* 0x0000000904037c11 */ /* 0x000fe200098f0c03 */
[----:B------:R0:W1:Y:S01]  /*d850*/  SHFL.IDX PT, R7, R6, RZ, 0x181f ;  /* 0x00181fff06077589 */ /* 0x00006200000e0000 */
[-C--:B------:R-:W-:Y:S01]  /*d860*/  ISETP.GE.AND P1, PT, R0, R11.reuse, PT ;  /* 0x0000000b0000720c */ /* 0x080fe20003f26270 */
[----:B------:R-:W-:Y:S02]  /*d870*/  VIADD R0, R8, 0x40 ;  /* 0x0000004008007836 */ /* 0x000fe40000000000 */
[----:B------:R0:W2:Y:S03]  /*d880*/  SHFL.IDX PT, R5, R3, RZ, 0x181f ;  /* 0x00181fff03057589 */ /* 0x0000a600000e0000 */
        /* <DEDUP_REMOVED lines=9> */
[----:B------:R3:W-:Y:S04]  /*d920*/  @!P4 ST.E.128 desc[UR50][R12.64], RZ ;  /* 0x000000ff0c00c985 */ /* 0x0007e8000c101d32 */
[----:B------:R3:W-:Y:S02]  /*d930*/  @!P5 ST.E.128 desc[UR50][R4.64], RZ ;  /* 0x000000ff0400d985 */ /* 0x0007e4000c101d32 */
.L_x_2338:
[----:B------:R-:W-:Y:S05]  /*d940*/  BSYNC B1 ;  /* 0x0000000000017941 */ /* 0x000fea0003800000 */
.L_x_2337:
[----:B--23--:R2:W3:Y:S01]  /*d950*/  SHFL.IDX PT, R5, R3, 0x1, 0x181f ;  /* 0x00381f0003057f89 */ /* 0x00c4e200000e0000 */
[----:B------:R-:W-:Y:S03]  /*d960*/  BSSY B1, `(.L_x_2339) ;  /* 0x000000c000017945 */ /* 0x000fe60003800000 */
[----:B-1----:R2:W1:Y:S01]  /*d970*/  SHFL.IDX PT, R7, R6, 0x1, 0x181f ;  /* 0x00381f0006077f89 */ /* 0x00246200000e0000 */
[----:B------:R-:W-:Y:S05]  /*d980*/  @P1 BRA `(.L_x_2340) ;  /* 0x0000000000241947 */ /* 0x000fea0003800000 */
[----:B------:R-:W-:Y:S02]  /*d990*/  ULDC UR4, c[0x0][0xac8] ;  /* 0x0002b20000047ab9 */ /* 0x000fe40000000800 */
[----:B------:R-:W-:Y:S02]  /*d9a0*/  ISETP.GE.AND P3, PT, R2, UR4, PT ;  /* 0x0000000402007c0c */ /* 0x000fe4000bf66270 */
[----:B------:R-:W-:-:S11]  /*d9b0*/  ISETP.GE.AND P4, PT, R18, UR4, PT ;  /* 0x0000000412007c0c */ /* 0x000fd6000bf86270 */
[-C--:B-1----:R-:W-:Y:S02]  /*d9c0*/  @!P3 LEA R12, P1, R2, R7.reuse, 0x1 ;  /* 0x00000007020cb211 */ /* 0x082fe400078208ff */
[----:B------:R-:W-:Y:S02]  /*d9d0*/  @!P4 LEA R4, P2, R18, R7, 0x1 ;  /* 0x000000071204c211 */ /* 0x000fe400078408ff */
[-C--:B---3--:R-:W-:Y:S02]  /*d9e0*/  @!P3 LEA.HI.X R13, R2, R5.reuse, R218, 0x1, P1 ;  /* 0x00000005020db211 */ /* 0x088fe400008f0cda */
[----:B------:R-:W-:-:S03]  /*d9f0*/  @!P4 LEA.HI.X R5, R18, R5, R217, 0x1, P2 ;  /* 0x000000051205c211 */ /* 0x000fc600010f0cd9 */
[----:B------:R4:W-:Y:S04]  /*da00*/  @!P3 ST.E.128 desc[UR50][R12.64], RZ ;  /* 0x000000ff0c00b985 */ /* 0x0009e8000c101d32 */
[----:B------:R4:W-:Y:S02]  /*da10*/  @!P4 ST.E.128 desc[UR50][R4.64], RZ ;  /* 0x000000ff0400c985 */ /* 0x0009e4000c101d32 */
.L_x_2340:
[----:B------:R-:W-:Y:S05]  /*da20*/  BSYNC B1 ;  /* 0x0000000000017941 */ /* 0x000fea0003800000 */
.L_x_2339:
[----:B---34-:R3:W4:Y:S01]  /*da30*/  SHFL.IDX PT, R5, R3, 0x2, 0x181f ;  /* 0x00581f0003057f89 */ /* 0x01872200000e0000 */
        /* <DEDUP_REMOVED lines=8> */
[-C--:B----4-:R-:W-:Y:S02]  /*dac0*/  @!P2 LEA.HI.X R13, R2, R5.reuse, R218, 0x1, P0 ;  /* 0x00000005020da211 */ /* 0x090fe400000f0cda */
[----:B------:R-:W-:-:S03]  /*dad0*/  @!P3 LEA.HI.X R5, R18, R5, R217, 0x1, P1 ;  /* 0x000000051205b211 */ /* 0x000fc600008f0cd9 */
[----:B------:R1:W-:Y:S04]  /*dae0*/  @!P2 ST.E.128 desc[UR50][R12.64], RZ ;  /* 0x000000ff0c00a985 */ /* 0x0003e8000c101d32 */
[----:B------:R1:W-:Y:S02]  /*daf0*/  @!P3 ST.E.128 desc[UR50][R4.64], RZ ;  /* 0x000000ff0400b985 */ /* 0x0003e4000c101d32 */
.L_x_2342:
[----:B------:R-:W-:Y:S05]  /*db00*/  BSYNC B1 ;  /* 0x0000000000017941 */ /* 0x000fea0003800000 */
.L_x_2341:
[----:B------:R-:W-:Y:S01]  /*db10*/  VIADD R0, R8, 0x60 ;  /* 0x0000006008007836 */ /* 0x000fe20000000000 */
[----:B0-23--:R-:W0:Y:S04]  /*db20*/  SHFL.IDX PT, R3, R3, 0x3, 0x181f ;  /* 0x00781f0003037f89 */ /* 0x00de2800000e0000 */
[----:B------:R-:W-:Y:S01]  /*db30*/  ISETP.GE.AND P0, PT, R0, R11, PT ;  /* 0x0000000b0000720c */ /* 0x000fe20003f06270 */
[----:B-1--4-:R1:W2:-:S12]  /*db40*/  SHFL.IDX PT, R5, R6, 0x3, 0x181f ;  /* 0x00781f0006057f89 */ /* 0x01229800000e0000 */
[----:B-1----:R-:W-:Y:S05]  /*db50*/  @P0 BRA `(.L_x_2331) ;  /* 0x0000000000240947 */ /* 0x002fea0003800000 */
[----:B------:R-:W-:Y:S02]  /*db60*/  ULDC UR4, c[0x0][0xac8] ;  /* 0x0002b20000047ab9 */ /* 0x000fe40000000800 */
[----:B------:R-:W-:Y:S02]  /*db70*/  ISETP.GE.AND P2, PT, R2, UR4, PT ;  /* 0x0000000402007c0c */ /* 0x000fe4000bf46270 */
[----:B------:R-:W-:-:S11]  /*db80*/  ISETP.GE.AND P3, PT, R18, UR4, PT ;  /* 0x0000000412007c0c */ /* 0x000fd6000bf66270 */
[-C--:B--2---:R-:W-:Y:S02]  /*db90*/  @!P2 LEA R6, P0, R2, R5.reuse, 0x1 ;  /* 0x000000050206a211 */ /* 0x084fe400078008ff */
[----:B------:R-:W-:Y:S02]  /*dba0*/  @!P3 LEA R4, P1, R18, R5, 0x1 ;  /* 0x000000051204b211 */ /* 0x000fe400078208ff */
[-C--:B0-----:R-:W-:Y:S02]  /*dbb0*/  @!P2 LEA.HI.X R7, R2, R3.reuse, R218, 0x1, P0 ;  /* 0x000000030207a211 */ /* 0x081fe400000f0cda */
[----:B------:R-:W-:-:S03]  /*dbc0*/  @!P3 LEA.HI.X R5, R18, R3, R217, 0x1, P1 ;  /* 0x000000031205b211 */ /* 0x000fc600008f0cd9 */
[----:B------:R0:W-:Y:S04]  /*dbd0*/  @!P2 ST.E.128 desc[UR50][R6.64], RZ ;  /* 0x000000ff0600a985 */ /* 0x0001e8000c101d32 */
[----:B------:R0:W-:Y:S02]  /*dbe0*/  @!P3 ST.E.128 desc[UR50][R4.64], RZ ;  /* 0x000000ff0400b985 */ /* 0x0001e4000c101d32 */
.L_x_2331:
[----:B------:R-:W-:Y:S05]  /*dbf0*/  BSYNC B0 ;  /* 0x0000000000007941 */ /* 0x000fea0003800000 */
.L_x_2321:
[----:B------:R-:W-:Y:S02]  /*dc00*/  ULDC UR4, c[0x0][0xc3c] ;  /* 0x00030f0000047ab9 */ /* 0x000fe40000000800 */
[----:B------:R-:W-:-:S13]  /*dc10*/  ISETP.GE.AND P0, PT, R35, UR4, PT ;  /* 0x0000000423007c0c */ /* 0x000fda000bf06270 */
[----:B------:R-:W-:Y:S05]  /*dc20*/  @!P0 BRA `(.L_x_2343) ;  /* 0xffffff3000f08947 */ /* 0x000fea000383ffff */
[----:B------:R-:W-:Y:S05]  /*dc30*/  EXIT ;  /* 0x000000000000794d */ /* 0x000fea0003800000 */
.L_x_2284:
[----:B------:R-:W-:-:S08]  /*dc40*/  NOP ;  /* 0x0000000000007918 */ /* 0x000fd00000000000 */
[----:B------:R-:W0:-:S00]  /*dc50*/  USETMAXREG.DEALLOC.CTAPOOL 0x18 ;  /* 0x00000018000079c8 */ /* 0x000e0000080e0500 */
        /* <DEDUP_REMOVED lines=16> */
.L_x_2344:
[----:B0-----:R-:W0:Y:S01]  /*dd60*/  S2R R0, SR_TID.X ;  /* 0x0000000000007919 */ /* 0x001e220000002100 */
[----:B------:R-:W-:Y:S01]  /*dd70*/  ULDC UR4, c[0x0][0xc3c] ;  /* 0x00030f0000047ab9 */ /* 0x000fe20000000800 */
[----:B------:R-:W1:Y:S01]  /*dd80*/  S2UR UR6, SR_CTAID.X ;  /* 0x00000000000679c3 */ /* 0x000e620000002500 */
[----:B------:R-:W-:Y:S01]  /*dd90*/  ULDC UR5, c[0x0][0xc38] ;  /* 0x00030e0000057ab9 */ /* 0x000fe20000000800 */
[----:B0-----:R-:W-:-:S04]  /*dda0*/  LOP3.LUT R0, R0, 0x1f, RZ, 0xc0, !PT ;  /* 0x0000001f00007812 */ /* 0x001fc800078ec0ff */
[----:B------:R-:W-:-:S04]  /*ddb0*/  ISETP.NE.AND P0, PT, R0, 0x1f, PT ;  /* 0x0000001f0000780c */ /* 0x000fc80003f05270 */
[----:B------:R-:W-:-:S13]  /*ddc0*/  ISETP.GE.OR P1, PT, R0, UR4, !P0 ;  /* 0x0000000400007c0c */ /* 0x000fda000c726670 */
[----:B------:R-:W0:Y:S08]  /*ddd0*/  @!P1 LDC.64 R2, c[0x0][0xc80] ;  /* 0x00032000ff029b82 */ /* 0x000e300000000a00 */
[----:B------:R-:W2:Y:S01]  /*dde0*/  @!P1 LDC.64 R4, c[0x0][0xc78] ;  /* 0x00031e00ff049b82 */ /* 0x000ea20000000a00 */
[----:B0-----:R-:W-:-:S05]  /*ddf0*/  @!P1 IMAD.WIDE.U32 R2, R0, 0x4, R2 ;  /* 0x0000000400029825 */ /* 0x001fca00078e0002 */
[----:B------:R2:W3:Y:S02]  /*de00*/  @!P1 LDG.E R6, desc[UR50][R2.64] ;  /* 0x0000003202069981 */ /* 0x0004e4000c1e1900 */
[----:B--2---:R-:W-:-:S04]  /*de10*/  @!P1 IMAD.WIDE.U32 R2, R0, 0x4, R4 ;  /* 0x0000000400029825 */ /* 0x004fc800078e0004 */
[----:B------:R-:W-:-:S06]  /*de20*/  IMAD.MOV.U32 R5, RZ, RZ, RZ ;  /* 0x000000ffff057224 */ /* 0x000fcc00078e00ff */
        /* <DEDUP_REMOVED lines=31> */
.L_x_2348:
        /* <DEDUP_REMOVED lines=39> */
.L_x_2346:
        /* <DEDUP_REMOVED lines=10> */
[----:B------:R-:W-:-:S06]  /*e330*/  VIADD R8, R10, 0xffffffff ;  /* 0xffffffff0a087836 */ /* 0x000fcc0000000000 */
[----:B------:R3:W4:Y:S02]  /*e340*/  SHFL.IDX PT, R8, R3, R8, 0x1f ;  /* 0x00001f0803087589 */ /* 0x00072400000e0000 */
.L_x_2349:
[----:B----4-:R-:W-:Y:S01]  /*e350*/  IMAD R2, R8, UR5, R9 ;  /* 0x0000000508027c24 */ /* 0x010fe2000f8e0209 */
[----:B-1----:R-:W-:Y:S01]  /*e360*/  ISETP.NE.AND P0, PT, R7, 0x1, PT ;  /* 0x000000010700780c */ /* 0x002fe20003f05270 */
[----:B------:R-:W-:-:S03]  /*e370*/  VIADD R12, R10, UR4 ;  /* 0x000000040a0c7c36 */ /* 0x000fc60008000000 */
[----:B------:R1:W-:Y:S01]  /*e380*/  STL [R1], R2 ;  /* 0x0000000201007387 */ /* 0x0003e20000100800 */
[----:B0-----:R-:W-:-:S03]  /*e390*/  IADD3 R5, -R2, UR6, RZ ;  /* 0x0000000602057c10 */ /* 0x001fc6000fffe1ff */
[----:B------:R1:W-:Y:S05]  /*e3a0*/  STL [R1+0xc], R12 ;  /* 0x00000c0c01007387 */ /* 0x0003ea0000100800 */
[----:B------:R-:W-:Y:S05]  /*e3b0*/  @!P0 BRA `(.L_x_2350) ;  /* 0x0000000000e08947 */ /* 0x000fea0003800000 */
[-C--:B--2---:R-:W-:Y:S02]  /*e3c0*/  IABS R6, R4.reuse ;  /* 0x0000000400067213 */ /* 0x084fe40000000000 */
[----:B------:R-:W-:Y:S02]  /*e3d0*/  IABS R8, R7 ;  /* 0x0000000700087213 */ /* 0x000fe40000000000 */
[----:B------:R-:W0:Y:S08]  /*e3e0*/  I2F.RP R9, R6 ;  /* 0x0000000600097306 */ /* 0x000e300000209400 */
[----:B------:R-:W2:Y:S08]  /*e3f0*/  I2F.RP R10, R8 ;  /* 0x00000008000a7306 */ /* 0x000eb00000209400 */
[----:B0-----:R-:W1:Y:S08]  /*e400*/  MUFU.RCP R9, R9 ;  /* 0x0000000900097308 */ /* 0x001e700000001000 */
[----:B--2---:R-:W-:Y:S01]  /*e410*/  MUFU.RCP R10, R10 ;  /* 0x0000000a000a7308 */ /* 0x004fe20000001000 */
[----:B-1----:R-:W-:Y:S01]  /*e420*/  VIADD R2, R9, 0xffffffe ;  /* 0x0ffffffe09027836 */ /* 0x002fe20000000000 */
[----:B------:R-:W-:-:S06]  /*e430*/  IABS R9, R4 ;  /* 0x0000000400097213 */ /* 0x000fcc0000000000 */
[----:B---3--:R0:W1:Y:S02]  /*e440*/  F2I.FTZ.U32.TRUNC.NTZ R3, R2 ;  /* 0x0000000200037305 */ /* 0x008064000021f000 */
        /* <DEDUP_REMOVED lines=8> */
[----:B------:R-:W-:Y:S02]  /*e4d0*/  VIADD R3, R10, 0xffffffe ;  /* 0x0ffffffe0a037836 */ /* 0x000fe40000000000 */
[----:B------:R-:W-:Y:S01]  /*e4e0*/  IMAD.MOV.U32 R2, RZ, RZ, RZ ;  /* 0x000000ffff027224 */ /* 0x000fe200078e00ff */
[----:B------:R-:W-:-:S03]  /*e4f0*/  ISETP.GT.U32.AND P1, PT, R6, R11, PT ;  /* 0x0000000b0600720c */ /* 0x000fc60003f24070 */
[----:B------:R-:W0:Y:S10]  /*e500*/  F2I.FTZ.U32.TRUNC.NTZ R3, R3 ;  /* 0x0000000300037305 */ /* 0x000e34000021f000 */
[----:B------:R-:W-:-:S02]  /*e510*/  @!P1 IMAD.IADD R11, R11, 0x1, -R6 ;  /* 0x000000010b0b9824 */ /* 0x000fc400078e0a06 */
[----:B------:R-:W-:Y:S01]  /*e520*/  @!P1 VIADD R9, R9, 0x1 ;  /* 0x0000000109099836 */ /* 0x000fe20000000000 */
[----:B------:R-:W-:Y:S02]  /*e530*/  ISETP.NE.AND P1, PT, R4, RZ, PT ;  /* 0x000000ff0400720c */ /* 0x000fe40003f25270 */
[----:B------:R-:W-:Y:S01]  /*e540*/  ISETP.GE.U32.AND P0, PT, R11, R6, PT ;  /* 0x000000060b00720c */ /* 0x000fe20003f06070 */
[----:B0-----:R-:W-:-:S04]  /*e550*/  IMAD.MOV R11, RZ, RZ, -R3 ;  /* 0x000000ffff0b7224 */ /* 0x001fc800078e0a03 */
[----:B------:R-:W-:-:S04]  /*e560*/  IMAD R11, R11, R8, RZ ;  /* 0x000000080b0b7224 */ /* 0x000fc800078e02ff */
[----:B------:R-:W-:Y:S01]  /*e570*/  IMAD.HI.U32 R6, R3, R11, R2 ;  /* 0x0000000b03067227 */ /* 0x000fe200078e0002 */
[----:B------:R-:W-:-:S03]  /*e580*/  LOP3.LUT R2, R5, R4, RZ, 0x3c, !PT ;  /* 0x0000000405027212 */ /* 0x000fc600078e3cff */
[----:B------:R-:W-:Y:S01]  /*e590*/  @P0 VIADD R9, R9, 0x1 ;  /* 0x0000000109090836 */ /* 0x000fe20000000000 */
[----:B------:R-:W-:Y:S02]  /*e5a0*/  ISETP.GE.AND P2, PT, R2, RZ, PT ;  /* 0x000000ff0200720c */ /* 0x000fe40003f46270 */
[----:B------:R-:W-:-:S05]  /*e5b0*/  IABS R2, R7 ;  /* 0x0000000700027213 */ /* 0x000fca0000000000 */
[----:B------:R-:W-:-:S06]  /*e5c0*/  IMAD.MOV R2, RZ, RZ, -R2 ;  /* 0x000000ffff027224 */ /* 0x000fcc00078e0a02 */
[----:B------:R-:W-:Y:S01]  /*e5d0*/  @!P2 IMAD.MOV R9, RZ, RZ, -R9 ;  /* 0x000000ffff09a224 */ /* 0x000fe200078e0a09 */
[----:B------:R-:W-:-:S04]  /*e5e0*/  @!P1 LOP3.LUT R9, RZ, R4, RZ, 0x33, !PT ;  /* 0x00000004ff099212 */ /* 0x000fc800078e33ff */
[----:B------:R-:W-:-:S05]  /*e5f0*/  IABS R3, R9 ;  /* 0x0000000900037213 */ /* 0x000fca0000000000 */
        /* <DEDUP_REMOVED lines=12> */
[--C-:B------:R-:W-:Y:S02]  /*e6c0*/  IMAD.MOV R2, RZ, RZ, -R6.reuse ;  /* 0x000000ffff027224 */ /* 0x100fe400078e0a06 */
[C---:B------:R-:W-:Y:S02]  /*e6d0*/  IMAD R6, R7.reuse, 0x1000000, R6 ;  /* 0x0100000007067824 */ /* 0x040fe400078e0206 */
[--C-:B------:R-:W-:Y:S02]  /*e6e0*/  IMAD R7, R7, R2, R9.reuse ;  /* 0x0000000207077224 */ /* 0x100fe400078e0209 */
[----:B------:R-:W-:Y:S02]  /*e6f0*/  IMAD.MOV R2, RZ, RZ, -R9 ;  /* 0x000000ffff027224 */ /* 0x000fe400078e0a09 */
[----:B------:R-:W-:Y:S02]  /*e700*/  IMAD R3, R7, 0x10000, R6 ;  /* 0x0001000007037824 */ /* 0x000fe400078e0206 */
[----:B------:R-:W-:-:S03]  /*e710*/  IMAD R2, R4, R2, R5 ;  /* 0x0000000204027224 */ /* 0x000fc600078e0205 */
[----:B------:R0:W-:Y:S01]  /*e720*/  STL [R1+0x8], R3 ;  /* 0x0000080301007387 */ /* 0x0001e20000100800 */
[----:B------:R-:W-:Y:S05]  /*e730*/  BRA `(.L_x_2351) ;  /* 0x0000000000f47947 */ /* 0x000fea0003800000 */
.L_x_2350:
[----:B-1-3--:R-:W0:Y:S02]  /*e740*/  LDC.64 R2, c[0x0][0xc90] ;  /* 0x00032400ff027b82 */ /* 0x00ae240000000a00 */
[----:B0-----:R-:W-:-:S05]  /*e750*/  IMAD.WIDE R2, R12, 0x4, R2 ;  /* 0x000000040c027825 */ /* 0x001fca00078e0202 */
[----:B------:R0:W2:Y:S02]  /*e760*/  LDG.E R7, desc[UR50][R2.64] ;  /* 0x0000003202077981 */ /* 0x0000a4000c1e1900 */
        /* <DEDUP_REMOVED lines=29> */
[----:B------:R-:W-:-:S04]  /*e940*/  VIADDMNMX R7, R10, UR5, R7, PT ;  /* 0x000000050a077c46 */ /* 0x000fc8000b800107 */
[-C--:B------:R-:W-:Y:S02]  /*e950*/  IABS R9, R7.reuse ;  /* 0x0000000700097213 */ /* 0x080fe40000000000 */
        /* <DEDUP_REMOVED lines=11> */
[----:B------:R-:W-:Y:S02]  /*ea10*/  LOP3.LUT R3, R5, R7, RZ, 0x3c, !PT ;  /* 0x0000000705037212 */ /* 0x000fe400078e3cff */
[----:B------:R-:W-:Y:S01]  /*ea20*/  IADD3 R5, R8, 0x1000000, R5 ;  /* 0x0100000008057810 */ /* 0x000fe20007ffe005 */
        /* <DEDUP_REMOVED lines=10> */
[----:B------:R-:W-:Y:S01]  /*ead0*/  @!P1 LOP3.LUT R2, RZ, R7, RZ, 0x33, !PT ;  /* 0x00000007ff029212 */ /* 0x000fe200078e33ff */
[----:B------:R-:W-:-:S04]  /*eae0*/  IMAD.MOV R7, RZ, RZ, -R7 ;  /* 0x000000ffff077224 */ /* 0x000fc800078e0a07 */
[----:B------:R-:W-:-:S05]  /*eaf0*/  IMAD R3, R2, R7, R5 ;  /* 0x0000000702037224 */ /* 0x000fca00078e0205 */
[----:B------:R1:W-:Y:S02]  /*eb00*/  STL [R1+0x8], R3 ;  /* 0x0000080301007387 */ /* 0x0003e40000100800 */
.L_x_2351:
[----:B01----:R-:W-:-:S05]  /*eb10*/  LOP3.LUT R3, RZ, R2, RZ, 0x33, !PT ;  /* 0x00000002ff037212 */ /* 0x003fca00078e33ff */
[----:B------:R-:W-:-:S05]  /*eb20*/  IMAD.IADD R2, R4, 0x1, R3 ;  /* 0x0000000104027824 */ /* 0x000fca00078e0203 */
[----:B------:R1:W-:Y:S01]  /*eb30*/  STL [R1+0x4], R2 ;  /* 0x0000040201007387 */ /* 0x0003e20000100800 */
[----:B------:R-:W-:Y:S05]  /*eb40*/  BRA `(.L_x_2352) ;  /* 0x0000000000107947 */ /* 0x000fea0003800000 */
.L_x_2347:
[----:B------:R-:W-:Y:S01]  /*eb50*/  IMAD.U32 R2, RZ, RZ, UR6 ;  /* 0x00000006ff027e24 */ /* 0x000fe2000f8e00ff */
[----:B------:R0:W-:Y:S04]  /*eb60*/  STL [R1+0x4], RZ ;  /* 0x000004ff01007387 */ /* 0x0001e80000100800 */
[----:B------:R0:W-:Y:S04]  /*eb70*/  STL [R1+0x8], RZ ;  /* 0x000008ff01007387 */ /* 0x0001e80000100800 */
[----:B------:R0:W-:Y:S02]  /*eb80*/  STL [R1], R2 ;  /* 0x0000000201007387 */ /* 0x0001e40000100800 */
.L_x_2352:
        /* <DEDUP_REMOVED lines=10> */
.L_x_2345:
[----:B0-2---:R-:W2:Y:S01]  /*ec30*/  LDL R0, [R1+0xc] ;  /* 0x00000c0001007983 */ /* 0x005ea20000100800 */
[----:B------:R-:W-:Y:S01]  /*ec40*/  ULDC UR4, c[0x0][0xc3c] ;  /* 0x00030f0000047ab9 */ /* 0x000fe20000000800 */
[----:B------:R-:W-:Y:S02]  /*ec50*/  IMAD.MOV.U32 R19, RZ, RZ, RZ ;  /* 0x000000ffff137224 */ /* 0x000fe400078e00ff */
[----:B------:R0:W-:Y:S01]  /*ec60*/  STL [R1+0x48], RZ ;  /* 0x000048ff01007387 */ /* 0x0001e20000100800 */
[----:B--2---:R-:W-:Y:S01]  /*ec70*/  ISETP.GE.AND P0, PT, R0, UR4, PT ;  /* 0x0000000400007c0c */ /* 0x004fe2000bf06270 */
[----:B------:R-:W-:-:S05]  /*ec80*/  IMAD.MOV.U32 R0, RZ, RZ, 0x1 ;  /* 0x00000001ff007424 */ /* 0x000fca00078e00ff */
[----:B------:R0:W-:Y:S07]  /*ec90*/  STL [R1+0x14], R0 ;  /* 0x0000140001007387 */ /* 0x0001ee0000100800 */
[----:B------:R-:W-:Y:S05]  /*eca0*/  @P0 BRA `(.L_x_2353) ;  /* 0x00000058003c0947 */ /* 0x000fea0003800000 */
[----:B---3--:R-:W2:Y:S01]  /*ecb0*/  S2R R5, SR_TID.X ;  /* 0x0000000000057919 */ /* 0x008ea20000002100 */
[----:B------:R-:W3:Y:S01]  /*ecc0*/  S2UR UR5, SR_CgaCtaId ;  /* 0x00000000000579c3 */ /* 0x000ee20000008800 */
[----:B------:R-:W-:Y:S01]  /*ecd0*/  UMOV UR4, 0x400 ;  /* 0x0000040000047882 */ /* 0x000fe20000000000 */
[----:B------:R-:W-:Y:S01]  /*ece0*/  BSSY B8, `(.L_x_2353) ;  /* 0x000058b000087945 */ /* 0x000fe20003800000 */
[----:B------:R-:W-:Y:S01]  /*ecf0*/  IMAD.MOV.U32 R19, RZ, RZ, RZ ;  /* 0x000000ffff137224 */ /* 0x000fe200078e00ff */
[----:B------:R-:W-:Y:S01]  /*ed00*/  ULDC UR37, c[0x0][0xc] ;  /* 0x0000030000257ab9 */ /* 0x000fe20000000800 */
[----:B------:R-:W-:Y:S01]  /*ed10*/  ULDC.64 UR38, c[0x0][0x198] ;  /* 0x0000660000267ab9 */ /* 0x000fe20000000a00 */
[----:B---3--:R-:W-:-:S06]  /*ed20*/  ULEA UR4, UR5, UR4, 0x18 ;  /* 0x0000000405047291 */ /* 0x008fcc000f8ec03f */
[----:B------:R-:W-:Y:S01]  /*ed30*/  IMAD.U32 R18, RZ, RZ, UR4 ;  /* 0x00000004ff127e24 */ /* 0x000fe2000f8e00ff */
[C---:B--2---:R-:W-:Y:S01]  /*ed40*/  LOP3.LUT R4, R5.reuse, 0x7f, RZ, 0xc0, !PT ;  /* 0x0000007f05047812 */ /* 0x044fe200078ec0ff */
[----:B0-----:R-:W-:-:S05]  /*ed50*/  IMAD.SHL.U32 R0, R5, 0x8, RZ ;  /* 0x0000000805007824 */ /* 0x001fca00078e00ff */
[C---:B-1----:R-:W-:Y:S02]  /*ed60*/  LOP3.LUT R2, R0.reuse, 0x1f8, RZ, 0xc0, !PT ;  /* 0x000001f800027812 */ /* 0x042fe400078ec0ff */
        /* <DEDUP_REMOVED lines=13> */
.L_x_2454:
[----:B------:R-:W2:Y:S01]  /*ee40*/  LDL R0, [R1+0xc] ;  /* 0x00000c0001007983 */ /* 0x000ea20000100800 */
[----:B0-----:R-:W2:Y:S01]  /*ee50*/  LDC.64 R2, c[0x0][0xc88] ;  /* 0x00032200ff027b82 */ /* 0x001ea20000000a00 */
[----:B------:R-:W-:Y:S05]  /*ee60*/  YIELD ;  /* 0x0000000000007946 */ /* 0x000fea0003800000 */
[----:B------:R-:W-:Y:S01]  /*ee70*/  ULDC.64 UR4, c[0x0][0xa28] ;  /* 0x00028a0000047ab9 */ /* 0x000fe20000000a00 */
[----:B-1----:R-:W-:Y:S01]  /*ee80*/  IMAD.MOV.U32 R6, RZ, RZ, RZ ;  /* 0x000000ffff067224 */ /* 0x002fe200078e00ff */
[----:B------:R-:W-:Y:S01]  /*ee90*/  ISETP.NE.U32.AND P0, PT, RZ, UR4, PT ;  /* 0x00000004ff007c0c */ /* 0x000fe2000bf05070 */
[----:B------:R-:W-:Y:S01]  /*eea0*/  ULDC.64 UR8, c[0x0][0xa18] ;  /* 0x0002860000087ab9 */ /* 0x000fe20000000a00 */
[----:B------:R-:W-:Y:S01]  /*eeb0*/  ULDC.64 UR6, c[0x0][0xa08] ;  /* 0x0002820000067ab9 */ /* 0x000fe20000000a00 */
[----:B--2---:R-:W-:-:S05]  /*eec0*/  IMAD.WIDE R2, R0, 0x4, R2 ;  /* 0x0000000400027825 */ /* 0x004fca00078e0202 */
[----:B------:R-:W2:Y:S01]  /*eed0*/  LDG.E R11, desc[UR50][R2.64] ;  /* 0x00000032020b7981 */ /* 0x000ea2000c1e1900 */
[----:B------:R-:W-:Y:S01]  /*eee0*/  ISETP.NE.AND.EX P0, PT, RZ, UR5, PT, P0 ;  /* 0x00000005ff007c0c */ /* 0x000fe2000bf05300 */
[----:B------:R-:W-:Y:S01]  /*eef0*/  IMAD.MOV.U32 R0, RZ, RZ, RZ ;  /* 0x000000ffff007224 */ /* 0x000fe200078e00ff */
        /* <DEDUP_REMOVED lines=44> */
.L_x_2354:
[----:B------:R-:W2:Y:S01]  /*f1c0*/  LDL.LU R7, [R1+0x8] ;  /* 0x0000080001077983 */ /* 0x000ea20000300800 */
[----:B------:R-:W-:Y:S02]  /*f1d0*/  ULDC.64 UR4, c[0x0][0xa20] ;  /* 0x0002880000047ab9 */ /* 0x000fe40000000a00 */
[----:B------:R-:W-:-:S04]  /*f1e0*/  ISETP.NE.U32.AND P1, PT, RZ, UR4, PT ;  /* 0x00000004ff007c0c */ /* 0x000fc8000bf25070 */
[----:B------:R-:W-:Y:S02]  /*f1f0*/  ISETP.NE.AND.EX P1, PT, RZ, UR5, PT, P1 ;  /* 0x00000005ff007c0c */ /* 0x000fe4000bf25310 */
[C---:B--2---:R-:W-:Y:S02]  /*f200*/  LOP3.LUT R2, R7.reuse, 0xff000000, RZ, 0xc0, !PT ;  /* 0xff00000007027812 */ /* 0x044fe400078ec0ff */
        /* <DEDUP_REMOVED lines=9> */
[----:B------:R-:W-:-:S04]  /*f2a0*/  IADD3 R6, P0, R17, UR4, RZ ;  /* 0x0000000411067c10 */ /* 0x000fc8000ff1e0ff */
[----:B--2---:R-:W-:-:S05]  /*f2b0*/  IADD3.X R7, R10, UR5, RZ, P0, !PT ;  /* 0x000000050a077c10 */ /* 0x004fca00087fe4ff */
[----:B------:R3:W5:Y:S01]  /*f2c0*/  LDG.E R6, desc[UR50][R6.64] ;  /* 0x0000003206067981 */ /* 0x000762000c1e1900 */
[----:B------:R-:W-:Y:S05]  /*f2d0*/  BRA `(.L_x_2356) ;  /* 0x0000000000107947 */ /* 0x000fea0003800000 */
.L_x_2355:
[----:B------:R-:W-:Y:S05]  /*f2e0*/  @!P0 BRA `(.L_x_2356) ;  /* 0x00000000000c8947 */ /* 0x000fea0003800000 */
[----:B------:R-:W3:Y:S04]  /*f2f0*/  LDG.E R6, desc[UR50][R4.64] ;  /* 0x0000003204067981 */ /* 0x000ee8000c1e1900 */
[----:B------:R-:W3:Y:S02]  /*f300*/  LDG.E R4, desc[UR50][R4.64+0x4] ;  /* 0x0000043204047981 */ /* 0x000ee4000c1e1900 */
[----:B---3--:R-:W-:-:S07]  /*f310*/  IMAD.IADD R6, R4, 0x1, -R6 ;  /* 0x0000000104067824 */ /* 0x008fce00078e0a06 */
.L_x_2356:
[----:B------:R-:W4:Y:S01]  /*f320*/  LDL R5, [R1+0x4] ;  /* 0x0000040001057983 */ /* 0x000f220000100800 */
[----:B-----5:R-:W-:Y:S01]  /*f330*/  IMAD.IADD R6, R6, 0x1, -R0 ;  /* 0x0000000106067824 */ /* 0x020fe200078e0a00 */
[----:B------:R-:W-:Y:S01]  /*f340*/  BSSY B0, `(.L_x_2357) ;  /* 0x000003a000007945 */ /* 0x000fe20003800000 */
[----:B------:R-:W0:Y:S02]  /*f350*/  LDC R0, c[0x0][0x448] ;  /* 0x00011200ff007b82 */ /* 0x000e240000000800 */
[----:B0-----:R-:W-:-:S13]  /*f360*/  ISETP.NE.AND P0, PT, R0, 0x1, PT ;  /* 0x000000010000780c */ /* 0x001fda0003f05270 */
[----:B--2---:R-:W0:Y:S08]  /*f370*/  @P0 LDC R3, c[0x0][0x44c] ;  /* 0x00011300ff030b82 */ /* 0x004e300000000800 */
[----:B------:R-:W2:Y:S01]  /*f380*/  @P0 LDC R4, c[0x0][0x450] ;  /* 0x00011400ff040b82 */ /* 0x000ea20000000800 */
[----:B----4-:R-:W-:Y:S02]  /*f390*/  IMAD.SHL.U32 R0, R5, 0x80, RZ ;  /* 0x0000008005007824 */ /* 0x010fe400078e00ff */
[----:B------:R-:W-:-:S02]  /*f3a0*/  IMAD.MOV.U32 R5, RZ, RZ, RZ ;  /* 0x000000ffff057224 */ /* 0x000fc400078e00ff */
[----:B------:R-:W-:Y:S02]  /*f3b0*/  VIADD R0, R0, 0x7f ;  /* 0x0000007f00007836 */ /* 0x000fe40000000000 */
[----:B------:R-:W-:Y:S02]  /*f3c0*/  IMAD.MOV.U32 R10, RZ, RZ, R5 ;  /* 0x000000ffff0a7224 */ /* 0x000fe400078e0005 */
[----:B0-----:R-:W-:-:S05]  /*f3d0*/  @P0 IMAD.HI.U32 R3, R0, R3, RZ ;  /* 0x0000000300030227 */ /* 0x001fca00078e00ff */
[----:B--2---:R-:W-:Y:S02]  /*f3e0*/  @P0 SHF.R.U32.HI R0, RZ, R4, R3 ;  /* 0x00000004ff000219 */ /* 0x004fe40000011603 */
[C---:B------:R-:W-:Y:S01]  /*f3f0*/  IADD3 R3, R6.reuse, 0x80, -R9 ;  /* 0x0000008006037810 */ /* 0x040fe20007ffe809 */
[----:B------:R-:W-:Y:S01]  /*f400*/  VIADD R6, R6, 0x7f ;  /* 0x0000007f06067836 */ /* 0x000fe20000000000 */
[----:B-1----:R-:W-:-:S03]  /*f410*/  LOP3.LUT R9, R2, 0xff, RZ, 0xc0, !PT ;  /* 0x000000ff02097812 */ /* 0x002fc600078ec0ff */
[----:B------:R-:W-:Y:S01]  /*f420*/  IMAD.IADD R0, R3, 0x1, R0 ;  /* 0x0000000103007824 */ /* 0x000fe200078e0200 */
[----:B------:R-:W-:-:S04]  /*f430*/  SHF.R.S32.HI R3, RZ, 0x1f, R6 ;  /* 0x0000001fff037819 */ /* 0x000fc80000011406 */
[----:B------:R-:W-:Y:S02]  /*f440*/  SHF.R.S32.HI R4, RZ, 0x1f, R0 ;  /* 0x0000001fff047819 */ /* 0x000fe40000011400 */
[----:B------:R-:W-:Y:S02]  /*f450*/  LEA.HI R3, R3, R6, RZ, 0x7 ;  /* 0x0000000603037211 */ /* 0x000fe400078f38ff */
[----:B------:R-:W-:Y:S02]  /*f460*/  LEA.HI R4, R4, R0, RZ, 0x7 ;  /* 0x0000000004047211 */ /* 0x000fe400078f38ff */
[----:B------:R-:W-:Y:S02]  /*f470*/  SHF.R.U32.HI R0, RZ, 0x10, R2 ;  /* 0x00000010ff007819 */ /* 0x000fe40000011602 */
[----:B------:R-:W-:Y:S02]  /*f480*/  SHF.R.S32.HI R3, RZ, 0x7, R3 ;  /* 0x00000007ff037819 */ /* 0x000fe40000011403 */
[----:B------:R-:W-:-:S02]  /*f490*/  ISETP.NE.AND P0, PT, R0, RZ, PT ;  /* 0x000000ff0000720c */ /* 0x000fc40003f05270 */
[----:B------:R-:W-:-:S04]  /*f4a0*/  SHF.R.S32.HI R4, RZ, 0x7, R4 ;  /* 0x00000007ff047819 */ /* 0x000fc80000011404 */
[----:B------:R-:W-:-:S04]  /*f4b0*/  VIMNMX R8, R3, R4, PT ;  /* 0x0000000403087248 */ /* 0x000fc80003fe0100 */
[----:B------:R-:W-:Y:S01]  /*f4c0*/  ISETP.GE.AND P1, PT, R8, 0x1, PT ;  /* 0x000000010800780c */ /* 0x000fe20003f26270 */
[----:B------:R0:W-:Y:S02]  /*f4d0*/  STL [R1+0x30], R8 ;  /* 0x0000300801007387 */ /* 0x0001e40000100800 */
[----:B------:R-:W1:Y:S02]  /*f4e0*/  @!P0 LDC R0, c[0x0][0x9f0] ;  /* 0x00027c00ff008b82 */ /* 0x000e640000000800 */
[----:B------:R0:W-:Y:S04]  /*f4f0*/  STL [R1+0x3c], R5 ;  /* 0x00003c0501007387 */ /* 0x0001e80000100800 */
[----:B------:R0:W-:Y:S04]  /*f500*/  STL [R1+0x58], R9 ;  /* 0x0000580901007387 */ /* 0x0001e80000100800 */
[----:B------:R-:W-:Y:S05]  /*f510*/  @!P1 BRA `(.L_x_2358) ;  /* 0x0000000000709947 */ /* 0x000fea0003800000 */
[----:B-1----:R-:W-:-:S04]  /*f520*/  IABS R4, R0 ;  /* 0x0000000000047213 */ /* 0x002fc80000000000 */
[----:B------:R-:W1:Y:S08]  /*f530*/  I2F.RP R2, R4 ;  /* 0x0000000400027306 */ /* 0x000e700000209400 */
[----:B-1----:R-:W1:Y:S02]  /*f540*/  MUFU.RCP R2, R2 ;  /* 0x0000000200027308 */ /* 0x002e640000001000 */
[----:B-1----:R-:W-:-:S06]  /*f550*/  VIADD R2, R2, 0xffffffe ;  /* 0x0ffffffe02027836 */ /* 0x002fcc0000000000 */
[----:B------:R-:W1:Y:S02]  /*f560*/  F2I.FTZ.U32.TRUNC.NTZ R3, R2 ;  /* 0x0000000200037305 */ /* 0x000e64000021f000 */
[----:B-1----:R-:W-:-:S04]  /*f570*/  IMAD.MOV R2, RZ, RZ, -R3 ;  /* 0x000000ffff027224 */ /* 0x002fc800078e0a03 */
[----:B0-----:R-:W-:Y:S02]  /*f580*/  IMAD R5, R2, R4, RZ ;  /* 0x0000000402057224 */ /* 0x001fe400078e02ff */
[----:B------:R-:W-:-:S04]  /*f590*/  IMAD.MOV.U32 R2, RZ, RZ, RZ ;  /* 0x000000ffff027224 */ /* 0x000fc800078e00ff */
[----:B---3--:R-:W-:Y:S01]  /*f5a0*/  IMAD.HI.U32 R7, R3, R5, R2 ;  /* 0x0000000503077227 */ /* 0x008fe200078e0002 */
[----:B------:R-:W-:Y:S02]  /*f5b0*/  IABS R2, R0 ;  /* 0x0000000000027213 */ /* 0x000fe40000000000 */
[----:B------:R-:W-:-:S03]  /*f5c0*/  IADD3 R5, R0, -0x1, R8 ;  /* 0xffffffff00057810 */ /* 0x000fc60007ffe008 */
        /* <DEDUP_REMOVED lines=17> */
.L_x_2358:
[----:B------:R-:W-:Y:S05]  /*f6e0*/  BSYNC B0 ;  /* 0x0000000000007941 */ /* 0x000fea0003800000 */
.L_x_2357:
[----:B-1----:R-:W-:Y:S01]  /*f6f0*/  IMAD.MOV.U32 R0, RZ, RZ, R10 ;  /* 0x000000ffff007224 */ /* 0x002fe200078e000a */
[----:B------:R-:W-:Y:S03]  /*f700*/  BSSY B7, `(.L_x_2359) ;  /* 0x00003cb000077945 */ /* 0x000fe60003800000 */
[----:B------:R-:W-:-:S05]  /*f710*/  IMAD R2, R9, R0, RZ ;  /* 0x0000000009027224 */ /* 0x000fca00078e02ff */
[----:B------:R-:W-:Y:S01]  /*f720*/  VIADDMNMX R0, R2, R0, R8, PT ;  /* 0x0000000002007246 */ /* 0x000fe20003800108 */
[----:B------:R1:W-:Y:S03]  /*f730*/  STL [R1+0x24], R2 ;  /* 0x0000240201007387 */ /* 0x0003e60000100800 */
[----:B------:R-:W-:Y:S01]  /*f740*/  ISETP.GT.AND P0, PT, R0, R2, PT ;  /* 0x000000020000720c */ /* 0x000fe20003f04270 */
[----:B------:R1:W-:-:S12]  /*f750*/  STL [R1+0x34], R0 ;  /* 0x0000340001007387 */ /* 0x0003d80000100800 */
[----:B------:R-:W-:Y:S05]  /*f760*/  @P0 BRA `(.L_x_2360) ;  /* 0x0000000000480947 */ /* 0x000fea0003800000 */
[----:B-1----:R-:W1:Y:S02]  /*f770*/  S2R R0, SR_TID.X ;  /* 0x0000000000007919 */ /* 0x002e640000002100 */
[----:B-1----:R-:W-:-:S04]  /*f780*/  LOP3.LUT R0, R0, 0x7f, RZ, 0xc0, !PT ;  /* 0x0000007f00007812 */ /* 0x002fc800078ec0ff */
[----:B------:R-:W-:-:S13]  /*f790*/  ISETP.NE.AND P0, PT, R0, RZ, PT ;  /* 0x000000ff0000720c */ /* 0x000fda0003f05270 */
[----:B------:R-:W-:Y:S05]  /*f7a0*/  @P0 BRA `(.L_x_2361) ;  /* 0x0000003c00000947 */ /* 0x000fea0003800000 */
[----:B0-----:R-:W0:Y:S01]  /*f7b0*/  S2R R5, SR_LANEID ;  /* 0x0000000000057919 */ /* 0x001e220000000000 */
[----:B------:R-:W-:Y:S01]  /*f7c0*/  VOTEU.ANY UR4, UPT, PT ;  /* 0x0000000000047886 */ /* 0x000fe200038e0100 */
[----:B------:R-:W1:Y:S01]  /*f7d0*/  LDC.64 R2, c[0x0][0xc60] ;  /* 0x00031800ff027b82 */ /* 0x000e620000000a00 */
[----:B------:R-:W0:Y:S02]  /*f7e0*/  FLO.U32 R0, UR4 ;  /* 0x0000000400007d00 */ /* 0x000e2400080e0000 */
[----:B0-----:R-:W-:-:S06]  /*f7f0*/  ISETP.EQ.U32.AND P0, PT, R0, R5, PT ;  /* 0x000000050000720c */ /* 0x001fcc0003f02070 */
[----:B------:R-:W1:Y:S07]  /*f800*/  POPC R5, UR4 ;  /* 0x0000000400057d09 */ /* 0x000e6e0008000000 */
[----:B-1----:R-:W4:Y:S01]  /*f810*/  @P0 ATOMG.E.ADD.STRONG.GPU PT, R3, desc[UR50][R2.64], R5 ;  /* 0x00000005020309a8 */ /* 0x002f2200081ee1f2 */
[----:B------:R-:W0:Y:S02]  /*f820*/  S2R R4, SR_LTMASK ;  /* 0x0000000000047919 */ /* 0x000e240000003900 */
[----:B0-----:R-:W-:-:S04]  /*f830*/  LOP3.LUT R4, R4, UR4, RZ, 0xc0, !PT ;  /* 0x0000000404047c12 */ /* 0x001fc8000f8ec0ff */
[----:B---3--:R-:W0:Y:S01]  /*f840*/  POPC R7, R4 ;  /* 0x0000000400077309 */ /* 0x008e220000000000 */
[----:B----4-:R-:W0:Y:S02]  /*f850*/  SHFL.IDX PT, R0, R3, R0, 0x1f ;  /* 0x00001f0003007589 */ /* 0x010e2400000e0000 */
[----:B0-----:R-:W-:-:S05]  /*f860*/  IADD3 R0, R0, UR37, R7 ;  /* 0x0000002500007c10 */ /* 0x001fca000fffe007 */
[----:B------:R4:W-:Y:S01]  /*f870*/  STL [R1], R0 ;  /* 0x0000000001007387 */ /* 0x0009e20000100800 */
[----:B------:R-:W-:Y:S05]  /*f880*/  BRA `(.L_x_2361) ;  /* 0x0000003800c87947 */ /* 0x000fea0003800000 */
.L_x_2360:
[----:B-1----:R-:W-:Y:S01]  /*f890*/  VIADD R0, R18, 0x18400 ;  /* 0x0001840012007836 */ /* 0x002fe20000000000 */
[----:B------:R-:W-:Y:S04]  /*f8a0*/  BSSY B6, `(.L_x_2362) ;  /* 0x0000013000067945 */ /* 0x000fe80003800000 */
[----:B------:R-:W-:-:S13]  /*f8b0*/  LOP3.LUT P0, RZ, R0, 0x3ff, RZ, 0xc0, !PT ;  /* 0x000003ff00ff7812 */ /* 0x000fda000780c0ff */
        /* <DEDUP_REMOVED lines=9> */
[----:B---3--:R-:W-:-:S02]  /*f950*/  IMAD.U32 R7, RZ, RZ, UR9 ;  /* 0x00000009ff077e24 */ /* 0x008fc4000f8e00ff */
[----:B--2---:R-:W-:Y:S02]  /*f960*/  IMAD.U32 R10, RZ, RZ, UR4 ;  /* 0x00000004ff0a7e24 */ /* 0x004fe4000f8e00ff */
[----:B------:R-:W-:Y:S02]  /*f970*/  IMAD.U32 R11, RZ, RZ, UR5 ;  /* 0x00000005ff0b7e24 */ /* 0x000fe4000f8e00ff */
[----:B------:R-:W-:Y:S02]  /*f980*/  IMAD.MOV.U32 R8, RZ, RZ, 0x70 ;  /* 0x00000070ff087424 */ /* 0x000fe400078e00ff */
[----:B------:R-:W-:Y:S02]  /*f990*/  IMAD.MOV.U32 R12, RZ, RZ, 0x1 ;  /* 0x00000001ff0c7424 */ /* 0x000fe400078e00ff */
[----:B------:R-:W-:-:S07]  /*f9a0*/  IMAD.MOV.U32 R13, RZ, RZ, RZ ;  /* 0x000000ffff0d7224 */ /* 0x000fce00078e00ff */
[----:B------:R-:W-:-:S07]  /*f9b0*/  LEPC R20, `(.L_x_2363) ;  /* 0x000000001014794e */ /* 0x000fce0000000000 */
[----:B-1----:R-:W-:Y:S05]  /*f9c0*/  CALL.ABS.NOINC R2 ;  /* 0x0000000002007343 */ /* 0x002fea0003c00000 */
.L_x_2363:
[----:B------:R-:W-:Y:S05]  /*f9d0*/  BSYNC B6 ;  /* 0x0000000000067941 */ /* 0x000fea0003800000 */
.L_x_2362:
        /* <DEDUP_REMOVED lines=9> */
[----:B------:R-:W-:Y:S02]  /*fa70*/  IMAD.U32 R4, RZ, RZ, UR6 ;  /* 0x00000006ff047e24 */ /* 0x000fe4000f8e00ff */
[----:B0-----:R-:W-:Y:S02]  /*fa80*/  IMAD.U32 R5, RZ, RZ, UR7 ;  /* 0x00000007ff057e24 */ /* 0x001fe4000f8e00ff */
[----:B------:R-:W-:Y:S02]  /*fa90*/  IMAD.U32 R6, RZ, RZ, UR8 ;  /* 0x00000008ff067e24 */ /* 0x000fe4000f8e00ff */
[----:B---3--:R-:W-:-:S02]  /*faa0*/  IMAD.U32 R7, RZ, RZ, UR9 ;  /* 0x00000009ff077e24 */ /* 0x008fc4000f8e00ff */
[----:B--2---:R-:W-:Y:S02]  /*fab0*/  IMAD.U32 R10, RZ, RZ, UR4 ;  /* 0x00000004ff0a7e24 */ /* 0x004fe4000f8e00ff */
[----:B------:R-:W-:Y:S02]  /*fac0*/  IMAD.U32 R11, RZ, RZ, UR5 ;  /* 0x00000005ff0b7e24 */ /* 0x000fe4000f8e00ff */
[----:B------:R-:W-:Y:S02]  /*fad0*/  IMAD.MOV.U32 R8, RZ, RZ, 0x70 ;  /* 0x00000070ff087424 */ /* 0x000fe400078e00ff */
[----:B------:R-:W-:Y:S02]  /*fae0*/  IMAD.MOV.U32 R12, RZ, RZ, 0x1 ;  /* 0x00000001ff0c7424 */ /* 0x000fe400078e00ff */
[----:B-1----:R-:W-:-:S07]  /*faf0*/  IMAD.MOV.U32 R13, RZ, RZ, RZ ;  /* 0x000000ffff0d7224 */ /* 0x002fce00078e00ff */
[----:B------:R-:W-:-:S07]  /*fb00*/  LEPC R20, `(.L_x_2366) ;  /* 0x000000001014794e */ /* 0x000fce0000000000 */
[----:B----4-:R-:W-:Y:S05]  /*fb10*/  CALL.ABS.NOINC R2 ;  /* 0x0000000002007343 */ /* 0x010fea0003c00000 */
.L_x_2366:
        /* <DEDUP_REMOVED lines=16> */
.L_x_2365:
[----:B------:R-:W-:Y:S05]  /*fc20*/  BSYNC B6 ;  /* 0x0000000000067941 */ /* 0x000fea0003800000 */
.L_x_2364:
[----:B------:R-:W4:Y:S01]  /*fc30*/  LDL.LU R4, [R1+0x1c] ;  /* 0x00001c0001047983 */ /* 0x000f220000300800 */
[----:B------:R-:W-:-:S03]  /*fc40*/  ULDC.64 UR4, c[0x0][0x9f8] ;  /* 0x00027e0000047ab9 */ /* 0x000fc60000000a00 */
[----:B---3--:R-:W3:Y:S01]  /*fc50*/  LDL R7, [R1+0x10] ;  /* 0x0000100001077983 */ /* 0x008ee20000100800 */
[----:B------:R-:W-:-:S03]  /*fc60*/  ISETP.NE.U32.AND P0, PT, RZ, UR4, PT ;  /* 0x00000004ff007c0c */ /* 0x000fc6000bf05070 */
[----:B------:R-:W5:Y:S01]  /*fc70*/  LDL R0, [R1+0x34] ;  /* 0x0000340001007983 */ /* 0x000f620000100800 */
[----:B------:R-:W-:-:S13]  /*fc80*/  ISETP.NE.AND.EX P0, PT, RZ, UR5, PT, P0 ;  /* 0x00000005ff007c0c */ /* 0x000fda000bf05300 */
[----:B------:R-:W-:-:S04]  /*fc90*/  @P0 IADD3 R2, P1, R17, UR4, RZ ;  /* 0x0000000411020c10 */ /* 0x000fc8000ff3e0ff */
[----:B----4-:R-:W-:Y:S01]  /*fca0*/  @P0 IADD3.X R3, R4, UR5, RZ, P1, !PT ;  /* 0x0000000504030c10 */ /* 0x010fe20008ffe4ff */
[----:B------:R-:W-:-:S04]  /*fcb0*/  ULDC.64 UR4, c[0x0][0xa08] ;  /* 0x0002820000047ab9 */ /* 0x000fc80000000a00 */
[----:B---3--:R1:W0:Y:S02]  /*fcc0*/  @P0 LDG.E R7, desc[UR50][R2.64] ;  /* 0x0000003202070981 */ /* 0x008224000c1e1900 */
[----:B-1----:R-:W1:Y:S01]  /*fcd0*/  LDC.64 R2, c[0x0][0x418] ;  /* 0x00010600ff027b82 */ /* 0x002e620000000a00 */
[----:B-----5:R-:W-:Y:S01]  /*fce0*/  VIADD R0, R0, 0xffffffff ;  /* 0xffffffff00007836 */ /* 0x020fe20000000000 */
[----:B0-----:R-:W-:Y:S01]  /*fcf0*/  SHF.R.S32.HI R8, RZ, 0x1f, R7 ;  /* 0x0000001fff087819 */ /* 0x001fe20000011407 */
[----:B------:R0:W-:Y:S04]  /*fd00*/  @P0 STL [R1+0x10], R7 ;  /* 0x0000100701000387 */ /* 0x0001e80000100800 */
[----:B------:R0:W-:Y:S01]  /*fd10*/  STL [R1+0x1c], R8 ;  /* 0x00001c0801007387 */ /* 0x0001e20000100800 */
[----:B-1----:R-:W-:Y:S01]  /*fd20*/  LOP3.LUT P0, RZ, R2, UR4, RZ, 0xfc, !PT ;  /* 0x0000000402ff7c12 */ /* 0x002fe2000f80fcff */
[----:B------:R-:W-:-:S03]  /*fd30*/  UMOV UR4, 0xffffffff ;  /* 0xffffffff00047882 */ /* 0x000fc60000000000 */
[----:B------:R-:W-:-:S04]  /*fd40*/  LOP3.LUT P0, RZ, R3, UR5, RZ, 0xfc, P0 ;  /* 0x0000000503ff7c12 */ /* 0x000fc8000800fcff */
[----:B------:R-:W-:Y:S01]  /*fd50*/  SEL R17, R7, RZ, !P0 ;  /* 0x000000ff07117207 */ /* 0x000fe20004000000 */
[----:B0-----:R-:W-:Y:S08]  /*fd60*/  BRA.DIV UR4, `(.L_x_2367) ;  /* 0x0000004e049c7947 */ /* 0x001ff0000b800000 */
[----:B------:R-:W0:Y:S02]  /*fd70*/  S2R R4, SR_TID.X ;  /* 0x0000000000047919 */ /* 0x000e240000002100 */
[----:B0-----:R-:W-:-:S04]  /*fd80*/  SHF.R.U32.HI R4, RZ, 0x5, R4 ;  /* 0x00000005ff047819 */ /* 0x001fc80000011604 */
[----:B------:R-:W-:-:S05]  /*fd90*/  LOP3.LUT R4, R4, 0x3, RZ, 0xc0, !PT ;  /* 0x0000000304047812 */ /* 0x000fca00078ec0ff */
[----:B------:R0:W1:Y:S02]  /*fda0*/  SHFL.IDX PT, R14, R4, RZ, 0x1f ;  /* 0x00001fff040e7589 */ /* 0x00006400000e0000 */
.L_x_2470:
[----:B------:R-:W-:Y:S01]  /*fdb0*/  PLOP3.LUT P1, PT, PT, PT, PT, 0x8, 0x0 ;  /* 0x000000000000781c */ /* 0x000fe20003f2e170 */
[----:B------:R3:W-:Y:S01]  /*fdc0*/  STL [R1+0x8], R0 ;  /* 0x0000080001007387 */ /* 0x0007e20000100800 */
[----:B-1----:R-:W-:Y:S02]  /*fdd0*/  ISETP.NE.AND P0, PT, R14, RZ, PT ;  /* 0x000000ff0e00720c */ /* 0x002fe40003f05270 */
[----:B0-----:R-:W-:-:S05]  /*fde0*/  P2R R4, PR, RZ, 0x2 ;  /* 0x00000002ff047803 */ /* 0x001fca0000000000 */
[----:B------:R3:W-:Y:S06]  /*fdf0*/  STL [R1+0x20], R4 ;  /* 0x0000200401007387 */ /* 0x0007ec0000100800 */
[----:B------:R-:W-:Y:S05]  /*fe00*/  @P0 BRA `(.L_x_2368) ;  /* 0x0000000400180947 */ /* 0x000fea0003800000 */
[----:B------:R-:W-:-:S03]  /*fe10*/  UMOV UR4, 0xffffffff ;  /* 0xffffffff00047882 */ /* 0x000fc60000000000 */
[----:B------:R-:W-:Y:S05]  /*fe20*/  BRA.DIV UR4, `(.L_x_2369) ;  /* 0x0000004e04a07947 */ /* 0x000fea000b800000 */
[----:B------:R-:W-:-:S13]  /*fe30*/  ELECT P6, URZ, PT ;  /* 0x00000000003f782f */ /* 0x000fda00038c0000 */
.L_x_2473:
[----:B------:R-:W-:Y:S05]  /*fe40*/  @!P6 BRA `(.L_x_2368) ;  /* 0x000000040008e947 */ /* 0x000fea0003800000 */
[----:B------:R-:W-:-:S04]  /*fe50*/  ISETP.NE.U32.AND P0, PT, R2, RZ, PT ;  /* 0x000000ff0200720c */ /* 0x000fc80003f05070 */
[----:B------:R-:W-:-:S13]  /*fe60*/  ISETP.NE.AND.EX P0, PT, R3, RZ, PT, P0 ;  /* 0x000000ff0300720c */ /* 0x000fda0003f05300 */
[----:B------:R-:W-:Y:S05]  /*fe70*/  @!P0 BRA `(.L_x_2370) ;  /* 0x0000000000508947 */ /* 0x000fea0003800000 */
[----:B------:R-:W0:Y:S01]  /*fe80*/  LDC R6, c[0x0][0x43c] ;  /* 0x00010f00ff067b82 */ /* 0x000e220000000800 */
[----:B------:R-:W-:Y:S01]  /*fe90*/  IMAD.MOV.U32 R9, RZ, RZ, R0 ;  /* 0x000000ffff097224 */ /* 0x000fe200078e0000 */
[----:B------:R-:W-:-:S03]  /*fea0*/  ULDC.64 UR4, c[0x0][0x428] ;  /* 0x00010a0000047ab9 */ /* 0x000fc60000000a00 */
[----:B---3--:R-:W-:Y:S01]  /*feb0*/  IMAD.MOV.U32 R0, RZ, RZ, R9 ;  /* 0x000000ffff007224 */ /* 0x008fe200078e0009 */
[----:B0-----:R-:W-:-:S13]  /*fec0*/  ISETP.NE.AND P0, PT, R6, 0x1, PT ;  /* 0x000000010600780c */ /* 0x001fda0003f05270 */
[----:B------:R-:W0:Y:S02]  /*fed0*/  @P0 LDC.64 R4, c[0x0][0x440] ;  /* 0x00011000ff040b82 */ /* 0x000e240000000a00 */
[----:B0-----:R-:W-:-:S05]  /*fee0*/  @P0 IMAD.HI.U32 R4, R9, R4, RZ ;  /* 0x0000000409040227 */ /* 0x001fca00078e00ff */
        /* <DEDUP_REMOVED lines=13> */
.L_x_2370:
[----:B0-----:R-:W4:Y:S01]  /*ffc0*/  LDL R2, [R1+0x14] ;  /* 0x0000140001027983 */ /* 0x001f220000100800 */
[----:B---3--:R-:W-:Y:S01]  /*ffd0*/  IMAD R0, R19, 0x8, R18 ;  /* 0x0000000813007824 */ /* 0x008fe200078e0212 */
[----:B----4-:R-:W-:-:S04]  /*ffe0*/  SHF.L.U32 R2, R2, 0x1f, RZ ;  /* 0x0000001f02027819 */ /* 0x010fc800000006ff */
[----:B------:R-:W0:Y:S02]  /*fff0*/  SYNCS.PHASECHK.TRANS64.TRYWAIT P0, [R0+URZ+0x28840], R2 ;  /* 0x02884002000075a7 */ /* 0x000e24000800017f */
[----:B0-----:R-:W-:Y:S05]  /*10000*/  @!P0 BRA `(.L_x_2371) ;  /* 0x0000004c00488947 */ /* 0x001fea0003800000 */
.L_x_2474:
[----:B------:R-:W1:Y:S02]  /*10010*/  S2R R3, SR_TID.X ;  /* 0x0000000000037919 */ /* 0x000e640000002100 */
[----:B-1----:R-:W-:-:S04]  /*10020*/  LOP3.LUT R3, R3, 0x7f, RZ, 0xc0, !PT ;  /* 0x0000007f03037812 */ /* 0x002fc800078ec0ff */
[----:B------:R-:W-:-:S13]  /*10030*/  ISETP.NE.AND P0, PT, R3, RZ, PT ;  /* 0x000000ff0300720c */ /* 0x000fda0003f05270 */
[----:B------:R-:W-:Y:S05]  /*10040*/  @P0 BRA `(.L_x_2372) ;  /* 0x00000000001c0947 */ /* 0x000fea0003800000 */
[----:B------:R-:W1:Y:S01]  /*10050*/  S2R R3, SR_TID.X ;  /* 0x0000000000037919 */ /* 0x000e620000002100 */
[----:B0-----:R-:W-:-:S04]  /*10060*/  IMAD.MOV.U32 R2, RZ, RZ, 0x8000 ;  /* 0x00008000ff027424 */ /* 0x001fc800078e00ff */
[----:B------:R3:W-:Y:S01]  /*10070*/  SYNCS.ARRIVE.TRANS64 RZ, [R0+URZ+0x28830], R2 ;  /* 0x0288300200ff79a7 */ /* 0x0007e2000800003f */
[----:B-1----:R-:W-:-:S04]  /*10080*/  LOP3.LUT R3, R3, 0x1f, RZ, 0xc0, !PT ;  /* 0x0000001f03037812 */ /* 0x002fc800078ec0ff */
[----:B------:R-:W-:-:S13]  /*10090*/  ISETP.NE.AND P0, PT, R3, RZ, PT ;  /* 0x000000ff0300720c */ /* 0x000fda0003f05270 */
[----:B---3--:R-:W-:Y:S05]  /*100a0*/  @!P0 BRA `(.L_x_2372) ;  /* 0x0000000000048947 */ /* 0x008fea0003800000 */
[----:B------:R-:W-:Y:S01]  /*100b0*/  BPT.TRAP 0x1 ;  /* 0x000000040000795c */ /* 0x000fe20000300000 */
.L_x_2372:
[----:B------:R-:W3:Y:S04]  /*100c0*/  LDL R3, [R1+0x8] ;  /* 0x0000080001037983 */ /* 0x000ee80000100800 */
[----:B0-----:R-:W4:Y:S01]  /*100d0*/  LDL R2, [R1+0x18] ;  /* 0x0000180001027983 */ /* 0x001f220000100800 */
        /* <DEDUP_REMOVED lines=17> */
[----:B----4-:R-:W-:-:S13]  /*101f0*/  R2UR UR5, R2 ;  /* 0x00000000020572ca */ /* 0x010fda00000e0000 */
[----:B------:R-:W-:Y:S02]  /*10200*/  ULEA UR11, UR11, UR5, 0x7 ;  /* 0x000000050b0b7291 */ /* 0x000fe4000f8e383f */
[----:B------:R-:W-:-:S09]  /*10210*/  UIADD3.X UR5, URZ, UR39, URZ, UP0, !UPT ;  /* 0x000000273f057290 */ /* 0x000fd200087fe43f */
[----:B------:R1:W-:Y:S02]  /*10220*/  UTMALDG.4D [UR8], [UR4], desc[UR6] ;  /* 0x00000608040075b4 */ /* 0x0003e40008019000 */
[----:B-1----:R-:W-:Y:S01]  /*10230*/  UMOV UR8, UR14 ;  /* 0x0000000e00087c82 */ /* 0x002fe20008000000 */
[----:B------:R-:W-:Y:S02]  /*10240*/  UMOV UR10, UR15 ;  /* 0x0000000f000a7c82 */ /* 0x000fe40008000000 */
[----:B------:R0:W-:Y:S02]  /*10250*/  UTMALDG.4D [UR8], [UR4], desc[UR6] ;  /* 0x00000608040075b4 */ /* 0x0001e40008019000 */
[----:B0-----:R-:W-:Y:S01]  /*10260*/  NOP ;  /* 0x0000000000007918 */ /* 0x001fe20000000000 */
.L_x_2368:
[----:B------:R-:W4:Y:S04]  /*10270*/  LDL.LU R3, [R1+0x38] ;  /* 0x0000380001037983 */ /* 0x000f280000300800 */
[----:B------:R-:W5:Y:S04]  /*10280*/  LDL.LU R5, [R1+0x2c] ;  /* 0x00002c0001057983 */ /* 0x000f680000300800 */
[----:B---3--:R-:W3:Y:S01]  /*10290*/  LDL.LU R4, [R1+0x44] ;  /* 0x0000440001047983 */ /* 0x008ee20000300800 */
        /* <DEDUP_REMOVED lines=9> */
[----:B----4-:R-:W-:Y:S02]  /*10330*/  SHF.R.S32.HI R0, RZ, 0x1f, R3 ;  /* 0x0000001fff007819 */ /* 0x010fe40000011403 */
[----:B-----5:R-:W-:-:S03]  /*10340*/  SEL R5, R5, RZ, !P0 ;  /* 0x000000ff05057207 */ /* 0x020fc60004000000 */
[----:B------:R-:W-:Y:S01]  /*10350*/  IMAD R0, R0, UR4, RZ ;  /* 0x0000000400007c24 */ /* 0x000fe2000f8e02ff */
[----:B---3--:R-:W-:-:S03]  /*10360*/  SEL R4, R4, RZ, !P0 ;  /* 0x000000ff04047207 */ /* 0x008fc60004000000 */
        /* <DEDUP_REMOVED lines=8> */
[----:B0-----:R-:W-:Y:S01]  /*103f0*/  MOV R2, 0x0 ;  /* 0x0000000000027802 */ /* 0x001fe20000000f00 */
        /* <DEDUP_REMOVED lines=14> */
[----:B0-----:R-:W-:Y:S05]  /*104e0*/  CALL.ABS.NOINC R2 ;  /* 0x0000000002007343 */ /* 0x001fea0003c00000 */
.L_x_2374:
[----:B------:R-:W-:Y:S05]  /*104f0*/  BSYNC B6 ;  /* 0x0000000000067941 */ /* 0x000fea0003800000 */
.L_x_2373:
[----:B0-----:R-:W3:Y:S01]  /*10500*/  LDL.LU R0, [R1+0x44] ;  /* 0x0000440001007983 */ /* 0x001ee20000300800 */
[----:B------:R-:W-:Y:S01]  /*10510*/  ULDC.64 UR4, c[0x0][0x2d8] ;  /* 0x0000b60000047ab9 */ /* 0x000fe20000000a00 */
[----:B------:R-:W0:Y:S01]  /*10520*/  LDC R7, c[0x0][0x448] ;  /* 0x00011200ff077b82 */ /* 0x000e220000000800 */
[----:B------:R-:W-:Y:S01]  /*10530*/  ULDC.64 UR6, c[0x0][0x280] ;  /* 0x0000a00000067ab9 */ /* 0x000fe20000000a00 */
[----:B------:R-:W4:Y:S04]  /*10540*/  LDL.LU R5, [R1+0x38] ;  /* 0x0000380001057983 */ /* 0x000f280000300800 */
[----:B------:R-:W4:Y:S04]  /*10550*/  LDL.LU.64 R2, [R1+0x50] ;  /* 0x0000500001027983 */ /* 0x000f280000300a00 */
[----:B------:R-:W2:Y:S04]  /*10560*/  LDL.LU R4, [R1+0x2c] ;  /* 0x00002c0001047983 */ /* 0x000ea80000300800 */
[----:B------:R-:W2:Y:S01]  /*10570*/  LDL R8, [R1+0x4] ;  /* 0x0000040001087983 */ /* 0x000ea20000100800 */
[----:B------:R-:W1:Y:S01]  /*10580*/  S2R R9, SR_TID.X ;  /* 0x0000000000097919 */ /* 0x000e620000002100 */
[----:B0-----:R-:W-:-:S13]  /*10590*/  ISETP.NE.AND P0, PT, R7, 0x1, PT ;  /* 0x000000010700780c */ /* 0x001fda0003f05270 */
[----:B------:R-:W0:Y:S01]  /*105a0*/  @P0 LDC R6, c[0x0][0x450] ;  /* 0x00011400ff060b82 */ /* 0x000e220000000800 */
[----:B-1----:R-:W-:-:S05]  /*105b0*/  IMAD.SHL.U32 R9, R9, 0x8, RZ ;  /* 0x0000000809097824 */ /* 0x002fca00078e00ff */
[----:B------:R-:W-:-:S04]  /*105c0*/  LOP3.LUT R9, R9, 0x38, RZ, 0xc0, !PT ;  /* 0x0000003809097812 */ /* 0x000fc800078ec0ff */
[----:B------:R-:W-:Y:S01]  /*105d0*/  LOP3.LUT R9, R9, 0x40, RZ, 0xfc, !PT ;  /* 0x0000004009097812 */ /* 0x000fe200078efcff */
[----:B----4-:R-:W-:Y:S02]  /*105e0*/  IMAD.MOV.U32 R3, RZ, RZ, R5 ;  /* 0x000000ffff037224 */ /* 0x010fe400078e0005 */
[----:B------:R-:W1:Y:S01]  /*105f0*/  S2R R5, SR_TID.X ;  /* 0x0000000000057919 */ /* 0x000e620000002100 */
[----:B------:R-:W-:-:S04]  /*10600*/  IMAD.WIDE.U32 R2, R16, UR4, R2 ;  /* 0x0000000410027c25 */ /* 0x000fc8000f8e0002 */
[----:B------:R-:W-:Y:S01]  /*10610*/  IMAD R3, R16, UR5, R3 ;  /* 0x0000000510037c24 */ /* 0x000fe2000f8e0203 */
[----:B------:R-:W-:Y:S02]  /*10620*/  ULDC.64 UR4, c[0x0][0x2e0] ;  /* 0x0000b80000047ab9 */ /* 0x000fe40000000a00 */
[----:B---3--:R-:W-:Y:S02]  /*10630*/  IMAD R0, R0, UR4, RZ ;  /* 0x0000000400007c24 */ /* 0x008fe4000f8e02ff */
[----:B--2---:R-:W-:-:S04]  /*10640*/  IMAD.WIDE.U32 R2, R4, UR4, R2 ;  /* 0x0000000404027c25 */ /* 0x004fc8000f8e0002 */
[----:B------:R-:W-:Y:S01]  /*10650*/  IMAD R0, R4, UR5, R0 ;  /* 0x0000000504007c24 */ /* 0x000fe2000f8e0200 */
[----:B------:R-:W-:Y:S01]  /*10660*/  ULDC.64 UR4, c[0x0][0x2d0] ;  /* 0x0000b40000047ab9 */ /* 0x000fe20000000a00 */
[----:B------:R-:W2:Y:S02]  /*10670*/  S2R R4, SR_TID.X ;  /* 0x0000000000047919 */ /* 0x000ea40000002100 */
[----:B------:R-:W-:Y:S01]  /*10680*/  IMAD.IADD R3, R3, 0x1, R0 ;  /* 0x0000000103037824 */ /* 0x000fe200078e0200 */
[----:B-1----:R-:W-:-:S04]  /*10690*/  LOP3.LUT R5, R5, 0x7f, RZ, 0xc0, !PT ;  /* 0x0000007f05057812 */ /* 0x002fc800078ec0ff */
[----:B------:R-:W-:Y:S01]  /*106a0*/  SHF.R.U32.HI R5, RZ, 0x3, R5 ;  /* 0x00000003ff057819 */ /* 0x000fe20000011605 */
[----:B--2---:R-:W-:-:S05]  /*106b0*/  IMAD.SHL.U32 R4, R4, 0x10, RZ ;  /* 0x0000001004047824 */ /* 0x004fca00078e00ff */
[----:B------:R-:W-:Y:S02]  /*106c0*/  LOP3.LUT R4, R5, 0x70, R4, 0xf8, !PT ;  /* 0x0000007005047812 */ /* 0x000fe400078ef804 */
[----:B------:R-:W1:Y:S03]  /*106d0*/  @P0 LDC R5, c[0x0][0x44c] ;  /* 0x00011300ff050b82 */ /* 0x000e660000000800 */
[----:B------:R-:W-:-:S04]  /*106e0*/  IMAD R4, R8, 0x80, R4 ;  /* 0x0000008008047824 */ /* 0x000fc800078e0204 */
[----:B------:R-:W-:Y:S02]  /*106f0*/  IMAD.MOV.U32 R0, RZ, RZ, R4 ;  /* 0x000000ffff007224 */ /* 0x000fe400078e0004 */
        /* <DEDUP_REMOVED lines=8> */
[----:B------:R-:W-:Y:S01]  /*10780*/  ULDC.64 UR4, c[0x0][0x2c8] ;  /* 0x0000b20000047ab9 */ /* 0x000fe20000000a00 */
[----:B------:R-:W0:Y:S02]  /*10790*/  S2R R5, SR_TID.X ;  /* 0x0000000000057919 */ /* 0x000e240000002100 */
        /* <DEDUP_REMOVED lines=9> */
[----:B------:R-:W-:Y:S02]  /*10830*/  IMAD.IADD R0, R3, 0x1, R0 ;  /* 0x0000000103007824 */ /* 0x000fe400078e0200 */
[----:B0-----:R-:W-:-:S05]  /*10840*/  IMAD.SHL.U32 R10, R5, 0x8, RZ ;  /* 0x00000008050a7824 */ /* 0x001fca00078e00ff */
[----:B------:R-:W-:-:S04]  /*10850*/  LOP3.LUT R10, R10, 0x38, RZ, 0xc0, !PT ;  /* 0x000000380a0a7812 */ /* 0x000fc800078ec0ff */
[----:B------:R-:W-:Y:S01]  /*10860*/  ISETP.GE.AND P0, PT, R10, UR4, PT ;  /* 0x000000040a007c0c */ /* 0x000fe2000bf06270 */
[----:B------:R-:W-:Y:S01]  /*10870*/  UMOV UR4, 0xffffffff ;  /* 0xffffffff00047882 */ /* 0x000fe20000000000 */
[----:B------:R-:W-:Y:S02]  /*10880*/  LEA.HI.X R3, R2, UR7, R0, 0x1, P2 ;  /* 0x0000000702037c11 */ /* 0x000fe400090f0c00 */
[----:B-1----:R-:W-:Y:S09]  /*10890*/  BRA.DIV UR4, `(.L_x_2375) ;  /* 0x0000004604387947 */ /* 0x002ff2000b800000 */
[----:B------:R-:W0:Y:S01]  /*108a0*/  S2R R6, SR_TID.X ;  /* 0x0000000000067919 */ /* 0x000e220000002100 */
[----:B------:R-:W2:Y:S01]  /*108b0*/  LDL.LU R8, [R1+0x4] ;  /* 0x0000040001087983 */ /* 0x000ea20000300800 */
[----:B0-----:R-:W-:-:S04]  /*108c0*/  LOP3.LUT R6, R6, 0x7f, RZ, 0xc0, !PT ;  /* 0x0000007f06067812 */ /* 0x001fc800078ec0ff */
[----:B------:R-:W-:Y:S02]  /*108d0*/  SHF.R.U32.HI R11, RZ, 0x3, R6 ;  /* 0x00000003ff0b7819 */ /* 0x000fe40000011606 */
[----:B------:R-:W3:Y:S03]  /*108e0*/  LDL.LU R6, [R1+0x40] ;  /* 0x0000400001067983 */ /* 0x000ee60000300800 */
[----:B--2---:R-:W-:-:S04]  /*108f0*/  IMAD R2, R8, 0x80, R11 ;  /* 0x0000008008027824 */ /* 0x004fc800078e020b */
        /* <DEDUP_REMOVED lines=74> */
.L_x_2491:
        /* <DEDUP_REMOVED lines=11> */
.L_x_2377:
[----:B------:R-:W-:Y:S05]  /*10e50*/  BSYNC B0 ;  /* 0x0000000000007941 */ /* 0x000fea0003800000 */
.L_x_2376:
[----:B------:R-:W-:Y:S01]  /*10e60*/  NOP ;  /* 0x0000000000007918 */ /* 0x000fe20000000000 */
[----:B------:R-:W-:Y:S01]  /*10e70*/  PLOP3.LUT P0, PT, PT, PT, PT, 0x80, 0x0 ;  /* 0x000000000000781c */ /* 0x000fe20003f0f070 */
[----:B0-----:R-:W-:-:S12]  /*10e80*/  VIADD R6, R18, 0x28800 ;  /* 0x0002880012067836 */ /* 0x001fd80000000000 */
.L_x_2378:
        /* <DEDUP_REMOVED lines=18> */
.L_x_2492:
[----:B------:R-:W-:Y:S05]  /*10fb0*/  BSYNC B0 ;  /* 0x0000000000007941 */ /* 0x000fea0003800000 */
.L_x_2379:
        /* <DEDUP_REMOVED lines=54> */
.L_x_2387:
[----:B------:R-:W-:Y:S01]  /*11320*/  IMAD R3, R8, 0x8, R18 ;  /* 0x0000000808037824 */ /* 0x000fe200078e0212 */
[----:B------:R-:W-:Y:S01]  /*11330*/  SHF.L.U32 R2, R11, 0x1f, RZ ;  /* 0x0000001f0b027819 */ /* 0x000fe200000006ff */
[----:B------:R-:W-:Y:S03]  /*11340*/  BSSY B3, `(.L_x_2388) ;  /* 0x0000003000037945 */ /* 0x000fe60003800000 */
[----:B------:R-:W1:Y:S02]  /*11350*/  SYNCS.PHASECHK.TRANS64.TRYWAIT P0, [R3+URZ+0x28840], R2 ;  /* 0x02884002030075a7 */ /* 0x000e64000800017f */
[----:B-1----:R-:W-:Y:S05]  /*11360*/  @!P0 BRA `(.L_x_2389) ;  /* 0x0000004400508947 */ /* 0x002fea0003800000 */
.L_x_2493:
[----:B------:R-:W-:Y:S05]  /*11370*/  BSYNC B3 ;  /* 0x0000000000037941 */ /* 0x000fea0003800000 */
.L_x_2388:
        /* <DEDUP_REMOVED lines=12> */
.L_x_2391:
[----:B------:R-:W-:Y:S05]  /*11440*/  BSYNC B3 ;  /* 0x0000000000037941 */ /* 0x000fea0003800000 */
.L_x_2390:
        /* <DEDUP_REMOVED lines=12> */
.L_x_2392:
        /* <DEDUP_REMOVED lines=16> */
.L_x_2393:
        /* <DEDUP_REMOVED lines=16> */
.L_x_2494:
[----:B------:R-:W-:Y:S05]  /*11710*/  BSYNC B3 ;  /* 0x0000000000037941 */ /* 0x000fea0003800000 */
.L_x_2394:
        /* <DEDUP_REMOVED lines=12> */
.L_x_2397:
[----:B------:R-:W-:Y:S05]  /*117e0*/  BSYNC B3 ;  /* 0x0000000000037941 */ /* 0x000fea0003800000 */
.L_x_2396:
        /* <DEDUP_REMOVED lines=13> */
.L_x_2398:
        /* <DEDUP_REMOVED lines=15> */
.L_x_2399:
        /* <DEDUP_REMOVED lines=12> */
.L_x_2386:
[----:B------:R-:W-:Y:S05]  /*11a70*/  BSYNC B1 ;  /* 0x0000000000017941 */ /* 0x000fea0003800000 */
.L_x_2385:
[----:B0-----:R-:W2:Y:S01]  /*11a80*/  LDL.LU R0, [R1+0x34] ;  /* 0x0000340001007983 */ /* 0x001ea20000300800 */
[----:B------:R-:W-:-:S03]  /*11a90*/  IMAD.MOV.U32 R19, RZ, RZ, R8 ;  /* 0x000000ffff137224 */ /* 0x000fc600078e0008 */
[----:B------:R0:W-:Y:S02]  /*11aa0*/  STL [R1+0x14], R11 ;  /* 0x0000140b01007387 */ /* 0x0001e40000100800 */
[----:B0-2---:R-:W-:-:S07]  /*11ab0*/  VIADD R0, R0, 0xfffffffd ;  /* 0xfffffffd00007836 */ /* 0x005fce0000000000 */
.L_x_2384:
[----:B------:R-:W-:Y:S05]  /*11ac0*/  BSYNC B2 ;  /* 0x0000000000027941 */ /* 0x000fea0003800000 */
.L_x_2383:
[----:B------:R-:W-:Y:S01]  /*11ad0*/  VIADD R10, R10, 0xfffffffe ;  /* 0xfffffffe0a0a7836 */ /* 0x000fe20000000000 */
[----:B------:R-:W-:-:S04]  /*11ae0*/  LOP3.LUT R7, RZ, R7, RZ, 0x33, !PT ;  /* 0x00000007ff077212 */ /* 0x000fc800078e33ff */
[----:B------:R-:W-:-:S13]  /*11af0*/  ISETP.NE.AND P0, PT, R10, R7, PT ;  /* 0x000000070a00720c */ /* 0x000fda0003f05270 */
[----:B------:R-:W-:Y:S05]  /*11b00*/  @!P0 BRA `(.L_x_2382) ;  /* 0x0000001000cc8947 */ /* 0x000fea0003800000 */
[----:B------:R-:W-:-:S07]  /*11b10*/  IMAD.MOV.U32 R9, RZ, RZ, R17 ;  /* 0x000000ffff097224 */ /* 0x000fce00078e0011 */
.L_x_2430:
        /* <DEDUP_REMOVED lines=35> */
.L_x_2402:
[----:B------:R-:W-:Y:S01]  /*11d50*/  IMAD R3, R4, 0x8, R18 ;  /* 0x0000000804037824 */ /* 0x000fe200078e0212 */
[----:B------:R-:W-:Y:S01]  /*11d60*/  SHF.L.U32 R2, R5, 0x1f, RZ ;  /* 0x0000001f05027819 */ /* 0x000fe200000006ff */
[----:B------:R-:W-:Y:S03]  /*11d70*/  BSSY B2, `(.L_x_2403) ;  /* 0x0000003000027945 */ /* 0x000fe60003800000 */
[----:B------:R-:W1:Y:S02]  /*11d80*/  SYNCS.PHASECHK.TRANS64.TRYWAIT P0, [R3+URZ+0x28840], R2 ;  /* 0x02884002030075a7 */ /* 0x000e64000800017f */
[----:B-1----:R-:W-:Y:S05]  /*11d90*/  @!P0 BRA `(.L_x_2404) ;  /* 0x0000003800ec8947 */ /* 0x002fea0003800000 */
.L_x_2495:
[----:B------:R-:W-:Y:S05]  /*11da0*/  BSYNC B2 ;  /* 0x0000000000027941 */ /* 0x000fea0003800000 */
.L_x_2403:
        /* <DEDUP_REMOVED lines=12> */
.L_x_2406:
[----:B------:R-:W-:Y:S05]  /*11e70*/  BSYNC B2 ;  /* 0x0000000000027941 */ /* 0x000fea0003800000 */
.L_x_2405:
        /* <DEDUP_REMOVED lines=12> */
.L_x_2407:
        /* <DEDUP_REMOVED lines=16> */
.L_x_2408:
        /* <DEDUP_REMOVED lines=16> */
.L_x_2496:
[----:B------:R-:W-:Y:S05]  /*12140*/  BSYNC B2 ;  /* 0x0000000000027941 */ /* 0x000fea0003800000 */
.L_x_2409:
        /* <DEDUP_REMOVED lines=11> */
.L_x_2412:
[----:B------:R-:W-:Y:S05]  /*12200*/  BSYNC B2 ;  /* 0x0000000000027941 */ /* 0x000fea0003800000 */
.L_x_2411:
        /* <DEDUP_REMOVED lines=12> */
.L_x_2413:
        /* <DEDUP_REMOVED lines=15> */
.L_x_2414:
        /* <DEDUP_REMOVED lines=12> */
.L_x_2401:
[----:B------:R-:W-:Y:S05]  /*12480*/  BSYNC B1 ;  /* 0x0000000000017941 */ /* 0x000fea0003800000 */
.L_x_2400:
        /* <DEDUP_REMOVED lines=35> */
.L_x_2417:
[----:B------:R-:W-:Y:S01]  /*126c0*/  IMAD R2, R19, 0x8, R18 ;  /* 0x0000000813027824 */ /* 0x000fe200078e0212 */
[----:B------:R-:W-:Y:S01]  /*126d0*/  SHF.L.U32 R3, R12, 0x1f, RZ ;  /* 0x0000001f0c037819 */ /* 0x000fe200000006ff */
[----:B------:R-:W-:Y:S03]  /*126e0*/  BSSY B2, `(.L_x_2418) ;  /* 0x0000003000027945 */ /* 0x000fe60003800000 */
[----:B------:R-:W2:Y:S02]  /*126f0*/  SYNCS.PHASECHK.TRANS64.TRYWAIT P0, [R2+URZ+0x28840], R3 ;  /* 0x02884003020075a7 */ /* 0x000ea4000800017f */
[----:B--2---:R-:W-:Y:S05]  /*12700*/  @!P0 BRA `(.L_x_2419) ;  /* 0x0000003000b88947 */ /* 0x004fea0003800000 */
.L_x_2497:
[----:B------:R-:W-:Y:S05]  /*12710*/  BSYNC B2 ;  /* 0x0000000000027941 */ /* 0x000fea0003800000 */
.L_x_2418:
        /* <DEDUP_REMOVED lines=12> */
.L_x_2421:
[----:B------:R-:W-:Y:S05]  /*127e0*/  BSYNC B2 ;  /* 0x0000000000027941 */ /* 0x000fea0003800000 */
.L_x_2420:
        /* <DEDUP_REMOVED lines=13> */
.L_x_2422:
        /* <DEDUP_REMOVED lines=16> */
.L_x_2423:
        /* <DEDUP_REMOVED lines=15> */
.L_x_2498:
[----:B------:R-:W-:Y:S05]  /*12ab0*/  BSYNC B2 ;  /* 0x0000000000027941 */ /* 0x000fea0003800000 */
.L_x_2424:
        /* <DEDUP_REMOVED lines=11> */
.L_x_2427:
[----:B------:R-:W-:Y:S05]  /*12b70*/  BSYNC B2 ;  /* 0x0000000000027941 */ /* 0x000fea0003800000 */
.L_x_2426:
        /* <DEDUP_REMOVED lines=12> */
.L_x_2428:
        /* <DEDUP_REMOVED lines=15> */
.L_x_2429:
        /* <DEDUP_REMOVED lines=12> */
.L_x_2416:
[----:B------:R-:W-:Y:S05]  /*12df0*/  BSYNC B1 ;  /* 0x0000000000017941 */ /* 0x000fea0003800000 */
.L_x_2415:
[----:B------:R-:W2:Y:S01]  /*12e00*/  LDL R2, [R1+0x24] ;  /* 0x0000240001027983 */ /* 0x000ea20000100800 */
[----:B------:R-:W-:Y:S01]  /*12e10*/  VIADD R0, R0, 0xfffffffe ;  /* 0xfffffffe00007836 */ /* 0x000fe20000000000 */
[----:B--2---:R-:W-:-:S13]  /*12e20*/  ISETP.GT.AND P0, PT, R7, R2, PT ;  /* 0x000000020700720c */ /* 0x004fda0003f04270 */
[----:B------:R-:W-:Y:S05]  /*12e30*/  @P0 BRA `(.L_x_2430) ;  /* 0xffffffec00380947 */ /* 0x000fea000383ffff */
.L_x_2382:
[----:B------:R-:W-:Y:S05]  /*12e40*/  BSYNC B0 ;  /* 0x0000000000007941 */ /* 0x000fea0003800000 */
.L_x_2381:
        /* <DEDUP_REMOVED lines=8> */
[----:B------:R-:W2:Y:S08]  /*12ed0*/  FLO.U32 R0, UR4 ;  /* 0x0000000400007d00 */ /* 0x000eb000080e0000 */
[----:B------:R-:W1:Y:S01]  /*12ee0*/  POPC R2, UR4 ;  /* 0x0000000400027d09 */ /* 0x000e620008000000 */
[----:B--2---:R-:W-:-:S13]  /*12ef0*/  ISETP.EQ.U32.AND P0, PT, R0, R3, PT ;  /* 0x000000030000720c */ /* 0x004fda0003f02070 */
[----:B-1----:R-:W2:Y:S01]  /*12f00*/  @P0 ATOMG.E.ADD.STRONG.GPU PT, R5, desc[UR50][R4.64], R2 ;  /* 0x00000002040509a8 */ /* 0x002ea200081ee1f2 */
[----:B------:R-:W1:Y:S02]  /*12f10*/  S2R R3, SR_LTMASK ;  /* 0x0000000000037919 */ /* 0x000e640000003900 */
[----:B-1----:R-:W-:-:S06]  /*12f20*/  LOP3.LUT R3, R3, UR4, RZ, 0xc0, !PT ;  /* 0x0000000403037c12 */ /* 0x002fcc000f8ec0ff */
[----:B------:R-:W1:Y:S01]  /*12f30*/  POPC R3, R3 ;  /* 0x0000000300037309 */ /* 0x000e620000000000 */
[----:B--2---:R-:W1:Y:S02]  /*12f40*/  SHFL.IDX PT, R0, R5, R0, 0x1f ;  /* 0x00001f0005007589 */ /* 0x004e6400000e0000 */
[----:B-1----:R-:W-:-:S05]  /*12f50*/  IADD3 R0, R0, UR37, R3 ;  /* 0x0000002500007c10 */ /* 0x002fca000fffe003 */
[----:B------:R2:W-:Y:S02]  /*12f60*/  STL [R1], R0 ;  /* 0x0000000001007387 */ /* 0x0005e40000100800 */
.L_x_2432:
[----:B------:R-:W-:Y:S05]  /*12f70*/  BSYNC B0 ;  /* 0x0000000000007941 */ /* 0x000fea0003800000 */
.L_x_2431:
        /* <DEDUP_REMOVED lines=11> */
.L_x_2499:
[----:B------:R-:W-:Y:S05]  /*13030*/  BSYNC B1 ;  /* 0x0000000000017941 */ /* 0x000fea0003800000 */
.L_x_2435:
        /* <DEDUP_REMOVED lines=9> */
.L_x_2438:
[----:B------:R-:W-:Y:S05]  /*130d0*/  BSYNC B1 ;  /* 0x0000000000017941 */ /* 0x000fea0003800000 */
.L_x_2437:
        /* <DEDUP_REMOVED lines=12> */
.L_x_2439:
        /* <DEDUP_REMOVED lines=15> */
.L_x_2440:
        /* <DEDUP_REMOVED lines=10> */
.L_x_2434:
[----:B------:R-:W-:Y:S05]  /*13330*/  BSYNC B0 ;  /* 0x0000000000007941 */ /* 0x000fea0003800000 */
.L_x_2433:
[----:B------:R-:W2:Y:S01]  /*13340*/  LDL.LU R4, [R1+0x14] ;  /* 0x0000140001047983 */ /* 0x000ea20000300800 */
[----:B------:R-:W-:-:S05]  /*13350*/  VIADD R19, R19, 0x1 ;  /* 0x0000000113137836 */ /* 0x000fca0000000000 */
[----:B------:R-:W-:-:S04]  /*13360*/  ISETP.NE.AND P0, PT, R19, 0x2, PT ;  /* 0x000000021300780c */ /* 0x000fc80003f05270 */
[----:B------:R-:W-:Y:S02]  /*13370*/  SEL R0, RZ, 0x1, P0 ;  /* 0x00000001ff007807 */ /* 0x000fe40000000000 */
[----:B------:R-:W-:Y:S02]  /*13380*/  SEL R19, R19, RZ, P0 ;  /* 0x000000ff13137207 */ /* 0x000fe40000000000 */
[----:B--2---:R-:W-:-:S05]  /*13390*/  LOP3.LUT R4, R4, R0, RZ, 0x3c, !PT ;  /* 0x0000000004047212 */ /* 0x004fca00078e3cff */
[----:B------:R2:W-:Y:S02]  /*133a0*/  STL [R1+0x14], R4 ;  /* 0x0000140401007387 */ /* 0x0005e40000100800 */
.L_x_2361:
[----:B------:R-:W-:Y:S05]  /*133b0*/  BSYNC B7 ;  /* 0x0000000000077941 */ /* 0x000fea0003800000 */
.L_x_2359:
        /* <DEDUP_REMOVED lines=9> */
[----:B0123--:R-:W0:Y:S04]  /*13450*/  LDS.128 R4, [R18+0x288d0] ;  /* 0x0288d00012047984 */ /* 0x00fe280000000c00 */
[----:B0-----:R0:W-:Y:S04]  /*13460*/  STL.64 [R1], R4 ;  /* 0x0000000401007387 */ /* 0x0011e80000100a00 */
[----:B------:R0:W-:Y:S01]  /*13470*/  STL.64 [R1+0x8], R6 ;  /* 0x0000080601007387 */ /* 0x0001e20000100a00 */
[----:B------:R-:W-:Y:S06]  /*13480*/  BAR.ARV 0x4, 0x180 ;  /* 0x0106000000007b1d */ /* 0x000fec0000002000 */
[----:B------:R-:W-:Y:S05]  /*13490*/  BRA `(.L_x_2442) ;  /* 0x00000010002c7947 */ /* 0x000fea0003800000 */
.L_x_2441:
[----:B------:R-:W4:Y:S01]  /*134a0*/  S2R R0, SR_TID.X ;  /* 0x0000000000007919 */ /* 0x000f220000002100 */
[----:B------:R-:W-:Y:S01]  /*134b0*/  UMOV UR4, 0xffffffff ;  /* 0xffffffff00047882 */ /* 0x000fe20000000000 */
[----:B----4-:R-:W-:-:S04]  /*134c0*/  LOP3.LUT R16, R0, 0x1f, RZ, 0xc0, !PT ;  /* 0x0000001f00107812 */ /* 0x010fc800078ec0ff */
[----:B------:R-:W-:Y:S01]  /*134d0*/  ISETP.NE.AND P0, PT, R16, 0x1f, PT ;  /* 0x0000001f1000780c */ /* 0x000fe20003f05270 */
[----:B------:R-:W-:-:S12]  /*134e0*/  BRA.DIV UR4, `(.L_x_2443) ;  /* 0x00000026047c7947 */ /* 0x000fd8000b800000 */
[----:B------:R-:W2:Y:S01]  /*134f0*/  LDL.LU R3, [R1] ;  /* 0x0000000001037983 */ /* 0x000ea20000300800 */
[----:B------:R-:W-:-:S03]  /*13500*/  ULDC UR4, c[0x0][0xc3c] ;  /* 0x00030f0000047ab9 */ /* 0x000fc60000000800 */
[----:B01----:R-:W4:Y:S01]  /*13510*/  LDL R8, [R1+0xc] ;  /* 0x00000c0001087983 */ /* 0x003f220000100800 */
[----:B--2---:R-:W-:Y:S02]  /*13520*/  IMAD.MOV.U32 R10, RZ, RZ, R3 ;  /* 0x000000ffff0a7224 */ /* 0x004fe400078e0003 */
[----:B----4-:R-:W-:-:S05]  /*13530*/  IMAD.IADD R0, R8, 0x1, R16 ;  /* 0x0000000108007824 */ /* 0x010fca00078e0210 */
[----:B------:R-:W-:-:S13]  /*13540*/  ISETP.GE.OR P1, PT, R0, UR4, !P0 ;  /* 0x0000000400007c0c */ /* 0x000fda000c726670 */
[----:B------:R-:W0:Y:S08]  /*13550*/  @!P1 LDC.64 R2, c[0x0][0xc80] ;  /* 0x00032000ff029b82 */ /* 0x000e300000000a00 */
[----:B---3--:R-:W1:Y:S01]  /*13560*/  @!P1 LDC.64 R6, c[0x0][0xc78] ;  /* 0x00031e00ff069b82 */ /* 0x008e620000000a00 */
[----:B0-----:R-:W-:-:S05]  /*13570*/  @!P1 IMAD.WIDE R2, R0, 0x4, R2 ;  /* 0x0000000400029825 */ /* 0x001fca00078e0202 */
[----:B------:R1:W2:Y:S02]  /*13580*/  @!P1 LDG.E R5, desc[UR50][R2.64] ;  /* 0x0000003202059981 */ /* 0x0002a4000c1e1900 */
[----:B-1----:R-:W-:-:S05]  /*13590*/  @!P1 IMAD.WIDE R2, R0, 0x4, R6 ;  /* 0x0000000400029825 */ /* 0x002fca00078e0206 */
[----:B------:R-:W3:Y:S01]  /*135a0*/  @!P1 LDG.E R8, desc[UR50][R2.64] ;  /* 0x0000003202089981 */ /* 0x000ee2000c1e1900 */
[----:B------:R-:W-:Y:S02]  /*135b0*/  CS2R R6, SRZ ;  /* 0x0000000000067805 */ /* 0x000fe4000001ff00 */
[C---:B------:R-:W-:Y:S02]  /*135c0*/  ISETP.GE.U32.AND P2, PT, R16.reuse, 0x2, PT ;  /* 0x000000021000780c */ /* 0x040fe40003f46070 */
[C---:B------:R-:W-:Y:S01]  /*135d0*/  ISETP.GE.U32.AND P3, PT, R16.reuse, 0x4, PT ;  /* 0x000000041000780c */ /* 0x040fe20003f66070 */
[----:B------:R-:W-:Y:S01]  /*135e0*/  SHFL.IDX PT, R4, R10, RZ, 0x1f ;  /* 0x00001fff0a047589 */ /* 0x000fe200000e0000 */
[C---:B------:R-:W-:Y:S02]  /*135f0*/  ISETP.GE.U32.AND P4, PT, R16.reuse, 0x8, PT ;  /* 0x000000081000780c */ /* 0x040fe40003f86070 */
[----:B------:R-:W-:Y:S01]  /*13600*/  ISETP.GE.U32.AND P5, PT, R16, 0x10, PT ;  /* 0x000000101000780c */ /* 0x000fe20003fa6070 */
[----:B------:R-:W-:Y:S01]  /*13610*/  SHFL.IDX PT, R0, R10, 0x1, 0x1f ;  /* 0x00201f000a007f89 */ /* 0x000fe200000e0000 */
[----:B--2---:R-:W-:-:S02]  /*13620*/  @!P1 IMAD.MOV.U32 R6, RZ, RZ, R5 ;  /* 0x000000ffff069224 */ /* 0x004fc400078e0005 */
[----:B---3--:R-:W-:Y:S01]  /*13630*/  @!P1 IMAD.MOV.U32 R7, RZ, RZ, R8 ;  /* 0x000000ffff079224 */ /* 0x008fe200078e0008 */
[----:B------:R-:W-:-:S03]  /*13640*/  ISETP.NE.AND P1, PT, R16, RZ, PT ;  /* 0x000000ff1000720c */ /* 0x000fc60003f25270 */
[----:B------:R-:W-:-:S05]  /*13650*/  IMAD R2, R7, R6, RZ ;  /* 0x0000000607027224 */ /* 0x000fca00078e02ff */
[----:B------:R-:W0:Y:S02]  /*13660*/  SHFL.UP PT, R14, R2, 0x1, RZ ;  /* 0x04200000020e7989 */ /* 0x000e2400000e00ff */
[----:B0-----:R-:W-:-:S05]  /*13670*/  SEL R5, R14, RZ, P1 ;  /* 0x000000ff0e057207 */ /* 0x001fca0000800000 */
[----:B------:R-:W-:Y:S02]  /*13680*/  IMAD.IADD R2, R2, 0x1, R5 ;  /* 0x0000000102027824 */ /* 0x000fe400078e0205 */
[----:B------:R-:W-:-:S03]  /*13690*/  IMAD.MOV.U32 R5, RZ, RZ, RZ ;  /* 0x000000ffff057224 */ /* 0x000fc600078e00ff */
        /* <DEDUP_REMOVED lines=13> */
.L_x_2509:
[----:B------:R-:W-:Y:S02]  /*13770*/  ULDC UR4, c[0x0][0xc38] ;  /* 0x00030e0000047ab9 */ /* 0x000fe40000000800 */
[----:B------:R-:W-:-:S04]  /*13780*/  IMAD.U32 R8, RZ, RZ, UR4 ;  /* 0x00000004ff087e24 */ /* 0x000fc8000f8e00ff */
[----:B-1----:R-:W-:-:S04]  /*13790*/  IMAD R9, R9, R8, RZ ;  /* 0x0000000809097224 */ /* 0x002fc800078e02ff */
[----:B------:R-:W-:-:S05]  /*137a0*/  IMAD.IADD R0, R0, 0x1, R9 ;  /* 0x0000000100007824 */ /* 0x000fca00078e0209 */
[----:B------:R-:W-:-:S13]  /*137b0*/  ISETP.GT.AND P6, PT, R0, R4, PT ;  /* 0x000000040000720c */ /* 0x000fda0003fc4270 */
[----:B------:R-:W-:Y:S05]  /*137c0*/  @P6 BRA `(.L_x_2444) ;  /* 0x0000000000ac6947 */ /* 0x000fea0003800000 */
.L_x_2447:
        /* <DEDUP_REMOVED lines=37> */
.L_x_2517:
[----:B------:R-:W-:Y:S02]  /*13a20*/  ULDC UR4, c[0x0][0xc38] ;  /* 0x00030e0000047ab9 */ /* 0x000fe40000000800 */
[----:B------:R-:W-:-:S04]  /*13a30*/  IMAD.U32 R8, RZ, RZ, UR4 ;  /* 0x00000004ff087e24 */ /* 0x000fc8000f8e00ff */
[----:B-1----:R-:W-:-:S04]  /*13a40*/  IMAD R9, R9, R8, RZ ;  /* 0x0000000809097224 */ /* 0x002fc800078e02ff */
[----:B------:R-:W-:-:S05]  /*13a50*/  IMAD.IADD R0, R9, 0x1, R0 ;  /* 0x0000000109007824 */ /* 0x000fca00078e0200 */
[----:B------:R-:W-:-:S13]  /*13a60*/  ISETP.GT.AND P6, PT, R0, R4, PT ;  /* 0x000000040000720c */ /* 0x000fda0003fc4270 */
[----:B------:R-:W-:Y:S05]  /*13a70*/  @!P6 BRA `(.L_x_2447) ;  /* 0xfffffffc0054e947 */ /* 0x000fea000383ffff */
.L_x_2444:
        /* <DEDUP_REMOVED lines=12> */
.L_x_2522:
[----:B------:R-:W-:-:S13]  /*13b40*/  ISETP.NE.AND P0, PT, R3, RZ, PT ;  /* 0x000000ff0300720c */ /* 0x000fda0003f05270 */
[----:B------:R-:W-:Y:S05]  /*13b50*/  @!P0 BRA `(.L_x_2449) ;  /* 0x0000000000108947 */ /* 0x000fea0003800000 */
[----:B------:R-:W-:Y:S01]  /*13b60*/  UMOV UR4, 0xffffffff ;  /* 0xffffffff00047882 */ /* 0x000fe20000000000 */
[----:B---3--:R-:W-:Y:S02]  /*13b70*/  VIADD R10, R10, 0xffffffff ;  /* 0xffffffff0a0a7836 */ /* 0x008fe40000000000 */
[----:B------:R-:W-:Y:S05]  /*13b80*/  BRA.DIV UR4, `(.L_x_2450) ;  /* 0x0000002a04487947 */ /* 0x000fea000b800000 */
[----:B------:R1:W2:Y:S02]  /*13b90*/  SHFL.IDX PT, R5, R2, R10, 0x1f ;  /* 0x00001f0a02057589 */ /* 0x0002a400000e0000 */
.L_x_2449:
[----:B--2---:R-:W-:Y:S01]  /*13ba0*/  IMAD R3, R5, R8, R9 ;  /* 0x0000000805037224 */ /* 0x004fe200078e0209 */
[----:B------:R-:W-:-:S03]  /*13bb0*/  ISETP.NE.AND P0, PT, R7, 0x1, PT ;  /* 0x000000010700780c */ /* 0x000fc60003f05270 */
[----:B------:R-:W-:Y:S01]  /*13bc0*/  IMAD.IADD R4, R4, 0x1, -R3 ;  /* 0x0000000104047824 */ /* 0x000fe200078e0a03 */
[----:B------:R2:W-:Y:S09]  /*13bd0*/  STL [R1], R3 ;  /* 0x0000000301007387 */ /* 0x0005f20000100800 */
[----:B------:R-:W-:Y:S05]  /*13be0*/  @!P0 BRA `(.L_x_2451) ;  /* 0x0000000000e48947 */ /* 0x000fea0003800000 */
[----:B------:R-:W-:-:S04]  /*13bf0*/  IABS R5, R0 ;  /* 0x0000000000057213 */ /* 0x000fc80000000000 */
[----:B0--3--:R-:W0:Y:S08]  /*13c00*/  I2F.RP R6, R5 ;  /* 0x0000000500067306 */ /* 0x009e300000209400 */
[----:B0-----:R-:W0:Y:S02]  /*13c10*/  MUFU.RCP R6, R6 ;  /* 0x0000000600067308 */ /* 0x001e240000001000 */
[----:B0-----:R-:W-:-:S06]  /*13c20*/  VIADD R9, R6, 0xffffffe ;  /* 0x0ffffffe06097836 */ /* 0x001fcc0000000000 */
[----:B--2---:R-:W1:Y:S02]  /*13c30*/  F2I.FTZ.U32.TRUNC.NTZ R3, R9 ;  /* 0x0000000900037305 */ /* 0x004e64000021f000 */
        /* <DEDUP_REMOVED lines=52> */
.L_x_2451:
[----:B------:R-:W4:Y:S01]  /*13f80*/  LDL R5, [R1+0xc] ;  /* 0x00000c0001057983 */ /* 0x000f220000100800 */
[----:B012---:R-:W4:Y:S02]  /*13f90*/  LDC.64 R2, c[0x0][0xc90] ;  /* 0x00032400ff027b82 */ /* 0x007f240000000a00 */
[----:B----4-:R-:W-:-:S05]  /*13fa0*/  IMAD.WIDE R2, R5, 0x4, R2 ;  /* 0x0000000405027825 */ /* 0x010fca00078e0202 */
[----:B---3--:R-:W2:Y:S02]  /*13fb0*/  LDG.E R6, desc[UR50][R2.64] ;  /* 0x0000003202067981 */ /* 0x008ea4000c1e1900 */
        /* <DEDUP_REMOVED lines=59> */
.L_x_2452:
[----:B-1----:R-:W-:-:S05]  /*14370*/  LOP3.LUT R3, RZ, R4, RZ, 0x33, !PT ;  /* 0x00000004ff037212 */ /* 0x002fca00078e33ff */
[----:B------:R-:W-:-:S05]  /*14380*/  IMAD.IADD R0, R0, 0x1, R3 ;  /* 0x0000000100007824 */ /* 0x000fca00078e0203 */
[----:B------:R1:W-:Y:S01]  /*14390*/  STL [R1+0x4], R0 ;  /* 0x0000040001007387 */ /* 0x0003e20000100800 */
[----:B------:R-:W-:Y:S05]  /*143a0*/  BRA `(.L_x_2453) ;  /* 0x0000000000287947 */ /* 0x000fea0003800000 */
.L_x_2445:
[----:B------:R-:W-:Y:S01]  /*143b0*/  UMOV UR4, URZ ;  /* 0x0000003f00047c82 */ /* 0x000fe20008000000 */
[----:B------:R-:W-:Y:S01]  /*143c0*/  ULDC UR6, c[0x0][0xc3c] ;  /* 0x00030f0000067ab9 */ /* 0x000fe20000000800 */
[----:B------:R-:W-:Y:S01]  /*143d0*/  UMOV UR5, URZ ;  /* 0x0000003f00057c82 */ /* 0x000fe20008000000 */
[----:B------:R-:W-:Y:S01]  /*143e0*/  IMAD.U32 R3, RZ, RZ, UR4 ;  /* 0x00000004ff037e24 */ /* 0x000fe2000f8e00ff */
[----:B------:R2:W-:Y:S01]  /*143f0*/  STL [R1], R4 ;  /* 0x0000000401007387 */ /* 0x0005e20000100800 */
[----:B------:R-:W-:Y:S02]  /*14400*/  IMAD.U32 R0, RZ, RZ, UR6 ;  /* 0x00000006ff007e24 */ /* 0x000fe4000f8e00ff */
[----:B------:R-:W-:Y:S01]  /*14410*/  IMAD.U32 R2, RZ, RZ, UR5 ;  /* 0x00000005ff027e24 */ /* 0x000fe2000f8e00ff */
[----:B------:R2:W-:Y:S04]  /*14420*/  STL [R1+0x4], R3 ;  /* 0x0000040301007387 */ /* 0x0005e80000100800 */
[----:B------:R2:W-:Y:S04]  /*14430*/  STL [R1+0xc], R0 ;  /* 0x00000c0001007387 */ /* 0x0005e80000100800 */
[----:B------:R2:W-:Y:S02]  /*14440*/  STL [R1+0x8], R2 ;  /* 0x0000080201007387 */ /* 0x0005e40000100800 */
.L_x_2453:
[----:B--2---:R-:W2:Y:S04]  /*14450*/  LDL R3, [R1+0x8] ;  /* 0x0000080001037983 */ /* 0x004ea80000100800 */
[----:B0-----:R-:W3:Y:S04]  /*14460*/  LDL R2, [R1+0xc] ;  /* 0x00000c0001027983 */ /* 0x001ee80000100800 */
[----:B------:R-:W4:Y:S04]  /*14470*/  LDL R4, [R1] ;  /* 0x0000000001047983 */ /* 0x000f280000100800 */
[----:B------:R-:W4:Y:S01]  /*14480*/  LDL R5, [R1+0x4] ;  /* 0x0000040001057983 */ /* 0x000f220000100800 */
[----:B------:R-:W-:Y:S05]  /*14490*/  WARPSYNC.ALL ;  /* 0x0000000000007948 */ /* 0x000fea0003800000 */
[----:B-1----:R-:W0:Y:S02]  /*144a0*/  S2R R0, SR_TID.X ;  /* 0x0000000000007919 */ /* 0x002e240000002100 */
        /* <DEDUP_REMOVED lines=10> */
.L_x_2442:
[----:B------:R-:W2:Y:S01]  /*14550*/  LDL R0, [R1+0xc] ;  /* 0x00000c0001007983 */ /* 0x000ea20000100800 */
[----:B------:R-:W-:Y:S02]  /*14560*/  ULDC UR4, c[0x0][0xc3c] ;  /* 0x00030f0000047ab9 */ /* 0x000fe40000000800 */
[----:B--2---:R-:W-:-:S13]  /*14570*/  ISETP.GE.AND P0, PT, R0, UR4, PT ;  /* 0x0000000400007c0c */ /* 0x004fda000bf06270 */
[----:B------:R-:W-:Y:S05]  /*14580*/  @!P0 BRA `(.L_x_2454) ;  /* 0xffffffa8002c8947 */ /* 0x000fea000383ffff */
[----:B------:R-:W-:Y:S05]  /*14590*/  BSYNC B8 ;  /* 0x0000000000087941 */ /* 0x000fea0003800000 */
.L_x_2353:
[----:B0-----:R-:W2:Y:S01]  /*145a0*/  LDL.LU R0, [R1+0x48] ;  /* 0x0000480001007983 */ /* 0x001ea20000300800 */
[----:B------:R-:W-:Y:S01]  /*145b0*/  BSSY B0, `(.L_x_2455) ;  /* 0x000000b000007945 */ /* 0x000fe20003800000 */
[----:B-1-3--:R-:W0:Y:S01]  /*145c0*/  S2R R5, SR_CgaCtaId ;  /* 0x0000000000057919 */ /* 0x00ae220000008800 */
        /* <DEDUP_REMOVED lines=9> */
.L_x_2525:
[----:B------:R-:W-:Y:S05]  /*14660*/  BSYNC B0 ;  /* 0x0000000000007941 */ /* 0x000fea0003800000 */
.L_x_2455:
[----:B------:R-:W-:-:S03]  /*14670*/  UMOV UR4, 0xffffffff ;  /* 0xffffffff00047882 */ /* 0x000fc60000000000 */
[----:B------:R-:W-:Y:S05]  /*14680*/  BRA.DIV UR4, `(.L_x_2457) ;  /* 0x0000001e04c87947 */ /* 0x000fea000b800000 */
[----:B------:R-:W1:Y:S02]  /*14690*/  S2R R2, SR_TID.X ;  /* 0x0000000000027919 */ /* 0x000e640000002100 */
[----:B-1----:R-:W-:-:S04]  /*146a0*/  SHF.R.U32.HI R2, RZ, 0x5, R2 ;  /* 0x00000005ff027819 */ /* 0x002fc80000011602 */
[----:B------:R-:W-:-:S05]  /*146b0*/  LOP3.LUT R2, R2, 0x3, RZ, 0xc0, !PT ;  /* 0x0000000302027812 */ /* 0x000fca00078ec0ff */
[----:B------:R1:W2:Y:S02]  /*146c0*/  SHFL.IDX PT, R14, R2, RZ, 0x1f ;  /* 0x00001fff020e7589 */ /* 0x0002a400000e0000 */
.L_x_2528:
[----:B--2---:R-:W-:Y:S01]  /*146d0*/  ISETP.NE.AND P0, PT, R14, RZ, PT ;  /* 0x000000ff0e00720c */ /* 0x004fe20003f05270 */
[----:B------:R-:W-:-:S12]  /*146e0*/  BSSY B0, `(.L_x_2458) ;  /* 0x0000025000007945 */ /* 0x000fd80003800000 */
[----:B------:R-:W-:Y:S05]  /*146f0*/  @P0 BRA `(.L_x_2459) ;  /* 0x00000000008c0947 */ /* 0x000fea0003800000 */
[----:B------:R-:W-:-:S03]  /*14700*/  UMOV UR4, 0xffffffff ;  /* 0xffffffff00047882 */ /* 0x000fc60000000000 */
[----:B------:R-:W-:Y:S05]  /*14710*/  BRA.DIV UR4, `(.L_x_2460) ;  /* 0x0000001e04d87947 */ /* 0x000fea000b800000 */
[----:B------:R-:W-:-:S13]  /*14720*/  ELECT P6, URZ, PT ;  /* 0x00000000003f782f */ /* 0x000fda00038c0000 */
.L_x_2531:
[----:B------:R-:W-:Y:S05]  /*14730*/  @!P6 BRA `(.L_x_2459) ;  /* 0x00000000007ce947 */ /* 0x000fea0003800000 */
[----:B------:R-:W-:-:S06]  /*14740*/  ULOP3.LUT UR4, UR36, 0x2, URZ, 0xfc, !UPT ;  /* 0x0000000224047892 */ /* 0x000fcc000f8efc3f */
[----:B-1----:R-:W-:-:S05]  /*14750*/  IMAD.U32 R2, RZ, RZ, UR4 ;  /* 0x00000004ff027e24 */ /* 0x002fca000f8e00ff */
[----:B------:R-:W-:-:S13]  /*14760*/  ISETP.NE.AND P2, PT, R2, 0x3, PT ;  /* 0x000000030200780c */ /* 0x000fda0003f45270 */
[----:B------:R-:W-:Y:S05]  /*14770*/  @!P2 BRA `(.L_x_2461) ;  /* 0x000000000004a947 */ /* 0x000fea0003800000 */
[----:B------:R-:W-:Y:S01]  /*14780*/  BPT.TRAP 0x1 ;  /* 0x000000040000795c */ /* 0x000fe20000300000 */
.L_x_2461:
        /* <DEDUP_REMOVED lines=13> */
.L_x_2532:
[----:B------:R-:W1:Y:S02]  /*14860*/  SYNCS.PHASECHK.TRANS64.TRYWAIT P0, [R7+URZ], R2 ;  /* 0x00000002070075a7 */ /* 0x000e64000800017f */
[----:B-1----:R-:W-:Y:S05]  /*14870*/  @!P0 BRA `(.L_x_2463) ;  /* 0x0000001c00b48947 */ /* 0x002fea0003800000 */
.L_x_2533:
[----:B------:R-:W-:Y:S05]  /*14880*/  @!P2 BRA `(.L_x_2464) ;  /* 0x000000000004a947 */ /* 0x000fea0003800000 */
[----:B------:R-:W-:Y:S01]  /*14890*/  BPT.TRAP 0x1 ;  /* 0x000000040000795c */ /* 0x000fe20000300000 */
.L_x_2464:
[----:B------:R-:W-:-:S04]  /*148a0*/  VIADD R0, R0, 0x28860 ;  /* 0x0002886000007836 */ /* 0x000fc80000000000 */
[----:B------:R-:W-:-:S04]  /*148b0*/  IMAD R4, R19, 0x8, R0 ;  /* 0x0000000813047824 */ /* 0x000fc800078e0200 */
[----:B------:R-:W2:Y:S02]  /*148c0*/  SYNCS.PHASECHK.TRANS64.TRYWAIT P0, [R4+URZ], R5 ;  /* 0x00000005040075a7 */ /* 0x000ea4000800017f */
[----:B--2---:R-:W-:Y:S05]  /*148d0*/  @!P0 BRA `(.L_x_2465) ;  /* 0x0000001c00b08947 */ /* 0x004fea0003800000 */
.L_x_2534:
[----:B------:R-:W-:-:S07]  /*148e0*/  IMAD R3, R3, 0x8, R0 ;  /* 0x0000000803037824 */ /* 0x000fce00078e0200 */
.L_x_2466:
[----:B---3--:R3:W4:Y:S02]  /*148f0*/  SYNCS.PHASECHK.TRANS64.TRYWAIT P0, [R3+URZ], R2 ;  /* 0x00000002030075a7 */ /* 0x008724000800017f */
[----:B----4-:R-:W-:Y:S05]  /*14900*/  @!P0 NANOSLEEP.SYNCS 0x989680 ;  /* 0x009896800000895d */ /* 0x010fea0003900000 */
[----:B------:R-:W4:Y:S02]  /*14910*/  @!P0 SYNCS.PHASECHK.TRANS64 P0, [R3+URZ], R2 ;  /* 0x00000002030085a7 */ /* 0x000f24000800007f */
[----:B----4-:R-:W-:Y:S05]  /*14920*/  @!P0 BRA `(.L_x_2466) ;  /* 0xfffffffc00f08947 */ /* 0x010fea000383ffff */
.L_x_2459:
[----:B------:R-:W-:Y:S05]  /*14930*/  BSYNC B0 ;  /* 0x0000000000007941 */ /* 0x000fea0003800000 */
.L_x_2458:
[----:B------:R-:W-:Y:S05]  /*14940*/  EXIT ;  /* 0x000000000000794d */ /* 0x000fea0003800000 */
.L_x_2292:
[----:B0-----:R-:W-:-:S04]  /*14950*/  IMAD.U32 R3, RZ, RZ, UR41 ;  /* 0x00000029ff037e24 */ /* 0x001fc8000f8e00ff */
[----:B------:R0:W1:Y:S03]  /*14960*/  SYNCS.PHASECHK.TRANS64.TRYWAIT P1, [R3+URZ+0x28800], R0 ;  /* 0x02880000030075a7 */ /* 0x000066000802017f */
[----:B-1----:R-:W-:Y:S05]  /*14970*/  @!P1 NANOSLEEP.SYNCS 0x989680 ;  /* 0x009896800000995d */ /* 0x002fea0003900000 */
[----:B------:R-:W1:Y:S02]  /*14980*/  @!P1 SYNCS.PHASECHK.TRANS64 P1, [R3+URZ+0x28800], R0 ;  /* 0x02880000030095a7 */ /* 0x000e64000802007f */
[----:B-1----:R-:W-:Y:S05]  /*14990*/  @!P1 BRA `(.L_x_2292) ;  /* 0xfffffffc00ec9947 */ /* 0x002fea000383ffff */
[----:B------:R-:W-:Y:S05]  /*149a0*/  BRA `(.L_x_2467) ;  /* 0xfffffed400087947 */ /* 0x000fea000383ffff */
.L_x_2296:
[----:B-1----:R1:W2:Y:S02]  /*149b0*/  SYNCS.PHASECHK.TRANS64.TRYWAIT P2, [R0+URZ+0x28830], R3 ;  /* 0x02883003000075a7 */ /* 0x0022a4000804017f */
[----:B--2---:R-:W-:Y:S05]  /*149c0*/  @!P2 NANOSLEEP.SYNCS 0x989680 ;  /* 0x009896800000a95d */ /* 0x004fea0003900000 */
[----:B------:R-:W2:Y:S02]  /*149d0*/  @!P2 SYNCS.PHASECHK.TRANS64 P2, [R0+URZ+0x28830], R3 ;  /* 0x028830030000a5a7 */ /* 0x000ea4000804007f */
[----:B--2---:R-:W-:Y:S05]  /*149e0*/  @!P2 BRA `(.L_x_2296) ;  /* 0xfffffffc00f0a947 */ /* 0x004fea000383ffff */
[----:B------:R-:W-:Y:S05]  /*149f0*/  BRA `(.L_x_2295) ;  /* 0xfffffed4002c7947 */ /* 0x000fea000383ffff */
.L_x_2301:
[----:B-1----:R-:W-:-:S04]  /*14a00*/  IMAD.U32 R7, RZ, RZ, UR6 ;  /* 0x00000006ff077e24 */ /* 0x002fc8000f8e00ff */
[----:B------:R1:W2:Y:S03]  /*14a10*/  SYNCS.PHASECHK.TRANS64.TRYWAIT P3, [R7+URZ+0x28830], R6 ;  /* 0x02883006070075a7 */ /* 0x0002a6000806017f */
[----:B--2---:R-:W-:Y:S05]  /*14a20*/  @!P3 NANOSLEEP.SYNCS 0x989680 ;  /* 0x009896800000b95d */ /* 0x004fea0003900000 */
[----:B------:R-:W2:Y:S02]  /*14a30*/  @!P3 SYNCS.PHASECHK.TRANS64 P3, [R7+URZ+0x28830], R6 ;  /* 0x028830060700b5a7 */ /* 0x000ea4000806007f */
[----:B--2---:R-:W-:Y:S05]  /*14a40*/  @!P3 BRA `(.L_x_2301) ;  /* 0xfffffffc00ecb947 */ /* 0x004fea000383ffff */
[----:B------:R-:W-:Y:S05]  /*14a50*/  BRA `(.L_x_2298) ;  /* 0xffffff0000307947 */ /* 0x000fea000383ffff */
.L_x_2305:
[----:B-1----:R-:W-:-:S04]  /*14a60*/  IMAD.U32 R7, RZ, RZ, UR6 ;  /* 0x00000006ff077e24 */ /* 0x002fc8000f8e00ff */
[----:B------:R1:W2:Y:S03]  /*14a70*/  SYNCS.PHASECHK.TRANS64.TRYWAIT P3, [R7+URZ+0x28850], R6 ;  /* 0x02885006070075a7 */ /* 0x0002a6000806017f */
[----:B--2---:R-:W-:Y:S05]  /*14a80*/  @!P3 NANOSLEEP.SYNCS 0x989680 ;  /* 0x009896800000b95d */ /* 0x004fea0003900000 */
[----:B------:R-:W2:Y:S02]  /*14a90*/  @!P3 SYNCS.PHASECHK.TRANS64 P3, [R7+URZ+0x28850], R6 ;  /* 0x028850060700b5a7 */ /* 0x000ea4000806007f */
[----:B--2---:R-:W-:Y:S05]  /*14aa0*/  @!P3 BRA `(.L_x_2305) ;  /* 0xfffffffc00ecb947 */ /* 0x004fea000383ffff */
[----:B------:R-:W-:Y:S05]  /*14ab0*/  BRA `(.L_x_2302) ;  /* 0xffffff0000f87947 */ /* 0x000fea000383ffff */
.L_x_2311:
[----:B-1----:R-:W-:-:S04]  /*14ac0*/  IMAD.U32 R7, RZ, RZ, UR6 ;  /* 0x00000006ff077e24 */ /* 0x002fc8000f8e00ff */
[----:B------:R1:W2:Y:S03]  /*14ad0*/  SYNCS.PHASECHK.TRANS64.TRYWAIT P2, [R7+URZ+0x28830], R6 ;  /* 0x02883006070075a7 */ /* 0x0002a6000804017f */
[----:B--2---:R-:W-:Y:S05]  /*14ae0*/  @!P2 NANOSLEEP.SYNCS 0x989680 ;  /* 0x009896800000a95d */ /* 0x004fea0003900000 */
[----:B------:R-:W2:Y:S02]  /*14af0*/  @!P2 SYNCS.PHASECHK.TRANS64 P2, [R7+URZ+0x28830], R6 ;  /* 0x028830060700a5a7 */ /* 0x000ea4000804007f */
[----:B--2---:R-:W-:Y:S05]  /*14b00*/  @!P2 BRA `(.L_x_2311) ;  /* 0xfffffffc00eca947 */ /* 0x004fea000383ffff */
[----:B------:R-:W-:Y:S05]  /*14b10*/  BRA `(.L_x_2308) ;  /* 0xffffff30006c7947 */ /* 0x000fea000383ffff */
.L_x_2315:
[----:B-1----:R-:W-:-:S04]  /*14b20*/  IMAD.U32 R7, RZ, RZ, UR6 ;  /* 0x00000006ff077e24 */ /* 0x002fc8000f8e00ff */
[----:B------:R1:W2:Y:S03]  /*14b30*/  SYNCS.PHASECHK.TRANS64.TRYWAIT P2, [R7+URZ+0x28850], R6 ;  /* 0x02885006070075a7 */ /* 0x0002a6000804017f */
[----:B--2---:R-:W-:Y:S05]  /*14b40*/  @!P2 NANOSLEEP.SYNCS 0x989680 ;  /* 0x009896800000a95d */ /* 0x004fea0003900000 */
[----:B------:R-:W2:Y:S02]  /*14b50*/  @!P2 SYNCS.PHASECHK.TRANS64 P2, [R7+URZ+0x28850], R6 ;  /* 0x028850060700a5a7 */ /* 0x000ea4000804007f */
[----:B--2---:R-:W-:Y:S05]  /*14b60*/  @!P2 BRA `(.L_x_2315) ;  /* 0xfffffffc00eca947 */ /* 0x004fea000383ffff */
[----:B------:R-:W-:Y:S05]  /*14b70*/  BRA `(.L_x_2312) ;  /* 0xffffff3400347947 */ /* 0x000fea000383ffff */
.L_x_2320:
[----:B-1----:R-:W-:-:S04]  /*14b80*/  IMAD.U32 R5, RZ, RZ, UR5 ;  /* 0x00000005ff057e24 */ /* 0x002fc8000f8e00ff */
[----:B------:R1:W2:Y:S03]  /*14b90*/  SYNCS.PHASECHK.TRANS64.TRYWAIT P0, [R5+URZ+0x28850], R4 ;  /* 0x02885004050075a7 */ /* 0x0002a6000800017f */
[----:B--2---:R-:W-:Y:S05]  /*14ba0*/  @!P0 NANOSLEEP.SYNCS 0x989680 ;  /* 0x009896800000895d */ /* 0x004fea0003900000 */
[----:B------:R-:W2:Y:S02]  /*14bb0*/  @!P0 SYNCS.PHASECHK.TRANS64 P0, [R5+URZ+0x28850], R4 ;  /* 0x02885004050085a7 */ /* 0x000ea4000800007f */
[----:B--2---:R-:W-:Y:S05]  /*14bc0*/  @!P0 BRA `(.L_x_2320) ;  /* 0xfffffffc00ec8947 */ /* 0x004fea000383ffff */
[----:B------:R-:W-:Y:S05]  /*14bd0*/  BRA `(.L_x_2319) ;  /* 0xffffff58001c7947 */ /* 0x000fea000383ffff */
.L_x_2367:
[----:B------:R-:W0:Y:S01]  /*14be0*/  S2R R4, SR_TID.X ;  /* 0x0000000000047919 */ /* 0x000e220000002100 */
[----:B------:R-:W-:Y:S01]  /*14bf0*/  BSSY B0, `(.L_x_2468) ;  /* 0x000000a000007945 */ /* 0x000fe20003800000 */
[----:B------:R-:W-:Y:S02]  /*14c00*/  IMAD.MOV.U32 R12, RZ, RZ, RZ ;  /* 0x000000ffff0c7224 */ /* 0x000fe400078e00ff */
[----:B------:R-:W-:Y:S02]  /*14c10*/  IMAD.MOV.U32 R11, RZ, RZ, 0x1f ;  /* 0x0000001fff0b7424 */ /* 0x000fe400078e00ff */
[----:B------:R-:W-:Y:S01]  /*14c20*/  IMAD.MOV.U32 R15, RZ, RZ, -0x1 ;  /* 0xffffffffff0f7424 */ /* 0x000fe200078e00ff */
[----:B0-----:R-:W-:-:S04]  /*14c30*/  SHF.R.U32.HI R4, RZ, 0x5, R4 ;  /* 0x00000005ff047819 */ /* 0x001fc80000011604 */
[----:B------:R-:W-:-:S05]  /*14c40*/  LOP3.LUT R4, R4, 0x3, RZ, 0xc0, !PT ;  /* 0x0000000304047812 */ /* 0x000fca00078ec0ff */
[----:B------:R-:W-:-:S07]  /*14c50*/  IMAD.MOV.U32 R13, RZ, RZ, R4 ;  /* 0x000000ffff0d7224 */ /* 0x000fce00078e0004 */
[----:B--2---:R-:W-:Y:S05]  /*14c60*/  WARPSYNC.COLLECTIVE R15, `(.L_x_2469) ;  /* 0x000000000f087348 */ /* 0x004fea0003c00000 */
[----:B------:R0:W1:Y:S02]  /*14c70*/  SHFL.IDX P6, R14, R13, R12, R11 ;  /* 0x0000000c0d0e7389 */ /* 0x00006400000c000b */
[----:B012---:R-:W-:Y:S01]  /*14c80*/  ENDCOLLECTIVE ;  /* 0x000000000000791b */ /* 0x007fe20003800000 */
.L_x_2469:
[----:B------:R-:W-:Y:S05]  /*14c90*/  BSYNC B0 ;  /* 0x0000000000007941 */ /* 0x000fea0003800000 */
.L_x_2468:
[----:B------:R-:W-:Y:S05]  /*14ca0*/  BRA `(.L_x_2470) ;  /* 0xffffffb000407947 */ /* 0x000fea000383ffff */
.L_x_2369:
[----:B------:R-:W-:Y:S01]  /*14cb0*/  BSSY B0, `(.L_x_2471) ;  /* 0x0000006000007945 */ /* 0x000fe20003800000 */
[----:B------:R-:W-:-:S07]  /*14cc0*/  IMAD.MOV.U32 R15, RZ, RZ, -0x1 ;  /* 0xffffffffff0f7424 */ /* 0x000fce00078e00ff */
[----:B--23--:R-:W-:Y:S05]  /*14cd0*/  WARPSYNC.COLLECTIVE R15, `(.L_x_2472) ;  /* 0x000000000f0c7348 */ /* 0x00cfea0003c00000 */
[----:B------:R-:W-:Y:S02]  /*14ce0*/  ELECT P6, UR62, PT ;  /* 0x00000000003e782f */ /* 0x000fe400038c0000 */
[----:B------:R-:W-:Y:S01]  /*14cf0*/  MOV R14, UR62 ;  /* 0x0000003e000e7c02 */ /* 0x000fe20008000f00 */
[----:B--23--:R-:W-:Y:S10]  /*14d00*/  ENDCOLLECTIVE ;  /* 0x000000000000791b */ /* 0x00cff40003800000 */
.L_x_2472:
[----:B------:R-:W-:Y:S05]  /*14d10*/  BSYNC B0 ;  /* 0x0000000000007941 */ /* 0x000fea0003800000 */
.L_x_2471:
[----:B------:R-:W-:Y:S05]  /*14d20*/  BRA `(.L_x_2473) ;  /* 0xffffffb000447947 */ /* 0x000fea000383ffff */
.L_x_2371:
[----:B0-----:R0:W1:Y:S02]  /*14d30*/  SYNCS.PHASECHK.TRANS64.TRYWAIT P0, [R0+URZ+0x28840], R2 ;  /* 0x02884002000075a7 */ /* 0x001064000800017f */
[----:B-1----:R-:W-:Y:S05]  /*14d40*/  @!P0 NANOSLEEP.SYNCS 0x989680 ;  /* 0x009896800000895d */ /* 0x002fea0003900000 */
[----:B------:R-:W1:Y:S02]  /*14d50*/  @!P0 SYNCS.PHASECHK.TRANS64 P0, [R0+URZ+0x28840], R2 ;  /* 0x02884002000085a7 */ /* 0x000e64000800007f */
[----:B-1----:R-:W-:Y:S05]  /*14d60*/  @!P0 BRA `(.L_x_2371) ;  /* 0xfffffffc00f08947 */ /* 0x002fea000383ffff */
[----:B------:R-:W-:Y:S05]  /*14d70*/  BRA `(.L_x_2474) ;  /* 0xffffffb000a47947 */ /* 0x000fea000383ffff */
.L_x_2375:
[----:B------:R-:W2:Y:S01]  /*14d80*/  LDL.LU R11, [R1+0x40] ;  /* 0x00004000010b7983 */ /* 0x000ea20000300800 */
[----:B------:R-:W-:Y:S01]  /*14d90*/  IMAD.MOV.U32 R13, RZ, RZ, R3 ;  /* 0x000000ffff0d7224 */ /* 0x000fe200078e0003 */
[----:B------:R-:W-:Y:S01]  /*14da0*/  LOP3.LUT R5, R5, 0x7f, RZ, 0xc0, !PT ;  /* 0x0000007f05057812 */ /* 0x000fe200078ec0ff */
[----:B------:R-:W-:Y:S02]  /*14db0*/  IMAD.MOV.U32 R12, RZ, RZ, RZ ;  /* 0x000000ffff0c7224 */ /* 0x000fe400078e00ff */
[----:B------:R-:W-:Y:S01]  /*14dc0*/  IMAD.MOV.U32 R15, RZ, RZ, -0x1 ;  /* 0xffffffffff0f7424 */ /* 0x000fe200078e00ff */
[----:B------:R-:W-:-:S05]  /*14dd0*/  SHF.R.U32.HI R5, RZ, 0x3, R5 ;  /* 0x00000003ff057819 */ /* 0x000fca0000011605 */
[----:B------:R-:W-:-:S04]  /*14de0*/  IMAD R2, R8, 0x80, R5 ;  /* 0x0000008008027824 */ /* 0x000fc800078e0205 */
[----:B------:R-:W-:Y:S02]  /*14df0*/  VIADD R5, R2, 0x10 ;  /* 0x0000001002057836 */ /* 0x000fe40000000000 */
[----:B--2---:R-:W-:Y:S02]  /*14e00*/  IMAD R0, R11, R7, RZ ;  /* 0x000000070b007224 */ /* 0x004fe400078e02ff */
[----:B------:R-:W-:-:S03]  /*14e10*/  IMAD.MOV.U32 R11, RZ, RZ, 0x181f ;  /* 0x0000181fff0b7424 */ /* 0x000fc600078e00ff */
[----:B------:R-:W-:-:S13]  /*14e20*/  ISETP.GE.AND P2, PT, R2, R0, PT ;  /* 0x000000000200720c */ /* 0x000fda0003f46270 */
[----:B-----5:R-:W-:Y:S05]  /*14e30*/  WARPSYNC.COLLECTIVE R15, `(.L_x_2475) ;  /* 0x000000000f087348 */ /* 0x020fea0003c00000 */
[----:B------:R0:W1:Y:S02]  /*14e40*/  SHFL.IDX P6, R14, R13, R12, R11 ;  /* 0x0000000c0d0e7389 */ /* 0x00006400000c000b */
[----:B01---5:R-:W-:Y:S01]  /*14e50*/  ENDCOLLECTIVE ;  /* 0x000000000000791b */ /* 0x023fe20003800000 */
.L_x_2475:
[----:B------:R-:W-:Y:S02]  /*14e60*/  IMAD.MOV.U32 R13, RZ, RZ, R4 ;  /* 0x000000ffff0d7224 */ /* 0x000fe400078e0004 */
[----:B------:R-:W-:-:S07]  /*14e70*/  IMAD.MOV.U32 R6, RZ, RZ, R14 ;  /* 0x000000ffff067224 */ /* 0x000fce00078e000e */
[----:B------:R-:W-:Y:S05]  /*14e80*/  WARPSYNC.COLLECTIVE R15, `(.L_x_2476) ;  /* 0x000000000f087348 */ /* 0x000fea0003c00000 */
[----:B------:R0:W1:Y:S02]  /*14e90*/  SHFL.IDX P6, R14, R13, R12, R11 ;  /* 0x0000000c0d0e7389 */ /* 0x00006400000c000b */
[----:B01----:R-:W-:Y:S01]  /*14ea0*/  ENDCOLLECTIVE ;  /* 0x000000000000791b */ /* 0x003fe20003800000 */
.L_x_2476:
[----:B------:R-:W-:Y:S02]  /*14eb0*/  IMAD.MOV.U32 R13, RZ, RZ, R3 ;  /* 0x000000ffff0d7224 */ /* 0x000fe400078e0003 */
[----:B------:R-:W-:Y:S02]  /*14ec0*/  IMAD.MOV.U32 R12, RZ, RZ, 0x1 ;  /* 0x00000001ff0c7424 */ /* 0x000fe400078e00ff */
[----:B------:R-:W-:-:S07]  /*14ed0*/  IMAD.MOV.U32 R7, RZ, RZ, R14 ;  /* 0x000000ffff077224 */ /* 0x000fce00078e000e */
[----:B------:R-:W-:Y:S05]  /*14ee0*/  WARPSYNC.COLLECTIVE R15, `(.L_x_2477) ;  /* 0x000000000f087348 */ /* 0x000fea0003c00000 */
[----:B------:R0:W1:Y:S02]  /*14ef0*/  SHFL.IDX P6, R14, R13, R12, R11 ;  /* 0x0000000c0d0e7389 */ /* 0x00006400000c000b */
[----:B01----:R-:W-:Y:S01]  /*14f00*/  ENDCOLLECTIVE ;  /* 0x000000000000791b */ /* 0x003fe20003800000 */
.L_x_2477:
        /* <DEDUP_REMOVED lines=10> */
.L_x_2478:
        /* <DEDUP_REMOVED lines=12> */
.L_x_2479:
        /* <DEDUP_REMOVED lines=17> */
.L_x_2480:
[----:B------:R-:W-:Y:S02]  /*15180*/  IMAD.MOV.U32 R13, RZ, RZ, R3 ;  /* 0x000000ffff0d7224 */ /* 0x000fe400078e0003 */
[----:B------:R-:W-:Y:S02]  /*15190*/  IMAD.MOV.U32 R12, RZ, RZ, 0x3 ;  /* 0x00000003ff0c7424 */ /* 0x000fe400078e00ff */
[----:B------:R-:W-:-:S07]  /*151a0*/  IMAD.MOV.U32 R5, RZ, RZ, R14 ;  /* 0x000000ffff057224 */ /* 0x000fce00078e000e */
[----:B------:R-:W-:Y:S05]  /*151b0*/  WARPSYNC.COLLECTIVE R15, `(.L_x_2481) ;  /* 0x000000000f087348 */ /* 0x000fea0003c00000 */
[----:B------:R0:W1:Y:S02]  /*151c0*/  SHFL.IDX P6, R14, R13, R12, R11 ;  /* 0x0000000c0d0e7389 */ /* 0x00006400000c000b */
[----:B01----:R-:W-:Y:S01]  /*151d0*/  ENDCOLLECTIVE ;  /* 0x000000000000791b */ /* 0x003fe20003800000 */
.L_x_2481:
        /* <DEDUP_REMOVED lines=16> */
.L_x_2482:
[----:B------:R-:W-:Y:S02]  /*152e0*/  IMAD.MOV.U32 R13, RZ, RZ, R3 ;  /* 0x000000ffff0d7224 */ /* 0x000fe400078e0003 */
[----:B------:R-:W-:Y:S02]  /*152f0*/  IMAD.MOV.U32 R12, RZ, RZ, 0x4 ;  /* 0x00000004ff0c7424 */ /* 0x000fe400078e00ff */
[----:B------:R-:W-:-:S07]  /*15300*/  IMAD.MOV.U32 R5, RZ, RZ, R14 ;  /* 0x000000ffff057224 */ /* 0x000fce00078e000e */
[----:B------:R-:W-:Y:S05]  /*15310*/  WARPSYNC.COLLECTIVE R15, `(.L_x_2483) ;  /* 0x000000000f087348 */ /* 0x000fea0003c00000 */
[----:B------:R0:W1:Y:S02]  /*15320*/  SHFL.IDX P6, R14, R13, R12, R11 ;  /* 0x0000000c0d0e7389 */ /* 0x00006400000c000b */
[----:B01----:R-:W-:Y:S01]  /*15330*/  ENDCOLLECTIVE ;  /* 0x000000000000791b */ /* 0x003fe20003800000 */
.L_x_2483:
        /* <DEDUP_REMOVED lines=16> */
.L_x_2484:
[----:B------:R-:W-:Y:S02]  /*15440*/  IMAD.MOV.U32 R13, RZ, RZ, R3 ;  /* 0x000000ffff0d7224 */ /* 0x000fe400078e0003 */
[----:B------:R-:W-:Y:S02]  /*15450*/  IMAD.MOV.U32 R12, RZ, RZ, 0x5 ;  /* 0x00000005ff0c7424 */ /* 0x000fe400078e00ff */
[----:B------:R-:W-:-:S07]  /*15460*/  IMAD.MOV.U32 R5, RZ, RZ, R14 ;  /* 0x000000ffff057224 */ /* 0x000fce00078e000e */
[----:B------:R-:W-:Y:S05]  /*15470*/  WARPSYNC.COLLECTIVE R15, `(.L_x_2485) ;  /* 0x000000000f087348 */ /* 0x000fea0003c00000 */
[----:B------:R0:W1:Y:S02]  /*15480*/  SHFL.IDX P6, R14, R13, R12, R11 ;  /* 0x0000000c0d0e7389 */ /* 0x00006400000c000b */
[----:B01----:R-:W-:Y:S01]  /*15490*/  ENDCOLLECTIVE ;  /* 0x000000000000791b */ /* 0x003fe20003800000 */
.L_x_2485:
        /* <DEDUP_REMOVED lines=16> */
.L_x_2486:
[----:B------:R-:W-:Y:S02]  /*155a0*/  IMAD.MOV.U32 R13, RZ, RZ, R3 ;  /* 0x000000ffff0d7224 */ /* 0x000fe400078e0003 */
[----:B------:R-:W-:Y:S02]  /*155b0*/  IMAD.MOV.U32 R12, RZ, RZ, 0x6 ;  /* 0x00000006ff0c7424 */ /* 0x000fe400078e00ff */
[----:B------:R-:W-:-:S07]  /*155c0*/  IMAD.MOV.U32 R5, RZ, RZ, R14 ;  /* 0x000000ffff057224 */ /* 0x000fce00078e000e */
[----:B------:R-:W-:Y:S05]  /*155d0*/  WARPSYNC.COLLECTIVE R15, `(.L_x_2487) ;  /* 0x000000000f087348 */ /* 0x000fea0003c00000 */
[----:B------:R0:W1:Y:S02]  /*155e0*/  SHFL.IDX P6, R14, R13, R12, R11 ;  /* 0x0000000c0d0e7389 */ /* 0x00006400000c000b */
[----:B01----:R-:W-:Y:S01]  /*155f0*/  ENDCOLLECTIVE ;  /* 0x000000000000791b */ /* 0x003fe20003800000 */
.L_x_2487:
        /* <DEDUP_REMOVED lines=14> */
.L_x_2488:
        /* <DEDUP_REMOVED lines=8> */
.L_x_2489:
        /* <DEDUP_REMOVED lines=14> */
.L_x_2490:
[----:B------:R-:W-:Y:S01]  /*15840*/  IMAD.MOV.U32 R3, RZ, RZ, R14 ;  /* 0x000000ffff037224 */ /* 0x000fe200078e000e */
[----:B------:R-:W-:Y:S06]  /*15850*/  BRA `(.L_x_2491) ;  /* 0xffffffb400507947 */ /* 0x000fec000383ffff */
.L_x_2380:
[----:B0-----:R0:W3:Y:S02]  /*15860*/  SYNCS.PHASECHK.TRANS64.TRYWAIT P0, [R18+URZ+0x28820], R0 ;  /* 0x02882000120075a7 */ /* 0x0010e4000800017f */
[----:B---3--:R-:W-:Y:S05]  /*15870*/  @!P0 NANOSLEEP.SYNCS 0x989680 ;  /* 0x009896800000895d */ /* 0x008fea0003900000 */
[----:B------:R-:W3:Y:S02]  /*15880*/  @!P0 SYNCS.PHASECHK.TRANS64 P0, [R18+URZ+0x28820], R0 ;  /* 0x02882000120085a7 */ /* 0x000ee4000800007f */
[----:B---3--:R-:W-:Y:S05]  /*15890*/  @!P0 BRA `(.L_x_2380) ;  /* 0xfffffffc00f08947 */ /* 0x008fea000383ffff */
[----:B------:R-:W-:Y:S05]  /*158a0*/  BRA `(.L_x_2492) ;  /* 0xffffffb400c07947 */ /* 0x000fea000383ffff */
.L_x_2389:
[----:B-1----:R1:W2:Y:S02]  /*158b0*/  SYNCS.PHASECHK.TRANS64.TRYWAIT P0, [R3+URZ+0x28840], R2 ;  /* 0x02884002030075a7 */ /* 0x0022a4000800017f */
[----:B--2---:R-:W-:Y:S05]  /*158c0*/  @!P0 NANOSLEEP.SYNCS 0x989680 ;  /* 0x009896800000895d */ /* 0x004fea0003900000 */
[----:B------:R-:W2:Y:S02]  /*158d0*/  @!P0 SYNCS.PHASECHK.TRANS64 P0, [R3+URZ+0x28840], R2 ;  /* 0x02884002030085a7 */ /* 0x000ea4000800007f */
[----:B--2---:R-:W-:Y:S05]  /*158e0*/  @!P0 BRA `(.L_x_2389) ;  /* 0xfffffffc00f08947 */ /* 0x004fea000383ffff */
[----:B------:R-:W-:Y:S05]  /*158f0*/  BRA `(.L_x_2493) ;  /* 0xffffffb8009c7947 */ /* 0x000fea000383ffff */
.L_x_2395:
[----:B0-----:R0:W1:Y:S02]  /*15900*/  SYNCS.PHASECHK.TRANS64.TRYWAIT P0, [R3+URZ+0x60], R2 ;  /* 0x00006002030075a7 */ /* 0x001064000800017f */
[----:B-1----:R-:W-:Y:S05]  /*15910*/  @!P0 NANOSLEEP.SYNCS 0x989680 ;  /* 0x009896800000895d */ /* 0x002fea0003900000 */
[----:B------:R-:W1:Y:S02]  /*15920*/  @!P0 SYNCS.PHASECHK.TRANS64 P0, [R3+URZ+0x60], R2 ;  /* 0x00006002030085a7 */ /* 0x000e64000800007f */
[----:B-1----:R-:W-:Y:S05]  /*15930*/  @!P0 BRA `(.L_x_2395) ;  /* 0xfffffffc00f08947 */ /* 0x002fea000383ffff */
[----:B------:R-:W-:Y:S05]  /*15940*/  BRA `(.L_x_2494) ;  /* 0xffffffbc00707947 */ /* 0x000fea000383ffff */
.L_x_2404:
[----:B-1----:R1:W2:Y:S02]  /*15950*/  SYNCS.PHASECHK.TRANS64.TRYWAIT P0, [R3+URZ+0x28840], R2 ;  /* 0x02884002030075a7 */ /* 0x0022a4000800017f */
[----:B--2---:R-:W-:Y:S05]  /*15960*/  @!P0 NANOSLEEP.SYNCS 0x989680 ;  /* 0x009896800000895d */ /* 0x004fea0003900000 */
[----:B------:R-:W2:Y:S02]  /*15970*/  @!P0 SYNCS.PHASECHK.TRANS64 P0, [R3+URZ+0x28840], R2 ;  /* 0x02884002030085a7 */ /* 0x000ea4000800007f */
[----:B--2---:R-:W-:Y:S05]  /*15980*/  @!P0 BRA `(.L_x_2404) ;  /* 0xfffffffc00f08947 */ /* 0x004fea000383ffff */
[----:B------:R-:W-:Y:S05]  /*15990*/  BRA `(.L_x_2495) ;  /* 0xffffffc400007947 */ /* 0x000fea000383ffff */
.L_x_2410:
[----:B0-----:R0:W1:Y:S02]  /*159a0*/  SYNCS.PHASECHK.TRANS64.TRYWAIT P0, [R2+URZ+0x60], R3 ;  /* 0x00006003020075a7 */ /* 0x001064000800017f */
[----:B-1----:R-:W-:Y:S05]  /*159b0*/  @!P0 NANOSLEEP.SYNCS 0x989680 ;  /* 0x009896800000895d */ /* 0x002fea0003900000 */
[----:B------:R-:W1:Y:S02]  /*159c0*/  @!P0 SYNCS.PHASECHK.TRANS64 P0, [R2+URZ+0x60], R3 ;  /* 0x00006003020085a7 */ /* 0x000e64000800007f */
[----:B-1----:R-:W-:Y:S05]  /*159d0*/  @!P0 BRA `(.L_x_2410) ;  /* 0xfffffffc00f08947 */ /* 0x002fea000383ffff */
[----:B------:R-:W-:Y:S05]  /*159e0*/  BRA `(.L_x_2496) ;  /* 0xffffffc400d47947 */ /* 0x000fea000383ffff */
.L_x_2419:
[----:B--2---:R2:W3:Y:S02]  /*159f0*/  SYNCS.PHASECHK.TRANS64.TRYWAIT P0, [R2+URZ+0x28840], R3 ;  /* 0x02884003020075a7 */ /* 0x0044e4000800017f */
[----:B---3--:R-:W-:Y:S05]  /*15a00*/  @!P0 NANOSLEEP.SYNCS 0x989680 ;  /* 0x009896800000895d */ /* 0x008fea0003900000 */
[----:B------:R-:W3:Y:S02]  /*15a10*/  @!P0 SYNCS.PHASECHK.TRANS64 P0, [R2+URZ+0x28840], R3 ;  /* 0x02884003020085a7 */ /* 0x000ee4000800007f */
[----:B---3--:R-:W-:Y:S05]  /*15a20*/  @!P0 BRA `(.L_x_2419) ;  /* 0xfffffffc00f08947 */ /* 0x008fea000383ffff */
[----:B------:R-:W-:Y:S05]  /*15a30*/  BRA `(.L_x_2497) ;  /* 0xffffffcc00347947 */ /* 0x000fea000383ffff */
.L_x_2425:
[----:B0-----:R0:W1:Y:S02]  /*15a40*/  SYNCS.PHASECHK.TRANS64.TRYWAIT P0, [R2+URZ+0x60], R5 ;  /* 0x00006005020075a7 */ /* 0x001064000800017f */
[----:B-1----:R-:W-:Y:S05]  /*15a50*/  @!P0 NANOSLEEP.SYNCS 0x989680 ;  /* 0x009896800000895d */ /* 0x002fea0003900000 */
[----:B------:R-:W1:Y:S02]  /*15a60*/  @!P0 SYNCS.PHASECHK.TRANS64 P0, [R2+URZ+0x60], R5 ;  /* 0x00006005020085a7 */ /* 0x000e64000800007f */
[----:B-1----:R-:W-:Y:S05]  /*15a70*/  @!P0 BRA `(.L_x_2425) ;  /* 0xfffffffc00f08947 */ /* 0x002fea000383ffff */
[----:B------:R-:W-:Y:S05]  /*15a80*/  BRA `(.L_x_2498) ;  /* 0xffffffd000087947 */ /* 0x000fea000383ffff */
.L_x_2436:
[----:B--2---:R2:W3:Y:S02]  /*15a90*/  SYNCS.PHASECHK.TRANS64.TRYWAIT P0, [R0+URZ+0x28860], R3 ;  /* 0x02886003000075a7 */ /* 0x0044e4000800017f */
[----:B---3--:R-:W-:Y:S05]  /*15aa0*/  @!P0 NANOSLEEP.SYNCS 0x989680 ;  /* 0x009896800000895d */ /* 0x008fea0003900000 */
[----:B------:R-:W3:Y:S02]  /*15ab0*/  @!P0 SYNCS.PHASECHK.TRANS64 P0, [R0+URZ+0x28860], R3 ;  /* 0x02886003000085a7 */ /* 0x000ee4000800007f */
[----:B---3--:R-:W-:Y:S05]  /*15ac0*/  @!P0 BRA `(.L_x_2436) ;  /* 0xfffffffc00f08947 */ /* 0x008fea000383ffff */
[----:B------:R-:W-:Y:S05]  /*15ad0*/  BRA `(.L_x_2499) ;  /* 0xffffffd400547947 */ /* 0x000fea000383ffff */
.L_x_2443:
        /* <DEDUP_REMOVED lines=9> */
.L_x_2501:
[----:B------:R-:W-:Y:S05]  /*15b70*/  BSYNC B0 ;  /* 0x0000000000007941 */ /* 0x000fea0003800000 */
.L_x_2500:
        /* <DEDUP_REMOVED lines=9> */
.L_x_2502:
        /* <DEDUP_REMOVED lines=11> */
[----:B------:R-:W-:Y:S02]  /*15cc0*/  CS2R R6, SRZ ;  /* 0x0000000000067805 */ /* 0x000fe4000001ff00 */
[C---:B------:R-:W-:Y:S02]  /*15cd0*/  ISETP.GE.U32.AND P2, PT, R16.reuse, 0x2, PT ;  /* 0x000000021000780c */ /* 0x040fe40003f46070 */
[C---:B------:R-:W-:Y:S02]  /*15ce0*/  ISETP.GE.U32.AND P3, PT, R16.reuse, 0x4, PT ;  /* 0x000000041000780c */ /* 0x040fe40003f66070 */
[C---:B------:R-:W-:Y:S02]  /*15cf0*/  ISETP.GE.U32.AND P4, PT, R16.reuse, 0x8, PT ;  /* 0x000000081000780c */ /* 0x040fe40003f86070 */
[----:B------:R-:W-:Y:S01]  /*15d00*/  ISETP.GE.U32.AND P5, PT, R16, 0x10, PT ;  /* 0x000000101000780c */ /* 0x000fe20003fa6070 */
[----:B--2---:R-:W-:-:S02]  /*15d10*/  @!P1 IMAD.MOV.U32 R6, RZ, RZ, R5 ;  /* 0x000000ffff069224 */ /* 0x004fc400078e0005 */
[----:B------:R-:W-:Y:S02]  /*15d20*/  IMAD.MOV.U32 R5, RZ, RZ, RZ ;  /* 0x000000ffff057224 */ /* 0x000fe400078e00ff */
[----:B---3--:R-:W-:Y:S01]  /*15d30*/  @!P1 IMAD.MOV.U32 R7, RZ, RZ, R8 ;  /* 0x000000ffff079224 */ /* 0x008fe200078e0008 */
[----:B------:R-:W-:-:S03]  /*15d40*/  ISETP.NE.AND P1, PT, R16, RZ, PT ;  /* 0x000000ff1000720c */ /* 0x000fc60003f25270 */
[----:B------:R-:W-:-:S04]  /*15d50*/  IMAD R2, R7, R6, RZ ;  /* 0x0000000607027224 */ /* 0x000fc800078e02ff */
[----:B------:R-:W-:-:S07]  /*15d60*/  IMAD.MOV.U32 R13, RZ, RZ, R2 ;  /* 0x000000ffff0d7224 */ /* 0x000fce00078e0002 */
[----:B------:R-:W-:Y:S05]  /*15d70*/  WARPSYNC.COLLECTIVE R15, `(.L_x_2503) ;  /* 0x000000000f087348 */ /* 0x000fea0003c00000 */
[----:B------:R0:W1:Y:S02]  /*15d80*/  SHFL.UP P6, R14, R13, R12, R11 ;  /* 0x0400000c0d0e7389 */ /* 0x00006400000c000b */
[----:B01----:R-:W-:Y:S01]  /*15d90*/  ENDCOLLECTIVE ;  /* 0x000000000000791b */ /* 0x003fe20003800000 */
.L_x_2503:
[----:B------:R-:W-:Y:S01]  /*15da0*/  IMAD.MOV.U32 R12, RZ, RZ, 0x2 ;  /* 0x00000002ff0c7424 */ /* 0x000fe200078e00ff */
[----:B------:R-:W-:-:S05]  /*15db0*/  SEL R3, R14, RZ, P1 ;  /* 0x000000ff0e037207 */ /* 0x000fca0000800000 */
[----:B------:R-:W-:-:S04]  /*15dc0*/  IMAD.IADD R2, R2, 0x1, R3 ;  /* 0x0000000102027824 */ /* 0x000fc800078e0203 */
[----:B------:R-:W-:-:S07]  /*15dd0*/  IMAD.MOV.U32 R13, RZ, RZ, R2 ;  /* 0x000000ffff0d7224 */ /* 0x000fce00078e0002 */
[----:B------:R-:W-:Y:S05]  /*15de0*/  WARPSYNC.COLLECTIVE R15, `(.L_x_2504) ;  /* 0x000000000f087348 */ /* 0x000fea0003c00000 */
[----:B------:R0:W1:Y:S02]  /*15df0*/  SHFL.UP P6, R14, R13, R12, R11 ;  /* 0x0400000c0d0e7389 */ /* 0x00006400000c000b */
[----:B01----:R-:W-:Y:S01]  /*15e00*/  ENDCOLLECTIVE ;  /* 0x000000000000791b */ /* 0x003fe20003800000 */
.L_x_2504:
[----:B------:R-:W-:Y:S01]  /*15e10*/  IMAD.MOV.U32 R12, RZ, RZ, 0x4 ;  /* 0x00000004ff0c7424 */ /* 0x000fe200078e00ff */
[----:B------:R-:W-:-:S05]  /*15e20*/  SEL R3, R14, RZ, P2 ;  /* 0x000000ff0e037207 */ /* 0x000fca0001000000 */
[----:B------:R-:W-:-:S04]  /*15e30*/  IMAD.IADD R2, R2, 0x1, R3 ;  /* 0x0000000102027824 */ /* 0x000fc800078e0203 */
[----:B------:R-:W-:-:S07]  /*15e40*/  IMAD.MOV.U32 R13, RZ, RZ, R2 ;  /* 0x000000ffff0d7224 */ /* 0x000fce00078e0002 */
[----:B------:R-:W-:Y:S05]  /*15e50*/  WARPSYNC.COLLECTIVE R15, `(.L_x_2505) ;  /* 0x000000000f087348 */ /* 0x000fea0003c00000 */
[----:B------:R0:W1:Y:S02]  /*15e60*/  SHFL.UP P6, R14, R13, R12, R11 ;  /* 0x0400000c0d0e7389 */ /* 0x00006400000c000b */
[----:B01----:R-:W-:Y:S01]  /*15e70*/  ENDCOLLECTIVE ;  /* 0x000000000000791b */ /* 0x003fe20003800000 */
.L_x_2505:
[----:B------:R-:W-:Y:S01]  /*15e80*/  IMAD.MOV.U32 R12, RZ, RZ, 0x8 ;  /* 0x00000008ff0c7424 */ /* 0x000fe200078e00ff */
[----:B------:R-:W-:-:S05]  /*15e90*/  SEL R3, R14, RZ, P3 ;  /* 0x000000ff0e037207 */ /* 0x000fca0001800000 */
[----:B------:R-:W-:-:S04]  /*15ea0*/  IMAD.IADD R2, R2, 0x1, R3 ;  /* 0x0000000102027824 */ /* 0x000fc800078e0203 */
[----:B------:R-:W-:-:S07]  /*15eb0*/  IMAD.MOV.U32 R13, RZ, RZ, R2 ;  /* 0x000000ffff0d7224 */ /* 0x000fce00078e0002 */
[----:B------:R-:W-:Y:S05]  /*15ec0*/  WARPSYNC.COLLECTIVE R15, `(.L_x_2506) ;  /* 0x000000000f087348 */ /* 0x000fea0003c00000 */
[----:B------:R0:W1:Y:S02]  /*15ed0*/  SHFL.UP P6, R14, R13, R12, R11 ;  /* 0x0400000c0d0e7389 */ /* 0x00006400000c000b */
[----:B01----:R-:W-:Y:S01]  /*15ee0*/  ENDCOLLECTIVE ;  /* 0x000000000000791b */ /* 0x003fe20003800000 */
.L_x_2506:
[----:B------:R-:W-:Y:S01]  /*15ef0*/  IMAD.MOV.U32 R12, RZ, RZ, 0x10 ;  /* 0x00000010ff0c7424 */ /* 0x000fe200078e00ff */
[----:B------:R-:W-:-:S05]  /*15f00*/  SEL R3, R14, RZ, P4 ;  /* 0x000000ff0e037207 */ /* 0x000fca0002000000 */
[----:B------:R-:W-:-:S04]  /*15f10*/  IMAD.IADD R2, R2, 0x1, R3 ;  /* 0x0000000102027824 */ /* 0x000fc800078e0203 */
[----:B------:R-:W-:-:S07]  /*15f20*/  IMAD.MOV.U32 R13, RZ, RZ, R2 ;  /* 0x000000ffff0d7224 */ /* 0x000fce00078e0002 */
[----:B------:R-:W-:Y:S05]  /*15f30*/  WARPSYNC.COLLECTIVE R15, `(.L_x_2507) ;  /* 0x000000000f087348 */ /* 0x000fea0003c00000 */
[----:B------:R0:W1:Y:S02]  /*15f40*/  SHFL.UP P6, R14, R13, R12, R11 ;  /* 0x0400000c0d0e7389 */ /* 0x00006400000c000b */
[----:B01----:R-:W-:Y:S01]  /*15f50*/  ENDCOLLECTIVE ;  /* 0x000000000000791b */ /* 0x003fe20003800000 */
.L_x_2507:
        /* <DEDUP_REMOVED lines=8> */
.L_x_2508:
[----:B------:R-:W-:Y:S01]  /*15fe0*/  IMAD.MOV.U32 R9, RZ, RZ, R14 ;  /* 0x000000ffff097224 */ /* 0x000fe200078e000e */
[----:B------:R-:W-:Y:S06]  /*15ff0*/  BRA `(.L_x_2509) ;  /* 0xffffffd400dc7947 */ /* 0x000fec000383ffff */
.L_x_2446:
        /* <DEDUP_REMOVED lines=8> */
.L_x_2511:
[----:B------:R-:W-:Y:S05]  /*16080*/  BSYNC B0 ;  /* 0x0000000000007941 */ /* 0x000fea0003800000 */
.L_x_2510:
        /* <DEDUP_REMOVED lines=9> */
.L_x_2512:
[----:B------:R-:W-:Y:S01]  /*16120*/  IMAD.MOV.U32 R12, RZ, RZ, 0x4 ;  /* 0x00000004ff0c7424 */ /* 0x000fe200078e00ff */
[----:B------:R-:W-:-:S05]  /*16130*/  SEL R3, R14, RZ, P2 ;  /* 0x000000ff0e037207 */ /* 0x000fca0001000000 */
[----:B------:R-:W-:-:S04]  /*16140*/  IMAD.IADD R2, R2, 0x1, R3 ;  /* 0x0000000102027824 */ /* 0x000fc800078e0203 */
[----:B------:R-:W-:-:S07]  /*16150*/  IMAD.MOV.U32 R13, RZ, RZ, R2 ;  /* 0x000000ffff0d7224 */ /* 0x000fce00078e0002 */
[----:B------:R-:W-:Y:S05]  /*16160*/  WARPSYNC.COLLECTIVE R15, `(.L_x_2513) ;  /* 0x000000000f087348 */ /* 0x000fea0003c00000 */
[----:B------:R0:W1:Y:S02]  /*16170*/  SHFL.UP P6, R14, R13, R12, R11 ;  /* 0x0400000c0d0e7389 */ /* 0x00006400000c000b */
[----:B01----:R-:W-:Y:S01]  /*16180*/  ENDCOLLECTIVE ;  /* 0x000000000000791b */ /* 0x003fe20003800000 */
.L_x_2513:
[----:B------:R-:W-:Y:S01]  /*16190*/  IMAD.MOV.U32 R12, RZ, RZ, 0x8 ;  /* 0x00000008ff0c7424 */ /* 0x000fe200078e00ff */
[----:B------:R-:W-:-:S05]  /*161a0*/  SEL R3, R14, RZ, P3 ;  /* 0x000000ff0e037207 */ /* 0x000fca0001800000 */
[----:B------:R-:W-:-:S04]  /*161b0*/  IMAD.IADD R2, R2, 0x1, R3 ;  /* 0x0000000102027824 */ /* 0x000fc800078e0203 */
[----:B------:R-:W-:-:S07]  /*161c0*/  IMAD.MOV.U32 R13, RZ, RZ, R2 ;  /* 0x000000ffff0d7224 */ /* 0x000fce00078e0002 */
[----:B------:R-:W-:Y:S05]  /*161d0*/  WARPSYNC.COLLECTIVE R15, `(.L_x_2514) ;  /* 0x000000000f087348 */ /* 0x000fea0003c00000 */
[----:B------:R0:W1:Y:S02]  /*161e0*/  SHFL.UP P6, R14, R13, R12, R11 ;  /* 0x0400000c0d0e7389 */ /* 0x00006400000c000b */
[----:B01----:R-:W-:Y:S01]  /*161f0*/  ENDCOLLECTIVE ;  /* 0x000000000000791b */ /* 0x003fe20003800000 */
.L_x_2514:
[----:B------:R-:W-:Y:S01]  /*16200*/  IMAD.MOV.U32 R12, RZ, RZ, 0x10 ;  /* 0x00000010ff0c7424 */ /* 0x000fe200078e00ff */
[----:B------:R-:W-:-:S05]  /*16210*/  SEL R3, R14, RZ, P4 ;  /* 0x000000ff0e037207 */ /* 0x000fca0002000000 */
[----:B------:R-:W-:-:S04]  /*16220*/  IMAD.IADD R2, R2, 0x1, R3 ;  /* 0x0000000102027824 */ /* 0x000fc800078e0203 */
[----:B------:R-:W-:-:S07]  /*16230*/  IMAD.MOV.U32 R13, RZ, RZ, R2 ;  /* 0x000000ffff0d7224 */ /* 0x000fce00078e0002 */
[----:B------:R-:W-:Y:S05]  /*16240*/  WARPSYNC.COLLECTIVE R15, `(.L_x_2515) ;  /* 0x000000000f087348 */ /* 0x000fea0003c00000 */
[----:B------:R0:W1:Y:S02]  /*16250*/  SHFL.UP P6, R14, R13, R12, R11 ;  /* 0x0400000c0d0e7389 */ /* 0x00006400000c000b */
[----:B01----:R-:W-:Y:S01]  /*16260*/  ENDCOLLECTIVE ;  /* 0x000000000000791b */ /* 0x003fe20003800000 */
.L_x_2515:
        /* <DEDUP_REMOVED lines=8> */
.L_x_2516:
[----:B------:R-:W-:Y:S01]  /*162f0*/  IMAD.MOV.U32 R9, RZ, RZ, R14 ;  /* 0x000000ffff097224 */ /* 0x000fe200078e000e */
[----:B------:R-:W-:Y:S06]  /*16300*/  BRA `(.L_x_2517) ;  /* 0xffffffd400c47947 */ /* 0x000fec000383ffff */
.L_x_2448:
[----:B------:R-:W-:Y:S01]  /*16310*/  BSSY B0, `(.L_x_2518) ;  /* 0x0000006000007945 */ /* 0x000fe20003800000 */
[----:B------:R-:W-:Y:S01]  /*16320*/  PLOP3.LUT P6, PT, P6, PT, PT, 0x8, 0x0 ;  /* 0x000000000000781c */ /* 0x000fe200037ce170 */
[----:B------:R-:W-:-:S12]  /*16330*/  IMAD.MOV.U32 R15, RZ, RZ, -0x1 ;  /* 0xffffffffff0f7424 */ /* 0x000fd800078e00ff */
[----:B0-----:R-:W-:Y:S05]  /*16340*/  WARPSYNC.COLLECTIVE R15, `(.L_x_2519) ;  /* 0x000000000f087348 */ /* 0x001fea0003c00000 */
[----:B------:R-:W-:Y:S01]  /*16350*/  VOTE.ANY R14, PT, P6 ;  /* 0x00000000000e7806 */ /* 0x000fe200030e0100 */
[----:B0-----:R-:W-:Y:S06]  /*16360*/  ENDCOLLECTIVE ;  /* 0x000000000000791b */ /* 0x001fec0003800000 */
.L_x_2519:
[----:B------:R-:W-:Y:S05]  /*16370*/  BSYNC B0 ;  /* 0x0000000000007941 */ /* 0x000fea0003800000 */
.L_x_2518:
        /* <DEDUP_REMOVED lines=10> */
.L_x_2520:
[----:B------:R-:W-:Y:S02]  /*16420*/  IMAD.MOV.U32 R13, RZ, RZ, R7 ;  /* 0x000000ffff0d7224 */ /* 0x000fe400078e0007 */
[----:B------:R-:W-:-:S07]  /*16430*/  IMAD.MOV.U32 R0, RZ, RZ, R14 ;  /* 0x000000ffff007224 */ /* 0x000fce00078e000e */
[----:B------:R-:W-:Y:S05]  /*16440*/  WARPSYNC.COLLECTIVE R15, `(.L_x_2521) ;  /* 0x000000000f087348 */ /* 0x000fea0003c00000 */
[----:B------:R0:W1:Y:S02]  /*16450*/  SHFL.IDX P6, R14, R13, R12, R11 ;  /* 0x0000000c0d0e7389 */ /* 0x00006400000c000b */
[----:B01----:R-:W-:Y:S01]  /*16460*/  ENDCOLLECTIVE ;  /* 0x000000000000791b */ /* 0x003fe20003800000 */
.L_x_2521:
[----:B------:R-:W-:Y:S02]  /*16470*/  IMAD.MOV.U32 R7, RZ, RZ, R14 ;  /* 0x000000ffff077224 */ /* 0x000fe400078e000e */
[----:B------:R-:W-:-:S05]  /*16480*/  IMAD.IADD R6, R10, 0x1, R16 ;  /* 0x000000010a067824 */ /* 0x000fca00078e0210 */
[----:B------:R0:W-:Y:S01]  /*16490*/  STL [R1+0xc], R6 ;  /* 0x00000c0601007387 */ /* 0x0001e20000100800 */
[----:B------:R-:W-:Y:S05]  /*164a0*/  BRA `(.L_x_2522) ;  /* 0xffffffd400a47947 */ /* 0x000fea000383ffff */
.L_x_2450:
        /* <DEDUP_REMOVED lines=8> */
.L_x_2524:
[----:B------:R-:W-:Y:S05]  /*16530*/  BSYNC B0 ;  /* 0x0000000000007941 */ /* 0x000fea0003800000 */
.L_x_2523:
[----:B------:R-:W-:Y:S01]  /*16540*/  IMAD.MOV.U32 R5, RZ, RZ, R14 ;  /* 0x000000ffff057224 */ /* 0x000fe200078e000e */
[----:B------:R-:W-:Y:S06]  /*16550*/  BRA `(.L_x_2449) ;  /* 0xffffffd400907947 */ /* 0x000fec000383ffff */
.L_x_2456:
[----:B0-----:R0:W1:Y:S02]  /*16560*/  SYNCS.PHASECHK.TRANS64.TRYWAIT P0, [R0+URZ+0x28820], R3 ;  /* 0x02882003000075a7 */ /* 0x001064000800017f */
[----:B-1----:R-:W-:Y:S05]  /*16570*/  @!P0 NANOSLEEP.SYNCS 0x989680 ;  /* 0x009896800000895d */ /* 0x002fea0003900000 */
[----:B------:R-:W1:Y:S02]  /*16580*/  @!P0 SYNCS.PHASECHK.TRANS64 P0, [R0+URZ+0x28820], R3 ;  /* 0x02882003000085a7 */ /* 0x000e64000800007f */
[----:B-1----:R-:W-:Y:S05]  /*16590*/  @!P0 BRA `(.L_x_2456) ;  /* 0xfffffffc00f08947 */ /* 0x002fea000383ffff */
[----:B------:R-:W-:Y:S05]  /*165a0*/  BRA `(.L_x_2525) ;  /* 0xffffffe0002c7947 */ /* 0x000fea000383ffff */
.L_x_2457:
        /* <DEDUP_REMOVED lines=11> */
.L_x_2527:
[----:B------:R-:W-:Y:S05]  /*16660*/  BSYNC B0 ;  /* 0x0000000000007941 */ /* 0x000fea0003800000 */
.L_x_2526:
[----:B------:R-:W-:Y:S05]  /*16670*/  BRA `(.L_x_2528) ;  /* 0xffffffe000147947 */ /* 0x000fea000383ffff */
.L_x_2460:
[----:B------:R-:W-:Y:S01]  /*16680*/  BSSY B1, `(.L_x_2529) ;  /* 0x0000006000017945 */ /* 0x000fe20003800000 */
[----:B------:R-:W-:-:S07]  /*16690*/  IMAD.MOV.U32 R15, RZ, RZ, -0x1 ;  /* 0xffffffffff0f7424 */ /* 0x000fce00078e00ff */
[----:B01----:R-:W-:Y:S05]  /*166a0*/  WARPSYNC.COLLECTIVE R15, `(.L_x_2530) ;  /* 0x000000000f0c7348 */ /* 0x003fea0003c00000 */
[----:B------:R-:W-:Y:S02]  /*166b0*/  ELECT P6, UR62, PT ;  /* 0x00000000003e782f */ /* 0x000fe400038c0000 */
[----:B------:R-:W-:Y:S01]  /*166c0*/  MOV R14, UR62 ;  /* 0x0000003e000e7c02 */ /* 0x000fe20008000f00 */
[----:B01----:R-:W-:Y:S10]  /*166d0*/  ENDCOLLECTIVE ;  /* 0x000000000000791b */ /* 0x003ff40003800000 */
.L_x_2530:
[----:B------:R-:W-:Y:S05]  /*166e0*/  BSYNC B1 ;  /* 0x0000000000017941 */ /* 0x000fea0003800000 */
.L_x_2529:
[----:B------:R-:W-:Y:S05]  /*166f0*/  BRA `(.L_x_2531) ;  /* 0xffffffe0000c7947 */ /* 0x000fea000383ffff */
.L_x_2462:
[----:B0-----:R0:W1:Y:S02]  /*16700*/  SYNCS.PHASECHK.TRANS64.TRYWAIT P0, [R6+URZ], R5 ;  /* 0x00000005060075a7 */ /* 0x001064000800017f */
[----:B-1----:R-:W-:Y:S05]  /*16710*/  @!P0 NANOSLEEP.SYNCS 0x989680 ;  /* 0x009896800000895d */ /* 0x002fea0003900000 */
[----:B------:R-:W1:Y:S02]  /*16720*/  @!P0 SYNCS.PHASECHK.TRANS64 P0, [R6+URZ], R5 ;  /* 0x00000005060085a7 */ /* 0x000e64000800007f */
[----:B-1----:R-:W-:Y:S05]  /*16730*/  @!P0 BRA `(.L_x_2462) ;  /* 0xfffffffc00f08947 */ /* 0x002fea000383ffff */
[----:B------:R-:W-:Y:S05]  /*16740*/  BRA `(.L_x_2532) ;  /* 0xffffffe000447947 */ /* 0x000fea000383ffff */
.L_x_2463:
[----:B-1----:R1:W2:Y:S02]  /*16750*/  SYNCS.PHASECHK.TRANS64.TRYWAIT P0, [R7+URZ], R2 ;  /* 0x00000002070075a7 */ /* 0x0022a4000800017f */
[----:B--2---:R-:W-:Y:S05]  /*16760*/  @!P0 NANOSLEEP.SYNCS 0x989680 ;  /* 0x009896800000895d */ /* 0x004fea0003900000 */
[----:B------:R-:W2:Y:S02]  /*16770*/  @!P0 SYNCS.PHASECHK.TRANS64 P0, [R7+URZ], R2 ;  /* 0x00000002070085a7 */ /* 0x000ea4000800007f */
[----:B--2---:R-:W-:Y:S05]  /*16780*/  @!P0 BRA `(.L_x_2463) ;  /* 0xfffffffc00f08947 */ /* 0x004fea000383ffff */
[----:B------:R-:W-:Y:S05]  /*16790*/  BRA `(.L_x_2533) ;  /* 0xffffffe000387947 */ /* 0x000fea000383ffff */
.L_x_2465:
[----:B--2---:R2:W3:Y:S02]  /*167a0*/  SYNCS.PHASECHK.TRANS64.TRYWAIT P0, [R4+URZ], R5 ;  /* 0x00000005040075a7 */ /* 0x0044e4000800017f */
[----:B---3--:R-:W-:Y:S05]  /*167b0*/  @!P0 NANOSLEEP.SYNCS 0x989680 ;  /* 0x009896800000895d */ /* 0x008fea0003900000 */
[----:B------:R-:W3:Y:S02]  /*167c0*/  @!P0 SYNCS.PHASECHK.TRANS64 P0, [R4+URZ], R5 ;  /* 0x00000005040085a7 */ /* 0x000ee4000800007f */
[----:B---3--:R-:W-:Y:S05]  /*167d0*/  @!P0 BRA `(.L_x_2465) ;  /* 0xfffffffc00f08947 */ /* 0x008fea000383ffff */
[----:B------:R-:W-:Y:S05]  /*167e0*/  BRA `(.L_x_2534) ;  /* 0xffffffe0003c7947 */ /* 0x000fea000383ffff */
.L_x_2535:
        /* <DEDUP_REMOVED lines=9> */
.L_x_3098:


//--------------------- .text._ZN7cutlass13device_kernelIN5flash11enable_sm90INS1_16FlashAttnFwdSm90INS1_25CollectiveMainloopFwdSm90ILi2EN4cute5tupleIJNS5_1CILi1EEES8_S8_EEENS6_IJNS7_ILi128EEESA_SA_EEELi128ENS_6half_tEfNS_4arch4Sm90ELb1ELb0ELb1ELb1ELb0ELb1ELb0ELb1ELb1ELb1ELb1ELb0EEENS1_21CollectiveEpilogueFwdISB_S9_SC_SE_Li256ELb1ELb1ELb1ELb0EEENS1_36VarlenDynamicPersistentTileSchedulerILi128ELi128ELi256ELi128ELb1ELb1ELb1ELb1ELb1ELb1EEEEEEEEEvNT_6ParamsE --------------------------
	.section	.text._ZN7cutlass13device_kernelIN5flash11enable_sm90INS1_16FlashAttnFwdSm90INS1_25CollectiveMainloopFwdSm90ILi2EN4cute5tupleIJNS5_1CILi1EEES8_S8_EEENS6_IJNS7_ILi128EEESA_SA_EEELi128ENS_6half_tEfNS_4arch4Sm90ELb1ELb0ELb1ELb1ELb0ELb1ELb0ELb1ELb1ELb1ELb1ELb0EEENS1_21CollectiveEpilogueFwdISB_S9_SC_SE_Li256ELb1ELb1ELb1ELb0EEENS1_36VarlenDynamicPersistentTileSchedulerILi128ELi128ELi256ELi128ELb1ELb1ELb1ELb1ELb1ELb1EEEEEEEEEvNT_6ParamsE,"ax",@progbits
	.align	128
.text._ZN7cutlass13device_kernelIN5flash11enable_sm90INS1_16FlashAttnFwdSm90INS1_25CollectiveMainloopFwdSm90ILi2EN4cute5tupleIJNS5_1CILi1EEES8_S8_EEENS6_IJNS7_ILi128EEESA_SA_EEELi128ENS_6half_tEfNS_4arch4Sm90ELb1ELb0ELb1ELb1ELb0ELb1ELb0ELb1ELb1ELb1ELb1ELb0EEENS1_21CollectiveEpilogueFwdISB_S9_SC_SE_Li256ELb1ELb1ELb1ELb0EEENS1_36VarlenDynamicPersistentTileSchedulerILi128ELi128ELi256ELi128ELb1ELb1ELb1ELb1ELb1ELb1EEEEEEEEEvNT_6ParamsE:
        .type           _ZN7cutlass13device_kernelIN5flash11enable_sm90INS1_16FlashAttnFwdSm90INS1_25CollectiveMainloopFwdSm90ILi2EN4cute5tupleIJNS5_1CILi1EEES8_S8_EEENS6_IJNS7_ILi128EEESA_SA_EEELi128ENS_6half_tEfNS_4arch4Sm90ELb1ELb0ELb1ELb1ELb0ELb1ELb0ELb1ELb1ELb1ELb1ELb0EEENS1_21CollectiveEpilogueFwdISB_S9_SC_SE_Li256ELb1ELb1ELb1ELb0EEENS1_36VarlenDynamicPersistentTileSchedulerILi128ELi128ELi256ELi128ELb1ELb1ELb1ELb1ELb1ELb1EEEEEEEEEvNT_6ParamsE,@function
        .size           _ZN7cutlass13device_kernelIN5flash11enable_sm90INS1_16FlashAttnFwdSm90INS1_25CollectiveMainloopFwdSm90ILi2EN4cute5tupleIJNS5_1CILi1EEES8_S8_EEENS6_IJNS7_ILi128EEESA_SA_EEELi128ENS_6half_tEfNS_4arch4Sm90ELb1ELb0ELb1ELb1ELb0ELb1ELb0ELb1ELb1ELb1ELb1ELb0EEENS1_21CollectiveEpilogueFwdISB_S9_SC_SE_Li256ELb1ELb1ELb1ELb0EEENS1_36VarlenDynamicPersistentTileSchedulerILi128ELi128ELi256ELi128ELb1ELb1ELb1ELb1ELb1ELb1EEEEEEEEEvNT_6ParamsE,(.L_x_3099 - _ZN7cutlass13device_kernelIN5flash11enable_sm90INS1_16FlashAttnFwdSm90INS1_25CollectiveMainloopFwdSm90ILi2EN4cute5tupleIJNS5_1CILi1EEES8_S8_EEENS6_IJNS7_ILi128EEESA_SA_EEELi128ENS_6half_tEfNS_4arch4Sm90ELb1ELb0ELb1ELb1ELb0ELb1ELb0ELb1ELb1ELb1ELb1ELb0EEENS1_21CollectiveEpilogueFwdISB_S9_SC_SE_Li256ELb1ELb1ELb1ELb0EEENS1_36VarlenDynamicPersistentTileSchedulerILi128ELi128ELi256ELi128ELb1ELb1ELb1ELb1ELb1ELb1EEEEEEEEEvNT_6ParamsE)
        .other          _ZN7cutlass13device_kernelIN5flash11enable_sm90INS1_16FlashAttnFwdSm90INS1_25CollectiveMainloopFwdSm90ILi2EN4cute5tupleIJNS5_1CILi1EEES8_S8_EEENS6_IJNS7_ILi128EEESA_SA_EEELi128ENS_6half_tEfNS_4arch4Sm90ELb1ELb0ELb1ELb1ELb0ELb1ELb0ELb1ELb1ELb1ELb1ELb0EEENS1_21CollectiveEpilogueFwdISB_S9_SC_SE_Li256ELb1ELb1ELb1ELb0EEENS1_36VarlenDynamicPersistentTileSchedulerILi128ELi128ELi256ELi128ELb1ELb1ELb1ELb1ELb1ELb1EEEEEEEEEvNT_6ParamsE,@"STO_CUDA_ENTRY STV_DEFAULT"
_ZN7cutlass13device_kernelIN5flash11enable_sm90INS1_16FlashAttnFwdSm90INS1_25CollectiveMainloopFwdSm90ILi2EN4cute5tupleIJNS5_1CILi1EEES8_S8_EEENS6_IJNS7_ILi128EEESA_SA_EEELi128ENS_6half_tEfNS_4arch4Sm90ELb1ELb0ELb1ELb1ELb0ELb1ELb0ELb1ELb1ELb1ELb1ELb0EEENS1_21CollectiveEpilogueFwdISB_S9_SC_SE_Li256ELb1ELb1ELb1ELb0EEENS1_36VarlenDynamicPersistentTileSchedulerILi128ELi128ELi256ELi128ELb1ELb1ELb1ELb1ELb1ELb1EEEEEEEEEvNT_6ParamsE:
        /* <DEDUP_REMOVED lines=24> */
.L_x_2537:
[----:B------:R-:W-:Y:S05]  /*0180*/  BSYNC B0 ;  /* 0x0000000000007941 */ /* 0x000fea0003800000 */
.L_x_2536:
        /* <DEDUP_REMOVED lines=41> */
.L_x_2538:
        /* <DEDUP_REMOVED lines=22> */
.L_x_2539:
        /* <DEDUP_REMOVED lines=18> */
.L_x_2540:
        /* <DEDUP_REMOVED lines=22> */
.L_x_2541:
        /* <DEDUP_REMOVED lines=22> */
.L_x_2542:
[----:B------:R-:W-:Y:S01]  /*0960*/  PLOP3.LUT P0, PT, PT, PT, UP0, 0x80, 0x0 ;  /* 0x000000000000781c */ /* 0x000fe20003f0f008 */
[----:B------:R-:W-:Y:S01]  /*0970*/  UMOV UR40, 0x1 ;  /* 0x0000000100287882 */ /* 0x000fe20000000000 */
[----:B------:R-:W-:Y:S01]  /*0980*/  NOP ;  /* 0x0000000000007918 */ /* 0x000fe20000000000 */
[----:B------:R-:W-:Y:S01]  /*0990*/  USEL UR40, UR40, 0x2, !UP0 ;  /* 0x0000000228287887 */ /* 0x000fe2000c000000 */
[----:B------:R-:W-:Y:S01]  /*09a0*/  BSSY B9, `(.L_x_2543) ;  /* 0x000220f000097945 */ /* 0x000fe20003800000 */
[----:B------:R-:W-:Y:S01]  /*09b0*/  ULDC.64 UR42, c[0x0][0x208] ;  /* 0x00008200002a7ab9 */ /* 0x000fe20000000a00 */
[----:B012-4-:R-:W-:Y:S07]  /*09c0*/  BAR.SYNC.DEFER_BLOCKING 0x0 ;  /* 0x0000000000007b1d */ /* 0x017fee0000010000 */
[----:B------:R-:W-:Y:S05]  /*09d0*/  @!P0 BRA `(.L_x_2544) ;  /* 0x0000019c00508947 */ /* 0x000fea0003800000 */
.L_x_2545:
[----:B------:R-:W-:-:S08]  /*09e0*/  NOP ;  /* 0x0000000000007918 */ /* 0x000fd00000000000 */
[----:B------:R-:W0:Y:S02]  /*09f0*/  USETMAXREG.TRY_ALLOC.CTAPOOL UP0, 0xf0 ;  /* 0x000000f0000079c8 */ /* 0x000e240008000600 */
[----:B0-----:R-:W-:-:S13]  /*0a00*/  PLOP3.LUT P0, PT, PT, PT, UP0, 0x80, 0x0 ;  /* 0x000000000000781c */ /* 0x001fda0003f0f008 */
[----:B------:R-:W-:Y:S05]  /*0a10*/  @!P0 BRA `(.L_x_2545) ;  /* 0xfffffffc00f08947 */ /* 0x000fea000383ffff */
[----:B------:R-:W2:Y:S01]  /*0a20*/  LDL.LU R0, [R1+0x10] ;  /* 0x0000100001007983 */ /* 0x000ea20000300800 */
[----:B------:R-:W-:Y:S01]  /*0a30*/  SHF.R.U32.HI R2, RZ, 0x7, R6 ;  /* 0x00000007ff027819 */ /* 0x000fe20000011606 */
        /* <DEDUP_REMOVED lines=11> */
[----:B--2---:R-:W-:-:S04]  /*0af0*/  LOP3.LUT R0, R0, 0xfffffff7, RZ, 0xc0, !PT ;  /* 0xfffffff700007812 */ /* 0x004fc800078ec0ff */
[----:B------:R-:W-:Y:S02]  /*0b00*/  @P0 LOP3.LUT R0, R0, 0x8, RZ, 0xfc, !PT ;  /* 0x0000000800000812 */ /* 0x000fe400078efcff */
[----:B0-----:R-:W-:-:S03]  /*0b10*/  ISETP.GE.AND P0, PT, R15, UR4, PT ;  /* 0x000000040f007c0c */ /* 0x001fc6000bf06270 */
[----:B------:R4:W-:Y:S10]  /*0b20*/  STL [R1+0x10], R0 ;  /* 0x0000100001007387 */ /* 0x0009f40000100800 */
[----:B----4-:R-:W-:Y:S05]  /*0b30*/  @P0 BRA `(.L_x_2546) ;  /* 0x0000021c00d40947 */ /* 0x010fea0003800000 */
[----:B------:R-:W-:Y:S01]  /*0b40*/  VIADD R16, R6, 0xffffff80 ;  /* 0xffffff8006107836 */ /* 0x000fe20000000000 */
[----:B------:R-:W-:Y:S01]  /*0b50*/  R2UR UR44, R2 ;  /* 0x00000000022c72ca */ /* 0x000fe200000e0000 */
[----:B------:R-:W-:Y:S01]  /*0b60*/  IMAD.MOV.U32 R215, RZ, RZ, RZ ;  /* 0x000000ffffd77224 */ /* 0x000fe200078e00ff */
[----:B------:R-:W-:Y:S01]  /*0b70*/  ULOP3.LUT UR45, UR40, 0x1, URZ, 0xfc, !UPT ;  /* 0x00000001282d7892 */ /* 0x000fe2000f8efc3f */
[----:B------:R-:W-:Y:S01]  /*0b80*/  IMAD.MOV.U32 R23, RZ, RZ, RZ ;  /* 0x000000ffff177224 */ /* 0x000fe200078e00ff */
[----:B------:R-:W-:Y:S01]  /*0b90*/  SHF.R.S32.HI R0, RZ, 0x1f, R16 ;  /* 0x0000001fff007819 */ /* 0x000fe20000011410 */
[----:B------:R-:W-:Y:S02]  /*0ba0*/  IMAD.MOV.U32 R188, RZ, RZ, RZ ;  /* 0x000000ffffbc7224 */ /* 0x000fe400078e00ff */
[----:B------:R-:W-:Y:S01]  /*0bb0*/  IMAD.MOV.U32 R186, RZ, RZ, RZ ;  /* 0x000000ffffba7224 */ /* 0x000fe200078e00ff */
[CC--:B------:R-:W-:Y:S01]  /*0bc0*/  LEA.HI R3, R0.reuse, R16.reuse, RZ, 0x7 ;  /* 0x0000001000037211 */ /* 0x0c0fe200078f38ff */
[----:B------:R-:W-:Y:S01]  /*0bd0*/  IMAD.MOV.U32 R184, RZ, RZ, RZ ;  /* 0x000000ffffb87224 */ /* 0x000fe200078e00ff */
[----:B------:R-:W-:-:S02]  /*0be0*/  LEA.HI R5, R0, R16, RZ, 0x5 ;  /* 0x0000001000057211 */ /* 0x000fc400078f28ff */
[----:B------:R-:W-:Y:S01]  /*0bf0*/  LOP3.LUT R235, R3, 0xffffff80, RZ, 0xc0, !PT ;  /* 0xffffff8003eb7812 */ /* 0x000fe200078ec0ff */
[----:B------:R-:W-:Y:S01]  /*0c00*/  UIADD3 UR44, UR44, 0x10400, URZ ;  /* 0x000104002c2c7890 */ /* 0x000fe2000fffe03f */
[----:B------:R-:W-:Y:S01]  /*0c10*/  LEA.HI R4, R0, R16, RZ, 0x4 ;  /* 0x0000001000047211 */ /* 0x000fe200078f20ff */
[----:B------:R-:W-:Y:S01]  /*0c20*/  IMAD.SHL.U32 R6, R5, 0x20, RZ ;  /* 0x0000002005067824 */ /* 0x000fe200078e00ff */
[----:B------:R-:W-:Y:S01]  /*0c30*/  SHF.R.S32.HI R18, RZ, 0x7, R3 ;  /* 0x00000007ff127819 */ /* 0x000fe20000011403 */
[----:B------:R-:W-:Y:S01]  /*0c40*/  IMAD.IADD R235, R16, 0x1, -R235 ;  /* 0x0000000110eb7824 */ /* 0x000fe200078e0aeb */
[----:B------:R-:W-:Y:S02]  /*0c50*/  LOP3.LUT R5, R4, 0x3fffff0, RZ, 0xc0, !PT ;  /* 0x03fffff004057812 */ /* 0x000fe400078ec0ff */
[----:B------:R-:W-:Y:S02]  /*0c60*/  LOP3.LUT R6, R6, 0xfffffc00, RZ, 0xc0, !PT ;  /* 0xfffffc0006067812 */ /* 0x000fe400078ec0ff */
[----:B------:R-:W-:-:S02]  /*0c70*/  SHF.R.S32.HI R8, RZ, 0x1f, R235 ;  /* 0x0000001fff087819 */ /* 0x000fc400000114eb */
[----:B------:R-:W-:Y:S02]  /*0c80*/  IADD3 R5, R16, -R5, RZ ;  /* 0x8000000510057210 */ /* 0x000fe40007ffe0ff */
[CC--:B------:R-:W-:Y:S02]  /*0c90*/  LEA.HI R9, R8.reuse, R235.reuse, RZ, 0x2 ;  /* 0x000000eb08097211 */ /* 0x0c0fe400078f10ff */
[----:B------:R-:W-:Y:S02]  /*0ca0*/  LEA.HI R8, R8, R235, RZ, 0x5 ;  /* 0x000000eb08087211 */ /* 0x000fe400078f28ff */
[--C-:B------:R-:W-:Y:S02]  /*0cb0*/  SHF.R.S32.HI R10, RZ, 0x2, R9.reuse ;  /* 0x00000002ff0a7819 */ /* 0x100fe40000011409 */
[----:B------:R-:W-:Y:S02]  /*0cc0*/  SHF.R.S32.HI R7, RZ, 0x1f, R9 ;  /* 0x0000001fff077819 */ /* 0x000fe40000011409 */
[----:B------:R-:W-:-:S02]  /*0cd0*/  LEA.HI R3, R3, R18, RZ, 0x1 ;  /* 0x0000001203037211 */ /* 0x000fc400078f08ff */
[----:B------:R-:W-:Y:S02]  /*0ce0*/  LEA.HI R7, R7, R10, RZ, 0x3 ;  /* 0x0000000a07077211 */ /* 0x000fe400078f18ff */
[-C--:B------:R-:W-:Y:S02]  /*0cf0*/  LEA.HI R12, R0, R16.reuse, RZ, 0x2 ;  /* 0x00000010000c7211 */ /* 0x080fe400078f10ff */
[----:B------:R-:W-:Y:S01]  /*0d00*/  LOP3.LUT R11, R7, 0xfffffff8, RZ, 0xc0, !PT ;  /* 0xfffffff8070b7812 */ /* 0x000fe200078ec0ff */
[----:B------:R-:W-:Y:S01]  /*0d10*/  IMAD R7, R5, 0x40, R6 ;  /* 0x0000004005077824 */ /* 0x000fe200078e0206 */
[----:B------:R-:W-:Y:S02]  /*0d20*/  SHF.R.S32.HI R8, RZ, 0x5, R8 ;  /* 0x00000005ff087819 */ /* 0x000fe40000011408 */
[----:B------:R-:W-:Y:S01]  /*0d30*/  LOP3.LUT R3, R3, 0x3fffffe, RZ, 0xc0, !PT ;  /* 0x03fffffe03037812 */ /* 0x000fe200078ec0ff */
[----:B------:R-:W-:Y:S01]  /*0d40*/  IMAD.IADD R11, R10, 0x1, -R11 ;  /* 0x000000010a0b7824 */ /* 0x000fe200078e0a0b */
[----:B------:R-:W-:-:S02]  /*0d50*/  LEA.HI R22, R0, R16, RZ, 0x3 ;  /* 0x0000001000167211 */ /* 0x000fc400078f18ff */
[----:B------:R-:W-:Y:S01]  /*0d60*/  SHF.R.S32.HI R5, RZ, 0x4, R4 ;  /* 0x00000004ff057819 */ /* 0x000fe20000011404 */
[----:B------:R-:W-:Y:S01]  /*0d70*/  IMAD R8, R8, 0x10, R11 ;  /* 0x0000001008087824 */ /* 0x000fe200078e020b */
[----:B------:R-:W-:Y:S02]  /*0d80*/  LOP3.LUT R12, R12, 0xfffffffc, RZ, 0xc0, !PT ;  /* 0xfffffffc0c0c7812 */ /* 0x000fe400078ec0ff */
[----:B------:R-:W-:Y:S02]  /*0d90*/  IADD3 R3, R18, -R3, RZ ;  /* 0x8000000312037210 */ /* 0x000fe40007ffe0ff */
[----:B------:R-:W-:Y:S01]  /*0da0*/  LOP3.LUT R207, R22, 0xfffffff8, RZ, 0xc0, !PT ;  /* 0xfffffff816cf7812 */ /* 0x000fe200078ec0ff */
[----:B------:R-:W-:Y:S01]  /*0db0*/  IMAD.IADD R12, R16, 0x1, -R12 ;  /* 0x00000001100c7824 */ /* 0x000fe200078e0a0c */
[----:B------:R-:W-:Y:S01]  /*0dc0*/  SHF.R.S32.HI R22, RZ, 0x3, R22 ;  /* 0x00000003ff167819 */ /* 0x000fe20000011416 */
[----:B------:R-:W-:Y:S01]  /*0dd0*/  IMAD R8, R3, 0x40, R8 ;  /* 0x0000004003087824 */ /* 0x000fe200078e0208 */
[----:B------:R-:W-:Y:S01]  /*0de0*/  LEA.HI R4, R4, R5, RZ, 0x1 ;  /* 0x0000000504047211 */ /* 0x000fe200078f08ff */
[----:B------:R-:W-:Y:S01]  /*0df0*/  IMAD.IADD R207, R16, 0x1, -R207 ;  /* 0x0000000110cf7824 */ /* 0x000fe200078e0acf */
[----:B------:R-:W-:Y:S01]  /*0e00*/  LEA.HI R0, R0, R16, RZ, 0x6 ;  /* 0x0000001000007211 */ /* 0x000fe200078f30ff */
[----:B------:R-:W-:Y:S01]  /*0e10*/  IMAD.SHL.U32 R3, R22, 0x40, RZ ;  /* 0x0000004016037824 */ /* 0x000fe200078e00ff */
[----:B------:R-:W-:Y:S01]  /*0e20*/  LOP3.LUT R4, R4, 0x1ffffffe, RZ, 0xc0, !PT ;  /* 0x1ffffffe04047812 */ /* 0x000fe200078ec0ff */
[----:B------:R-:W-:Y:S01]  /*0e30*/  VIADD R213, R22, 0x40 ;  /* 0x0000004016d57836 */ /* 0x000fe20000000000 */
[----:B------:R-:W-:Y:S01]  /*0e40*/  SHF.L.U32 R0, R0, 0x3, RZ ;  /* 0x0000000300007819 */ /* 0x000fe200000006ff */
[----:B------:R-:W-:Y:S01]  /*0e50*/  VIADD R214, R22, 0x20 ;  /* 0x0000002016d67836 */ /* 0x000fe20000000000 */
[----:B------:R-:W-:Y:S01]  /*0e60*/  LEA.HI R6, R12, R12, RZ, 0x1 ;  /* 0x0000000c0c067211 */ /* 0x000fe200078f08ff */
[----:B------:R-:W-:Y:S01]  /*0e70*/  IMAD.IADD R4, R5, 0x1, -R4 ;  /* 0x0000000105047824 */ /* 0x000fe200078e0a04 */
[----:B------:R-:W-:Y:S01]  /*0e80*/  LOP3.LUT R202, R0, 0xfffffe00, RZ, 0xc0, !PT ;  /* 0xfffffe0000ca7812 */ /* 0x000fe200078ec0ff */
[----:B------:R-:W-:Y:S01]  /*0e90*/  VIADD R212, R22, 0x60 ;  /* 0x0000006016d47836 */ /* 0x000fe20000000000 */
[----:B------:R-:W-:Y:S01]  /*0ea0*/  SHF.L.U32 R16, R207, 0x3, RZ ;  /* 0x00000003cf107819 */ /* 0x000fe200000006ff */
[----:B------:R-:W-:Y:S01]  /*0eb0*/  IMAD.SHL.U32 R195, R213, 0x40, RZ ;  /* 0x00000040d5c37824 */ /* 0x000fe200078e00ff */
[----:B------:R-:W-:Y:S01]  /*0ec0*/  LOP3.LUT R3, R3, 0x1c0, RZ, 0xc0, !PT ;  /* 0x000001c003037812 */ /* 0x000fe200078ec0ff */
[----:B------:R-:W-:Y:S01]  /*0ed0*/  IMAD.SHL.U32 R196, R214, 0x40, RZ ;  /* 0x00000040d6c47824 */ /* 0x000fe200078e00ff */
[----:B------:R-:W-:Y:S01]  /*0ee0*/  LOP3.LUT R5, R6, 0x1ffffffe, RZ, 0xc0, !PT ;  /* 0x1ffffffe06057812 */ /* 0x000fe200078ec0ff */
[----:B------:R-:W-:Y:S01]  /*0ef0*/  IMAD R4, R4, 0x8, R7 ;  /* 0x0000000804047824 */ /* 0x000fe200078e0207 */
[----:B------:R-:W-:Y:S01]  /*0f00*/  SHF.R.S32.HI R0, RZ, 0x1f, R213 ;  /* 0x0000001fff007819 */ /* 0x000fe200000114d5 */
[----:B------:R-:W-:Y:S01]  /*0f10*/  IMAD.SHL.U32 R194, R212, 0x40, RZ ;  /* 0x00000040d4c27824 */ /* 0x000fe200078e00ff */
[----:B------:R-:W-:Y:S01]  /*0f20*/  SHF.R.S32.HI R11, RZ, 0x1f, R214 ;  /* 0x0000001fff0b7819 */ /* 0x000fe200000114d6 */
[----:B------:R-:W-:Y:S01]  /*0f30*/  IMAD.IADD R204, R12, 0x1, -R5 ;  /* 0x000000010ccc7824 */ /* 0x000fe200078e0a05 */
[----:B------:R-:W-:Y:S01]  /*0f40*/  SHF.R.U32.HI R201, RZ, 0x3, R3 ;  /* 0x00000003ffc97819 */ /* 0x000fe20000011603 */
[----:B------:R-:W-:Y:S01]  /*0f50*/  IMAD.MOV.U32 R5, RZ, RZ, R13 ;  /* 0x000000ffff057224 */ /* 0x000fe200078e000d */
[----:B------:R-:W-:Y:S01]  /*0f60*/  LOP3.LUT R205, R3, 0x38, R16, 0xf8, !PT ;  /* 0x0000003803cd7812 */ /* 0x000fe200078ef810 */
[----:B------:R0:W-:Y:S01]  /*0f70*/  STL [R1+0x50], R4 ;  /* 0x0000500401007387 */ /* 0x0001e20000100800 */
[----:B------:R-:W-:Y:S01]  /*0f80*/  LEA.HI R3, R0, R213, RZ, 0x3 ;  /* 0x000000d500037211 */ /* 0x000fe200078f18ff */
[----:B------:R-:W-:Y:S01]  /*0f90*/  IMAD.MOV.U32 R6, RZ, RZ, R14 ;  /* 0x000000ffff067224 */ /* 0x000fe200078e000e */
[----:B------:R-:W-:Y:S01]  /*0fa0*/  LEA.HI R11, R11, R214, RZ, 0x3 ;  /* 0x000000d60b0b7211 */ /* 0x000fe200078f18ff */
[----:B------:R-:W-:Y:S01]  /*0fb0*/  STL [R1+0x4c], R8 ;  /* 0x00004c0801007387 */ /* 0x000fe20000100800 */
[----:B------:R-:W-:Y:S01]  /*0fc0*/  SHF.R.S32.HI R13, RZ, 0x1f, R212 ;  /* 0x0000001fff0d7819 */ /* 0x000fe200000114d4 */
[----:B------:R-:W-:Y:S01]  /*0fd0*/  IMAD.SHL.U32 R3, R3, 0x40, RZ ;  /* 0x0000004003037824 */ /* 0x000fe200078e00ff */
[----:B------:R-:W-:Y:S01]  /*0fe0*/  LOP3.LUT R195, R195, 0x1c0, RZ, 0xc0, !PT ;  /* 0x000001c0c3c37812 */ /* 0x000fe200078ec0ff */
[----:B------:R-:W-:Y:S01]  /*0ff0*/  IMAD.SHL.U32 R11, R11, 0x40, RZ ;  /* 0x000000400b0b7824 */ /* 0x000fe200078e00ff */
[----:B------:R-:W-:Y:S01]  /*1000*/  LEA.HI R13, R13, R212, RZ, 0x3 ;  /* 0x000000d40d0d7211 */ /* 0x000fe200078f18ff */
[----:B------:R-:W-:Y:S01]  /*1010*/  IMAD.SHL.U32 R18, R207, 0x4, RZ ;  /* 0x00000004cf127824 */ /* 0x000fe200078e00ff */
[----:B------:R-:W-:Y:S01]  /*1020*/  LOP3.LUT R196, R196, 0x1c0, RZ, 0xc0, !PT ;  /* 0x000001c0c4c47812 */ /* 0x000fe200078ec0ff */
[----:B------:R-:W-:Y:S01]  /*1030*/  IMAD R204, R204, 0x8, R8 ;  /* 0x00000008cccc7824 */ /* 0x000fe200078e0208 */
[----:B------:R-:W-:Y:S01]  /*1040*/  LOP3.LUT R0, R9, 0x7ffffffc, RZ, 0xc0, !PT ;  /* 0x7ffffffc09007812 */ /* 0x000fe200078ec0ff */
[----:B------:R-:W-:Y:S01]  /*1050*/  IMAD.SHL.U32 R13, R13, 0x40, RZ ;  /* 0x000000400d0d7824 */ /* 0x000fe200078e00ff */
[----:B------:R-:W-:Y:S01]  /*1060*/  SHF.R.U32.HI R12, RZ, 0x3, R195 ;  /* 0x00000003ff0c7819 */ /* 0x000fe200000116c3 */
[----:B------:R-:W-:Y:S01]  /*1070*/  VIADD R185, R18, 0x20 ;  /* 0x0000002012b97836 */ /* 0x000fe20000000000 */
[----:B0-----:R-:W-:Y:S01]  /*1080*/  LOP3.LUT R4, R195, 0x38, R16, 0xf8, !PT ;  /* 0x00000038c3047812 */ /* 0x001fe200078ef810 */
[----:B------:R-:W-:Y:S01]  /*1090*/  IMAD.IADD R0, R235, 0x1, -R0 ;  /* 0x00000001eb007824 */ /* 0x000fe200078e0a00 */
[----:B------:R-:W-:-:S02]  /*10a0*/  LOP3.LUT R199, R3, 0xfffffe00, RZ, 0xc0, !PT ;  /* 0xfffffe0003c77812 */ /* 0x000fc400078ec0ff */
[----:B------:R-:W-:Y:S02]  /*10b0*/  SHF.R.U32.HI R14, RZ, 0x3, R196 ;  /* 0x00000003ff0e7819 */ /* 0x000fe400000116c4 */
[----:B------:R-:W-:Y:S02]  /*10c0*/  LOP3.LUT R9, R196, 0x38, R16, 0xf8, !PT ;  /* 0x00000038c4097812 */ /* 0x000fe400078ef810 */
[----:B------:R-:W-:Y:S02]  /*10d0*/  LOP3.LUT R200, R11, 0xfffffe00, RZ, 0xc0, !PT ;  /* 0xfffffe000bc87812 */ /* 0x000fe400078ec0ff */
[----:B------:R-:W-:Y:S02]  /*10e0*/  LOP3.LUT R194, R194, 0x1c0, RZ, 0xc0, !PT ;  /* 0x000001c0c2c27812 */ /* 0x000fe400078ec0ff */
[----:B------:R-:W-:Y:S02]  /*10f0*/  LOP3.LUT R4, R199, R4, R12, 0xf6, !PT ;  /* 0x00000004c7047212 */ /* 0x000fe400078ef60c */
[----:B------:R-:W-:-:S02]  /*1100*/  LOP3.LUT R9, R200, R9, R14, 0xf6, !PT ;  /* 0x00000009c8097212 */ /* 0x000fc400078ef60e */
[----:B------:R-:W-:Y:S02]  /*1110*/  MOV R7, R15 ;  /* 0x0000000f00077202 */ /* 0x000fe40000000f00 */
[----:B------:R-:W-:Y:S02]  /*1120*/  SHF.R.U32.HI R10, RZ, 0x3, R194 ;  /* 0x00000003ff0a7819 */ /* 0x000fe400000116c2 */
[----:B------:R-:W-:Y:S02]  /*1130*/  LOP3.LUT R15, R194, 0x38, R16, 0xf8, !PT ;  /* 0x00000038c20f7812 */ /* 0x000fe400078ef810 */
[----:B------:R-:W-:Y:S02]  /*1140*/  LOP3.LUT R198, R13, 0xfffffe00, RZ, 0xc0, !PT ;  /* 0xfffffe000dc67812 */ /* 0x000fe400078ec0ff */
[----:B------:R-:W-:Y:S02]  /*1150*/  SHF.L.U32 R197, R0, 0x1, RZ ;  /* 0x0000000100c57819 */ /* 0x000fe400000006ff */
[----:B------:R-:W-:-:S02]  /*1160*/  LEA R3, R4, UR44, 0x1 ;  /* 0x0000002c04037c11 */ /* 0x000fc4000f8e08ff */
[----:B------:R-:W-:Y:S01]  /*1170*/  LEA R0, R9, UR44, 0x1 ;  /* 0x0000002c09007c11 */ /* 0x000fe2000f8e08ff */
[C---:B------:R-:W-:Y:S01]  /*1180*/  VIADD R233, R197.reuse, 0x8 ;  /* 0x00000008c5e97836 */ /* 0x040fe20000000000 */
[----:B------:R-:W-:Y:S01]  /*1190*/  LOP3.LUT R15, R198, R15, R10, 0xf6, !PT ;  /* 0x0000000fc60f7212 */ /* 0x000fe200078ef60a */
[----:B------:R-:W-:Y:S01]  /*11a0*/  STL [R1+0x40], R3 ;  /* 0x0000400301007387 */ /* 0x000fe20000100800 */
[C---:B------:R-:W-:Y:S01]  /*11b0*/  VIADD R232, R197.reuse, 0x10 ;  /* 0x00000010c5e87836 */ /* 0x040fe20000000000 */
[C---:B------:R-:W-:Y:S01]  /*11c0*/  IADD3 R229, R197.reuse, 0x28, RZ ;  /* 0x00000028c5e57810 */ /* 0x040fe20007ffe0ff */
[C---:B------:R-:W-:Y:S01]  /*11d0*/  VIADD R231, R197.reuse, 0x18 ;  /* 0x00000018c5e77836 */ /* 0x040fe20000000000 */
[----:B------:R0:W-:Y:S01]  /*11e0*/  STL [R1+0x44], R0 ;  /* 0x0000440001007387 */ /* 0x0001e20000100800 */
[C---:B------:R-:W-:Y:S01]  /*11f0*/  VIADD R230, R197.reuse, 0x20 ;  /* 0x00000020c5e67836 */ /* 0x040fe20000000000 */
[C---:B------:R-:W-:Y:S01]  /*1200*/  IADD3 R224, R197.reuse, 0x50, RZ ;  /* 0x00000050c5e07810 */ /* 0x040fe20007ffe0ff */
[C---:B------:R-:W-:Y:S01]  /*1210*/  VIADD R228, R197.reuse, 0x30 ;  /* 0x00000030c5e47836 */ /* 0x040fe20000000000 */
[----:B------:R-:W-:Y:S01]  /*1220*/  IADD3 R187, R16, 0x40, RZ ;  /* 0x0000004010bb7810 */ /* 0x000fe20007ffe0ff */
[C---:B------:R-:W-:Y:S01]  /*1230*/  VIADD R227, R197.reuse, 0x38 ;  /* 0x00000038c5e37836 */ /* 0x040fe20000000000 */
[----:B------:R-:W-:Y:S01]  /*1240*/  LOP3.LUT R205, R202, R205, R201, 0xf6, !PT ;  /* 0x000000cdcacd7212 */ /* 0x000fe200078ef6c9 */
[C---:B------:R-:W-:Y:S01]  /*1250*/  VIADD R226, R197.reuse, 0x40 ;  /* 0x00000040c5e27836 */ /* 0x040fe20000000000 */
[C---:B------:R-:W-:Y:S01]  /*1260*/  IADD3 R219, R197.reuse, 0x78, RZ ;  /* 0x00000078c5db7810 */ /* 0x040fe20007ffe0ff */
[----:B------:R-:W-:Y:S01]  /*1270*/  VIADD R225, R197, 0x48 ;  /* 0x00000048c5e17836 */ /* 0x000fe20000000000 */
[----:B0-----:R-:W-:Y:S01]  /*1280*/  LEA R0, R15, UR44, 0x1 ;  /* 0x0000002c0f007c11 */ /* 0x001fe2000f8e08ff */
[C---:B------:R-:W-:Y:S01]  /*1290*/  VIADD R223, R197.reuse, 0x58 ;  /* 0x00000058c5df7836 */ /* 0x040fe20000000000 */
[----:B------:R-:W-:Y:S01]  /*12a0*/  SHF.R.S32.HI R4, RZ, 0x1f, R232 ;  /* 0x0000001fff047819 */ /* 0x000fe200000114e8 */
[C---:B------:R-:W-:Y:S01]  /*12b0*/  VIADD R222, R197.reuse, 0x60 ;  /* 0x00000060c5de7836 */ /* 0x040fe20000000000 */
[----:B------:R-:W-:Y:S01]  /*12c0*/  SHF.R.S32.HI R3, RZ, 0x1f, R231 ;  /* 0x0000001fff037819 */ /* 0x000fe200000114e7 */
[----:B------:R0:W-:Y:S01]  /*12d0*/  STL [R1+0x3c], R0 ;  /* 0x00003c0001007387 */ /* 0x0001e20000100800 */
[C---:B------:R-:W-:Y:S01]  /*12e0*/  VIADD R221, R197.reuse, 0x68 ;  /* 0x00000068c5dd7836 */ /* 0x040fe20000000000 */
[----:B------:R-:W-:Y:S01]  /*12f0*/  SHF.R.S32.HI R4, RZ, 0x1f, R229 ;  /* 0x0000001fff047819 */ /* 0x000fe200000114e5 */
[----:B------:R-:W-:Y:S01]  /*1300*/  VIADD R220, R197, 0x70 ;  /* 0x00000070c5dc7836 */ /* 0x000fe20000000000 */
[----:B------:R-:W-:-:S02]  /*1310*/  SHF.R.S32.HI R3, RZ, 0x1f, R228 ;  /* 0x0000001fff037819 */ /* 0x000fc400000114e4 */
[----:B------:R-:W-:Y:S02]  /*1320*/  SHF.R.S32.HI R4, RZ, 0x1f, R226 ;  /* 0x0000001fff047819 */ /* 0x000fe400000114e2 */
[----:B------:R-:W-:Y:S02]  /*1330*/  SHF.R.S32.HI R3, RZ, 0x1f, R225 ;  /* 0x0000001fff037819 */ /* 0x000fe400000114e1 */
[----:B0-----:R-:W-:Y:S02]  /*1340*/  SHF.R.S32.HI R0, RZ, 0x1f, R233 ;  /* 0x0000001fff007819 */ /* 0x001fe400000114e9 */
[----:B------:R-:W-:Y:S02]  /*1350*/  SHF.R.S32.HI R0, RZ, 0x1f, R230 ;  /* 0x0000001fff007819 */ /* 0x000fe400000114e6 */
[----:B------:R-:W-:Y:S02]  /*1360*/  SHF.R.S32.HI R0, RZ, 0x1f, R227 ;  /* 0x0000001fff007819 */ /* 0x000fe400000114e3 */
[----:B------:R-:W-:-:S02]  /*1370*/  SHF.R.S32.HI R0, RZ, 0x1f, R224 ;  /* 0x0000001fff007819 */ /* 0x000fc400000114e0 */
[----:B------:R-:W-:Y:S02]  /*1380*/  SHF.R.S32.HI R218, RZ, 0x1f, R22 ;  /* 0x0000001fffda7819 */ /* 0x000fe40000011416 */
[----:B------:R-:W-:Y:S02]  /*1390*/  SHF.R.S32.HI R17, RZ, 0x1f, R16 ;  /* 0x0000001fff117819 */ /* 0x000fe40000011410 */
[----:B------:R-:W-:Y:S02]  /*13a0*/  SHF.R.S32.HI R19, RZ, 0x1f, R18 ;  /* 0x0000001fff137819 */ /* 0x000fe40000011412 */
[----:B------:R-:W-:Y:S02]  /*13b0*/  SHF.R.S32.HI R216, RZ, 0x1f, R187 ;  /* 0x0000001fffd87819 */ /* 0x000fe400000114bb */
[----:B------:R-:W-:Y:S02]  /*13c0*/  LEA R203, R205, UR44, 0x1 ;  /* 0x0000002ccdcb7c11 */ /* 0x000fe4000f8e08ff */
[----:B------:R-:W-:-:S02]  /*13d0*/  SHF.R.S32.HI R4, RZ, 0x1f, R223 ;  /* 0x0000001fff047819 */ /* 0x000fc400000114df */
[----:B------:R-:W-:Y:S02]  /*13e0*/  SHF.R.S32.HI R3, RZ, 0x1f, R222 ;  /* 0x0000001fff037819 */ /* 0x000fe400000114de */
[----:B------:R-:W-:Y:S02]  /*13f0*/  SHF.R.S32.HI R0, RZ, 0x1f, R221 ;  /* 0x0000001fff007819 */ /* 0x000fe400000114dd */
[----:B------:R-:W-:Y:S02]  /*1400*/  SHF.R.S32.HI R237, RZ, 0x1f, R220 ;  /* 0x0000001fffed7819 */ /* 0x000fe400000114dc */
[----:B------:R-:W-:-:S07]  /*1410*/  SHF.R.S32.HI R236, RZ, 0x1f, R219 ;  /* 0x0000001fffec7819 */ /* 0x000fce00000114db */
.L_x_2762:
[----:B0-2---:R-:W0:Y:S02]  /*1420*/  LDC.64 R8, c[0x0][0xc88] ;  /* 0x00032200ff087b82 */ /* 0x005e240000000a00 */
[----:B0-----:R-:W-:-:S05]  /*1430*/  IMAD.WIDE R8, R7, 0x4, R8 ;  /* 0x0000000407087825 */ /* 0x001fca00078e0208 */
[----:B------:R-:W2:Y:S01]  /*1440*/  LDG.E R209, desc[UR42][R8.64] ;  /* 0x0000002a08d17981 */ /* 0x000ea2000c1e1900 */
[----:B------:R-:W-:Y:S05]  /*1450*/  YIELD ;  /* 0x0000000000007946 */ /* 0x000fea0003800000 */
[----:B------:R-:W-:Y:S01]  /*1460*/  ULDC.64 UR4, c[0x0][0xa28] ;  /* 0x00028a0000047ab9 */ /* 0x000fe20000000a00 */
[----:B------:R-:W-:Y:S01]  /*1470*/  ULDC.64 UR8, c[0x0][0xa18] ;  /* 0x0002860000087ab9 */ /* 0x000fe20000000a00 */
[----:B------:R-:W-:Y:S01]  /*1480*/  ISETP.NE.U32.AND P1, PT, RZ, UR4, PT ;  /* 0x00000004ff007c0c */ /* 0x000fe2000bf25070 */
[----:B------:R-:W-:Y:S01]  /*1490*/  ULDC.64 UR6, c[0x0][0xa08] ;  /* 0x0002820000067ab9 */ /* 0x000fe20000000a00 */
[----:B----4-:R-:W-:Y:S01]  /*14a0*/  IMAD.MOV.U32 R4, RZ, RZ, RZ ;  /* 0x000000ffff047224 */ /* 0x010fe200078e00ff */
[----:B------:R-:W-:Y:S01]  /*14b0*/  ISETP.NE.U32.AND P0, PT, RZ, UR6, PT ;  /* 0x00000006ff007c0c */ /* 0x000fe2000bf05070 */
[----:B-----5:R-:W-:Y:S01]  /*14c0*/  IMAD.MOV.U32 R28, RZ, RZ, RZ ;  /* 0x000000ffff1c7224 */ /* 0x020fe200078e00ff */
[----:B------:R-:W-:-:S02]  /*14d0*/  ISETP.NE.AND.EX P1, PT, RZ, UR5, PT, P1 ;  /* 0x00000005ff007c0c */ /* 0x000fc4000bf25310 */
[----:B------:R-:W-:Y:S02]  /*14e0*/  ISETP.NE.AND.EX P0, PT, RZ, UR7, PT, P0 ;  /* 0x00000007ff007c0c */ /* 0x000fe4000bf05300 */
[----:B--2---:R-:W-:Y:S01]  /*14f0*/  SHF.R.S32.HI R234, RZ, 0x1f, R209 ;  /* 0x0000001fffea7819 */ /* 0x004fe200000114d1 */
[----:B------:R-:W-:-:S08]  /*1500*/  IMAD.SHL.U32 R210, R209, 0x4, RZ ;  /* 0x00000004d1d27824 */ /* 0x000fd000078e00ff */
[C---:B------:R-:W-:Y:S02]  /*1510*/  @P1 LEA R10, P2, R209.reuse, UR4, 0x2 ;  /* 0x00000004d10a1c11 */ /* 0x040fe4000f8410ff */
[C-C-:B------:R-:W-:Y:S02]  /*1520*/  SHF.L.U64.HI R211, R209.reuse, 0x2, R234.reuse ;  /* 0x00000002d1d37819 */ /* 0x140fe400000102ea */
[----:B------:R-:W-:Y:S02]  /*1530*/  @P1 LEA.HI.X R11, R209, UR5, R234, 0x2, P2 ;  /* 0x00000005d10b1c11 */ /* 0x000fe400090f14ea */
[----:B------:R-:W-:Y:S01]  /*1540*/  ISETP.NE.U32.AND P2, PT, RZ, UR8, PT ;  /* 0x00000008ff007c0c */ /* 0x000fe2000bf45070 */
[----:B------:R-:W-:Y:S01]  /*1550*/  ULDC UR4, c[0x0][0x288] ;  /* 0x0000a20000047ab9 */ /* 0x000fe20000000800 */
[----:B------:R-:W-:Y:S01]  /*1560*/  IADD3 R12, P3, R210, UR6, RZ ;  /* 0x00000006d20c7c10 */ /* 0x000fe2000ff7e0ff */
[----:B------:R0:W5:Y:S01]  /*1570*/  @P1 LDG.E R4, desc[UR42][R10.64] ;  /* 0x0000002a0a041981 */ /* 0x000162000c1e1900 */
[----:B------:R-:W-:-:S02]  /*1580*/  ISETP.NE.AND.EX P2, PT, RZ, UR9, PT, P2 ;  /* 0x00000009ff007c0c */ /* 0x000fc4000bf45320 */
[----:B------:R-:W-:Y:S01]  /*1590*/  MOV R192, UR4 ;  /* 0x0000000400c07c02 */ /* 0x000fe20008000f00 */
[----:B------:R-:W-:Y:S01]  /*15a0*/  ULDC.64 UR4, c[0x0][0x418] ;  /* 0x0001060000047ab9 */ /* 0x000fe20000000a00 */
[----:B------:R-:W-:-:S05]  /*15b0*/  IADD3.X R13, R211, UR7, RZ, P3, !PT ;  /* 0x00000007d30d7c10 */ /* 0x000fca0009ffe4ff */
[----:B------:R0:W5:Y:S04]  /*15c0*/  @P0 LDG.E R28, desc[UR42][R12.64] ;  /* 0x0000002a0c1c0981 */ /* 0x000168000c1e1900 */
[----:B------:R-:W-:-:S04]  /*15d0*/  @P2 IADD3 R8, P1, R210, UR8, RZ ;  /* 0x00000008d2082c10 */ /* 0x000fc8000ff3e0ff */
[----:B------:R-:W-:-:S05]  /*15e0*/  @P2 IADD3.X R9, R211, UR9, RZ, P1, !PT ;  /* 0x00000009d3092c10 */ /* 0x000fca0008ffe4ff */
        /* <DEDUP_REMOVED lines=10> */
[----:B0--3--:R-:W-:Y:S06]  /*1690*/  @P2 BRA `(.L_x_2547) ;  /* 0x0000000000242947 */ /* 0x009fec0003800000 */
        /* <DEDUP_REMOVED lines=9> */
.L_x_2547:
[----:B------:R-:W-:Y:S01]  /*1730*/  ULDC.64 UR4, c[0x0][0xa20] ;  /* 0x0002880000047ab9 */ /* 0x000fe20000000a00 */
[C---:B------:R-:W-:Y:S02]  /*1740*/  LOP3.LUT R3, R6.reuse, 0xff000000, RZ, 0xc0, !PT ;  /* 0xff00000006037812 */ /* 0x040fe400078ec0ff */
[----:B------:R-:W-:Y:S02]  /*1750*/  ISETP.NE.U32.AND P1, PT, RZ, UR4, PT ;  /* 0x00000004ff007c0c */ /* 0x000fe4000bf25070 */
[C---:B------:R-:W-:Y:S02]  /*1760*/  LOP3.LUT R0, R6.reuse, 0xff0000, RZ, 0xc0, !PT ;  /* 0x00ff000006007812 */ /* 0x040fe400078ec0ff */
[----:B------:R-:W-:Y:S02]  /*1770*/  ISETP.NE.AND.EX P1, PT, RZ, UR5, PT, P1 ;  /* 0x00000005ff007c0c */ /* 0x000fe4000bf25310 */
[----:B------:R-:W-:Y:S02]  /*1780*/  SHF.R.U32.HI R3, RZ, 0x8, R3 ;  /* 0x00000008ff037819 */ /* 0x000fe40000011603 */
[----:B------:R-:W-:-:S02]  /*1790*/  LOP3.LUT R206, R6, 0xffff, RZ, 0xc0, !PT ;  /* 0x0000ffff06ce7812 */ /* 0x000fc400078ec0ff */
[----:B------:R-:W-:-:S07]  /*17a0*/  LEA.HI R208, R0, R3, RZ, 0x10 ;  /* 0x0000000300d07211 */ /* 0x000fce00078f80ff */
[----:B------:R-:W-:Y:S05]  /*17b0*/  @!P1 BRA `(.L_x_2548) ;  /* 0x0000000000109947 */ /* 0x000fea0003800000 */
[----:B------:R-:W-:-:S04]  /*17c0*/  IADD3 R6, P0, R210, UR4, RZ ;  /* 0x00000004d2067c10 */ /* 0x000fc8000ff1e0ff */
[----:B------:R-:W-:-:S05]  /*17d0*/  IADD3.X R7, R211, UR5, RZ, P0, !PT ;  /* 0x00000005d3077c10 */ /* 0x000fca00087fe4ff */
[----:B------:R0:W5:Y:S01]  /*17e0*/  LDG.E R27, desc[UR42][R6.64] ;  /* 0x0000002a061b7981 */ /* 0x000162000c1e1900 */
[----:B------:R-:W-:Y:S05]  /*17f0*/  BRA `(.L_x_2549) ;  /* 0x0000000000107947 */ /* 0x000fea0003800000 */
.L_x_2548:
[----:B------:R-:W-:Y:S05]  /*1800*/  @!P0 BRA `(.L_x_2549) ;  /* 0x00000000000c8947 */ /* 0x000fea0003800000 */
[----:B------:R-:W2:Y:S04]  /*1810*/  LDG.E R0, desc[UR42][R12.64] ;  /* 0x0000002a0c007981 */ /* 0x000ea8000c1e1900 */
[----:B------:R-:W2:Y:S02]  /*1820*/  LDG.E R27, desc[UR42][R12.64+0x4] ;  /* 0x0000042a0c1b7981 */ /* 0x000ea4000c1e1900 */
[----:B--2---:R-:W-:-:S07]  /*1830*/  IMAD.IADD R27, R27, 0x1, -R0 ;  /* 0x000000011b1b7824 */ /* 0x004fce00078e0a00 */
.L_x_2549:
[----:B------:R-:W-:Y:S01]  /*1840*/  ULDC.64 UR4, c[0x0][0xa10] ;  /* 0x0002840000047ab9 */ /* 0x000fe20000000a00 */
[----:B------:R-:W1:Y:S01]  /*1850*/  LDC R10, c[0x0][0x448] ;  /* 0x00011200ff0a7b82 */ /* 0x000e620000000800 */
[----:B------:R-:W-:-:S04]  /*1860*/  ISETP.NE.U32.AND P0, PT, RZ, UR4, PT ;  /* 0x00000004ff007c0c */ /* 0x000fc8000bf05070 */
[----:B------:R-:W-:Y:S01]  /*1870*/  ISETP.NE.AND.EX P0, PT, RZ, UR5, PT, P0 ;  /* 0x00000005ff007c0c */ /* 0x000fe2000bf05300 */
[----:B------:R-:W-:-:S12]  /*1880*/  ULDC.64 UR4, c[0x0][0xa30] ;  /* 0x00028c0000047ab9 */ /* 0x000fd80000000a00 */
[----:B0-----:R-:W0:Y:S02]  /*1890*/  @P0 LDC.64 R6, c[0x0][0xa10] ;  /* 0x00028400ff060b82 */ /* 0x001e240000000a00 */
[----:B0-----:R-:W-:-:S05]  /*18a0*/  @P0 IMAD.WIDE R6, R209, 0x4, R6 ;  /* 0x00000004d1060825 */ /* 0x001fca00078e0206 */
[----:B------:R-:W2:Y:S04]  /*18b0*/  @P0 LDG.E R0, desc[UR42][R6.64] ;  /* 0x0000002a06000981 */ /* 0x000ea8000c1e1900 */
[----:B------:R0:W2:Y:S01]  /*18c0*/  @P0 LDG.E R3, desc[UR42][R6.64+0x4] ;  /* 0x0000042a06030981 */ /* 0x0000a2000c1e1900 */
[----:B------:R-:W-:Y:S02]  /*18d0*/  ISETP.NE.U32.AND P1, PT, RZ, UR4, PT ;  /* 0x00000004ff007c0c */ /* 0x000fe4000bf25070 */
[----:B-----5:R-:W-:Y:S02]  /*18e0*/  MOV R111, R27 ;  /* 0x0000001b006f7202 */ /* 0x020fe40000000f00 */
[----:B------:R-:W-:-:S13]  /*18f0*/  ISETP.NE.AND.EX P1, PT, RZ, UR5, PT, P1 ;  /* 0x00000005ff007c0c */ /* 0x000fda000bf25310 */
[----:B------:R-:W-:-:S04]  /*1900*/  @P1 IADD3 R8, P2, R210, UR4, RZ ;  /* 0x00000004d2081c10 */ /* 0x000fc8000ff5e0ff */
[----:B------:R-:W-:-:S05]  /*1910*/  @P1 IADD3.X R9, R211, UR5, RZ, P2, !PT ;  /* 0x00000005d3091c10 */ /* 0x000fca00097fe4ff */
[----:B------:R3:W5:Y:S01]  /*1920*/  @P1 LDG.E R111, desc[UR42][R8.64] ;  /* 0x0000002a086f1981 */ /* 0x000762000c1e1900 */
[----:B-1----:R-:W-:Y:S01]  /*1930*/  ISETP.NE.AND P1, PT, R10, 0x1, PT ;  /* 0x000000010a00780c */ /* 0x002fe20003f25270 */
[----:B------:R-:W-:Y:S01]  /*1940*/  IMAD.SHL.U32 R190, R5, 0x80, RZ ;  /* 0x0000008005be7824 */ /* 0x000fe200078e00ff */
[----:B------:R-:W-:Y:S01]  /*1950*/  BSSY B0, `(.L_x_2550) ;  /* 0x0000035000007945 */ /* 0x000fe20003800000 */
[----:B------:R-:W-:Y:S01]  /*1960*/  IMAD.IADD R11, R27, 0x1, -R4 ;  /* 0x000000011b0b7824 */ /* 0x000fe200078e0a04 */
[----:B------:R-:W-:Y:S01]  /*1970*/  LOP3.LUT R217, R208, 0xff, RZ, 0xc0, !PT ;  /* 0x000000ffd0d97812 */ /* 0x000fe200078ec0ff */
[----:B------:R-:W-:Y:S01]  /*1980*/  VIADD R5, R190, 0x7f ;  /* 0x0000007fbe057836 */ /* 0x000fe20000000000 */
[----:B------:R-:W-:-:S07]  /*1990*/  SHF.R.U32.HI R208, RZ, 0x10, R208 ;  /* 0x00000010ffd07819 */ /* 0x000fce00000116d0 */
[----:B------:R-:W1:Y:S08]  /*19a0*/  @P1 LDC R10, c[0x0][0x44c] ;  /* 0x00011300ff0a1b82 */ /* 0x000e700000000800 */
[----:B0-----:R-:W0:Y:S01]  /*19b0*/  @P1 LDC R7, c[0x0][0x450] ;  /* 0x00011400ff071b82 */ /* 0x001e220000000800 */
[----:B--2---:R-:W-:Y:S02]  /*19c0*/  @P0 IMAD.IADD R24, R3, 0x1, -R0 ;  /* 0x0000000103180824 */ /* 0x004fe400078e0a00 */
[----:B-1----:R-:W-:-:S03]  /*19d0*/  @P1 IMAD.HI.U32 R0, R5, R10, RZ ;  /* 0x0000000a05001227 */ /* 0x002fc600078e00ff */
[----:B------:R-:W-:Y:S02]  /*19e0*/  IADD3 R193, R11, R24, RZ ;  /* 0x000000180bc17210 */ /* 0x000fe40007ffe0ff */
[----:B0-----:R-:W-:Y:S02]  /*19f0*/  @P1 SHF.R.U32.HI R5, RZ, R7, R0 ;  /* 0x00000007ff051219 */ /* 0x001fe40000011600 */
[C---:B------:R-:W-:Y:S01]  /*1a00*/  IADD3 R124, R193.reuse, 0x80, -R192 ;  /* 0x00000080c17c7810 */ /* 0x040fe20007ffe8c0 */
[----:B------:R-:W-:-:S04]  /*1a10*/  VIADD R0, R193, 0x7f ;  /* 0x0000007fc1007836 */ /* 0x000fc80000000000 */
[----:B------:R-:W-:Y:S01]  /*1a20*/  IMAD.IADD R5, R124, 0x1, R5 ;  /* 0x000000017c057824 */ /* 0x000fe200078e0205 */
[----:B------:R-:W-:-:S04]  /*1a30*/  SHF.R.S32.HI R3, RZ, 0x1f, R0 ;  /* 0x0000001fff037819 */ /* 0x000fc80000011400 */
[----:B------:R-:W-:Y:S02]  /*1a40*/  SHF.R.S32.HI R4, RZ, 0x1f, R5 ;  /* 0x0000001fff047819 */ /* 0x000fe40000011405 */
[----:B------:R-:W-:Y:S01]  /*1a50*/  LEA.HI R3, R3, R0, RZ, 0x7 ;  /* 0x0000000003037211 */ /* 0x000fe200078f38ff */
[----:B------:R-:W-:Y:S01]  /*1a60*/  IMAD.MOV.U32 R0, RZ, RZ, RZ ;  /* 0x000000ffff007224 */ /* 0x000fe200078e00ff */
[----:B------:R-:W-:Y:S02]  /*1a70*/  LEA.HI R4, R4, R5, RZ, 0x7 ;  /* 0x0000000504047211 */ /* 0x000fe400078f38ff */
[----:B------:R-:W-:Y:S02]  /*1a80*/  SHF.R.S32.HI R125, RZ, 0x7, R3 ;  /* 0x00000007ff7d7819 */ /* 0x000fe40000011403 */
[----:B------:R-:W-:-:S04]  /*1a90*/  SHF.R.S32.HI R4, RZ, 0x7, R4 ;  /* 0x00000007ff047819 */ /* 0x000fc80000011404 */
[----:B---3--:R-:W-:-:S04]  /*1aa0*/  VIMNMX R9, R125, R4, PT ;  /* 0x000000047d097248 */ /* 0x008fc80003fe0100 */
[----:B------:R-:W-:-:S13]  /*1ab0*/  ISETP.GE.AND P0, PT, R9, 0x1, PT ;  /* 0x000000010900780c */ /* 0x000fda0003f06270 */
        /* <DEDUP_REMOVED lines=30> */
.L_x_2551:
[----:B------:R-:W-:Y:S05]  /*1ca0*/  BSYNC B0 ;  /* 0x0000000000007941 */ /* 0x000fea0003800000 */
.L_x_2550:
[----:B------:R-:W-:-:S05]  /*1cb0*/  IMAD R3, R217, R0, RZ ;  /* 0x00000000d9037224 */ /* 0x000fca00078e02ff */
        /* <DEDUP_REMOVED lines=29> */
[----:B------:R-:W-:Y:S01]  /*1e90*/  MOV R12, 0x1 ;  /* 0x00000001000c7802 */ /* 0x000fe20000000f00 */
[----:B------:R-:W-:-:S02]  /*1ea0*/  IMAD.U32 R11, RZ, RZ, UR7 ;  /* 0x00000007ff0b7e24 */ /* 0x000fc4000f8e00ff */
[----:B------:R-:W-:Y:S02]  /*1eb0*/  IMAD.MOV.U32 R8, RZ, RZ, 0x70 ;  /* 0x00000070ff087424 */ /* 0x000fe400078e00ff */
[----:B0-----:R-:W-:-:S07]  /*1ec0*/  IMAD.MOV.U32 R13, RZ, RZ, RZ ;  /* 0x000000ffff0d7224 */ /* 0x001fce00078e00ff */
[----:B------:R-:W-:-:S07]  /*1ed0*/  LEPC R20, `(.L_x_2554) ;  /* 0x000000001014794e */ /* 0x000fce0000000000 */
[----:B-1---5:R-:W-:Y:S05]  /*1ee0*/  CALL.ABS.NOINC R14 ;  /* 0x000000000e007343 */ /* 0x022fea0003c00000 */
.L_x_2554:
[----:B------:R-:W-:Y:S05]  /*1ef0*/  BSYNC B6 ;  /* 0x0000000000067941 */ /* 0x000fea0003800000 */
.L_x_2553:
        /* <DEDUP_REMOVED lines=20> */
.L_x_2556:
[----:B------:R-:W-:Y:S05]  /*2040*/  BSYNC B6 ;  /* 0x0000000000067941 */ /* 0x000fea0003800000 */
.L_x_2555:
[----:B------:R-:W-:Y:S01]  /*2050*/  ULDC.64 UR4, c[0x0][0x9f8] ;  /* 0x00027e0000047ab9 */ /* 0x000fe20000000a00 */
[----:B------:R-:W-:Y:S01]  /*2060*/  IMAD.MOV.U32 R0, RZ, RZ, R209 ;  /* 0x000000ffff007224 */ /* 0x000fe200078e00d1 */
[----:B------:R-:W-:Y:S01]  /*2070*/  ISETP.NE.U32.AND P0, PT, RZ, UR4, PT ;  /* 0x00000004ff007c0c */ /* 0x000fe2000bf05070 */
[----:B------:R-:W2:Y:S01]  /*2080*/  LDL.LU R20, [R1+0x10] ;  /* 0x0000100001147983 */ /* 0x000ea20000300800 */
[----:B------:R-:W0:Y:S02]  /*2090*/  LDC.64 R102, c[0x0][0x300] ;  /* 0x0000c000ff667b82 */ /* 0x000e240000000a00 */
[----:B------:R-:W-:Y:S01]  /*20a0*/  ISETP.NE.AND.EX P0, PT, RZ, UR5, PT, P0 ;  /* 0x00000005ff007c0c */ /* 0x000fe2000bf05300 */
[----:B------:R-:W1:Y:S01]  /*20b0*/  S2R R30, SR_TID.X ;  /* 0x00000000001e7919 */ /* 0x000e620000002100 */
[----:B------:R-:W-:-:S04]  /*20c0*/  IMAD.IADD R47, R28, 0x1, R27 ;  /* 0x000000011c2f7824 */ /* 0x000fc800078e021b */
[----:B------:R-:W3:Y:S07]  /*20d0*/  LDC R33, c[0x0][0x3f4] ;  /* 0x0000fd00ff217b82 */ /* 0x000eee0000000800 */
[----:B------:R-:W-:-:S04]  /*20e0*/  @P0 IADD3 R4, P1, R210, UR4, RZ ;  /* 0x00000004d2040c10 */ /* 0x000fc8000ff3e0ff */
[----:B------:R-:W-:Y:S01]  /*20f0*/  @P0 IADD3.X R5, R211, UR5, RZ, P1, !PT ;  /* 0x00000005d3050c10 */ /* 0x000fe20008ffe4ff */
[----:B------:R-:W-:-:S04]  /*2100*/  ULDC.64 UR4, c[0x0][0xa08] ;  /* 0x0002820000047ab9 */ /* 0x000fc80000000a00 */
[----:B------:R4:W2:Y:S01]  /*2110*/  @P0 LDG.E R0, desc[UR42][R4.64] ;  /* 0x0000002a04000981 */ /* 0x0008a2000c1e1900 */
[----:B------:R-:W-:Y:S01]  /*2120*/  SHF.R.S32.HI R39, RZ, 0x1f, R47 ;  /* 0x0000001fff277819 */ /* 0x000fe2000001142f */
[-C--:B0-----:R-:W-:Y:S01]  /*2130*/  IMAD.WIDE.U32 R6, R47, R102.reuse, RZ ;  /* 0x000000662f067225 */ /* 0x081fe200078e00ff */
[----:B------:R-:W-:Y:S02]  /*2140*/  ISETP.NE.U32.AND P0, PT, RZ, UR4, PT ;  /* 0x00000004ff007c0c */ /* 0x000fe4000bf05070 */
[----:B------:R-:W-:Y:S01]  /*2150*/  SHF.R.U32.HI R32, RZ, 0x3, R196 ;  /* 0x00000003ff207819 */ /* 0x000fe200000116c4 */
[-C--:B------:R-:W-:Y:S01]  /*2160*/  IMAD R8, R39, R102.reuse, RZ ;  /* 0x0000006627087224 */ /* 0x080fe200078e02ff */
[----:B------:R-:W-:Y:S01]  /*2170*/  ISETP.NE.AND.EX P0, PT, RZ, UR5, PT, P0 ;  /* 0x00000005ff007c0c */ /* 0x000fe2000bf05300 */
[----:B------:R-:W-:Y:S01]  /*2180*/  ULDC.64 UR4, c[0x0][0x308] ;  /* 0x0000c20000047ab9 */ /* 0x000fe20000000a00 */
[----:B---3--:R-:W-:Y:S01]  /*2190*/  ISETP.GE.AND P2, PT, R16, R33, PT ;  /* 0x000000211000720c */ /* 0x008fe20003f46270 */
[----:B------:R-:W-:Y:S01]  /*21a0*/  IMAD R3, R47, R103, R8 ;  /* 0x000000672f037224 */ /* 0x000fe200078e0208 */
[----:B-1----:R-:W-:Y:S01]  /*21b0*/  SHF.R.U32.HI R30, RZ, 0x7, R30 ;  /* 0x00000007ff1e7819 */ /* 0x002fe2000001161e */
[----:B------:R-:W-:Y:S01]  /*21c0*/  IMAD.SHL.U32 R34, R22, 0x40, RZ ;  /* 0x0000004016227824 */ /* 0x000fe200078e00ff */
[----:B------:R-:W-:Y:S01]  /*21d0*/  SHF.R.U32.HI R29, RZ, 0x3, R195 ;  /* 0x00000003ff1d7819 */ /* 0x000fe200000116c3 */
[----:B------:R-:W-:Y:S01]  /*21e0*/  IMAD.IADD R7, R7, 0x1, R3 ;  /* 0x0000000107077824 */ /* 0x000fe200078e0203 */
[----:B------:R-:W-:Y:S01]  /*21f0*/  ISETP.NE.AND P6, PT, R30, 0x1, PT ;  /* 0x000000011e00780c */ /* 0x000fe20003fc5270 */
[----:B------:R-:W-:Y:S01]  /*2200*/  IMAD.WIDE.U32 R44, R22, R102, R16 ;  /* 0x00000066162c7225 */ /* 0x000fe200078e0010 */
[----:B-----5:R-:W-:-:S02]  /*2210*/  SHF.R.S32.HI R31, RZ, 0x1f, R111 ;  /* 0x0000001fff1f7819 */ /* 0x020fc4000001146f */
[----:B------:R-:W-:Y:S01]  /*2220*/  SHF.L.U64.HI R93, R102, 0x5, R103 ;  /* 0x00000005665d7819 */ /* 0x000fe20000010267 */
[----:B----4-:R-:W-:Y:S01]  /*2230*/  IMAD.WIDE.U32 R4, R206, UR4, R6 ;  /* 0x00000004ce047c25 */ /* 0x010fe2000f8e0006 */
[----:B------:R-:W-:Y:S01]  /*2240*/  SHF.L.U32 R92, R102, 0x5, RZ ;  /* 0x00000005665c7819 */ /* 0x000fe200000006ff */
[----:B------:R-:W0:Y:S01]  /*2250*/  LDC.64 R6, c[0x0][0x3f8] ;  /* 0x0000fe00ff067b82 */ /* 0x000e220000000a00 */
[----:B------:R-:W-:Y:S01]  /*2260*/  SHF.R.S32.HI R116, RZ, 0x1f, R214 ;  /* 0x0000001fff747819 */ /* 0x000fe200000114d6 */
[----:B------:R-:W-:Y:S01]  /*2270*/  IMAD R5, R206, UR5, R5 ;  /* 0x00000005ce057c24 */ /* 0x000fe2000f8e0205 */
[----:B------:R-:W-:Y:S01]  /*2280*/  ULDC.64 UR4, c[0x0][0x310] ;  /* 0x0000c40000047ab9 */ /* 0x000fe20000000a00 */
[----:B------:R-:W-:Y:S01]  /*2290*/  IMAD.WIDE.U32 R126, R22, R102, R92 ;  /* 0x00000066167e7225 */ /* 0x000fe200078e005c */
[----:B------:R-:W-:Y:S02]  /*22a0*/  SHF.R.S32.HI R115, RZ, 0x1f, R213 ;  /* 0x0000001fff737819 */ /* 0x000fe400000114d5 */
[----:B------:R-:W-:Y:S01]  /*22b0*/  SHF.R.S32.HI R114, RZ, 0x1f, R212 ;  /* 0x0000001fff727819 */ /* 0x000fe200000114d4 */
[----:B------:R-:W-:Y:S01]  /*22c0*/  VIADD R122, R30, 0x8 ;  /* 0x000000081e7a7836 */ /* 0x000fe20000000000 */
[C---:B------:R-:W-:Y:S01]  /*22d0*/  SHF.L.U64.HI R30, R102.reuse, 0x6, R103 ;  /* 0x00000006661e7819 */ /* 0x040fe20000010267 */
[----:B------:R-:W-:-:S02]  /*22e0*/  IMAD.SHL.U32 R123, R102, 0x80, RZ ;  /* 0x00000080667b7824 */ /* 0x000fc400078e00ff */
[-C--:B0-----:R-:W-:Y:S01]  /*22f0*/  IMAD.WIDE.U32 R96, R22, R6.reuse, R18 ;  /* 0x0000000616607225 */ /* 0x081fe200078e0012 */
[C-C-:B------:R-:W-:Y:S02]  /*2300*/  SHF.L.U64.HI R15, R6.reuse, 0x6, R7.reuse ;  /* 0x00000006060f7819 */ /* 0x140fe40000010207 */
[----:B------:R-:W-:Y:S01]  /*2310*/  SHF.L.U64.HI R14, R6, 0x7, R7 ;  /* 0x00000007060e7819 */ /* 0x000fe20000010207 */
[----:B------:R-:W-:-:S04]  /*2320*/  IMAD.WIDE.U32 R94, R22, R6, R16 ;  /* 0x00000006165e7225 */ /* 0x000fc800078e0010 */
[----:B------:R-:W-:Y:S02]  /*2330*/  IMAD R12, R31, R6, RZ ;  /* 0x000000061f0c7224 */ /* 0x000fe400078e02ff */
[C---:B------:R-:W-:Y:S02]  /*2340*/  IMAD.SHL.U32 R13, R6.reuse, 0x20, RZ ;  /* 0x00000020060d7824 */ /* 0x040fe400078e00ff */
[----:B------:R-:W-:Y:S02]  /*2350*/  IMAD R37, R111, R7, R12 ;  /* 0x000000076f257224 */ /* 0x000fe400078e020c */
        /* <DEDUP_REMOVED lines=12> */
[----:B------:R-:W-:Y:S01]  /*2420*/  IADD3 R42, P4, R100, 0x40, RZ ;  /* 0x00000040642a7810 */ /* 0x000fe20007f9e0ff */
[----:B------:R-:W-:Y:S01]  /*2430*/  IMAD.X R47, R218, 0x1, R39, P0 ;  /* 0x00000001da2f7824 */ /* 0x000fe200000e0627 */
[----:B------:R-:W-:Y:S01]  /*2440*/  IADD3 R39, P0, R100, R44, RZ ;  /* 0x0000002c64277210 */ /* 0x000fe20007f1e0ff */
[----:B------:R-:W-:Y:S01]  /*2450*/  IMAD R41, R99, UR5, R0 ;  /* 0x0000000563297c24 */ /* 0x000fe2000f8e0200 */
[----:B------:R-:W-:Y:S05]  /*2460*/  @!P6 WARPSYNC.ALL ;  /* 0x000000000000e948 */ /* 0x000fea0003800000 */
[----:B------:R-:W-:Y:S01]  /*2470*/  ULDC.64 UR4, c[0x0][0x330] ;  /* 0x0000cc0000047ab9 */ /* 0x000fe20000000a00 */
[----:B------:R-:W-:Y:S01]  /*2480*/  IADD3 R41, R101, R41, RZ ;  /* 0x0000002965297210 */ /* 0x000fe20007ffe0ff */
[----:B------:R-:W-:Y:S01]  /*2490*/  IMAD.WIDE.U32 R8, R206, UR4, R16 ;  /* 0x00000004ce087c25 */ /* 0x000fe2000f8e0010 */
[----:B------:R-:W-:Y:S01]  /*24a0*/  @!P6 BAR.SYNC.DEFER_BLOCKING 0x9, 0x100 ;  /* 0x024400000000eb1d */ /* 0x000fe20000010000 */
[----:B------:R-:W-:-:S02]  /*24b0*/  IADD3 R43, P3, R39, 0x40, RZ ;  /* 0x00000040272b7810 */ /* 0x000fc40007f7e0ff */
[----:B------:R-:W-:Y:S02]  /*24c0*/  IMAD R9, R206, UR5, R9 ;  /* 0x00000005ce097c24 */ /* 0x000fe4000f8e0209 */
[----:B------:R-:W-:Y:S01]  /*24d0*/  IMAD.X R107, RZ, RZ, R41, P4 ;  /* 0x000000ffff6b7224 */ /* 0x000fe200020e0629 */
[----:B------:R-:W-:Y:S02]  /*24e0*/  ULDC.64 UR4, c[0x0][0x338] ;  /* 0x0000ce0000047ab9 */ /* 0x000fe40000000a00 */
[----:B------:R-:W-:Y:S01]  /*24f0*/  IMAD R0, R3, UR4, RZ ;  /* 0x0000000403007c24 */ /* 0x000fe2000f8e02ff */
[----:B------:R-:W-:Y:S01]  /*2500*/  SEL R3, R33, RZ, P2 ;  /* 0x000000ff21037207 */ /* 0x000fe20001000000 */
[----:B0-----:R-:W-:-:S04]  /*2510*/  IMAD.WIDE.U32 R90, R22, R4, R18 ;  /* 0x00000004165a7225 */ /* 0x001fc800078e0012 */
[C---:B------:R-:W-:Y:S02]  /*2520*/  IMAD R109, R99.reuse, UR5, R0 ;  /* 0x00000005636d7c24 */ /* 0x040fe4000f8e0200 */
[----:B------:R-:W-:Y:S02]  /*2530*/  IMAD R0, R218, R6, RZ ;  /* 0x00000006da007224 */ /* 0x000fe400078e02ff */
[----:B------:R-:W-:Y:S01]  /*2540*/  IMAD.WIDE.U32 R98, R99, UR4, R8 ;  /* 0x0000000463627c25 */ /* 0x000fe2000f8e0008 */
[----:B------:R-:W-:Y:S02]  /*2550*/  ULDC UR4, c[0x0][0x2f4] ;  /* 0x0000bd0000047ab9 */ /* 0x000fe40000000800 */
[----:B------:R-:W-:Y:S01]  /*2560*/  ISETP.GE.AND P2, PT, R16, UR4, PT ;  /* 0x0000000410007c0c */ /* 0x000fe2000bf46270 */
[----:B------:R-:W-:Y:S01]  /*2570*/  IMAD R9, R22, R7, R0 ;  /* 0x0000000716097224 */ /* 0x000fe200078e0200 */
[----:B------:R-:W-:Y:S01]  /*2580*/  IADD3 R109, R99, R109, RZ ;  /* 0x0000006d636d7210 */ /* 0x000fe20007ffe0ff */
[----:B------:R-:W-:-:S02]  /*2590*/  IMAD R0, R218, R4, RZ ;  /* 0x00000004da007224 */ /* 0x000fc400078e02ff */
[----:B------:R-:W-:Y:S01]  /*25a0*/  IMAD.IADD R3, R16, 0x1, R3 ;  /* 0x0000000110037824 */ /* 0x000fe200078e0203 */
[----:B------:R-:W-:Y:S01]  /*25b0*/  IADD3 R97, R97, R9, RZ ;  /* 0x0000000961617210 */ /* 0x000fe20007ffe0ff */
[C---:B------:R-:W-:Y:S02]  /*25c0*/  IMAD R11, R22.reuse, R5, R0 ;  /* 0x00000005160b7224 */ /* 0x040fe400078e0200 */
[----:B------:R-:W-:Y:S01]  /*25d0*/  IMAD.IADD R95, R9, 0x1, R95 ;  /* 0x00000001095f7824 */ /* 0x000fe200078e025f */
[----:B------:R-:W-:Y:S01]  /*25e0*/  SHF.R.S32.HI R0, RZ, 0x1f, R3 ;  /* 0x0000001fff007819 */ /* 0x000fe20000011403 */
[----:B------:R-:W-:-:S03]  /*25f0*/  IMAD.WIDE.U32 R88, R22, R4, R16 ;  /* 0x0000000416587225 */ /* 0x000fc600078e0010 */
[CC--:B------:R-:W-:Y:S01]  /*2600*/  LEA.HI R105, R0.reuse, R3.reuse, RZ, 0x3 ;  /* 0x0000000300697211 */ /* 0x0c0fe200078f18ff */
[----:B------:R-:W-:Y:S01]  /*2610*/  IMAD.IADD R91, R91, 0x1, R11 ;  /* 0x000000015b5b7824 */ /* 0x000fe200078e020b */
[----:B------:R-:W-:Y:S01]  /*2620*/  LEA.HI R8, R0, R3, RZ, 0x6 ;  /* 0x0000000300087211 */ /* 0x000fe200078f30ff */
[----:B------:R-:W-:Y:S01]  /*2630*/  IMAD.IADD R89, R11, 0x1, R89 ;  /* 0x000000010b597824 */ /* 0x000fe200078e0259 */
[----:B------:R-:W-:Y:S01]  /*2640*/  LOP3.LUT R0, R105, 0x38, RZ, 0xc0, !PT ;  /* 0x0000003869007812 */ /* 0x000fe200078ec0ff */
[CC--:B------:R-:W-:Y:S01]  /*2650*/  IMAD.WIDE.U32 R96, R111.reuse, R6.reuse, R96 ;  /* 0x000000066f607225 */ /* 0x0c0fe200078e0060 */
[----:B------:R-:W-:Y:S02]  /*2660*/  SHF.L.U32 R8, R8, 0x7, RZ ;  /* 0x0000000708087819 */ /* 0x000fe400000006ff */
[----:B------:R-:W-:Y:S01]  /*2670*/  LOP3.LUT R3, R196, 0x38, R105, 0xf8, !PT ;  /* 0x00000038c4037812 */ /* 0x000fe200078ef869 */
[----:B------:R-:W-:Y:S01]  /*2680*/  IMAD.WIDE.U32 R94, R111, R6, R94 ;  /* 0x000000066f5e7225 */ /* 0x000fe200078e005e */
[----:B------:R-:W-:-:S02]  /*2690*/  LOP3.LUT R9, R195, 0x38, R105, 0xf8, !PT ;  /* 0x00000038c3097812 */ /* 0x000fc400078ef869 */
[----:B------:R-:W-:Y:S01]  /*26a0*/  LOP3.LUT R10, R194, 0x38, R105, 0xf8, !PT ;  /* 0x00000038c20a7812 */ /* 0x000fe200078ef869 */
[----:B------:R-:W-:Y:S01]  /*26b0*/  IMAD.SHL.U32 R11, R6, 0x80, RZ ;  /* 0x00000080060b7824 */ /* 0x000fe200078e00ff */
[----:B------:R-:W-:Y:S01]  /*26c0*/  LOP3.LUT R0, R0, 0x1c0, R34, 0xf8, !PT ;  /* 0x000001c000007812 */ /* 0x000fe200078ef822 */
[----:B------:R-:W-:Y:S01]  /*26d0*/  IMAD.WIDE.U32 R90, R111, R4, R90 ;  /* 0x000000046f5a7225 */ /* 0x000fe200078e005a */
[----:B------:R-:W-:Y:S02]  /*26e0*/  LOP3.LUT R21, R8, 0xffffe000, RZ, 0xc0, !PT ;  /* 0xffffe00008157812 */ /* 0x000fe400078ec0ff */
[----:B------:R-:W-:Y:S01]  /*26f0*/  LOP3.LUT R3, R3, R32, RZ, 0x3c, !PT ;  /* 0x0000002003037212 */ /* 0x000fe200078e3cff */
[----:B------:R-:W-:Y:S01]  /*2700*/  IMAD.WIDE.U32 R88, R111, R4, R88 ;  /* 0x000000046f587225 */ /* 0x000fe200078e0058 */
[----:B------:R-:W-:Y:S02]  /*2710*/  LOP3.LUT R28, R9, R29, RZ, 0x3c, !PT ;  /* 0x0000001d091c7212 */ /* 0x000fe400078e3cff */
[----:B------:R-:W-:Y:S01]  /*2720*/  LOP3.LUT R10, R10, R20, RZ, 0x3c, !PT ;  /* 0x000000140a0a7212 */ /* 0x000fe200078e3cff */
[----:B------:R-:W-:Y:S01]  /*2730*/  IMAD.IADD R36, R97, 0x1, R37 ;  /* 0x0000000161247824 */ /* 0x000fe200078e0225 */
[----:B------:R-:W-:Y:S01]  /*2740*/  LOP3.LUT R0, R0, R201, RZ, 0x3c, !PT ;  /* 0x000000c900007212 */ /* 0x000fe200078e3cff */
[----:B------:R-:W-:Y:S01]  /*2750*/  IMAD.SHL.U32 R33, R33, 0x2, RZ ;  /* 0x0000000221217824 */ /* 0x000fe200078e00ff */
[-C--:B------:R-:W-:Y:S01]  /*2760*/  IADD3 R29, R3, R21.reuse, R200 ;  /* 0x00000015031d7210 */ /* 0x080fe20007ffe0c8 */
[----:B------:R-:W-:Y:S01]  /*2770*/  IMAD R3, R218, R102, RZ ;  /* 0x00000066da037224 */ /* 0x000fe200078e02ff */
[-C--:B------:R-:W-:Y:S01]  /*2780*/  IADD3 R28, R28, R21.reuse, R199 ;  /* 0x000000151c1c7210 */ /* 0x080fe20007ffe0c7 */
[----:B------:R-:W-:Y:S01]  /*2790*/  IMAD.IADD R37, R37, 0x1, R95 ;  /* 0x0000000125257824 */ /* 0x000fe200078e025f */
[----:B------:R-:W-:Y:S01]  /*27a0*/  IADD3 R27, R10, R21, R198 ;  /* 0x000000150a1b7210 */ /* 0x000fe20007ffe0c6 */
[----:B------:R-:W-:Y:S01]  /*27b0*/  IMAD R35, R22, R103, R3 ;  /* 0x0000006716237224 */ /* 0x000fe200078e0203 */
[----:B------:R-:W-:Y:S01]  /*27c0*/  IADD3 R21, R0, R21, R202 ;  /* 0x0000001500157210 */ /* 0x000fe20007ffe0ca */
[----:B------:R-:W-:Y:S01]  /*27d0*/  IMAD R0, R31, R4, RZ ;  /* 0x000000041f007224 */ /* 0x000fe200078e02ff */
[----:B------:R-:W-:Y:S01]  /*27e0*/  SHF.L.U64.HI R20, R6, 0x5, R7 ;  /* 0x0000000506147819 */ /* 0x000fe20000010207 */
[C---:B------:R-:W-:Y:S01]  /*27f0*/  IMAD.SHL.U32 R7, R4.reuse, 0x20, RZ ;  /* 0x0000002004077824 */ /* 0x040fe200078e00ff */
[C-C-:B------:R-:W-:Y:S01]  /*2800*/  SHF.L.U64.HI R10, R4.reuse, 0x5, R5.reuse ;  /* 0x00000005040a7819 */ /* 0x140fe20000010205 */
[----:B------:R-:W-:Y:S01]  /*2810*/  IMAD R49, R111, R5, R0 ;  /* 0x000000056f317224 */ /* 0x000fe200078e0200 */
[C-C-:B------:R-:W-:Y:S01]  /*2820*/  SHF.L.U64.HI R9, R4.reuse, 0x6, R5.reuse ;  /* 0x0000000604097819 */ /* 0x140fe20000010205 */
[C---:B------:R-:W-:Y:S01]  /*2830*/  IMAD.SHL.U32 R6, R4.reuse, 0x40, RZ ;  /* 0x0000004004067824 */ /* 0x040fe200078e00ff */
[C---:B------:R-:W-:Y:S01]  /*2840*/  SHF.L.U64.HI R8, R4.reuse, 0x7, R5 ;  /* 0x0000000704087819 */ /* 0x040fe20000010205 */
[----:B------:R-:W-:Y:S01]  /*2850*/  IMAD.SHL.U32 R5, R4, 0x80, RZ ;  /* 0x0000008004057824 */ /* 0x000fe200078e00ff */
[----:B------:R-:W-:Y:S01]  /*2860*/  IADD3 R4, R35, R127, RZ ;  /* 0x0000007f23047210 */ /* 0x000fe20007ffe0ff */
[----:B------:R-:W-:Y:S01]  /*2870*/  IMAD.IADD R38, R91, 0x1, R49 ;  /* 0x000000015b267824 */ /* 0x000fe200078e0231 */
[----:B------:R-:W-:Y:S01]  /*2880*/  IADD3 R3, P1, R92, R126, RZ ;  /* 0x0000007e5c037210 */ /* 0x000fe20007f3e0ff */
[----:B------:R-:W-:Y:S01]  /*2890*/  IMAD.IADD R104, R49, 0x1, R89 ;  /* 0x0000000131687824 */ /* 0x000fe200078e0259 */
[----:B------:R-:W-:-:S02]  /*28a0*/  IADD3 R34, R45, R35, RZ ;  /* 0x000000232d227210 */ /* 0x000fc40007ffe0ff */
[----:B------:R-:W-:Y:S01]  /*28b0*/  SHF.L.U64.HI R0, R102, 0x7, R103 ;  /* 0x0000000766007819 */ /* 0x000fe20000010267 */
[----:B------:R-:W-:Y:S01]  /*28c0*/  IMAD.X R31, R4, 0x1, R93, P1 ;  /* 0x00000001041f7824 */ /* 0x000fe200008e065d */
[----:B------:R-:W-:Y:S01]  /*28d0*/  IADD3 R32, P1, R3, R92, RZ ;  /* 0x0000005c03207210 */ /* 0x000fe20007f3e0ff */
[----:B------:R-:W-:Y:S01]  /*28e0*/  IMAD.X R103, R34, 0x1, R41, P0 ;  /* 0x0000000122677824 */ /* 0x000fe200000e0629 */
[----:B------:R-:W-:Y:S02]  /*28f0*/  LOP3.LUT R40, R105, 0xfffffff8, RZ, 0xc0, !PT ;  /* 0xfffffff869287812 */ /* 0x000fe400078ec0ff */
[----:B------:R-:W-:Y:S01]  /*2900*/  SHF.R.S32.HI R105, RZ, 0x3, R105 ;  /* 0x00000003ff697819 */ /* 0x000fe20000011469 */
[----:B------:R-:W-:Y:S01]  /*2910*/  IMAD.X R35, R31, 0x1, R93, P1 ;  /* 0x000000011f237824 */ /* 0x000fe200008e065d */
[----:B------:R-:W-:Y:S01]  /*2920*/  ISETP.GE.AND P1, PT, R187, UR4, PT ;  /* 0x00000004bb007c0c */ /* 0x000fe2000bf26270 */
[----:B------:R-:W-:Y:S01]  /*2930*/  IMAD.X R108, RZ, RZ, R103, P3 ;  /* 0x000000ffff6c7224 */ /* 0x000fe200018e0667 */
[----:B------:R-:W-:-:S11]  /*2940*/  SHF.R.S32.HI R106, RZ, 0x1f, R40 ;  /* 0x0000001fff6a7819 */ /* 0x000fd60000011428 */
.L_x_2642:
        /* <DEDUP_REMOVED lines=59> */
.L_x_2561:
[----:B------:R-:W-:Y:S05]  /*2d00*/  BSYNC B1 ;  /* 0x0000000000017941 */ /* 0x000fea0003800000 */
.L_x_2560:
[----:B------:R-:W-:Y:S01]  /*2d10*/  ISETP.GE.AND P4, PT, R214, R113, PT ;  /* 0x00000071d600720c */ /* 0x000fe20003f86270 */
[----:B0----5:R-:W-:Y:S01]  /*2d20*/  IMAD.MOV.U32 R48, RZ, RZ, R76 ;  /* 0x000000ffff307224 */ /* 0x021fe200078e004c */
[----:B------:R-:W-:Y:S01]  /*2d30*/  MOV R49, R77 ;  /* 0x0000004d00317202 */ /* 0x000fe20000000f00 */
[----:B------:R-:W-:Y:S01]  /*2d40*/  IMAD.MOV.U32 R50, RZ, RZ, R84 ;  /* 0x000000ffff327224 */ /* 0x000fe200078e0054 */
[----:B------:R-:W-:Y:S01]  /*2d50*/  BSSY B1, `(.L_x_2562) ;  /* 0x0000022000017945 */ /* 0x000fe20003800000 */
        /* <DEDUP_REMOVED lines=8> */
[----:B------:R-:W-:Y:S02]  /*2de0*/  CS2R R70, SRZ ;  /* 0x0000000000467805 */ /* 0x000fe4000001ff00 */
[----:B------:R-:W-:Y:S02]  /*2df0*/  PRMT R132, R48, 0x5410, R49 ;  /* 0x0000541030847816 */ /* 0x000fe40000000031 */
[----:B------:R-:W-:Y:S02]  /*2e00*/  CS2R R74, SRZ ;  /* 0x00000000004a7805 */ /* 0x000fe4000001ff00 */
        /* <DEDUP_REMOVED lines=22> */
.L_x_2563:
[----:B------:R-:W-:Y:S05]  /*2f70*/  BSYNC B1 ;  /* 0x0000000000017941 */ /* 0x000fea0003800000 */
.L_x_2562:
[----:B------:R-:W-:Y:S01]  /*2f80*/  ISETP.GE.AND P0, PT, R213, R113, PT ;  /* 0x00000071d500720c */ /* 0x000fe20003f06270 */
[----:B0----5:R-:W-:Y:S01]  /*2f90*/  IMAD.MOV.U32 R48, RZ, RZ, R68 ;  /* 0x000000ffff307224 */ /* 0x021fe200078e0044 */
[----:B------:R-:W-:Y:S01]  /*2fa0*/  MOV R51, R73 ;  /* 0x0000004900337202 */ /* 0x000fe20000000f00 */
[----:B------:R-:W-:Y:S01]  /*2fb0*/  IMAD.MOV.U32 R49, RZ, RZ, R69 ;  /* 0x000000ffff317224 */ /* 0x000fe200078e0045 */
[----:B------:R-:W-:Y:S01]  /*2fc0*/  BSSY B1, `(.L_x_2564) ;  /* 0x0000028000017945 */ /* 0x000fe20003800000 */
[----:B------:R-:W-:Y:S01]  /*2fd0*/  IMAD.MOV.U32 R50, RZ, RZ, R72 ;  /* 0x000000ffff327224 */ /* 0x000fe200078e0048 */
[----:B------:R-:W-:Y:S02]  /*2fe0*/  CS2R R52, SRZ ;  /* 0x0000000000347805 */ /* 0x000fe4000001ff00 */
[----:B------:R-:W-:Y:S02]  /*2ff0*/  CS2R R60, SRZ ;  /* 0x00000000003c7805 */ /* 0x000fe4000001ff00 */
[----:B------:R-:W-:Y:S01]  /*3000*/  PRMT R130, R49, 0x5410, R48 ;  /* 0x0000541031827816 */ /* 0x000fe20000000030 */
[----:B------:R-:W-:Y:S01]  /*3010*/  IMAD.MOV.U32 R48, RZ, RZ, R70 ;  /* 0x000000ffff307224 */ /* 0x000fe200078e0046 */
[----:B------:R-:W-:Y:S01]  /*3020*/  PRMT R145, R50, 0x5410, R51 ;  /* 0x0000541032917816 */ /* 0x000fe20000000033 */
[----:B------:R-:W-:Y:S01]  /*3030*/  IMAD.MOV.U32 R49, RZ, RZ, R71 ;  /* 0x000000ffff317224 */ /* 0x000fe200078e0047 */
[----:B------:R-:W-:Y:S01]  /*3040*/  CS2R R64, SRZ ;  /* 0x0000000000407805 */ /* 0x000fe2000001ff00 */
        /* <DEDUP_REMOVED lines=31> */
.L_x_2565:
[----:B------:R-:W-:Y:S05]  /*3240*/  BSYNC B1 ;  /* 0x0000000000017941 */ /* 0x000fea0003800000 */
.L_x_2564:
[----:B------:R-:W-:Y:S01]  /*3250*/  ISETP.GE.AND P5, PT, R212, R113, PT ;  /* 0x00000071d400720c */ /* 0x000fe20003fa6270 */
[----:B------:R-:W-:-:S12]  /*3260*/  BSSY B1, `(.L_x_2566) ;  /* 0x000001e000017945 */ /* 0x000fd80003800000 */
[----:B------:R-:W-:Y:S05]  /*3270*/  @P5 BRA `(.L_x_2567) ;  /* 0x0000000000705947 */ /* 0x000fea0003800000 */
[----:B0-----:R-:W0:Y:S01]  /*3280*/  LDC.64 R48, c[0x0][0x3f8] ;  /* 0x0000fe00ff307b82 */ /* 0x001e220000000a00 */
[----:B------:R-:W-:Y:S01]  /*3290*/  MOV R83, R117 ;  /* 0x0000007500537202 */ /* 0x000fe20000000f00 */
[----:B------:R-:W-:Y:S01]  /*32a0*/  IMAD.MOV.U32 R81, RZ, RZ, R110 ;  /* 0x000000ffff517224 */ /* 0x000fe200078e006e */
        /* <DEDUP_REMOVED lines=25> */
.L_x_2567:
[----:B------:R-:W-:Y:S05]  /*3440*/  BSYNC B1 ;  /* 0x0000000000017941 */ /* 0x000fea0003800000 */
.L_x_2566:
[----:B01---5:R-:W-:Y:S01]  /*3450*/  IMAD.MOV.U32 R48, RZ, RZ, R60 ;  /* 0x000000ffff307224 */ /* 0x023fe200078e003c */
[----:B------:R-:W-:Y:S01]  /*3460*/  MOV R51, R65 ;  /* 0x0000004100337202 */ /* 0x000fe20000000f00 */
[----:B------:R-:W-:Y:S01]  /*3470*/  IMAD.MOV.U32 R49, RZ, RZ, R61 ;  /* 0x000000ffff317224 */ /* 0x000fe200078e003d */
[----:B------:R-:W-:Y:S01]  /*3480*/  UISETP.NE.AND UP0, UPT, UR45, 0x3, UPT ;  /* 0x000000032d00788c */ /* 0x000fe2000bf05270 */
[----:B------:R-:W-:-:S03]  /*3490*/  IMAD.MOV.U32 R50, RZ, RZ, R64 ;  /* 0x000000ffff327224 */ /* 0x000fc600078e0040 */
[----:B------:R-:W-:Y:S01]  /*34a0*/  PRMT R135, R48, 0x5410, R49 ;  /* 0x0000541030877816 */ /* 0x000fe20000000031 */
[----:B------:R-:W-:Y:S01]  /*34b0*/  IMAD.MOV.U32 R48, RZ, RZ, R62 ;  /* 0x000000ffff307224 */ /* 0x000fe200078e003e */
[----:B------:R-:W-:Y:S01]  /*34c0*/  PRMT R142, R50, 0x5410, R51 ;  /* 0x00005410328e7816 */ /* 0x000fe20000000033 */
[----:B------:R-:W-:Y:S01]  /*34d0*/  IMAD.MOV.U32 R49, RZ, RZ, R63 ;  /* 0x000000ffff317224 */ /* 0x000fe200078e003f */
[----:B------:R-:W-:Y:S01]  /*34e0*/  PLOP3.LUT P0, PT, PT, PT, UP0, 0x80, 0x0 ;  /* 0x000000000000781c */ /* 0x000fe20003f0f008 */
        /* <DEDUP_REMOVED lines=14> */
[----:B------:R-:W-:-:S05]  /*35d0*/  IMAD.MOV.U32 R51, RZ, RZ, R59 ;  /* 0x000000ffff337224 */ /* 0x000fca00078e003b */
[----:B------:R-:W-:Y:S01]  /*35e0*/  PRMT R134, R50, 0x5410, R51 ;  /* 0x0000541032867816 */ /* 0x000fe20000000033 */
[----:B------:R-:W-:Y:S06]  /*35f0*/  @!P0 BRA `(.L_x_2568) ;  /* 0x0000000000048947 */ /* 0x000fec0003800000 */
[----:B------:R-:W-:Y:S01]  /*3600*/  BPT.TRAP 0x1 ;  /* 0x000000040000795c */ /* 0x000fe20000300000 */
.L_x_2568:
[----:B------:R-:W-:Y:S01]  /*3610*/  IMAD R110, R23, 0x8, R2 ;  /* 0x00000008176e7824 */ /* 0x000fe200078e0202 */
[----:B------:R-:W-:Y:S01]  /*3620*/  SHF.L.U32 R117, R188, 0x1f, RZ ;  /* 0x0000001fbc757819 */ /* 0x000fe200000006ff */
[----:B------:R-:W-:Y:S03]  /*3630*/  BSSY B1, `(.L_x_2569) ;  /* 0x0000003000017945 */ /* 0x000fe60003800000 */
[----:B------:R-:W0:Y:S02]  /*3640*/  SYNCS.PHASECHK.TRANS64.TRYWAIT P6, [R110+URZ+0x28890], R117 ;  /* 0x028890756e0075a7 */ /* 0x000e2400080c017f */
[----:B0-----:R-:W-:Y:S05]  /*3650*/  @!P6 BRA `(.L_x_2570) ;  /* 0x000001f40014e947 */ /* 0x001fea0003800000 */
.L_x_2922:
[----:B------:R-:W-:Y:S05]  /*3660*/  BSYNC B1 ;  /* 0x0000000000017941 */ /* 0x000fea0003800000 */
.L_x_2569:
        /* <DEDUP_REMOVED lines=8> */
[----:B------:R-:W-:Y:S03]  /*36f0*/  BSSY B3, `(.L_x_2575) ;  /* 0x000002e000037945 */ /* 0x000fe60003800000 */
[----:B------:R-:W-:Y:S02]  /*3700*/  IADD3.X R140, R138, R41, RZ, P3, !PT ;  /* 0x000000298a8c7210 */ /* 0x000fe40001ffe4ff */
[----:B------:R-:W-:-:S13]  /*3710*/  ISETP.GE.AND P3, PT, R18, R121, PT ;  /* 0x000000791200720c */ /* 0x000fda0003f66270 */
[----:B-1----:R-:W-:Y:S05]  /*3720*/  @P3 BRA `(.L_x_2576) ;  /* 0x0000000000a83947 */ /* 0x002fea0003800000 */
[----:B------:R-:W-:Y:S01]  /*3730*/  SHF.R.U64 R86, R86, 0x10, R87 ;  /* 0x0000001056567819 */ /* 0x000fe20000001257 */
[----:B--2---:R-:W-:Y:S01]  /*3740*/  IMAD.MOV.U32 R80, RZ, RZ, R49 ;  /* 0x000000ffff507224 */ /* 0x004fe200078e0031 */
[----:B------:R-:W-:-:S03]  /*3750*/  SHF.R.U64 R84, R84, 0x10, R85 ;  /* 0x0000001054547819 */ /* 0x000fc60000001255 */
[----:B------:R-:W-:Y:S02]  /*3760*/  HADD2.F32 R86, -RZ, R86.H0_H0 ;  /* 0x20000056ff567230 */ /* 0x000fe40000004100 */
[--C-:B------:R-:W-:Y:S02]  /*3770*/  HADD2.F32 R49, -RZ, R80.reuse.H1_H1 ;  /* 0x30000050ff317230 */ /* 0x100fe40000004100 */
[----:B------:R-:W-:Y:S02]  /*3780*/  HADD2.F32 R80, -RZ, R80.H0_H0 ;  /* 0x20000050ff507230 */ /* 0x000fe40000004100 */
[----:B------:R-:W-:Y:S02]  /*3790*/  HADD2.F32 R84, -RZ, R84.H0_H0 ;  /* 0x20000054ff547230 */ /* 0x000fe40000004100 */
        /* <DEDUP_REMOVED lines=35> */
.L_x_2576:
[----:B------:R-:W-:Y:S05]  /*39d0*/  BSYNC B3 ;  /* 0x0000000000037941 */ /* 0x000fea0003800000 */
.L_x_2575:
[----:B------:R-:W-:Y:S02]  /*39e0*/  ULDC.64 UR4, c[0x0][0x2e8] ;  /* 0x0000ba0000047ab9 */ /* 0x000fe40000000a00 */
[----:B------:R-:W-:-:S04]  /*39f0*/  LEA R80, P3, R81, UR4, 0x1 ;  /* 0x0000000451507c11 */ /* 0x000fc8000f8608ff */
[----:B------:R-:W-:-:S05]  /*3a00*/  LEA.HI.X R81, R81, UR5, R140, 0x1, P3 ;  /* 0x0000000551517c11 */ /* 0x000fca00098f0c8c */
[----:B--2---:R1:W-:Y:S04]  /*3a10*/  STG.E.128 desc[UR42][R80.64], R48 ;  /* 0x0000003050007986 */ /* 0x0043e8000c101d2a */
.L_x_2574:
[----:B------:R-:W-:Y:S05]  /*3a20*/  BSYNC B2 ;  /* 0x0000000000027941 */ /* 0x000fea0003800000 */
.L_x_2573:
        /* <DEDUP_REMOVED lines=35> */
[--C-:B------:R-:W-:Y:S02]  /*3c60*/  HADD2.F32 R48, -RZ, R50.reuse.H1_H1 ;  /* 0x30000032ff307230 */ /* 0x100fe40000004100 */
[----:B------:R-:W-:Y:S01]  /*3c70*/  FMUL.FTZ R79, R80, R79 ;  /* 0x0000004f504f7220 */ /* 0x000fe20000410000 */
[----:B------:R-:W-:-:S02]  /*3c80*/  HADD2.F32 R50, -RZ, R50.H0_H0 ;  /* 0x20000032ff327230 */ /* 0x000fc40000004100 */
        /* <DEDUP_REMOVED lines=9> */
[----:B------:R-:W-:Y:S02]  /*3d20*/  F2FP.F16.F32.PACK_AB R50, R48, R87 ;  /* 0x000000573032723e */ /* 0x000fe400000000ff */
[----:B------:R-:W-:-:S07]  /*3d30*/  MOV R48, R84 ;  /* 0x0000005400307202 */ /* 0x000fce0000000f00 */
.L_x_2578:
[----:B------:R-:W-:Y:S05]  /*3d40*/  BSYNC B2 ;  /* 0x0000000000027941 */ /* 0x000fea0003800000 */
.L_x_2577:
[----:B------:R-:W-:Y:S02]  /*3d50*/  ULDC.64 UR4, c[0x0][0x2e8] ;  /* 0x0000ba0000047ab9 */ /* 0x000fe40000000a00 */
[----:B------:R-:W-:-:S04]  /*3d60*/  LEA R76, P3, R137, UR4, 0x1 ;  /* 0x00000004894c7c11 */ /* 0x000fc8000f8608ff */
[----:B------:R-:W-:-:S05]  /*3d70*/  LEA.HI.X R77, R137, UR5, R138, 0x1, P3 ;  /* 0x00000005894d7c11 */ /* 0x000fca00098f0c8a */
[----:B--2---:R2:W-:Y:S04]  /*3d80*/  STG.E.128 desc[UR42][R76.64], R48 ;  /* 0x000000304c007986 */ /* 0x0045e8000c101d2a */
.L_x_2572:
[----:B------:R-:W-:Y:S05]  /*3d90*/  BSYNC B1 ;  /* 0x0000000000017941 */ /* 0x000fea0003800000 */
.L_x_2571:
        /* <DEDUP_REMOVED lines=54> */
.L_x_2584:
[----:B------:R-:W-:Y:S05]  /*4100*/  BSYNC B3 ;  /* 0x0000000000037941 */ /* 0x000fea0003800000 */
.L_x_2583:
[----:B------:R-:W-:Y:S02]  /*4110*/  ULDC.64 UR4, c[0x0][0x2e8] ;  /* 0x0000ba0000047ab9 */ /* 0x000fe40000000a00 */
[----:B------:R-:W-:-:S04]  /*4120*/  LEA R72, P3, R78, UR4, 0x1 ;  /* 0x000000044e487c11 */ /* 0x000fc8000f8608ff */
[----:B------:R-:W-:-:S05]  /*4130*/  LEA.HI.X R73, R78, UR5, R79, 0x1, P3 ;  /* 0x000000054e497c11 */ /* 0x000fca00098f0c4f */
[----:B--2---:R2:W-:Y:S04]  /*4140*/  STG.E.128 desc[UR42][R72.64], R48 ;  /* 0x0000003048007986 */ /* 0x0045e8000c101d2a */
.L_x_2582:
[----:B------:R-:W-:Y:S05]  /*4150*/  BSYNC B2 ;  /* 0x0000000000027941 */ /* 0x000fea0003800000 */
.L_x_2581:
[----:B------:R-:W-:Y:S05]  /*4160*/  @P1 BRA `(.L_x_2580) ;  /* 0x0000000000d01947 */ /* 0x000fea0003800000 */
[----:B-12---:R1:W2:Y:S01]  /*4170*/  LDS.128 R48, [R112+0x1d400] ;  /* 0x01d4000070307984 */ /* 0x0062a20000000c00 */
[----:B------:R-:W-:Y:S01]  /*4180*/  IADD3 R77, P3, R77, R42, RZ ;  /* 0x0000002a4d4d7210 */ /* 0x000fe20007f7e0ff */
[----:B------:R-:W-:Y:S04]  /*4190*/  BSSY B2, `(.L_x_2585) ;  /* 0x000002d000027945 */ /* 0x000fe80003800000 */
[----:B------:R-:W-:Y:S01]  /*41a0*/  IMAD.X R76, R76, 0x1, R107, P3 ;  /* 0x000000014c4c7824 */ /* 0x000fe200018e066b */
[----:B------:R-:W-:-:S13]  /*41b0*/  ISETP.GE.AND P3, PT, R185, R121, PT ;  /* 0x00000079b900720c */ /* 0x000fda0003f66270 */
[----:B-1----:R-:W-:Y:S05]  /*41c0*/  @P3 BRA `(.L_x_2586) ;  /* 0x0000000000a43947 */ /* 0x002fea0003800000 */
        /* <DEDUP_REMOVED lines=8> */
[----:B------:R-:W-:-:S02]  /*4250*/  HADD2.F32 R50, -RZ, R49.H1_H1 ;  /* 0x30000031ff327230 */ /* 0x000fc40000004100 */
[----:B------:R-:W-:Y:S02]  /*4260*/  HADD2.F32 R49, -RZ, R49.H0_H0 ;  /* 0x20000031ff317230 */ /* 0x000fe40000004100 */
[----:B------:R-:W-:Y:S02]  /*4270*/  HADD2.F32 R74, -RZ, R74.H0_H0 ;  /* 0x2000004aff4a7230 */ /* 0x000fe40000004100 */
[-C--:B------:R-:W-:Y:S01]  /*4280*/  FMUL.FTZ R78, R50, R71.reuse ;  /* 0x00000047324e7220 */ /* 0x080fe20000410000 */
[--C-:B------:R-:W-:Y:S02]  /*4290*/  HADD2.F32 R69, -RZ, R51.reuse.H1_H1 ;  /* 0x30000033ff457230 */ /* 0x100fe40000004100 */
[C---:B------:R-:W-:Y:S01]  /*42a0*/  FMUL.FTZ R71, R49.reuse, R71 ;  /* 0x0000004731477220 */ /* 0x040fe20000410000 */
[----:B------:R-:W-:Y:S02]  /*42b0*/  HADD2.F32 R51, -RZ, R51.H0_H0 ;  /* 0x20000033ff337230 */ /* 0x000fe40000004100 */
[----:B------:R-:W-:Y:S01]  /*42c0*/  FFMA.FTZ R78, R49, R70, -R78 ;  /* 0x00000046314e7223 */ /* 0x000fe2000001084e */
[----:B------:R-:W-:-:S02]  /*42d0*/  HADD2.F32 R49, -RZ, R48.H1_H1 ;  /* 0x30000030ff317230 */ /* 0x000fc40000004100 */
[----:B------:R-:W-:Y:S01]  /*42e0*/  FFMA.FTZ R73, R50, R70, R71 ;  /* 0x0000004632497223 */ /* 0x000fe20000010047 */
[-C--:B------:R-:W-:Y:S01]  /*42f0*/  FMUL.FTZ R80, R69, R74.reuse ;  /* 0x0000004a45507220 */ /* 0x080fe20000410000 */
[--C-:B------:R-:W-:Y:S02]  /*4300*/  HADD2.F32 R70, -RZ, R129.reuse.H1_H1 ;  /* 0x30000081ff467230 */ /* 0x100fe40000004100 */
[C---:B------:R-:W-:Y:S01]  /*4310*/  FMUL.FTZ R74, R51.reuse, R74 ;  /* 0x0000004a334a7220 */ /* 0x040fe20000410000 */
[----:B------:R-:W-:Y:S02]  /*4320*/  HADD2.F32 R129, -RZ, R129.H0_H0 ;  /* 0x20000081ff817230 */ /* 0x000fe40000004100 */
[-C--:B------:R-:W-:Y:S01]  /*4330*/  FFMA.FTZ R80, R51, R72.reuse, -R80 ;  /* 0x0000004833507223 */ /* 0x080fe20000010850 */
[----:B------:R-:W-:Y:S02]  /*4340*/  HADD2.F32 R50, -RZ, R68.H1_H1 ;  /* 0x30000044ff327230 */ /* 0x000fe40000004100 */
[----:B------:R-:W-:Y:S01]  /*4350*/  FFMA.FTZ R79, R69, R72, R74 ;  /* 0x00000048454f7223 */ /* 0x000fe2000001004a */
[----:B------:R-:W-:-:S02]  /*4360*/  HADD2.F32 R48, -RZ, R48.H0_H0 ;  /* 0x20000030ff307230 */ /* 0x000fc40000004100 */
[CC--:B------:R-:W-:Y:S01]  /*4370*/  FMUL.FTZ R71, R49.reuse, R70.reuse ;  /* 0x0000004631477220 */ /* 0x0c0fe20000410000 */
        /* <DEDUP_REMOVED lines=14> */
.L_x_2586:
[----:B------:R-:W-:Y:S05]  /*4460*/  BSYNC B2 ;  /* 0x0000000000027941 */ /* 0x000fea0003800000 */
.L_x_2585:
[----:B------:R-:W-:Y:S02]  /*4470*/  ULDC.64 UR4, c[0x0][0x2e8] ;  /* 0x0000ba0000047ab9 */ /* 0x000fe40000000a00 */
[----:B------:R-:W-:-:S04]  /*4480*/  LEA R68, P3, R77, UR4, 0x1 ;  /* 0x000000044d447c11 */ /* 0x000fc8000f8608ff */
[----:B------:R-:W-:-:S05]  /*4490*/  LEA.HI.X R69, R77, UR5, R76, 0x1, P3 ;  /* 0x000000054d457c11 */ /* 0x000fca00098f0c4c */
[----:B--2---:R3:W-:Y:S04]  /*44a0*/  STG.E.128 desc[UR42][R68.64], R48 ;  /* 0x0000003044007986 */ /* 0x0047e8000c101d2a */
.L_x_2580:
[----:B------:R-:W-:Y:S05]  /*44b0*/  BSYNC B1 ;  /* 0x0000000000017941 */ /* 0x000fea0003800000 */
.L_x_2579:
        /* <DEDUP_REMOVED lines=54> */
.L_x_2592:
[----:B------:R-:W-:Y:S05]  /*4820*/  BSYNC B3 ;  /* 0x0000000000037941 */ /* 0x000fea0003800000 */
.L_x_2591:
[----:B------:R-:W-:Y:S02]  /*4830*/  ULDC.64 UR4, c[0x0][0x2e8] ;  /* 0x0000ba0000047ab9 */ /* 0x000fe40000000a00 */
[----:B------:R-:W-:-:S04]  /*4840*/  LEA R64, P3, R70, UR4, 0x1 ;  /* 0x0000000446407c11 */ /* 0x000fc8000f8608ff */
[----:B------:R-:W-:-:S05]  /*4850*/  LEA.HI.X R65, R70, UR5, R71, 0x1, P3 ;  /* 0x0000000546417c11 */ /* 0x000fca00098f0c47 */
[----:B--2---:R3:W-:Y:S04]  /*4860*/  STG.E.128 desc[UR42][R64.64], R48 ;  /* 0x0000003040007986 */ /* 0x0047e8000c101d2a */
.L_x_2590:
[----:B------:R-:W-:Y:S05]  /*4870*/  BSYNC B2 ;  /* 0x0000000000027941 */ /* 0x000fea0003800000 */
.L_x_2589:
        /* <DEDUP_REMOVED lines=48> */
.L_x_2594:
[----:B------:R-:W-:Y:S05]  /*4b80*/  BSYNC B2 ;  /* 0x0000000000027941 */ /* 0x000fea0003800000 */
.L_x_2593:
[----:B------:R-:W-:Y:S02]  /*4b90*/  ULDC.64 UR4, c[0x0][0x2e8] ;  /* 0x0000ba0000047ab9 */ /* 0x000fe40000000a00 */
[----:B------:R-:W-:-:S04]  /*4ba0*/  LEA R60, P3, R69, UR4, 0x1 ;  /* 0x00000004453c7c11 */ /* 0x000fc8000f8608ff */
[----:B------:R-:W-:-:S05]  /*4bb0*/  LEA.HI.X R61, R69, UR5, R68, 0x1, P3 ;  /* 0x00000005453d7c11 */ /* 0x000fca00098f0c44 */
[----:B--2---:R4:W-:Y:S04]  /*4bc0*/  STG.E.128 desc[UR42][R60.64], R48 ;  /* 0x000000303c007986 */ /* 0x0049e8000c101d2a */
.L_x_2588:
[----:B------:R-:W-:Y:S05]  /*4bd0*/  BSYNC B1 ;  /* 0x0000000000017941 */ /* 0x000fea0003800000 */
.L_x_2587:
        /* <DEDUP_REMOVED lines=51> */
.L_x_2599:
[----:B------:R-:W-:Y:S05]  /*4f10*/  BSYNC B2 ;  /* 0x0000000000027941 */ /* 0x000fea0003800000 */
.L_x_2598:
[----:B------:R-:W-:Y:S01]  /*4f20*/  ULDC.64 UR4, c[0x0][0x2e8] ;  /* 0x0000ba0000047ab9 */ /* 0x000fe20000000a00 */
[----:B------:R-:W-:Y:S01]  /*4f30*/  IMAD.X R58, R120, 0x1, R41, P3 ;  /* 0x00000001783a7824 */ /* 0x000fe200018e0629 */
[----:B------:R-:W-:-:S04]  /*4f40*/  LEA R56, P3, R67, UR4, 0x1 ;  /* 0x0000000443387c11 */ /* 0x000fc8000f8608ff */
[----:B------:R-:W-:-:S05]  /*4f50*/  LEA.HI.X R57, R67, UR5, R58, 0x1, P3 ;  /* 0x0000000543397c11 */ /* 0x000fca00098f0c3a */
[----:B--2---:R1:W-:Y:S04]  /*4f60*/  STG.E.128 desc[UR42][R56.64], R48 ;  /* 0x0000003038007986 */ /* 0x0043e8000c101d2a */
.L_x_2597:
[----:B------:R-:W-:Y:S05]  /*4f70*/  BSYNC B1 ;  /* 0x0000000000017941 */ /* 0x000fea0003800000 */
.L_x_2596:
        /* <DEDUP_REMOVED lines=28> */
[--C-:B------:R-:W-:Y:S02]  /*5140*/  HADD2.F32 R53, -RZ, R82.reuse.H1_H1 ;  /* 0x30000052ff357230 */ /* 0x100fe40000004100 */
[----:B------:R-:W-:Y:S01]  /*5150*/  FFMA.FTZ R62, R51, R56, -R62 ;  /* 0x00000038333e7223 */ /* 0x000fe2000001083e */
[----:B------:R-:W-:Y:S02]  /*5160*/  HADD2.F32 R55, -RZ, R82.H0_H0 ;  /* 0x20000052ff377230 */ /* 0x000fe40000004100 */
        /* <DEDUP_REMOVED lines=16> */
.L_x_2601:
[----:B------:R-:W-:Y:S05]  /*5270*/  BSYNC B1 ;  /* 0x0000000000017941 */ /* 0x000fea0003800000 */
.L_x_2600:
[----:B------:R-:W-:Y:S01]  /*5280*/  ULDC.64 UR4, c[0x0][0x2e8] ;  /* 0x0000ba0000047ab9 */ /* 0x000fe20000000a00 */
[----:B------:R-:W-:Y:S01]  /*5290*/  IMAD.X R120, R120, 0x1, R107, P3 ;  /* 0x0000000178787824 */ /* 0x000fe200018e066b */
[----:B------:R-:W-:-:S04]  /*52a0*/  LEA R52, P3, R119, UR4, 0x1 ;  /* 0x0000000477347c11 */ /* 0x000fc8000f8608ff */
[----:B------:R-:W-:-:S05]  /*52b0*/  LEA.HI.X R53, R119, UR5, R120, 0x1, P3 ;  /* 0x0000000577357c11 */ /* 0x000fca00098f0c78 */
[----:B--2---:R1:W-:Y:S01]  /*52c0*/  STG.E.128 desc[UR42][R52.64], R48 ;  /* 0x0000003034007986 */ /* 0x0043e2000c101d2a */
[----:B------:R-:W-:Y:S05]  /*52d0*/  BRA `(.L_x_2595) ;  /* 0x0000003000147947 */ /* 0x000fea0003800000 */
.L_x_2559:
        /* <DEDUP_REMOVED lines=25> */
[----:B------:R-:W-:-:S04]  /*5470*/  @!P4 IADD3 R52, P5, R88, R80, RZ ;  /* 0x000000505834c210 */ /* 0x000fc80007fbe0ff */
[----:B------:R-:W-:Y:S02]  /*5480*/  @!P4 IADD3.X R53, R110, R104, RZ, P5, !PT ;  /* 0x000000686e35c210 */ /* 0x000fe40002ffe4ff */
        /* <DEDUP_REMOVED lines=37> */
[----:B------:R-:W-:Y:S01]  /*56e0*/  IMAD.MOV.U32 R76, RZ, RZ, R82 ;  /* 0x000000ffff4c7224 */ /* 0x000fe200078e0052 */
[----:B------:R-:W-:Y:S01]  /*56f0*/  ULDC.64 UR4, c[0x0][0x3e8] ;  /* 0x0000fa0000047ab9 */ /* 0x000fe20000000a00 */
[----:B------:R-:W-:Y:S01]  /*5700*/  IMAD.MOV.U32 R77, RZ, RZ, R117 ;  /* 0x000000ffff4d7224 */ /* 0x000fe200078e0075 */
[----:B------:R-:W-:Y:S01]  /*5710*/  ULDC.64 UR6, c[0x0][0x400] ;  /* 0x0001000000067ab9 */ /* 0x000fe20000000a00 */
[----:B------:R-:W-:-:S03]  /*5720*/  IMAD.MOV.U32 R81, RZ, RZ, R110 ;  /* 0x000000ffff517224 */ /* 0x000fc600078e006e */
        /* <DEDUP_REMOVED lines=15> */
.L_x_2603:
[----:B------:R-:W-:Y:S05]  /*5820*/  BSYNC B1 ;  /* 0x0000000000017941 */ /* 0x000fea0003800000 */
.L_x_2602:
[----:B-----5:R-:W-:Y:S01]  /*5830*/  IMAD.MOV.U32 R82, RZ, RZ, R72 ;  /* 0x000000ffff527224 */ /* 0x020fe200078e0048 */
[----:B------:R-:W-:Y:S01]  /*5840*/  MOV R81, R75 ;  /* 0x0000004b00517202 */ /* 0x000fe20000000f00 */
[----:B------:R-:W-:Y:S01]  /*5850*/  IMAD.MOV.U32 R80, RZ, RZ, R74 ;  /* 0x000000ffff507224 */ /* 0x000fe200078e004a */
[----:B------:R-:W-:Y:S01]  /*5860*/  UISETP.NE.AND UP0, UPT, UR45, 0x3, UPT ;  /* 0x000000032d00788c */ /* 0x000fe2000bf05270 */
        /* <DEDUP_REMOVED lines=30> */
[----:B------:R-:W-:Y:S02]  /*5a50*/  MOV R80, R58 ;  /* 0x0000003a00507202 */ /* 0x000fe40000000f00 */
[----:B------:R-:W-:Y:S01]  /*5a60*/  PRMT R151, R81, 0x5410, R82 ;  /* 0x0000541051977816 */ /* 0x000fe20000000052 */
[----:B------:R-:W-:Y:S01]  /*5a70*/  IMAD.MOV.U32 R82, RZ, RZ, R60 ;  /* 0x000000ffff527224 */ /* 0x000fe200078e003c */
[----:B------:R-:W-:Y:S01]  /*5a80*/  PRMT R145, R80, 0x7610, R145 ;  /* 0x0000761050917816 */ /* 0x000fe20000000091 */
[----:B------:R-:W-:Y:S01]  /*5a90*/  IMAD.MOV.U32 R80, RZ, RZ, R62 ;  /* 0x000000ffff507224 */ /* 0x000fe200078e003e */
[----:B------:R-:W-:Y:S01]  /*5aa0*/  PRMT R152, R83, 0x7610, R152 ;  /* 0x0000761053987816 */ /* 0x000fe20000000098 */
[----:B------:R-:W-:Y:S01]  /*5ab0*/  IMAD.MOV.U32 R83, RZ, RZ, R61 ;  /* 0x000000ffff537224 */ /* 0x000fe200078e003d */
[----:B------:R-:W-:Y:S02]  /*5ac0*/  MOV R81, R63 ;  /* 0x0000003f00517202 */ /* 0x000fe40000000f00 */
[----:B------:R-:W-:-:S02]  /*5ad0*/  PLOP3.LUT P0, PT, PT, PT, UP0, 0x80, 0x0 ;  /* 0x000000000000781c */ /* 0x000fc40003f0f008 */
        /* <DEDUP_REMOVED lines=11> */
[----:B------:R-:W-:Y:S01]  /*5b90*/  MOV R83, R69 ;  /* 0x0000004500537202 */ /* 0x000fe20000000f00 */
[----:B------:R-:W-:-:S03]  /*5ba0*/  IMAD.MOV.U32 R82, RZ, RZ, R68 ;  /* 0x000000ffff527224 */ /* 0x000fc600078e0044 */
[----:B------:R-:W-:Y:S02]  /*5bb0*/  PRMT R136, R80, 0x5410, R81 ;  /* 0x0000541050887816 */ /* 0x000fe40000000051 */
[----:B------:R-:W-:Y:S01]  /*5bc0*/  PRMT R137, R82, 0x5410, R83 ;  /* 0x0000541052897816 */ /* 0x000fe20000000053 */
[----:B------:R-:W-:Y:S06]  /*5bd0*/  @!P0 BRA `(.L_x_2604) ;  /* 0x0000000000048947 */ /* 0x000fec0003800000 */
[----:B------:R-:W-:Y:S01]  /*5be0*/  BPT.TRAP 0x1 ;  /* 0x000000040000795c */ /* 0x000fe20000300000 */
.L_x_2604:
        /* <DEDUP_REMOVED lines=9> */
.L_x_2923:
[----:B------:R-:W-:Y:S05]  /*5c80*/  BSYNC B1 ;  /* 0x0000000000017941 */ /* 0x000fea0003800000 */
.L_x_2605:
[----:B------:R-:W-:Y:S01]  /*5c90*/  ISETP.GE.OR P4, PT, R22, R113, P2 ;  /* 0x000000711600720c */ /* 0x000fe20001786670 */
[----:B------:R-:W-:-:S12]  /*5ca0*/  BSSY B1, `(.L_x_2607) ;  /* 0x0000084000017945 */ /* 0x000fd80003800000 */
[----:B------:R-:W-:Y:S05]  /*5cb0*/  @P4 BRA `(.L_x_2608) ;  /* 0x0000000800084947 */ /* 0x000fea0003800000 */
[----:B------:R-:W3:Y:S01]  /*5cc0*/  LDL R80, [R1+0x10] ;  /* 0x0000100001507983 */ /* 0x000ee20000100800 */
[----:B------:R-:W-:Y:S01]  /*5cd0*/  SHF.L.U32 R82, R22, 0x6, RZ ;  /* 0x0000000616527819 */ /* 0x000fe200000006ff */
        /* <DEDUP_REMOVED lines=9> */
[----:B------:R-:W-:-:S03]  /*5d70*/  LOP3.LUT R80, R139, 0x38, RZ, 0xc0, !PT ;  /* 0x000000388b507812 */ /* 0x000fc600078ec0ff */
[----:B------:R-:W-:Y:S01]  /*5d80*/  IMAD.SHL.U32 R81, R81, 0x400, RZ ;  /* 0x0000040051517824 */ /* 0x000fe200078e00ff */
[----:B------:R-:W-:-:S04]  /*5d90*/  LOP3.LUT R80, R80, 0x1c0, R82, 0xf8, !PT ;  /* 0x000001c050507812 */ /* 0x000fc800078ef852 */
[----:B------:R-:W-:Y:S02]  /*5da0*/  LOP3.LUT R81, R81, 0x7fffe000, RZ, 0xc0, !PT ;  /* 0x7fffe00051517812 */ /* 0x000fe400078ec0ff */
[----:B------:R-:W-:-:S04]  /*5db0*/  LOP3.LUT R80, R80, R201, RZ, 0x3c, !PT ;  /* 0x000000c950507212 */ /* 0x000fc800078e3cff */
[----:B------:R-:W-:Y:S01]  /*5dc0*/  IADD3 R80, R80, R81, R202 ;  /* 0x0000005150507210 */ /* 0x000fe20007ffe0ca */
[----:B------:R-:W-:-:S04]  /*5dd0*/  IMAD R81, R23, 0x4000, R21 ;  /* 0x0000400017517824 */ /* 0x000fc800078e0215 */
[----:B------:R-:W-:Y:S02]  /*5de0*/  IMAD R83, R23, 0x4000, R80 ;  /* 0x0000400017537824 */ /* 0x000fe400078e0250 */
[----:B------:R-:W-:-:S03]  /*5df0*/  IMAD R81, R81, 0x2, R2 ;  /* 0x0000000251517824 */ /* 0x000fc600078e0202 */
[----:B------:R-:W-:-:S03]  /*5e00*/  LEA R84, R83, R2, 0x1 ;  /* 0x0000000253547211 */ /* 0x000fc600078e08ff */
        /* <DEDUP_REMOVED lines=34> */
[----:B------:R-:W-:Y:S01]  /*6030*/  HADD2.F32 R87, -RZ, R142.H0_H0 ;  /* 0x2000008eff577230 */ /* 0x000fe20000004100 */
[----:B------:R-:W-:Y:S01]  /*6040*/  MOV R81, R85 ;  /* 0x0000005500517202 */ /* 0x000fe20000000f00 */
[----:B------:R-:W-:-:S02]  /*6050*/  HADD2.F32 R144, -RZ, R148.H0_H0 ;  /* 0x20000094ff907230 */ /* 0x000fc40000004100 */
        /* <DEDUP_REMOVED lines=35> */
[-C--:B------:R-:W-:Y:S01]  /*6290*/  FFMA.FTZ R53, R53, R48.reuse, -R80 ;  /* 0x0000003035357223 */ /* 0x080fe20000010850 */
[----:B------:R-:W-:Y:S02]  /*62a0*/  IMAD.MOV.U32 R85, RZ, RZ, R138 ;  /* 0x000000ffff557224 */ /* 0x000fe400078e008a */
        /* <DEDUP_REMOVED lines=17> */
.L_x_2610:
[----:B------:R-:W-:Y:S05]  /*63c0*/  BSYNC B2 ;  /* 0x0000000000027941 */ /* 0x000fea0003800000 */
.L_x_2609:
        /* <DEDUP_REMOVED lines=17> */
.L_x_2608:
[----:B------:R-:W-:Y:S05]  /*64e0*/  BSYNC B1 ;  /* 0x0000000000017941 */ /* 0x000fea0003800000 */
.L_x_2607:
        /* <DEDUP_REMOVED lines=11> */
[----:B------:R-:W-:-:S04]  /*65a0*/  SEL R48, R33, R129, !P6 ;  /* 0x0000008121307207 */ /* 0x000fc80007000000 */
[----:B------:R-:W-:Y:S02]  /*65b0*/  IADD3 R84, R81, R49, RZ ;  /* 0x0000003151547210 */ /* 0x000fe40007ffe0ff */
[----:B------:R-:W-:Y:S02]  /*65c0*/  SHF.R.S32.HI R49, RZ, 0x1f, R48 ;  /* 0x0000001fff317819 */ /* 0x000fe40000011430 */
[----:B------:R-:W-:Y:S02]  /*65d0*/  IADD3.X R83, R41, R84, R106, P4, P5 ;  /* 0x0000005429537210 */ /* 0x000fe400027ea46a */
        /* <DEDUP_REMOVED lines=11> */
[----:B------:R-:W-:Y:S01]  /*6690*/  IMAD R51, R23, 0x4000, R48 ;  /* 0x0000400017337824 */ /* 0x000fe200078e0230 */
[----:B------:R-:W-:-:S03]  /*66a0*/  LEA R49, R49, R2, 0x1 ;  /* 0x0000000231317211 */ /* 0x000fc600078e08ff */
[----:B------:R-:W-:-:S03]  /*66b0*/  IMAD R52, R51, 0x2, R2 ;  /* 0x0000000233347824 */ /* 0x000fc600078e0202 */
        /* <DEDUP_REMOVED lines=85> */
.L_x_2614:
[----:B------:R-:W-:Y:S05]  /*6c10*/  BSYNC B2 ;  /* 0x0000000000027941 */ /* 0x000fea0003800000 */
.L_x_2613:
        /* <DEDUP_REMOVED lines=11> */
.L_x_2612:
[----:B------:R-:W-:Y:S05]  /*6cd0*/  BSYNC B1 ;  /* 0x0000000000017941 */ /* 0x000fea0003800000 */
.L_x_2611:
        /* <DEDUP_REMOVED lines=17> */
[----:B------:R-:W-:Y:S02]  /*6df0*/  SHF.R.S32.HI R49, RZ, 0x1f, R48 ;  /* 0x0000001fff317819 */ /* 0x000fe40000011430 */
[----:B------:R-:W-:Y:S02]  /*6e00*/  SHF.L.U32 R61, R48, 0x3, RZ ;  /* 0x00000003303d7819 */ /* 0x000fe400000006ff */
        /* <DEDUP_REMOVED lines=13> */
[----:B------:R-:W-:Y:S01]  /*6ee0*/  SHF.R.U64 R63, R66, 0x10, R67 ;  /* 0x00000010423f7819 */ /* 0x000fe20000001243 */
[----:B--2---:R-:W-:Y:S01]  /*6ef0*/  IMAD.MOV.U32 R66, RZ, RZ, R53 ;  /* 0x000000ffff427224 */ /* 0x004fe200078e0035 */
[----:B------:R-:W-:Y:S01]  /*6f00*/  SHF.R.U32.HI R81, RZ, 0x10, R69 ;  /* 0x00000010ff517819 */ /* 0x000fe20000011645 */
[----:B-1----:R-:W-:Y:S01]  /*6f10*/  IMAD.MOV.U32 R53, RZ, RZ, R51 ;  /* 0x000000ffff357224 */ /* 0x002fe200078e0033 */
[----:B------:R-:W-:Y:S01]  /*6f20*/  SHF.R.U64 R62, R64, 0x10, R65 ;  /* 0x00000010403e7819 */ /* 0x000fe20000001241 */
[----:B------:R-:W-:Y:S01]  /*6f30*/  HADD2.F32 R82, -RZ, R137.H1_H1 ;  /* 0x30000089ff527230 */ /* 0x000fe20000004100 */
        /* <DEDUP_REMOVED lines=9> */
[--C-:B------:R-:W-:Y:S01]  /*6fd0*/  HADD2.F32 R51, -RZ, R49.reuse.H0_H0 ;  /* 0x20000031ff337230 */ /* 0x100fe20000004100 */
[----:B------:R-:W-:Y:S01]  /*6fe0*/  SHF.R.U32.HI R67, RZ, 0x10, R67 ;  /* 0x00000010ff437819 */ /* 0x000fe20000011643 */
[----:B------:R-:W-:Y:S02]  /*6ff0*/  HADD2.F32 R66, -RZ, R49.H1_H1 ;  /* 0x30000031ff427230 */ /* 0x000fe40000004100 */
        /* <DEDUP_REMOVED lines=66> */
.L_x_2618:
[----:B------:R-:W-:Y:S05]  /*7420*/  BSYNC B2 ;  /* 0x0000000000027941 */ /* 0x000fea0003800000 */
.L_x_2617:
        /* <DEDUP_REMOVED lines=11> */
.L_x_2616:
[----:B------:R-:W-:Y:S05]  /*74e0*/  BSYNC B1 ;  /* 0x0000000000017941 */ /* 0x000fea0003800000 */
.L_x_2615:
[----:B------:R-:W-:Y:S01]  /*74f0*/  ISETP.GE.OR P4, PT, R212, R113, P2 ;  /* 0x00000071d400720c */ /* 0x000fe20001786670 */
[-C--:B-1234-:R-:W-:Y:S02]  /*7500*/  IMAD R48, R114, R120.reuse, RZ ;  /* 0x0000007872307224 */ /* 0x09efe400078e02ff */
[----:B------:R-:W-:-:S04]  /*7510*/  IMAD.WIDE.U32 R118, R212, R120, R118 ;  /* 0x00000078d4767225 */ /* 0x000fc800078e0076 */
[----:B------:R-:W-:-:S06]  /*7520*/  IMAD R121, R212, R121, R48 ;  /* 0x00000079d4797224 */ /* 0x000fcc00078e0230 */
[----:B------:R-:W-:Y:S05]  /*7530*/  @P4 BRA `(.L_x_2595) ;  /* 0x0000000c007c4947 */ /* 0x000fea0003800000 */
[----:B------:R-:W2:Y:S01]  /*7540*/  LDL R49, [R1+0x10] ;  /* 0x0000100001317983 */ /* 0x000ea20000100800 */
[----:B------:R-:W1:Y:S01]  /*7550*/  LDC.64 R56, c[0x0][0x2e8] ;  /* 0x0000ba00ff387b82 */ /* 0x000e620000000a00 */
[----:B------:R-:W-:Y:S01]  /*7560*/  IADD3 R60, R119, R121, RZ ;  /* 0x00000079773c7210 */ /* 0x000fe20007ffe0ff */
[----:B------:R-:W-:Y:S01]  /*7570*/  BSSY B1, `(.L_x_2619) ;  /* 0x0000071000017945 */ /* 0x000fe20003800000 */
[----:B------:R-:W-:Y:S02]  /*7580*/  IADD3 R48, P4, P5, R100, R118, R40 ;  /* 0x0000007664307210 */ /* 0x000fe40007d9e028 */
[----:B------:R-:W-:Y:S02]  /*7590*/  SHF.R.U32.HI R51, RZ, 0x3, R194 ;  /* 0x00000003ff337819 */ /* 0x000fe400000116c2 */
[----:B--2---:R-:W-:Y:S02]  /*75a0*/  LOP3.LUT P6, RZ, R49, 0x1, RZ, 0xc0, !PT ;  /* 0x0000000131ff7812 */ /* 0x004fe400078cc0ff */
[----:B------:R-:W-:-:S02]  /*75b0*/  IADD3.X R49, R41, R60, R106, P4, P5 ;  /* 0x0000003c29317210 */ /* 0x000fc400027ea46a */
[C---:B-1----:R-:W-:Y:S02]  /*75c0*/  LEA R58, P4, R48.reuse, R56, 0x1 ;  /* 0x00000038303a7211 */ /* 0x042fe400078808ff */
        /* <DEDUP_REMOVED lines=27> */
[----:B------:R-:W-:Y:S01]  /*7780*/  MOV R53, R51 ;  /* 0x0000003300357202 */ /* 0x000fe20000000f00 */
[--C-:B------:R-:W-:Y:S01]  /*7790*/  HADD2.F32 R69, -RZ, R133.reuse.H0_H0 ;  /* 0x20000085ff457230 */ /* 0x100fe20000004100 */
[----:B------:R-:W-:Y:S01]  /*77a0*/  SHF.R.U64 R62, R74, 0x10, R75 ;  /* 0x000000104a3e7819 */ /* 0x000fe2000000124b */
[----:B------:R-:W-:Y:S01]  /*77b0*/  HADD2.F32 R133, -RZ, R133.H1_H1 ;  /* 0x30000085ff857230 */ /* 0x000fe20000004100 */
[----:B------:R-:W-:Y:S01]  /*77c0*/  SHF.R.U32.HI R73, RZ, 0x10, R79 ;  /* 0x00000010ff497819 */ /* 0x000fe2000001164f */
[--C-:B------:R-:W-:Y:S01]  /*77d0*/  HADD2.F32 R52, -RZ, R48.reuse.H0_H0 ;  /* 0x20000030ff347230 */ /* 0x100fe20000004100 */
[----:B------:R-:W-:Y:S01]  /*77e0*/  SHF.R.U32.HI R71, RZ, 0x10, R75 ;  /* 0x00000010ff477819 */ /* 0x000fe2000001164b */
[----:B------:R-:W-:Y:S01]  /*77f0*/  HADD2.F32 R55, -RZ, R48.H1_H1 ;  /* 0x30000030ff377230 */ /* 0x000fe20000004100 */
[----:B------:R-:W-:Y:S01]  /*7800*/  SHF.R.U64 R65, R76, 0x10, R77 ;  /* 0x000000104c417819 */ /* 0x000fe2000000124d */
[----:B------:R-:W-:Y:S01]  /*7810*/  HADD2.F32 R48, -RZ, R49.H0_H0 ;  /* 0x20000031ff307230 */ /* 0x000fe20000004100 */
[----:B------:R-:W-:Y:S01]  /*7820*/  SHF.R.U64 R63, R78, 0x10, R79 ;  /* 0x000000104e3f7819 */ /* 0x000fe2000000124f */
[----:B------:R-:W-:-:S02]  /*7830*/  HADD2.F32 R72, -RZ, R72.H0_H0 ;  /* 0x20000048ff487230 */ /* 0x000fc40000004100 */
[----:B------:R-:W-:Y:S02]  /*7840*/  HADD2.F32 R51, -RZ, R49.H1_H1 ;  /* 0x30000031ff337230 */ /* 0x000fe40000004100 */
[-C--:B------:R-:W-:Y:S01]  /*7850*/  FMUL.FTZ R49, R52, R133.reuse ;  /* 0x0000008534317220 */ /* 0x080fe20000410000 */
[----:B------:R-:W-:Y:S02]  /*7860*/  HADD2.F32 R70, -RZ, R70.H0_H0 ;  /* 0x20000046ff467230 */ /* 0x000fe40000004100 */
[C---:B------:R-:W-:Y:S01]  /*7870*/  FMUL.FTZ R133, R48.reuse, R133 ;  /* 0x0000008530857220 */ /* 0x040fe20000410000 */
[-C--:B------:R-:W-:Y:S01]  /*7880*/  FMUL.FTZ R74, R55, R72.reuse ;  /* 0x00000048374a7220 */ /* 0x080fe20000410000 */
[----:B------:R-:W-:Y:S01]  /*7890*/  FMUL.FTZ R72, R51, R72 ;  /* 0x0000004833487220 */ /* 0x000fe20000410000 */
[-C--:B------:R-:W-:Y:S01]  /*78a0*/  FFMA.FTZ R48, R48, R69.reuse, -R49 ;  /* 0x0000004530307223 */ /* 0x080fe20000010831 */
[----:B------:R-:W-:Y:S01]  /*78b0*/  FFMA.FTZ R49, R52, R69, R133 ;  /* 0x0000004534317223 */ /* 0x000fe20000010085 */
[----:B------:R-:W-:-:S02]  /*78c0*/  HADD2.F32 R69, -RZ, R68.H0_H0 ;  /* 0x20000044ff457230 */ /* 0x000fc40000004100 */
[-C--:B------:R-:W-:Y:S01]  /*78d0*/  FFMA.FTZ R52, R55, R70.reuse, R72 ;  /* 0x0000004637347223 */ /* 0x080fe20000010048 */
[----:B------:R-:W-:Y:S02]  /*78e0*/  HADD2.F32 R72, -RZ, R132.H0_H0 ;  /* 0x20000084ff487230 */ /* 0x000fe40000004100 */
        /* <DEDUP_REMOVED lines=12> */
[----:B------:R-:W-:Y:S02]  /*79b0*/  HADD2.F32 R132, -RZ, R132.H1_H1 ;  /* 0x30000084ff847230 */ /* 0x000fe40000004100 */
        /* <DEDUP_REMOVED lines=19> */
[----:B------:R-:W-:-:S02]  /*7af0*/  HADD2.F32 R66, -RZ, R131.H1_H1 ;  /* 0x30000083ff427230 */ /* 0x000fc40000004100 */
        /* <DEDUP_REMOVED lines=24> */
.L_x_2620:
[----:B------:R-:W-:Y:S05]  /*7c80*/  BSYNC B1 ;  /* 0x0000000000017941 */ /* 0x000fea0003800000 */
.L_x_2619:
        /* <DEDUP_REMOVED lines=10> */
.L_x_2558:
[----:B------:R-:W-:-:S06]  /*7d30*/  UISETP.NE.AND UP0, UPT, UR45, 0x3, UPT ;  /* 0x000000032d00788c */ /* 0x000fcc000bf05270 */
[----:B------:R-:W-:-:S13]  /*7d40*/  PLOP3.LUT P0, PT, PT, PT, UP0, 0x80, 0x0 ;  /* 0x000000000000781c */ /* 0x000fda0003f0f008 */
[----:B------:R-:W-:Y:S05]  /*7d50*/  @!P0 BRA `(.L_x_2621) ;  /* 0x0000000000048947 */ /* 0x000fea0003800000 */
[----:B------:R-:W-:Y:S01]  /*7d60*/  BPT.TRAP 0x1 ;  /* 0x000000040000795c */ /* 0x000fe20000300000 */
.L_x_2621:
        /* <DEDUP_REMOVED lines=9> */
.L_x_2924:
[----:B------:R-:W-:Y:S05]  /*7e00*/  BSYNC B1 ;  /* 0x0000000000017941 */ /* 0x000fea0003800000 */
.L_x_2622:
[----:B------:R-:W-:Y:S01]  /*7e10*/  ISETP.GE.AND P3, PT, R22, R113, PT ;  /* 0x000000711600720c */ /* 0x000fe20003f66270 */
[----:B------:R-:W-:Y:S01]  /*7e20*/  IMAD R49, R48, R123, R49 ;  /* 0x0000007b30317224 */ /* 0x000fe200078e0231 */
[----:B------:R-:W-:Y:S01]  /*7e30*/  BSSY B1, `(.L_x_2624) ;  /* 0x0000012000017945 */ /* 0x000fe20003800000 */
[----:B------:R-:W-:-:S05]  /*7e40*/  IMAD.WIDE.U32 R56, R123, R26, RZ ;  /* 0x0000001a7b387225 */ /* 0x000fca00078e00ff */
[----:B------:R-:W-:-:S05]  /*7e50*/  IADD3 R65, R49, R57, RZ ;  /* 0x0000003931417210 */ /* 0x000fca0007ffe0ff */
[----:B------:R-:W-:Y:S05]  /*7e60*/  @P3 BRA `(.L_x_2625) ;  /* 0x0000000000383947 */ /* 0x000fea0003800000 */
[----:B------:R-:W1:Y:S01]  /*7e70*/  @!P2 LDC.64 R58, c[0x0][0x2e8] ;  /* 0x0000ba00ff3aab82 */ /* 0x000e620000000a00 */
[----:B------:R-:W2:Y:S01]  /*7e80*/  @!P2 LDS.128 R48, [R112+0x18400] ;  /* 0x018400007030a984 */ /* 0x000ea20000000c00 */
[----:B------:R-:W-:-:S03]  /*7e90*/  @!P2 IADD3 R62, P3, R39, R56, RZ ;  /* 0x00000038273ea210 */ /* 0x000fc60007f7e0ff */
[----:B------:R-:W3:Y:S02]  /*7ea0*/  @!P1 LDS.128 R52, [R112+0x1c400] ;  /* 0x01c4000070349984 */ /* 0x000ee40000000c00 */
[----:B------:R-:W-:Y:S01]  /*7eb0*/  @!P2 IMAD.X R63, R65, 0x1, R103, P3 ;  /* 0x00000001413fa824 */ /* 0x000fe200018e0667 */
        /* <DEDUP_REMOVED lines=9> */
.L_x_2625:
[----:B------:R-:W-:Y:S05]  /*7f50*/  BSYNC B1 ;  /* 0x0000000000017941 */ /* 0x000fea0003800000 */
.L_x_2624:
        /* <DEDUP_REMOVED lines=13> */
[----:B------:R-:W-:-:S04]  /*8030*/  @!P1 IADD3 R62, P3, R64, R43, RZ ;  /* 0x0000002b403e9210 */ /* 0x000fc80007f7e0ff */
[----:B------:R-:W-:Y:S02]  /*8040*/  @!P1 IADD3.X R63, R66, R108, RZ, P3, !PT ;  /* 0x0000006c423f9210 */ /* 0x000fe40001ffe4ff */
[----:B----4-:R-:W-:-:S04]  /*8050*/  @!P1 LEA R60, P3, R62, R60, 0x1 ;  /* 0x0000003c3e3c9211 */ /* 0x010fc800078608ff */
[----:B------:R-:W-:Y:S01]  /*8060*/  @!P1 LEA.HI.X R61, R62, R61, R63, 0x1, P3 ;  /* 0x0000003d3e3d9211 */ /* 0x000fe200018f0c3f */
[----:B--2---:R2:W-:Y:S04]  /*8070*/  @!P2 STG.E.128 desc[UR42][R58.64], R48 ;  /* 0x000000303a00a986 */ /* 0x0045e8000c101d2a */
[----:B---3--:R2:W-:Y:S04]  /*8080*/  @!P1 STG.E.128 desc[UR42][R60.64], R52 ;  /* 0x000000343c009986 */ /* 0x0085e8000c101d2a */
.L_x_2627:
[----:B------:R-:W-:Y:S05]  /*8090*/  BSYNC B1 ;  /* 0x0000000000017941 */ /* 0x000fea0003800000 */
.L_x_2626:
        /* <DEDUP_REMOVED lines=19> */
.L_x_2629:
[----:B------:R-:W-:Y:S05]  /*81d0*/  BSYNC B1 ;  /* 0x0000000000017941 */ /* 0x000fea0003800000 */
.L_x_2628:
        /* <DEDUP_REMOVED lines=9> */
[----:B------:R-:W-:-:S05]  /*8270*/  IMAD R63, R63, 0x60, RZ ;  /* 0x000000603f3f7824 */ /* 0x000fca00078e02ff */
[----:B------:R-:W-:Y:S02]  /*8280*/  IADD3 R63, R57, R63, RZ ;  /* 0x0000003f393f7210 */ /* 0x000fe40007ffe0ff */
[----:B------:R-:W-:-:S05]  /*8290*/  @!P2 IADD3 R57, P3, R39, R56, RZ ;  /* 0x000000382739a210 */ /* 0x000fca0007f7e0ff */
[----:B------:R-:W-:Y:S01]  /*82a0*/  @!P2 IMAD.X R62, R63, 0x1, R103, P3 ;  /* 0x000000013f3ea824 */ /* 0x000fe200018e0667 */
        /* <DEDUP_REMOVED lines=8> */
.L_x_2595:
[----:B------:R-:W-:Y:S05]  /*8330*/  BSYNC B0 ;  /* 0x0000000000007941 */ /* 0x000fea0003800000 */
.L_x_2557:
        /* <DEDUP_REMOVED lines=17> */
.L_x_2631:
[----:B------:R-:W-:Y:S05]  /*8450*/  BSYNC B0 ;  /* 0x0000000000007941 */ /* 0x000fea0003800000 */
.L_x_2630:
[----:B------:R-:W2:Y:S01]  /*8460*/  SYNCS.PHASECHK.TRANS64.TRYWAIT P0, [R110+URZ+0x288b0], R117 ;  /* 0x0288b0756e0075a7 */ /* 0x000ea2000800017f */
[----:B------:R-:W-:Y:S01]  /*8470*/  ULDC UR41, c[0x0][0x2f4] ;  /* 0x0000bd0000297ab9 */ /* 0x000fe20000000800 */
[----:B------:R-:W-:Y:S01]  /*8480*/  ULDC.64 UR36, c[0x0][0x328] ;  /* 0x0000ca0000247ab9 */ /* 0x000fe20000000a00 */
[----:B------:R-:W-:Y:S01]  /*8490*/  ULDC.64 UR38, c[0x0][0x318] ;  /* 0x0000c60000267ab9 */ /* 0x000fe20000000a00 */
[----:B------:R-:W-:Y:S04]  /*84a0*/  BSSY B0, `(.L_x_2632) ;  /* 0x0000002000007945 */ /* 0x000fe80003800000 */
[----:B--2---:R-:W-:Y:S05]  /*84b0*/  @!P0 BRA `(.L_x_2633) ;  /* 0x000001a400b88947 */ /* 0x004fea0003800000 */
.L_x_2925:
[----:B------:R-:W-:Y:S05]  /*84c0*/  BSYNC B0 ;  /* 0x0000000000007941 */ /* 0x000fea0003800000 */
.L_x_2632:
[----:B------:R-:W-:Y:S01]  /*84d0*/  ISETP.GE.AND P0, PT, R22, R113, PT ;  /* 0x000000711600720c */ /* 0x000fe20003f06270 */
[----:B------:R-:W-:Y:S01]  /*84e0*/  BSSY B0, `(.L_x_2634) ;  /* 0x0000011000007945 */ /* 0x000fe20003800000 */
[----:B------:R-:W-:-:S11]  /*84f0*/  IMAD.WIDE R52, R26, 0x80, R46 ;  /* 0x000000801a347825 */ /* 0x000fd600078e022e */
[----:B------:R-:W-:Y:S05]  /*8500*/  @P0 BRA `(.L_x_2635) ;  /* 0x0000000000380947 */ /* 0x000fea0003800000 */
[----:B------:R-:W-:Y:S01]  /*8510*/  MOV R49, R109 ;  /* 0x0000006d00317202 */ /* 0x000fe20000000f00 */
[----:B------:R-:W-:Y:S02]  /*8520*/  IMAD R51, R53, UR36, RZ ;  /* 0x0000002435337c24 */ /* 0x000fe4000f8e02ff */
[----:B-1----:R-:W-:Y:S02]  /*8530*/  IMAD.MOV.U32 R48, RZ, RZ, R98 ;  /* 0x000000ffff307224 */ /* 0x002fe400078e0062 */
        /* <DEDUP_REMOVED lines=11> */
.L_x_2635:
[----:B------:R-:W-:Y:S05]  /*85f0*/  BSYNC B0 ;  /* 0x0000000000007941 */ /* 0x000fea0003800000 */
.L_x_2634:
        /* <DEDUP_REMOVED lines=10> */
[----:B------:R-:W-:-:S04]  /*86a0*/  LEA R54, P0, R48, UR38, 0x1 ;  /* 0x0000002630367c11 */ /* 0x000fc8000f8008ff */
[----:B------:R-:W-:-:S04]  /*86b0*/  IADD3 R49, R49, R51, RZ ;  /* 0x0000003331317210 */ /* 0x000fc80007ffe0ff */
[----:B------:R-:W-:Y:S02]  /*86c0*/  LEA.HI.X R55, R48, UR39, R49, 0x1, P0 ;  /* 0x0000002730377c11 */ /* 0x000fe400080f0c31 */
[----:B------:R-:W-:-:S13]  /*86d0*/  ISETP.GE.AND P0, PT, R16, UR41, PT ;  /* 0x0000002910007c0c */ /* 0x000fda000bf06270 */
[----:B------:R-:W1:Y:S04]  /*86e0*/  @!P0 LDS.128 R48, [R112+0x1400] ;  /* 0x0014000070308984 */ /* 0x000e680000000c00 */
[----:B-1----:R-:W-:Y:S01]  /*86f0*/  @!P0 STG.E.128 desc[UR42][R54.64], R48 ;  /* 0x0000003036008986 */ /* 0x002fe2000c101d2a */
[----:B------:R-:W-:-:S13]  /*8700*/  ISETP.GE.AND P0, PT, R187, UR41, PT ;  /* 0x00000029bb007c0c */ /* 0x000fda000bf06270 */
[----:B------:R-:W1:Y:S04]  /*8710*/  @!P0 LDS.128 R48, [R112+0x5400] ;  /* 0x0054000070308984 */ /* 0x000e680000000c00 */
[----:B-1----:R4:W-:Y:S02]  /*8720*/  @!P0 STG.E.128 desc[UR42][R54.64+0x80], R48 ;  /* 0x0000803036008986 */ /* 0x0029e4000c101d2a */
.L_x_2637:
[----:B------:R-:W-:Y:S05]  /*8730*/  BSYNC B0 ;  /* 0x0000000000007941 */ /* 0x000fea0003800000 */
.L_x_2636:
[----:B------:R-:W-:Y:S01]  /*8740*/  ISETP.GE.AND P0, PT, R213, R113, PT ;  /* 0x00000071d500720c */ /* 0x000fe20003f06270 */
[----:B------:R-:W-:-:S12]  /*8750*/  BSSY B0, `(.L_x_2638) ;  /* 0x0000012000007945 */ /* 0x000fd80003800000 */
[----:B------:R-:W-:Y:S05]  /*8760*/  @P0 BRA `(.L_x_2639) ;  /* 0x0000000000400947 */ /* 0x000fea0003800000 */
[----:B---34-:R-:W-:Y:S01]  /*8770*/  IADD3 R51, P0, R52, 0x40, RZ ;  /* 0x0000004034337810 */ /* 0x018fe20007f1e0ff */
        /* <DEDUP_REMOVED lines=15> */
.L_x_2639:
[----:B------:R-:W-:Y:S05]  /*8870*/  BSYNC B0 ;  /* 0x0000000000007941 */ /* 0x000fea0003800000 */
.L_x_2638:
[----:B------:R-:W-:Y:S01]  /*8880*/  ISETP.GE.AND P0, PT, R212, R113, PT ;  /* 0x00000071d400720c */ /* 0x000fe20003f06270 */
[----:B------:R-:W-:-:S12]  /*8890*/  BSSY B0, `(.L_x_2640) ;  /* 0x0000012000007945 */ /* 0x000fd80003800000 */
[----:B------:R-:W-:Y:S05]  /*88a0*/  @P0 BRA `(.L_x_2641) ;  /* 0x0000000000400947 */ /* 0x000fea0003800000 */
[----:B-1-34-:R-:W-:Y:S01]  /*88b0*/  IADD3 R51, P0, R52, 0x60, RZ ;  /* 0x0000006034337810 */ /* 0x01afe20007f1e0ff */
[----:B------:R-:W-:Y:S02]  /*88c0*/  IMAD.MOV.U32 R48, RZ, RZ, R98 ;  /* 0x000000ffff307224 */ /* 0x000fe400078e0062 */
[----:B------:R-:W-:Y:S01]  /*88d0*/  IMAD.MOV.U32 R49, RZ, RZ, R109 ;  /* 0x000000ffff317224 */ /* 0x000fe200078e006d */
[----:B------:R-:W-:Y:S01]  /*88e0*/  IADD3.X R52, RZ, R53, RZ, P0, !PT ;  /* 0x00000035ff347210 */ /* 0x000fe200007fe4ff */
        /* <DEDUP_REMOVED lines=12> */
.L_x_2641:
[----:B------:R-:W-:Y:S05]  /*89b0*/  BSYNC B0 ;  /* 0x0000000000007941 */ /* 0x000fea0003800000 */
.L_x_2640:
[----:B-1-34-:R-:W3:Y:S01]  /*89c0*/  LDL R48, [R1+0x10] ;  /* 0x0000100001307983 */ /* 0x01aee20000100800 */
[----:B0-2---:R-:W-:Y:S01]  /*89d0*/  @!P3 VIADD R110, R110, 0x288c0 ;  /* 0x000288c06e6eb836 */ /* 0x005fe20000000000 */
[----:B------:R-:W-:Y:S01]  /*89e0*/  IADD3 R23, R23, 0x1, RZ ;  /* 0x0000000117177810 */ /* 0x000fe20007ffe0ff */
        /* <DEDUP_REMOVED lines=20> */
.L_x_2552:
[----:B------:R-:W0:Y:S01]  /*8b30*/  LDC R0, c[0x0][0x448] ;  /* 0x00011200ff007b82 */ /* 0x000e220000000800 */
[----:B------:R-:W-:Y:S02]  /*8b40*/  VIADD R3, R190, 0x7f ;  /* 0x0000007fbe037836 */ /* 0x000fe40000000000 */
[----:B------:R-:W-:Y:S01]  /*8b50*/  IMAD.MOV.U32 R88, RZ, RZ, RZ ;  /* 0x000000ffff587224 */ /* 0x000fe200078e00ff */
[----:B0-----:R-:W-:-:S13]  /*8b60*/  ISETP.NE.AND P1, PT, R0, 0x1, PT ;  /* 0x000000010000780c */ /* 0x001fda0003f25270 */
[----:B------:R-:W0:Y:S08]  /*8b70*/  @P1 LDC R0, c[0x0][0x44c] ;  /* 0x00011300ff001b82 */ /* 0x000e300000000800 */
[----:B------:R-:W1:Y:S01]  /*8b80*/  @P1 LDC R5, c[0x0][0x450] ;  /* 0x00011400ff051b82 */ /* 0x000e620000000800 */
[----:B0-----:R-:W-:-:S05]  /*8b90*/  @P1 IMAD.HI.U32 R0, R3, R0, RZ ;  /* 0x0000000003001227 */ /* 0x001fca00078e00ff */
[----:B-1----:R-:W-:-:S05]  /*8ba0*/  @P1 SHF.R.U32.HI R3, RZ, R5, R0 ;  /* 0x00000005ff031219 */ /* 0x002fca0000011600 */
[----:B------:R-:W-:-:S05]  /*8bb0*/  IMAD.IADD R3, R124, 0x1, R3 ;  /* 0x000000017c037824 */ /* 0x000fca00078e0203 */
[----:B------:R-:W-:-:S04]  /*8bc0*/  SHF.R.S32.HI R0, RZ, 0x1f, R3 ;  /* 0x0000001fff007819 */ /* 0x000fc80000011403 */
[----:B------:R-:W-:-:S04]  /*8bd0*/  LEA.HI R0, R0, R3, RZ, 0x7 ;  /* 0x0000000300007211 */ /* 0x000fc800078f38ff */
[----:B------:R-:W-:-:S04]  /*8be0*/  SHF.R.S32.HI R0, RZ, 0x7, R0 ;  /* 0x00000007ff007819 */ /* 0x000fc80000011400 */
[----:B------:R-:W-:-:S04]  /*8bf0*/  VIMNMX R125, R125, R0, PT ;  /* 0x000000007d7d7248 */ /* 0x000fc80003fe0100 */
[----:B------:R-:W-:Y:S01]  /*8c00*/  ISETP.GE.AND P1, PT, R125, 0x1, PT ;  /* 0x000000017d00780c */ /* 0x000fe20003f26270 */
[----:B------:R-:W-:-:S12]  /*8c10*/  @P0 BRA `(.L_x_2643) ;  /* 0x00000000000c0947 */ /* 0x000fd80003800000 */
[----:B------:R-:W0:Y:S01]  /*8c20*/  FENCE.VIEW.ASYNC.G ;  /* 0x00000000000073c6 */ /* 0x000e220000000100 */
[----:B------:R-:W-:Y:S05]  /*8c30*/  WARPSYNC.ALL ;  /* 0x0000000000007948 */ /* 0x000fea0003800000 */
[----:B0-----:R-:W-:Y:S06]  /*8c40*/  BAR.ARV 0xc, 0x180 ;  /* 0x0306000000007b1d */ /* 0x001fec0000002000 */
.L_x_2643:
[----:B------:R-:W-:Y:S04]  /*8c50*/  BSSY B0, `(.L_x_2644) ;  /* 0x000001f000007945 */ /* 0x000fe80003800000 */
[----:B------:R-:W-:Y:S05]  /*8c60*/  @!P1 BRA `(.L_x_2645) ;  /* 0x0000000000749947 */ /* 0x000fea0003800000 */
[----:B------:R-:W-:Y:S01]  /*8c70*/  ISETP.NE.AND P0, PT, R208, RZ, PT ;  /* 0x000000ffd000720c */ /* 0x000fe20003f05270 */
[----:B------:R-:W-:-:S03]  /*8c80*/  ULDC UR4, c[0x0][0x9f0] ;  /* 0x00027c0000047ab9 */ /* 0x000fc60000000800 */
[----:B------:R-:W-:-:S04]  /*8c90*/  SEL R9, R208, UR4, P0 ;  /* 0x00000004d0097c07 */ /* 0x000fc80008000000 */
[-C--:B------:R-:W-:Y:S02]  /*8ca0*/  IABS R6, R9.reuse ;  /* 0x0000000900067213 */ /* 0x080fe40000000000 */
        /* <DEDUP_REMOVED lines=22> */
[----:B------:R-:W-:Y:S01]  /*8e10*/  @!P2 IMAD.MOV R5, RZ, RZ, -R5 ;  /* 0x000000ffff05a224 */ /* 0x000fe200078e0a05 */
[----:B------:R-:W-:-:S05]  /*8e20*/  @!P1 LOP3.LUT R5, RZ, R9, RZ, 0x33, !PT ;  /* 0x00000009ff059212 */ /* 0x000fca00078e33ff */
[----:B------:R-:W-:-:S07]  /*8e30*/  IMAD.MOV.U32 R88, RZ, RZ, R5 ;  /* 0x000000ffff587224 */ /* 0x000fce00078e0005 */
.L_x_2645:
[----:B------:R-:W-:Y:S05]  /*8e40*/  BSYNC B0 ;  /* 0x0000000000007941 */ /* 0x000fea0003800000 */
.L_x_2644:
[-C--:B------:R-:W-:Y:S01]  /*8e50*/  IMAD R191, R217, R88.reuse, RZ ;  /* 0x00000058d9bf7224 */ /* 0x080fe200078e02ff */
        /* <DEDUP_REMOVED lines=41> */
[----:B0-----:R-:W-:-:S04]  /*90f0*/  IADD3 R3, R3, -0x80, RZ ;  /* 0xffffff8003037810 */ /* 0x001fc80007ffe0ff */
[----:B------:R-:W-:-:S04]  /*9100*/  SHF.R.S32.HI R0, RZ, 0x1f, R3 ;  /* 0x0000001fff007819 */ /* 0x000fc80000011403 */
[----:B------:R-:W-:-:S04]  /*9110*/  LEA.HI R0, R0, R3, RZ, 0x7 ;  /* 0x0000000300007211 */ /* 0x000fc800078f38ff */
[----:B------:R-:W-:-:S05]  /*9120*/  SHF.R.S32.HI R0, RZ, 0x7, R0 ;  /* 0x00000007ff007819 */ /* 0x000fca0000011400 */
[----:B------:R0:W1:Y:S02]  /*9130*/  SHFL.IDX PT, R189, R0, RZ, 0x1f ;  /* 0x00001fff00bd7589 */ /* 0x00006400000e0000 */
.L_x_2928:
[----:B01----:R-:W-:Y:S01]  /*9140*/  LEA.HI R0, R189, R189, RZ, 0x1 ;  /* 0x000000bdbd007211 */ /* 0x003fe200078f08ff */
[----:B------:R-:W-:-:S03]  /*9150*/  IMAD.U32 R3, RZ, RZ, UR44 ;  /* 0x0000002cff037e24 */ /* 0x000fc6000f8e00ff */
[----:B------:R-:W-:Y:S02]  /*9160*/  LOP3.LUT R0, R0, 0x1e, RZ, 0xc0, !PT ;  /* 0x0000001e00007812 */ /* 0x000fe400078ec0ff */
[----:B------:R-:W-:-:S03]  /*9170*/  LOP3.LUT P0, RZ, R3, 0x3ff, RZ, 0xc0, !PT ;  /* 0x000003ff03ff7812 */ /* 0x000fc6000780c0ff */
[----:B------:R-:W-:Y:S01]  /*9180*/  IMAD.IADD R0, R189, 0x1, -R0 ;  /* 0x00000001bd007824 */ /* 0x000fe200078e0a00 */
[----:B------:R-:W-:-:S04]  /*9190*/  P2R R24, PR, RZ, 0x1 ;  /* 0x00000001ff187803 */ /* 0x000fc80000000000 */
[----:B------:R-:W-:-:S04]  /*91a0*/  LEA R0, R0, UR44, 0xd ;  /* 0x0000002c00007c11 */ /* 0x000fc8000f8e68ff */
        /* <DEDUP_REMOVED lines=19> */
.L_x_2648:
        /* <DEDUP_REMOVED lines=12> */
.L_x_2652:
[----:B-1----:R1:W2:Y:S02]  /*93a0*/  SYNCS.PHASECHK.TRANS64.TRYWAIT P0, [R2+URZ+0x28800], R3 ;  /* 0x02880003020075a7 */ /* 0x0022a4000800017f */
[----:B--2---:R-:W-:Y:S05]  /*93b0*/  @!P0 NANOSLEEP.SYNCS 0x989680 ;  /* 0x009896800000895d */ /* 0x004fea0003900000 */
[----:B------:R-:W2:Y:S02]  /*93c0*/  @!P0 SYNCS.PHASECHK.TRANS64 P0, [R2+URZ+0x28800], R3 ;  /* 0x02880003020085a7 */ /* 0x000ea4000800007f */
[----:B--2---:R-:W-:Y:S05]  /*93d0*/  @!P0 BRA `(.L_x_2652) ;  /* 0xfffffffc00f08947 */ /* 0x004fea000383ffff */
.L_x_2651:
[----:B------:R-:W-:Y:S05]  /*93e0*/  BSYNC B0 ;  /* 0x0000000000007941 */ /* 0x000fea0003800000 */
.L_x_2650:
[----:B------:R-:W-:Y:S05]  /*93f0*/  BRA `(.L_x_2653) ;  /* 0x0000004c00a47947 */ /* 0x000fea0003800000 */
.L_x_2649:
        /* <DEDUP_REMOVED lines=16> */
[----:B------:R-:W-:Y:S01]  /*9500*/  MOV R4, UR4 ;  /* 0x0000000400047c02 */ /* 0x000fe20008000f00 */
        /* <DEDUP_REMOVED lines=12> */
.L_x_2654:
[----:B------:R-:W-:Y:S01]  /*95d0*/  ULDC.U8 UR4, c[0x0][0x410] ;  /* 0x0001040000047ab9 */ /* 0x000fe20000000000 */
[----:B------:R-:W-:Y:S01]  /*95e0*/  IMAD.IADD R56, R22, 0x1, R190 ;  /* 0x0000000116387824 */ /* 0x000fe200078e02be */
[----:B------:R-:W-:Y:S01]  /*95f0*/  ISETP.NE.AND P0, PT, RZ, UR4, PT ;  /* 0x00000004ff007c0c */ /* 0x000fe2000bf05270 */
[----:B------:R-:W-:Y:S03]  /*9600*/  BSSY B0, `(.L_x_2655) ;  /* 0x00004c0000007945 */ /* 0x000fe60003800000 */
[----:B------:R-:W-:-:S09]  /*9610*/  LEA R3, R207, R56, 0x5 ;  /* 0x00000038cf037211 */ /* 0x000fd200078e28ff */
        /* <DEDUP_REMOVED lines=12> */
[----:B-1----:R-:W-:Y:S01]  /*96e0*/  @P0 SHF.R.U32.HI R3, RZ, R5, R0 ;  /* 0x00000005ff030219 */ /* 0x002fe20000011600 */
[----:B------:R-:W-:-:S03]  /*96f0*/  IMAD.MOV.U32 R5, RZ, RZ, R29 ;  /* 0x000000ffff057224 */ /* 0x000fc600078e001d */
[----:B------:R-:W-:Y:S01]  /*9700*/  SHF.R.S32.HI R0, RZ, 0x1f, R3 ;  /* 0x0000001fff007819 */ /* 0x000fe20000011403 */
[----:B------:R-:W-:-:S04]  /*9710*/  IMAD.WIDE.U32 R4, R3, UR4, R4 ;  /* 0x0000000403047c25 */ /* 0x000fc8000f8e0004 */
[C---:B------:R-:W-:Y:S02]  /*9720*/  IMAD R6, R0.reuse, UR4, RZ ;  /* 0x0000000400067c24 */ /* 0x040fe4000f8e02ff */
[----:B------:R-:W-:Y:S02]  /*9730*/  IMAD R0, R0, UR6, RZ ;  /* 0x0000000600007c24 */ /* 0x000fe4000f8e02ff */
[C---:B------:R-:W-:Y:S01]  /*9740*/  IMAD R7, R3.reuse, UR5, R6 ;  /* 0x0000000503077c24 */ /* 0x040fe2000f8e0206 */
[----:B------:R-:W-:Y:S01]  /*9750*/  ULDC.64 UR4, c[0x0][0x3e8] ;  /* 0x0000fa0000047ab9 */ /* 0x000fe20000000a00 */
[----:B------:R-:W-:Y:S01]  /*9760*/  IMAD.WIDE.U32 R10, R3, UR6, R10 ;  /* 0x00000006030a7c25 */ /* 0x000fe2000f8e000a */
[----:B------:R-:W-:Y:S01]  /*9770*/  LEA R6, P0, R4, UR4, 0x1 ;  /* 0x0000000404067c11 */ /* 0x000fe2000f8008ff */
[----:B------:R-:W-:Y:S01]  /*9780*/  UMOV UR4, 0xffffffff ;  /* 0xffffffff00047882 */ /* 0x000fe20000000000 */
[----:B------:R-:W-:Y:S01]  /*9790*/  IADD3 R7, R5, R7, RZ ;  /* 0x0000000705077210 */ /* 0x000fe20007ffe0ff */
[----:B------:R-:W-:Y:S01]  /*97a0*/  IMAD R3, R3, UR7, R0 ;  /* 0x0000000703037c24 */ /* 0x000fe2000f8e0200 */
[----:B------:R-:W-:-:S02]  /*97b0*/  ULDC.64 UR6, c[0x0][0x400] ;  /* 0x0001000000067ab9 */ /* 0x000fc40000000a00 */
[----:B------:R-:W-:Y:S01]  /*97c0*/  LEA R5, P1, R10, UR6, 0x1 ;  /* 0x000000060a057c11 */ /* 0x000fe2000f8208ff */
[----:B------:R-:W-:Y:S01]  /*97d0*/  IMAD.IADD R3, R11, 0x1, R3 ;  /* 0x000000010b037824 */ /* 0x000fe200078e0203 */
[----:B------:R-:W-:-:S04]  /*97e0*/  LEA.HI.X R7, R4, UR5, R7, 0x1, P0 ;  /* 0x0000000504077c11 */ /* 0x000fc800080f0c07 */
[----:B------:R-:W-:Y:S01]  /*97f0*/  LEA.HI.X R10, R10, UR7, R3, 0x1, P1 ;  /* 0x000000070a0a7c11 */ /* 0x000fe200088f0c03 */
[----:B------:R-:W-:Y:S06]  /*9800*/  BRA.DIV UR4, `(.L_x_2657) ;  /* 0x0000019604387947 */ /* 0x000fec000b800000 */
[----:B------:R0:W1:Y:S04]  /*9810*/  SHFL.IDX PT, R0, R7, RZ, 0x181f ;  /* 0x00181fff07007589 */ /* 0x00006800000e0000 */
[----:B------:R0:W2:Y:S04]  /*9820*/  SHFL.IDX PT, R3, R6, RZ, 0x181f ;  /* 0x00181fff06037589 */ /* 0x0000a800000e0000 */
[----:B------:R0:W3:Y:S04]  /*9830*/  SHFL.IDX PT, R4, R10, RZ, 0x181f ;  /* 0x00181fff0a047589 */ /* 0x0000e800000e0000 */
[----:B------:R0:W4:Y:S02]  /*9840*/  SHFL.IDX PT, R14, R5, RZ, 0x181f ;  /* 0x00181fff050e7589 */ /* 0x00012400000e0000 */
.L_x_2934:
        /* <DEDUP_REMOVED lines=12> */
[----:B------:R-:W-:-:S09]  /*9910*/  ISETP.GE.AND P5, PT, R185, UR4, PT ;  /* 0x00000004b9007c0c */ /* 0x000fd2000bfa6270 */
[C---:B------:R-:W-:Y:S01]  /*9920*/  @!P4 IMAD.SHL.U32 R12, R18.reuse, 0x2, RZ ;  /* 0x00000002120cc824 */ /* 0x040fe200078e00ff */
[----:B------:R-:W-:-:S03]  /*9930*/  @!P4 SHF.L.U64.HI R13, R18, 0x1, R19 ;  /* 0x00000001120dc819 */ /* 0x000fc60000010213 */
[C---:B------:R-:W-:Y:S01]  /*9940*/  @!P5 IMAD.SHL.U32 R15, R185.reuse, 0x2, RZ ;  /* 0x00000002b90fd824 */ /* 0x040fe200078e00ff */
[----:B------:R-:W-:Y:S02]  /*9950*/  @!P5 SHF.L.U64.HI R11, R185, 0x1, R50 ;  /* 0x00000001b90bd819 */ /* 0x000fe40000010232 */
[CC--:B--2---:R-:W-:Y:S02]  /*9960*/  @!P4 IADD3 R8, P0, R3.reuse, R12.reuse, RZ ;  /* 0x0000000c0308c210 */ /* 0x0c4fe40007f1e0ff */
[C---:B----4-:R-:W-:Y:S02]  /*9970*/  @!P4 IADD3 R12, P1, R14.reuse, R12, RZ ;  /* 0x0000000c0e0cc210 */ /* 0x050fe40007f3e0ff */
[-C--:B------:R-:W-:Y:S02]  /*9980*/  @!P5 IADD3 R20, P2, R3, R15.reuse, RZ ;  /* 0x0000000f0314d210 */ /* 0x080fe40007f5e0ff */
[----:B------:R-:W-:Y:S02]  /*9990*/  @!P5 IADD3 R14, P3, R14, R15, RZ ;  /* 0x0000000f0e0ed210 */ /* 0x000fe40007f7e0ff */
[----:B------:R-:W-:-:S02]  /*99a0*/  CS2R R44, SRZ ;  /* 0x00000000002c7805 */ /* 0x000fc4000001ff00 */
[C---:B-1----:R-:W-:Y:S02]  /*99b0*/  @!P4 IADD3.X R9, R0.reuse, R13, RZ, P0, !PT ;  /* 0x0000000d0009c210 */ /* 0x042fe400007fe4ff */
[----:B------:R-:W-:Y:S01]  /*99c0*/  CS2R R46, SRZ ;  /* 0x00000000002e7805 */ /* 0x000fe2000001ff00 */
[----:B------:R-:W-:Y:S02]  /*99d0*/  @!P5 IMAD.X R21, R0, 0x1, R11, P2 ;  /* 0x000000010015d824 */ /* 0x000fe400010e060b */
[C---:B---3--:R-:W-:Y:S01]  /*99e0*/  @!P4 IMAD.X R13, R4.reuse, 0x1, R13, P1 ;  /* 0x00000001040dc824 */ /* 0x048fe200008e060d */
[----:B------:R1:W5:Y:S01]  /*99f0*/  @!P4 LD.E.64 R44, desc[UR42][R8.64] ;  /* 0x0000002a082cc980 */ /* 0x000362000c101b00 */
[----:B------:R-:W-:-:S03]  /*9a00*/  @!P5 IMAD.X R15, R4, 0x1, R11, P3 ;  /* 0x00000001040fd824 */ /* 0x000fc600018e060b */
[----:B------:R1:W5:Y:S04]  /*9a10*/  @!P5 LD.E.64 R38, desc[UR42][R20.64] ;  /* 0x0000002a1426d980 */ /* 0x000368000c101b00 */
[----:B------:R1:W5:Y:S04]  /*9a20*/  @!P5 LD.E.64 R40, desc[UR42][R14.64] ;  /* 0x0000002a0e28d980 */ /* 0x000368000c101b00 */
[----:B------:R1:W5:Y:S02]  /*9a30*/  @!P4 LD.E.64 R46, desc[UR42][R12.64] ;  /* 0x0000002a0c2ec980 */ /* 0x000364000c101b00 */
.L_x_2659:
[----:B------:R-:W-:Y:S05]  /*9a40*/  BSYNC B1 ;  /* 0x0000000000017941 */ /* 0x000fea0003800000 */
.L_x_2658:
[----:B-1---5:R-:W-:Y:S01]  /*9a50*/  IMAD.MOV.U32 R0, RZ, RZ, R46 ;  /* 0x000000ffff007224 */ /* 0x022fe200078e002e */
[----:B---3--:R-:W-:Y:S01]  /*9a60*/  MOV R4, R40 ;  /* 0x0000002800047202 */ /* 0x008fe20000000f00 */
[----:B--2---:R-:W-:Y:S01]  /*9a70*/  IMAD.MOV.U32 R3, RZ, RZ, R47 ;  /* 0x000000ffff037224 */ /* 0x004fe200078e002f */
[----:B------:R-:W-:Y:S01]  /*9a80*/  UMOV UR4, 0xffffffff ;  /* 0xffffffff00047882 */ /* 0x000fe20000000000 */
        /* <DEDUP_REMOVED lines=8> */
[----:B------:R-:W-:Y:S02]  /*9b10*/  CS2R R34, SRZ ;  /* 0x0000000000227805 */ /* 0x000fe4000001ff00 */
[----:B------:R-:W-:Y:S02]  /*9b20*/  MOV R8, R39 ;  /* 0x0000002700087202 */ /* 0x000fe40000000f00 */
[----:B------:R-:W-:Y:S02]  /*9b30*/  PRMT R66, R66, 0x5410, R0 ;  /* 0x0000541042427816 */ /* 0x000fe40000000000 */
[----:B------:R-:W-:Y:S02]  /*9b40*/  PRMT R64, R64, 0x5410, R3 ;  /* 0x0000541040407816 */ /* 0x000fe40000000003 */
[----:B------:R-:W-:Y:S02]  /*9b50*/  PRMT R63, R63, 0x5410, R4 ;  /* 0x000054103f3f7816 */ /* 0x000fe40000000004 */
[----:B------:R-:W-:Y:S01]  /*9b60*/  PRMT R62, R8, 0x7610, R62 ;  /* 0x00007610083e7816 */ /* 0x000fe2000000003e */
[----:B------:R-:W-:Y:S06]  /*9b70*/  BRA.DIV UR4, `(.L_x_2660) ;  /* 0x0000019204cc7947 */ /* 0x000fec000b800000 */
[----:B------:R1:W2:Y:S04]  /*9b80*/  SHFL.IDX PT, R0, R7, 0x1, 0x181f ;  /* 0x00381f0007007f89 */ /* 0x0002a800000e0000 */
[----:B------:R1:W3:Y:S04]  /*9b90*/  SHFL.IDX PT, R3, R6, 0x1, 0x181f ;  /* 0x00381f0006037f89 */ /* 0x0002e800000e0000 */
[----:B------:R1:W0:Y:S04]  /*9ba0*/  SHFL.IDX PT, R4, R10, 0x1, 0x181f ;  /* 0x00381f000a047f89 */ /* 0x00022800000e0000 */
[----:B----4-:R1:W4:Y:S02]  /*9bb0*/  SHFL.IDX PT, R14, R5, 0x1, 0x181f ;  /* 0x00381f00050e7f89 */ /* 0x01032400000e0000 */
.L_x_2940:
        /* <DEDUP_REMOVED lines=16> */
[CC--:B---3--:R-:W-:Y:S02]  /*9cc0*/  @!P4 IADD3 R8, P0, R3.reuse, R12.reuse, RZ ;  /* 0x0000000c0308c210 */ /* 0x0c8fe40007f1e0ff */
[-C--:B------:R-:W-:Y:S02]  /*9cd0*/  @!P5 IADD3 R20, P2, R3, R9.reuse, RZ ;  /* 0x000000090314d210 */ /* 0x080fe40007f5e0ff */
[C---:B----4-:R-:W-:Y:S02]  /*9ce0*/  @!P4 IADD3 R12, P1, R14.reuse, R12, RZ ;  /* 0x0000000c0e0cc210 */ /* 0x050fe40007f3e0ff */
[----:B------:R-:W-:Y:S01]  /*9cf0*/  @!P5 IADD3 R14, P3, R14, R9, RZ ;  /* 0x000000090e0ed210 */ /* 0x000fe20007f7e0ff */
[----:B--2---:R-:W-:Y:S01]  /*9d00*/  @!P5 IMAD.X R21, R0, 0x1, R15, P2 ;  /* 0x000000010015d824 */ /* 0x004fe200010e060f */
[----:B------:R-:W-:-:S02]  /*9d10*/  CS2R R42, SRZ ;  /* 0x00000000002a7805 */ /* 0x000fc4000001ff00 */
[----:B------:R-:W-:Y:S02]  /*9d20*/  CS2R R34, SRZ ;  /* 0x0000000000227805 */ /* 0x000fe4000001ff00 */
[----:B------:R-:W-:Y:S01]  /*9d30*/  @!P4 IADD3.X R9, R0, R11, RZ, P0, !PT ;  /* 0x0000000b0009c210 */ /* 0x000fe200007fe4ff */
[C---:B0-----:R-:W-:Y:S01]  /*9d40*/  @!P4 IMAD.X R13, R4.reuse, 0x1, R11, P1 ;  /* 0x00000001040dc824 */ /* 0x041fe200008e060b */
[----:B------:R0:W5:Y:S01]  /*9d50*/  @!P5 LD.E.64 R32, desc[UR42][R20.64] ;  /* 0x0000002a1420d980 */ /* 0x000162000c101b00 */
[----:B------:R-:W-:-:S03]  /*9d60*/  @!P5 IMAD.X R15, R4, 0x1, R15, P3 ;  /* 0x00000001040fd824 */ /* 0x000fc600018e060f */
[----:B------:R0:W5:Y:S04]  /*9d70*/  @!P4 LD.E.64 R42, desc[UR42][R8.64] ;  /* 0x0000002a082ac980 */ /* 0x000168000c101b00 */
[----:B------:R0:W5:Y:S04]  /*9d80*/  @!P5 LD.E.64 R30, desc[UR42][R14.64] ;  /* 0x0000002a0e1ed980 */ /* 0x000168000c101b00 */
[----:B------:R0:W5:Y:S02]  /*9d90*/  @!P4 LD.E.64 R34, desc[UR42][R12.64] ;  /* 0x0000002a0c22c980 */ /* 0x000164000c101b00 */
.L_x_2662:
[----:B------:R-:W-:Y:S05]  /*9da0*/  BSYNC B1 ;  /* 0x0000000000017941 */ /* 0x000fea0003800000 */
.L_x_2661:
[----:B--2--5:R-:W-:Y:S01]  /*9db0*/  IMAD.MOV.U32 R0, RZ, RZ, R34 ;  /* 0x000000ffff007224 */ /* 0x024fe200078e0022 */
[----:B0-----:R-:W-:Y:S01]  /*9dc0*/  MOV R4, R30 ;  /* 0x0000001e00047202 */ /* 0x001fe20000000f00 */
[----:B---3--:R-:W-:Y:S01]  /*9dd0*/  IMAD.MOV.U32 R3, RZ, RZ, R35 ;  /* 0x000000ffff037224 */ /* 0x008fe200078e0023 */
[----:B------:R-:W-:Y:S01]  /*9de0*/  UMOV UR4, 0xffffffff ;  /* 0xffffffff00047882 */ /* 0x000fe20000000000 */
[----:B------:R-:W-:-:S03]  /*9df0*/  IMAD.MOV.U32 R8, RZ, RZ, R31 ;  /* 0x000000ffff087224 */ /* 0x000fc600078e001f */
        /* <DEDUP_REMOVED lines=8> */
[----:B------:R-:W-:Y:S06]  /*9e80*/  BRA.DIV UR4, `(.L_x_2663) ;  /* 0x0000019204787947 */ /* 0x000fec000b800000 */
[----:B------:R0:W2:Y:S04]  /*9e90*/  SHFL.IDX PT, R0, R7, 0x2, 0x181f ;  /* 0x00581f0007007f89 */ /* 0x0000a800000e0000 */
[----:B------:R0:W3:Y:S04]  /*9ea0*/  SHFL.IDX PT, R3, R6, 0x2, 0x181f ;  /* 0x00581f0006037f89 */ /* 0x0000e800000e0000 */
[----:B------:R0:W0:Y:S04]  /*9eb0*/  SHFL.IDX PT, R4, R10, 0x2, 0x181f ;  /* 0x00581f000a047f89 */ /* 0x00002800000e0000 */
[----:B----4-:R4:W0:Y:S02]  /*9ec0*/  SHFL.IDX PT, R14, R5, 0x2, 0x181f ;  /* 0x00581f00050e7f89 */ /* 0x01082400000e0000 */
.L_x_2946:
        /* <DEDUP_REMOVED lines=19> */
[C---:B0-----:R-:W-:Y:S02]  /*a000*/  @!P4 IADD3 R12, P1, R14.reuse, R12, RZ ;  /* 0x0000000c0e0cc210 */ /* 0x041fe40007f3e0ff */
[----:B------:R-:W-:Y:S01]  /*a010*/  @!P5 IADD3 R14, P3, R14, R9, RZ ;  /* 0x000000090e0ed210 */ /* 0x000fe20007f7e0ff */
[----:B--2---:R-:W-:Y:S01]  /*a020*/  @!P5 IMAD.X R49, R0, 0x1, R15, P2 ;  /* 0x000000010031d824 */ /* 0x004fe200010e060f */
[----:B------:R-:W-:-:S02]  /*a030*/  CS2R R28, SRZ ;  /* 0x00000000001c7805 */ /* 0x000fc4000001ff00 */
[----:B------:R-:W-:Y:S02]  /*a040*/  CS2R R26, SRZ ;  /* 0x00000000001a7805 */ /* 0x000fe4000001ff00 */
[----:B------:R-:W-:Y:S01]  /*a050*/  @!P4 IADD3.X R9, R0, R11, RZ, P0, !PT ;  /* 0x0000000b0009c210 */ /* 0x000fe200007fe4ff */
[C---:B------:R-:W-:Y:S01]  /*a060*/  @!P4 IMAD.X R13, R4.reuse, 0x1, R11, P1 ;  /* 0x00000001040dc824 */ /* 0x040fe200008e060b */
[----:B------:R0:W5:Y:S01]  /*a070*/  @!P5 LD.E.64 R20, desc[UR42][R48.64] ;  /* 0x0000002a3014d980 */ /* 0x000162000c101b00 */
[----:B------:R-:W-:-:S03]  /*a080*/  @!P5 IMAD.X R15, R4, 0x1, R15, P3 ;  /* 0x00000001040fd824 */ /* 0x000fc600018e060f */
[----:B------:R0:W5:Y:S04]  /*a090*/  @!P4 LD.E.64 R28, desc[UR42][R8.64] ;  /* 0x0000002a081cc980 */ /* 0x000168000c101b00 */
[----:B------:R0:W5:Y:S04]  /*a0a0*/  @!P5 LD.E.64 R24, desc[UR42][R14.64] ;  /* 0x0000002a0e18d980 */ /* 0x000168000c101b00 */
[----:B------:R0:W5:Y:S02]  /*a0b0*/  @!P4 LD.E.64 R26, desc[UR42][R12.64] ;  /* 0x0000002a0c1ac980 */ /* 0x000164000c101b00 */
.L_x_2665:
[----:B------:R-:W-:Y:S05]  /*a0c0*/  BSYNC B1 ;  /* 0x0000000000017941 */ /* 0x000fea0003800000 */
.L_x_2664:
[----:B0----5:R-:W-:Y:S01]  /*a0d0*/  IMAD.MOV.U32 R8, RZ, RZ, R25 ;  /* 0x000000ffff087224 */ /* 0x021fe200078e0019 */
[----:B------:R-:W-:Y:S01]  /*a0e0*/  MOV R4, R24 ;  /* 0x0000001800047202 */ /* 0x000fe20000000f00 */
[----:B--2---:R-:W-:Y:S01]  /*a0f0*/  IMAD.MOV.U32 R0, RZ, RZ, R26 ;  /* 0x000000ffff007224 */ /* 0x004fe200078e001a */
[----:B------:R-:W-:Y:S01]  /*a100*/  UMOV UR4, 0xffffffff ;  /* 0xffffffff00047882 */ /* 0x000fe20000000000 */
[----:B---3--:R-:W-:Y:S01]  /*a110*/  IMAD.MOV.U32 R3, RZ, RZ, R27 ;  /* 0x000000ffff037224 */ /* 0x008fe200078e001b */
[----:B------:R-:W-:Y:S01]  /*a120*/  PRMT R37, R4, 0x5410, R8 ;  /* 0x0000541004257816 */ /* 0x000fe20000000008 */
[----:B------:R-:W-:Y:S01]  /*a130*/  IMAD.MOV.U32 R4, RZ, RZ, R20 ;  /* 0x000000ffff047224 */ /* 0x000fe200078e0014 */
[----:B------:R-:W-:Y:S02]  /*a140*/  MOV R8, R21 ;  /* 0x0000001500087202 */ /* 0x000fe40000000f00 */
[----:B------:R-:W-:Y:S01]  /*a150*/  PRMT R58, R0, 0x5410, R3 ;  /* 0x00005410003a7816 */ /* 0x000fe20000000003 */
[----:B------:R-:W-:Y:S01]  /*a160*/  IMAD.MOV.U32 R0, RZ, RZ, R28 ;  /* 0x000000ffff007224 */ /* 0x000fe200078e001c */
[----:B------:R-:W-:Y:S01]  /*a170*/  PRMT R54, R4, 0x5410, R8 ;  /* 0x0000541004367816 */ /* 0x000fe20000000008 */
[----:B------:R-:W-:Y:S01]  /*a180*/  IMAD.MOV.U32 R3, RZ, RZ, R29 ;  /* 0x000000ffff037224 */ /* 0x000fe200078e001d */
[----:B------:R-:W-:-:S04]  /*a190*/  CS2R R8, SRZ ;  /* 0x0000000000087805 */ /* 0x000fc8000001ff00 */
[----:B------:R-:W-:Y:S01]  /*a1a0*/  PRMT R59, R0, 0x5410, R3 ;  /* 0x00005410003b7816 */ /* 0x000fe20000000003 */
[----:B------:R-:W-:Y:S06]  /*a1b0*/  BRA.DIV UR4, `(.L_x_2666) ;  /* 0x00000192041c7947 */ /* 0x000fec000b800000 */
[----:B------:R0:W2:Y:S04]  /*a1c0*/  SHFL.IDX PT, R0, R7, 0x3, 0x181f ;  /* 0x00781f0007007f89 */ /* 0x0000a800000e0000 */
[----:B------:R0:W3:Y:S04]  /*a1d0*/  SHFL.IDX PT, R3, R6, 0x3, 0x181f ;  /* 0x00781f0006037f89 */ /* 0x0000e800000e0000 */
[----:B------:R0:W0:Y:S04]  /*a1e0*/  SHFL.IDX PT, R4, R10, 0x3, 0x181f ;  /* 0x00781f000a047f89 */ /* 0x00002800000e0000 */
[----:B-1--4-:R-:W1:Y:S02]  /*a1f0*/  SHFL.IDX PT, R5, R5, 0x3, 0x181f ;  /* 0x00781f0005057f89 */ /* 0x012e6400000e0000 */
.L_x_2952:
[----:B------:R-:W-:Y:S01]  /*a200*/  VIADD R56, R56, 0x60 ;  /* 0x0000006038387836 */ /* 0x000fe20000000000 */
[----:B0-----:R-:W-:Y:S01]  /*a210*/  LEA.HI R6, R215, R215, RZ, 0x1 ;  /* 0x000000d7d7067211 */ /* 0x001fe200078f08ff */
[----:B------:R-:W-:Y:S01]  /*a220*/  BSSY B1, `(.L_x_2667) ;  /* 0x0000020000017945 */ /* 0x000fe20003800000 */
[----:B------:R-:W-:Y:S02]  /*a230*/  CS2R R10, SRZ ;  /* 0x00000000000a7805 */ /* 0x000fe4000001ff00 */
[----:B------:R-:W-:Y:S02]  /*a240*/  CS2R R14, SRZ ;  /* 0x00000000000e7805 */ /* 0x000fe4000001ff00 */
[----:B------:R-:W-:Y:S02]  /*a250*/  ISETP.GE.AND P0, PT, R56, R65, PT ;  /* 0x000000413800720c */ /* 0x000fe40003f06270 */
[----:B------:R-:W-:Y:S02]  /*a260*/  CS2R R12, SRZ ;  /* 0x00000000000c7805 */ /* 0x000fe4000001ff00 */
[----:B------:R-:W-:-:S05]  /*a270*/  LOP3.LUT R6, R6, 0xfffffffe, RZ, 0xc0, !PT ;  /* 0xfffffffe06067812 */ /* 0x000fca00078ec0ff */
[----:B------:R-:W-:-:S05]  /*a280*/  IMAD.IADD R6, R215, 0x1, -R6 ;  /* 0x00000001d7067824 */ /* 0x000fca00078e0a06 */
        /* <DEDUP_REMOVED lines=10> */
[-C--:B---3--:R-:W-:Y:S02]  /*a330*/  @!P4 IADD3 R6, P0, R3, R48.reuse, RZ ;  /* 0x000000300306c210 */ /* 0x088fe40007f1e0ff */
[C---:B-1----:R-:W-:Y:S02]  /*a340*/  @!P4 IADD3 R48, P1, R5.reuse, R48, RZ ;  /* 0x000000300530c210 */ /* 0x042fe40007f3e0ff */
[-C--:B------:R-:W-:Y:S01]  /*a350*/  @!P5 IADD3 R50, P3, R5, R8.reuse, RZ ;  /* 0x000000080532d210 */ /* 0x080fe20007f7e0ff */
[--C-:B--2---:R-:W-:Y:S01]  /*a360*/  @!P4 IMAD.X R7, R0, 0x1, R9.reuse, P0 ;  /* 0x000000010007c824 */ /* 0x104fe200000e0609 */
[----:B------:R-:W-:Y:S01]  /*a370*/  @!P5 IADD3 R52, P2, R3, R8, RZ ;  /* 0x000000080334d210 */ /* 0x000fe20007f5e0ff */
[C---:B------:R-:W-:Y:S01]  /*a380*/  @!P4 IMAD.X R49, R4.reuse, 0x1, R9, P1 ;  /* 0x000000010431c824 */ /* 0x040fe200008e0609 */
[----:B------:R-:W-:Y:S01]  /*a390*/  CS2R R14, SRZ ;  /* 0x00000000000e7805 */ /* 0x000fe2000001ff00 */
[----:B------:R-:W-:Y:S01]  /*a3a0*/  @!P5 IMAD.X R51, R4, 0x1, R11, P3 ;  /* 0x000000010433d824 */ /* 0x000fe200018e060b */
[----:B------:R-:W-:-:S02]  /*a3b0*/  @!P5 IADD3.X R53, R0, R11, RZ, P2, !PT ;  /* 0x0000000b0035d210 */ /* 0x000fc400017fe4ff */
[----:B------:R-:W-:Y:S02]  /*a3c0*/  CS2R R10, SRZ ;  /* 0x00000000000a7805 */ /* 0x000fe4000001ff00 */
[----:B------:R-:W-:Y:S01]  /*a3d0*/  CS2R R8, SRZ ;  /* 0x0000000000087805 */ /* 0x000fe2000001ff00 */
[----:B------:R0:W5:Y:S04]  /*a3e0*/  @!P4 LD.E.64 R14, desc[UR42][R6.64] ;  /* 0x0000002a060ec980 */ /* 0x000168000c101b00 */
[----:B------:R0:W5:Y:S04]  /*a3f0*/  @!P5 LD.E.64 R12, desc[UR42][R52.64] ;  /* 0x0000002a340cd980 */ /* 0x000168000c101b00 */
[----:B------:R0:W5:Y:S04]  /*a400*/  @!P5 LD.E.64 R10, desc[UR42][R50.64] ;  /* 0x0000002a320ad980 */ /* 0x000168000c101b00 */
[----:B------:R0:W5:Y:S02]  /*a410*/  @!P4 LD.E.64 R8, desc[UR42][R48.64] ;  /* 0x0000002a3008c980 */ /* 0x000164000c101b00 */
.L_x_2668:
[----:B------:R-:W-:Y:S05]  /*a420*/  BSYNC B1 ;  /* 0x0000000000017941 */ /* 0x000fea0003800000 */
.L_x_2667:
[----:B------:R-:W4:Y:S01]  /*a430*/  SYNCS.PHASECHK.TRANS64.TRYWAIT P0, [R2+URZ+0x28800], R67 ;  /* 0x02880043020075a7 */ /* 0x000f22000800017f */
[----:B--2--5:R-:W-:Y:S01]  /*a440*/  IMAD.MOV.U32 R0, RZ, RZ, R8 ;  /* 0x000000ffff007224 */ /* 0x024fe200078e0008 */
[----:B------:R-:W-:Y:S01]  /*a450*/  MOV R4, R9 ;  /* 0x0000000900047202 */ /* 0x000fe20000000f00 */
[----:B-1----:R-:W-:Y:S01]  /*a460*/  IMAD.MOV.U32 R5, RZ, RZ, R14 ;  /* 0x000000ffff057224 */ /* 0x002fe200078e000e */
[----:B---3--:R-:W-:Y:S01]  /*a470*/  VIADDMNMX R3, R65, -R190, 0x80, PT ;  /* 0x0000008041037446 */ /* 0x008fe200038009be */
[----:B0-----:R-:W-:Y:S01]  /*a480*/  IMAD.MOV.U32 R6, RZ, RZ, R15 ;  /* 0x000000ffff067224 */ /* 0x001fe200078e000f */
[----:B------:R-:W-:Y:S01]  /*a490*/  PRMT R49, R0, 0x5410, R4 ;  /* 0x0000541000317816 */ /* 0x000fe20000000004 */
[----:B------:R-:W-:Y:S01]  /*a4a0*/  IMAD.MOV.U32 R0, RZ, RZ, R10 ;  /* 0x000000ffff007224 */ /* 0x000fe200078e000a */
[----:B------:R-:W-:Y:S01]  /*a4b0*/  BSSY B1, `(.L_x_2669) ;  /* 0x0000008000017945 */ /* 0x000fe20003800000 */
[----:B------:R-:W-:Y:S01]  /*a4c0*/  IMAD.MOV.U32 R4, RZ, RZ, R11 ;  /* 0x000000ffff047224 */ /* 0x000fe200078e000b */
[----:B------:R-:W-:Y:S01]  /*a4d0*/  PRMT R50, R5, 0x5410, R6 ;  /* 0x0000541005327816 */ /* 0x000fe20000000006 */
[----:B------:R-:W-:Y:S01]  /*a4e0*/  IMAD.MOV.U32 R5, RZ, RZ, R13 ;  /* 0x000000ffff057224 */ /* 0x000fe200078e000d */
[----:B------:R-:W-:-:S02]  /*a4f0*/  ISETP.GE.AND P1, PT, R22, R3, PT ;  /* 0x000000031600720c */ /* 0x000fc40003f26270 */
[----:B------:R-:W-:Y:S02]  /*a500*/  PRMT R0, R0, 0x5410, R4 ;  /* 0x0000541000007816 */ /* 0x000fe40000000004 */
[----:B------:R-:W-:Y:S01]  /*a510*/  MOV R4, R12 ;  /* 0x0000000c00047202 */ /* 0x000fe20000000f00 */
[----:B----4-:R-:W-:Y:S08]  /*a520*/  @!P0 BRA `(.L_x_2670) ;  /* 0x0000018c00b48947 */ /* 0x010ff00003800000 */
.L_x_2953:
[----:B------:R-:W-:Y:S05]  /*a530*/  BSYNC B1 ;  /* 0x0000000000017941 */ /* 0x000fea0003800000 */
.L_x_2669:
        /* <DEDUP_REMOVED lines=11> */
[----:B------:R-:W-:Y:S01]  /*a5f0*/  SHF.R.U32.HI R52, RZ, 0x10, R45 ;  /* 0x00000010ff347819 */ /* 0x000fe2000001162d */
        /* <DEDUP_REMOVED lines=8> */
[C---:B------:R-:W-:Y:S01]  /*a680*/  FMUL.FTZ R65, R47.reuse, R56 ;  /* 0x000000382f417220 */ /* 0x040fe20000410000 */
[----:B------:R-:W-:Y:S01]  /*a690*/  FMUL.FTZ R47, R47, R52 ;  /* 0x000000342f2f7220 */ /* 0x000fe20000410000 */
[----:B------:R-:W-:Y:S02]  /*a6a0*/  HADD2.F32 R4, -RZ, R4.H1_H1 ;  /* 0x30000004ff047230 */ /* 0x000fe40000004100 */
[--C-:B------:R-:W-:Y:S02]  /*a6b0*/  HADD2.F32 R44, -RZ, R6.reuse.H0_H0 ;  /* 0x20000006ff2c7230 */ /* 0x100fe40000004100 */
[----:B------:R-:W-:Y:S01]  /*a6c0*/  FFMA.FTZ R56, R46, R56, R47 ;  /* 0x000000382e387223 */ /* 0x000fe2000001002f */
[----:B------:R-:W-:-:S02]  /*a6d0*/  HADD2.F32 R45, -RZ, R6.H1_H1 ;  /* 0x30000006ff2d7230 */ /* 0x000fc40000004100 */
[----:B------:R-:W-:Y:S01]  /*a6e0*/  FFMA.FTZ R65, R46, R52, -R65 ;  /* 0x000000342e417223 */ /* 0x000fe20000010841 */
[--C-:B------:R-:W-:Y:S02]  /*a6f0*/  HADD2.F32 R47, -RZ, R64.reuse.H0_H0 ;  /* 0x20000040ff2f7230 */ /* 0x100fe40000004100 */
[C---:B------:R-:W-:Y:S01]  /*a700*/  FMUL.FTZ R66, R4.reuse, R53 ;  /* 0x0000003504427220 */ /* 0x040fe20000410000 */
[--C-:B------:R-:W-:Y:S02]  /*a710*/  HADD2.F32 R6, -RZ, R5.reuse.H0_H0 ;  /* 0x20000005ff067230 */ /* 0x100fe40000004100 */
[-C--:B------:R-:W-:Y:S01]  /*a720*/  FMUL.FTZ R52, R4, R51.reuse ;  /* 0x0000003304347220 */ /* 0x080fe20000410000 */
[----:B------:R-:W-:Y:S02]  /*a730*/  HADD2.F32 R64, -RZ, R64.H1_H1 ;  /* 0x30000040ff407230 */ /* 0x000fe40000004100 */
        /* <DEDUP_REMOVED lines=17> */
[----:B------:R1:W-:Y:S02]  /*a850*/  STS.128 [R203], R4 ;  /* 0x00000004cb007388 */ /* 0x0003e40000000c00 */
.L_x_2674:
[----:B------:R-:W-:Y:S05]  /*a860*/  BSYNC B2 ;  /* 0x0000000000027941 */ /* 0x000fea0003800000 */
.L_x_2673:
[----:B------:R-:W-:Y:S05]  /*a870*/  @P1 BRA `(.L_x_2672) ;  /* 0x0000000000a81947 */ /* 0x000fea0003800000 */
[----:B-1----:R-:W1:Y:S01]  /*a880*/  LDS.128 R4, [R203+0x4000] ;  /* 0x00400000cb047984 */ /* 0x002e620000000c00 */
[----:B------:R-:W-:Y:S01]  /*a890*/  SHF.R.U32.HI R46, RZ, 0x10, R41 ;  /* 0x00000010ff2e7819 */ /* 0x000fe20000011629 */
[--C-:B------:R-:W-:Y:S01]  /*a8a0*/  HADD2.F32 R44, -RZ, R63.reuse.H1_H1 ;  /* 0x3000003fff2c7230 */ /* 0x100fe20000004100 */
[----:B------:R-:W-:Y:S01]  /*a8b0*/  SHF.R.U32.HI R45, RZ, 0x10, R39 ;  /* 0x00000010ff2d7819 */ /* 0x000fe20000011627 */
        /* <DEDUP_REMOVED lines=38> */
.L_x_2672:
[----:B------:R-:W-:Y:S05]  /*ab20*/  BSYNC B1 ;  /* 0x0000000000017941 */ /* 0x000fea0003800000 */
.L_x_2671:
        /* <DEDUP_REMOVED lines=9> */
[--C-:B------:R-:W-:Y:S01]  /*abc0*/  SHF.R.U64 R51, R42, 0x10, R43.reuse ;  /* 0x000000102a337819 */ /* 0x100fe2000000122b */
[----:B------:R-:W-:Y:S01]  /*abd0*/  HADD2.F32 R40, -RZ, R61.H0_H0 ;  /* 0x2000003dff287230 */ /* 0x000fe20000004100 */
[----:B------:R-:W-:Y:S01]  /*abe0*/  SHF.R.U32.HI R41, RZ, 0x10, R43 ;  /* 0x00000010ff297819 */ /* 0x000fe2000001162b */
[--C-:B------:R-:W-:Y:S01]  /*abf0*/  HADD2.F32 R42, -RZ, R60.reuse.H0_H0 ;  /* 0x2000003cff2a7230 */ /* 0x100fe20000004100 */
[--C-:B------:R-:W-:Y:S01]  /*ac00*/  SHF.R.U32.HI R43, RZ, 0x10, R35.reuse ;  /* 0x00000010ff2b7819 */ /* 0x100fe20000011623 */
[----:B------:R-:W-:Y:S01]  /*ac10*/  HADD2.F32 R60, -RZ, R60.H1_H1 ;  /* 0x3000003cff3c7230 */ /* 0x000fe20000004100 */
        /* <DEDUP_REMOVED lines=35> */
.L_x_2678:
[----:B------:R-:W-:Y:S05]  /*ae50*/  BSYNC B2 ;  /* 0x0000000000027941 */ /* 0x000fea0003800000 */
.L_x_2677:
        /* <DEDUP_REMOVED lines=33> */
[-C--:B------:R-:W-:Y:S01]  /*b070*/  FMUL.FTZ R31, R5, R4.reuse ;  /* 0x00000004051f7220 */ /* 0x080fe20000410000 */
        /* <DEDUP_REMOVED lines=9> */
.L_x_2676:
[----:B------:R-:W-:Y:S05]  /*b110*/  BSYNC B1 ;  /* 0x0000000000017941 */ /* 0x000fea0003800000 */
.L_x_2675:
        /* <DEDUP_REMOVED lines=50> */
.L_x_2682:
[----:B------:R-:W-:Y:S05]  /*b440*/  BSYNC B2 ;  /* 0x0000000000027941 */ /* 0x000fea0003800000 */
.L_x_2681:
        /* <DEDUP_REMOVED lines=43> */
.L_x_2680:
[----:B------:R-:W-:Y:S05]  /*b700*/  BSYNC B1 ;  /* 0x0000000000017941 */ /* 0x000fea0003800000 */
.L_x_2679:
        /* <DEDUP_REMOVED lines=10> */
[--C-:B------:R-:W-:Y:S01]  /*b7b0*/  SHF.R.U32.HI R20, RZ, 0x10, R15.reuse ;  /* 0x00000010ff147819 */ /* 0x100fe2000001160f */
        /* <DEDUP_REMOVED lines=8> */
[--C-:B------:R-:W-:Y:S02]  /*b840*/  HADD2.F32 R3, -RZ, R4.reuse.H0_H0 ;  /* 0x20000004ff037230 */ /* 0x100fe40000004100 */
[----:B------:R-:W-:Y:S02]  /*b850*/  HADD2.F32 R9, -RZ, R7.H0_H0 ;  /* 0x20000007ff097230 */ /* 0x000fe40000004100 */
[C---:B------:R-:W-:Y:S01]  /*b860*/  FMUL.FTZ R26, R14.reuse, R24 ;  /* 0x000000180e1a7220 */ /* 0x040fe20000410000 */
[----:B------:R-:W-:Y:S02]  /*b870*/  HADD2.F32 R4, -RZ, R4.H1_H1 ;  /* 0x30000004ff047230 */ /* 0x000fe40000004100 */
[----:B------:R-:W-:Y:S01]  /*b880*/  FMUL.FTZ R25, R14, R20 ;  /* 0x000000140e197220 */ /* 0x000fe20000410000 */
[----:B------:R-:W-:-:S02]  /*b890*/  HADD2.F32 R7, -RZ, R6.H0_H0 ;  /* 0x20000006ff077230 */ /* 0x000fc40000004100 */
[C---:B------:R-:W-:Y:S01]  /*b8a0*/  FFMA.FTZ R26, R9.reuse, R20, -R26 ;  /* 0x00000014091a7223 */ /* 0x040fe2000001081a */
[----:B------:R-:W-:Y:S02]  /*b8b0*/  HADD2.F32 R8, -RZ, R6.H1_H1 ;  /* 0x30000006ff087230 */ /* 0x000fe40000004100 */
[C---:B------:R-:W-:Y:S01]  /*b8c0*/  FMUL.FTZ R14, R4.reuse, R21 ;  /* 0x00000015040e7220 */ /* 0x040fe20000410000 */
[--C-:B------:R-:W-:Y:S02]  /*b8d0*/  HADD2.F32 R6, -RZ, R5.reuse.H0_H0 ;  /* 0x20000005ff067230 */ /* 0x100fe40000004100 */
[----:B------:R-:W-:Y:S01]  /*b8e0*/  FFMA.FTZ R25, R9, R24, R25 ;  /* 0x0000001809197223 */ /* 0x000fe20000010019 */
[-C--:B------:R-:W-:Y:S01]  /*b8f0*/  FMUL.FTZ R20, R4, R15.reuse ;  /* 0x0000000f04147220 */ /* 0x080fe20000410000 */
[----:B------:R-:W-:Y:S02]  /*b900*/  HADD2.F32 R5, -RZ, R5.H1_H1 ;  /* 0x30000005ff057230 */ /* 0x000fe40000004100 */
[----:B------:R-:W-:Y:S01]  /*b910*/  FFMA.FTZ R14, R3, R15, -R14 ;  /* 0x0000000f030e7223 */ /* 0x000fe2000001080e */
[----:B------:R-:W-:-:S02]  /*b920*/  HADD2.F32 R9, -RZ, R27.H0_H0 ;  /* 0x2000001bff097230 */ /* 0x000fc40000004100 */
[----:B------:R-:W-:Y:S01]  /*b930*/  FFMA.FTZ R3, R3, R21, R20 ;  /* 0x0000001503037223 */ /* 0x000fe20000010014 */
[----:B------:R-:W-:Y:S02]  /*b940*/  HADD2.F32 R4, -RZ, R28.H0_H0 ;  /* 0x2000001cff047230 */ /* 0x000fe40000004100 */
[C---:B------:R-:W-:Y:S01]  /*b950*/  FMUL.FTZ R20, R8.reuse, R49 ;  /* 0x0000003108147220 */ /* 0x040fe20000410000 */
        /* <DEDUP_REMOVED lines=12> */
.L_x_2685:
[----:B------:R-:W-:Y:S05]  /*ba20*/  BSYNC B1 ;  /* 0x0000000000017941 */ /* 0x000fea0003800000 */
.L_x_2684:
[----:B------:R-:W-:Y:S05]  /*ba30*/  @P1 BRA `(.L_x_2683) ;  /* 0x0000002400f01947 */ /* 0x000fea0003800000 */
[----:B-1234-:R-:W1:Y:S01]  /*ba40*/  LDS.128 R4, [R203+0x7000] ;  /* 0x00700000cb047984 */ /* 0x01ee620000000c00 */
[----:B------:R-:W-:Y:S02]  /*ba50*/  SHF.R.U64 R24, R12, 0x10, R13 ;  /* 0x000000100c187819 */ /* 0x000fe4000000120d */
[----:B------:R-:W-:Y:S02]  /*ba60*/  SHF.R.U32.HI R14, RZ, 0x10, R11 ;  /* 0x00000010ff0e7819 */ /* 0x000fe4000001160b */
[----:B------:R-:W-:Y:S01]  /*ba70*/  SHF.R.U32.HI R12, RZ, 0x10, R13 ;  /* 0x00000010ff0c7819 */ /* 0x000fe2000001160d */
[----:B------:R-:W-:Y:S01]  /*ba80*/  HADD2.F32 R13, -RZ, R0.H0_H0 ;  /* 0x20000000ff0d7230 */ /* 0x000fe20000004100 */
        /* <DEDUP_REMOVED lines=8> */
[----:B------:R-:W-:Y:S01]  /*bb10*/  FMUL.FTZ R20, R10, R14 ;  /* 0x0000000e0a147220 */ /* 0x000fe20000410000 */
[----:B------:R-:W-:-:S02]  /*bb20*/  HADD2.F32 R4, -RZ, R4.H1_H1 ;  /* 0x30000004ff047230 */ /* 0x000fc40000004100 */
[-C--:B------:R-:W-:Y:S01]  /*bb30*/  FMUL.FTZ R15, R10, R12.reuse ;  /* 0x0000000c0a0f7220 */ /* 0x080fe20000410000 */
[--C-:B------:R-:W-:Y:S02]  /*bb40*/  HADD2.F32 R7, -RZ, R6.reuse.H0_H0 ;  /* 0x20000006ff077230 */ /* 0x100fe40000004100 */
[C---:B------:R-:W-:Y:S01]  /*bb50*/  FFMA.FTZ R20, R9.reuse, R12, -R20 ;  /* 0x0000000c09147223 */ /* 0x040fe20000010814 */
[----:B------:R-:W-:Y:S02]  /*bb60*/  HADD2.F32 R8, -RZ, R6.H1_H1 ;  /* 0x30000006ff087230 */ /* 0x000fe40000004100 */
[C---:B------:R-:W-:Y:S01]  /*bb70*/  FMUL.FTZ R10, R4.reuse, R13 ;  /* 0x0000000d040a7220 */ /* 0x040fe20000410000 */
[--C-:B------:R-:W-:Y:S02]  /*bb80*/  HADD2.F32 R6, -RZ, R5.reuse.H0_H0 ;  /* 0x20000005ff067230 */ /* 0x100fe40000004100 */
[----:B------:R-:W-:Y:S01]  /*bb90*/  FFMA.FTZ R15, R9, R14, R15 ;  /* 0x0000000e090f7223 */ /* 0x000fe2000001000f */
[----:B------:R-:W-:Y:S01]  /*bba0*/  FMUL.FTZ R12, R4, R11 ;  /* 0x0000000b040c7220 */ /* 0x000fe20000410000 */
[----:B------:R-:W-:-:S02]  /*bbb0*/  HADD2.F32 R5, -RZ, R5.H1_H1 ;  /* 0x30000005ff057230 */ /* 0x000fc40000004100 */
[C---:B------:R-:W-:Y:S01]  /*bbc0*/  FFMA.FTZ R10, R3.reuse, R11, -R10 ;  /* 0x0000000b030a7223 */ /* 0x040fe2000001080a */
[----:B------:R-:W-:Y:S02]  /*bbd0*/  HADD2.F32 R9, -RZ, R0.H1_H1 ;  /* 0x30000000ff097230 */ /* 0x000fe40000004100 */
[----:B------:R-:W-:Y:S01]  /*bbe0*/  FFMA.FTZ R3, R3, R13, R12 ;  /* 0x0000000d03037223 */ /* 0x000fe2000001000c */
[----:B------:R-:W-:Y:S02]  /*bbf0*/  HADD2.F32 R4, -RZ, R21.H0_H0 ;  /* 0x20000015ff047230 */ /* 0x000fe40000004100 */
[----:B------:R-:W-:Y:S02]  /*bc00*/  HADD2.F32 R0, -RZ, R24.H0_H0 ;  /* 0x20000018ff007230 */ /* 0x000fe40000004100 */
[C---:B------:R-:W-:Y:S01]  /*bc10*/  FMUL.FTZ R12, R8.reuse, R9 ;  /* 0x00000009080c7220 */ /* 0x040fe20000410000 */
[----:B------:R-:W-:Y:S01]  /*bc20*/  FMUL.FTZ R8, R8, R48 ;  /* 0x0000003008087220 */ /* 0x000fe20000410000 */
[C---:B------:R-:W-:Y:S01]  /*bc30*/  FMUL.FTZ R11, R5.reuse, R4 ;  /* 0x00000004050b7220 */ /* 0x040fe20000410000 */
[----:B------:R-:W-:Y:S01]  /*bc40*/  FMUL.FTZ R13, R5, R0 ;  /* 0x00000000050d7220 */ /* 0x000fe20000410000 */
[----:B------:R-:W-:-:S02]  /*bc50*/  FFMA.FTZ R12, R7, R48, -R12 ;  /* 0x00000030070c7223 */ /* 0x000fc4000001080c */
[C---:B------:R-:W-:Y:S01]  /*bc60*/  FFMA.FTZ R5, R6.reuse, R0, -R11 ;  /* 0x0000000006057223 */ /* 0x040fe2000001080b */
[----:B------:R-:W-:Y:S01]  /*bc70*/  FFMA.FTZ R9, R7, R9, R8 ;  /* 0x0000000907097223 */ /* 0x000fe20000010008 */
[----:B------:R-:W-:Y:S01]  /*bc80*/  FFMA.FTZ R0, R6, R4, R13 ;  /* 0x0000000406007223 */ /* 0x000fe2000001000d */
[----:B------:R-:W-:Y:S02]  /*bc90*/  F2FP.F16.F32.PACK_AB R7, R15, R20 ;  /* 0x000000140f07723e */ /* 0x000fe400000000ff */
[----:B------:R-:W-:Y:S02]  /*bca0*/  F2FP.F16.F32.PACK_AB R4, R3, R10 ;  /* 0x0000000a0304723e */ /* 0x000fe400000000ff */
[----:B------:R-:W-:Y:S02]  /*bcb0*/  F2FP.F16.F32.PACK_AB R6, R9, R12 ;  /* 0x0000000c0906723e */ /* 0x000fe400000000ff */
[----:B------:R-:W-:-:S05]  /*bcc0*/  F2FP.F16.F32.PACK_AB R5, R0, R5 ;  /* 0x000000050005723e */ /* 0x000fca00000000ff */
[----:B------:R1:W-:Y:S01]  /*bcd0*/  STS.128 [R203+0x7000], R4 ;  /* 0x00700004cb007388 */ /* 0x0003e20000000c00 */
[----:B------:R-:W-:Y:S05]  /*bce0*/  BRA `(.L_x_2683) ;  /* 0x0000002400447947 */ /* 0x000fea0003800000 */
.L_x_2656:
        /* <DEDUP_REMOVED lines=22> */
[----:B------:R-:W-:-:S02]  /*be50*/  LEA R34, P1, R24, UR6, 0x1 ;  /* 0x0000000618227c11 */ /* 0x000fc4000f8208ff */
[----:B------:R-:W-:Y:S02]  /*be60*/  IADD3 R3, R25, R3, RZ ;  /* 0x0000000319037210 */ /* 0x000fe40007ffe0ff */
        /* <DEDUP_REMOVED lines=13> */
[----:B-1----:R-:W-:-:S05]  /*bf40*/  @!P1 IADD3 R4, P2, R4, R21, RZ ;  /* 0x0000001504049210 */ /* 0x002fca0007f5e0ff */
[----:B--2---:R-:W-:Y:S02]  /*bf50*/  @!P1 IMAD.X R7, R0, 0x1, R6, P2 ;  /* 0x0000000100079824 */ /* 0x004fe400010e0606 */
[----:B------:R-:W-:Y:S02]  /*bf60*/  @!P1 IMAD.MOV.U32 R8, RZ, RZ, R4 ;  /* 0x000000ffff089224 */ /* 0x000fe400078e0004 */
[----:B------:R-:W-:-:S06]  /*bf70*/  @!P1 IMAD.MOV.U32 R9, RZ, RZ, R7 ;  /* 0x000000ffff099224 */ /* 0x000fcc00078e0007 */
[----:B------:R-:W2:Y:S01]  /*bf80*/  @!P1 LD.E.128 R8, desc[UR42][R8.64] ;  /* 0x0000002a08089980 */ /* 0x000ea2000c101d00 */
[----:B---3--:R-:W-:-:S04]  /*bf90*/  @!P1 IADD3 R14, P2, R14, R21, RZ ;  /* 0x000000150e0e9210 */ /* 0x008fc80007f5e0ff */
[----:B----4-:R-:W-:Y:S01]  /*bfa0*/  @!P1 IADD3.X R5, R5, R6, RZ, P2, !PT ;  /* 0x0000000605059210 */ /* 0x010fe200017fe4ff */
        /* <DEDUP_REMOVED lines=8> */
[----:B--2---:R-:W-:-:S02]  /*c030*/  @!P1 IMAD.MOV.U32 R46, RZ, RZ, R8 ;  /* 0x000000ffff2e9224 */ /* 0x004fc400078e0008 */
[----:B------:R-:W-:Y:S01]  /*c040*/  @!P1 IMAD.MOV.U32 R47, RZ, RZ, R9 ;  /* 0x000000ffff2f9224 */ /* 0x000fe200078e0009 */
[----:B------:R0:W2:Y:S01]  /*c050*/  SHFL.IDX PT, R8, R32, 0x1, 0x181f ;  /* 0x00381f0020087f89 */ /* 0x0000a200000e0000 */
[----:B------:R-:W-:Y:S02]  /*c060*/  IMAD.MOV.U32 R0, RZ, RZ, R46 ;  /* 0x000000ffff007224 */ /* 0x000fe400078e002e */
[----:B------:R-:W-:Y:S01]  /*c070*/  @!P1 IMAD.MOV.U32 R48, RZ, RZ, R10 ;  /* 0x000000ffff309224 */ /* 0x000fe200078e000a */
[----:B------:R0:W4:Y:S01]  /*c080*/  SHFL.IDX PT, R9, R33, 0x1, 0x181f ;  /* 0x00381f0021097f89 */ /* 0x00012200000e0000 */
[----:B------:R-:W-:Y:S01]  /*c090*/  @!P1 IMAD.MOV.U32 R49, RZ, RZ, R11 ;  /* 0x000000ffff319224 */ /* 0x000fe200078e000b */
[----:B------:R-:W-:Y:S01]  /*c0a0*/  PRMT R64, R64, 0x5410, R0 ;  /* 0x0000541040407816 */ /* 0x000fe20000000000 */
[----:B------:R-:W-:Y:S01]  /*c0b0*/  IMAD.MOV.U32 R10, RZ, RZ, R48 ;  /* 0x000000ffff0a7224 */ /* 0x000fe200078e0030 */
[----:B------:R0:W0:Y:S01]  /*c0c0*/  SHFL.IDX PT, R0, R35, 0x1, 0x181f ;  /* 0x00381f0023007f89 */ /* 0x00002200000e0000 */
[----:B---3--:R-:W-:Y:S01]  /*c0d0*/  @!P1 MOV R44, R4 ;  /* 0x00000004002c9202 */ /* 0x008fe20000000f00 */
[----:B------:R-:W-:Y:S01]  /*c0e0*/  @!P1 IMAD.MOV.U32 R45, RZ, RZ, R5 ;  /* 0x000000ffff2d9224 */ /* 0x000fe200078e0005 */
[----:B------:R-:W-:Y:S01]  /*c0f0*/  MOV R12, R47 ;  /* 0x0000002f000c7202 */ /* 0x000fe20000000f00 */
[----:B------:R-:W-:-:S02]  /*c100*/  @!P1 IMAD.MOV.U32 R50, RZ, RZ, R6 ;  /* 0x000000ffff329224 */ /* 0x000fc400078e0006 */
[----:B------:R-:W-:Y:S01]  /*c110*/  @!P1 IMAD.MOV.U32 R51, RZ, RZ, R7 ;  /* 0x000000ffff339224 */ /* 0x000fe200078e0007 */
[----:B------:R-:W-:Y:S01]  /*c120*/  PRMT R67, R12, 0x7610, R67 ;  /* 0x000076100c437816 */ /* 0x000fe20000000043 */
[----:B------:R-:W-:Y:S01]  /*c130*/  IMAD.MOV.U32 R11, RZ, RZ, R49 ;  /* 0x000000ffff0b7224 */ /* 0x000fe200078e0031 */
[----:B------:R-:W-:Y:S01]  /*c140*/  MOV R5, R45 ;  /* 0x0000002d00057202 */ /* 0x000fe20000000f00 */
[----:B------:R-:W-:Y:S02]  /*c150*/  IMAD.MOV.U32 R4, RZ, RZ, R44 ;  /* 0x000000ffff047224 */ /* 0x000fe400078e002c */
[----:B------:R-:W-:Y:S01]  /*c160*/  IMAD.MOV.U32 R6, RZ, RZ, R50 ;  /* 0x000000ffff067224 */ /* 0x000fe200078e0032 */
[----:B------:R-:W-:Y:S01]  /*c170*/  PRMT R37, R10, 0x5410, R11 ;  /* 0x000054100a257816 */ /* 0x000fe2000000000b */
[----:B------:R-:W-:Y:S01]  /*c180*/  IMAD.MOV.U32 R7, RZ, RZ, R51 ;  /* 0x000000ffff077224 */ /* 0x000fe200078e0033 */
[----:B------:R-:W-:Y:S02]  /*c190*/  PRMT R67, R67, 0x5410, R5 ;  /* 0x0000541043437816 */ /* 0x000fe40000000005 */
[----:B------:R-:W-:-:S02]  /*c1a0*/  PRMT R66, R6, 0x5410, R4 ;  /* 0x0000541006427816 */ /* 0x000fc40000000004 */
[----:B-12---:R-:W-:-:S07]  /*c1b0*/  PRMT R64, R7, 0x7610, R64 ;  /* 0x0000761007407816 */ /* 0x006fce0000000040 */
.L_x_2963:
        /* <DEDUP_REMOVED lines=14> */
[----:B------:R-:W-:Y:S02]  /*c2a0*/  IADD3 R14, P2, R14, R15, RZ ;  /* 0x0000000f0e0e7210 */ /* 0x000fe40007f5e0ff */
[----:B0-----:R-:W-:-:S03]  /*c2b0*/  IADD3.X R5, R0, R6, RZ, P1, !PT ;  /* 0x0000000600057210 */ /* 0x001fc60000ffe4ff */
[----:B----4-:R-:W-:-:S03]  /*c2c0*/  IMAD.X R15, R9, 0x1, R6, P2 ;  /* 0x00000001090f7824 */ /* 0x010fc600010e0606 */
[----:B------:R-:W5:Y:S04]  /*c2d0*/  LD.E.128 R4, desc[UR42][R4.64] ;  /* 0x0000002a04047980 */ /* 0x000f68000c101d00 */
[----:B------:R1:W5:Y:S02]  /*c2e0*/  LD.E.128 R24, desc[UR42][R14.64] ;  /* 0x0000002a0e187980 */ /* 0x000364000c101d00 */
.L_x_2688:
[----:B------:R-:W-:Y:S05]  /*c2f0*/  BSYNC B1 ;  /* 0x0000000000017941 */ /* 0x000fea0003800000 */
.L_x_2687:
[----:B0----5:R-:W-:Y:S01]  /*c300*/  IMAD.MOV.U32 R0, RZ, RZ, R24 ;  /* 0x000000ffff007224 */ /* 0x021fe200078e0018 */
[----:B------:R-:W-:Y:S01]  /*c310*/  MOV R10, R27 ;  /* 0x0000001b000a7202 */ /* 0x000fe20000000f00 */
[----:B------:R-:W-:Y:S01]  /*c320*/  IMAD.MOV.U32 R8, RZ, RZ, R25 ;  /* 0x000000ffff087224 */ /* 0x000fe200078e0019 */
[----:B------:R-:W-:Y:S01]  /*c330*/  UMOV UR4, 0xffffffff ;  /* 0xffffffff00047882 */ /* 0x000fe20000000000 */
[----:B----4-:R-:W-:-:S03]  /*c340*/  IMAD.MOV.U32 R9, RZ, RZ, R26 ;  /* 0x000000ffff097224 */ /* 0x010fc600078e001a */
        /* <DEDUP_REMOVED lines=8> */
[----:B------:R-:W-:Y:S06]  /*c3d0*/  BRA.DIV UR4, `(.L_x_2689) ;  /* 0x0000017604887947 */ /* 0x000fec000b800000 */
[----:B------:R-:W0:Y:S01]  /*c3e0*/  SHFL.IDX PT, R8, R32, 0x2, 0x181f ;  /* 0x00581f0020087f89 */ /* 0x000e2200000e0000 */
[----:B------:R-:W-:-:S03]  /*c3f0*/  IADD3 R10, R56, 0x40, RZ ;  /* 0x00000040380a7810 */ /* 0x000fc60007ffe0ff */
[----:B------:R-:W2:Y:S01]  /*c400*/  SHFL.IDX PT, R0, R35, 0x2, 0x181f ;  /* 0x00581f0023007f89 */ /* 0x000ea200000e0000 */
[----:B------:R-:W-:-:S03]  /*c410*/  ISETP.GE.OR P1, PT, R10, R3, P0 ;  /* 0x000000030a00720c */ /* 0x000fc60000726670 */
[----:B-1----:R-:W1:Y:S04]  /*c420*/  SHFL.IDX PT, R14, R34, 0x2, 0x181f ;  /* 0x00581f00220e7f89 */ /* 0x002e6800000e0000 */
[----:B------:R-:W3:Y:S06]  /*c430*/  SHFL.IDX PT, R20, R33, 0x2, 0x181f ;  /* 0x00581f0021147f89 */ /* 0x000eec00000e0000 */
        /* <DEDUP_REMOVED lines=15> */
[----:B--2---:R-:W-:Y:S01]  /*c530*/  @!P1 MOV R21, R9 ;  /* 0x0000000900159202 */ /* 0x004fe20000000f00 */
[----:B------:R-:W-:Y:S02]  /*c540*/  @!P1 IMAD.MOV.U32 R20, RZ, RZ, R8 ;  /* 0x000000ffff149224 */ /* 0x000fe400078e0008 */
[----:B------:R-:W-:Y:S02]  /*c550*/  @!P1 IMAD.MOV.U32 R38, RZ, RZ, R10 ;  /* 0x000000ffff269224 */ /* 0x000fe400078e000a */
[----:B------:R-:W-:-:S02]  /*c560*/  IMAD.MOV.U32 R0, RZ, RZ, R20 ;  /* 0x000000ffff007224 */ /* 0x000fc400078e0014 */
[----:B------:R-:W-:Y:S01]  /*c570*/  IMAD.MOV.U32 R12, RZ, RZ, R21 ;  /* 0x000000ffff0c7224 */ /* 0x000fe200078e0015 */
[----:B------:R-:W-:Y:S01]  /*c580*/  MOV R8, R38 ;  /* 0x0000002600087202 */ /* 0x000fe20000000f00 */
[----:B------:R-:W-:-:S03]  /*c590*/  @!P1 IMAD.MOV.U32 R39, RZ, RZ, R11 ;  /* 0x000000ffff279224 */ /* 0x000fc600078e000b */
[----:B------:R-:W-:Y:S01]  /*c5a0*/  PRMT R59, R0, 0x5410, R12 ;  /* 0x00005410003b7816 */ /* 0x000fe2000000000c */
[----:B------:R-:W-:Y:S01]  /*c5b0*/  IMAD.MOV.U32 R9, RZ, RZ, R39 ;  /* 0x000000ffff097224 */ /* 0x000fe200078e0027 */
[----:B------:R2:W0:Y:S01]  /*c5c0*/  SHFL.IDX PT, R0, R35, 0x3, 0x181f ;  /* 0x00781f0023007f89 */ /* 0x00042200000e0000 */
[----:B---3--:R-:W-:Y:S01]  /*c5d0*/  @!P1 IMAD.MOV.U32 R40, RZ, RZ, R28 ;  /* 0x000000ffff289224 */ /* 0x008fe200078e001c */
[----:B------:R-:W-:Y:S01]  /*c5e0*/  @!P1 MOV R43, R31 ;  /* 0x0000001f002b9202 */ /* 0x000fe20000000f00 */
[----:B------:R-:W-:Y:S01]  /*c5f0*/  @!P1 IMAD.MOV.U32 R41, RZ, RZ, R29 ;  /* 0x000000ffff299224 */ /* 0x000fe200078e001d */
[----:B------:R-:W-:Y:S01]  /*c600*/  PRMT R52, R8, 0x5410, R9 ;  /* 0x0000541008347816 */ /* 0x000fe20000000009 */
[----:B------:R-:W-:Y:S02]  /*c610*/  @!P1 IMAD.MOV.U32 R42, RZ, RZ, R30 ;  /* 0x000000ffff2a9224 */ /* 0x000fe400078e001e */
[----:B------:R-:W-:Y:S02]  /*c620*/  IMAD.MOV.U32 R8, RZ, RZ, R40 ;  /* 0x000000ffff087224 */ /* 0x000fe400078e0028 */
[----:B------:R-:W-:-:S02]  /*c630*/  IMAD.MOV.U32 R9, RZ, RZ, R41 ;  /* 0x000000ffff097224 */ /* 0x000fc400078e0029 */
[----:B------:R-:W-:Y:S02]  /*c640*/  IMAD.MOV.U32 R10, RZ, RZ, R42 ;  /* 0x000000ffff0a7224 */ /* 0x000fe400078e002a */
[----:B------:R-:W-:Y:S01]  /*c650*/  IMAD.MOV.U32 R11, RZ, RZ, R43 ;  /* 0x000000ffff0b7224 */ /* 0x000fe200078e002b */
[----:B------:R-:W-:Y:S02]  /*c660*/  PRMT R62, R8, 0x5410, R9 ;  /* 0x00005410083e7816 */ /* 0x000fe40000000009 */
[----:B------:R-:W-:Y:S02]  /*c670*/  CS2R R8, SRZ ;  /* 0x0000000000087805 */ /* 0x000fe4000001ff00 */
[----:B-12-4-:R-:W-:-:S07]  /*c680*/  PRMT R63, R10, 0x5410, R11 ;  /* 0x000054100a3f7816 */ /* 0x016fce000000000b */
.L_x_2973:
[----:B------:R-:W-:Y:S01]  /*c690*/  IADD3 R56, R56, 0x60, RZ ;  /* 0x0000006038387810 */ /* 0x000fe20007ffe0ff */
[----:B------:R-:W-:Y:S01]  /*c6a0*/  BSSY B1, `(.L_x_2690) ;  /* 0x0000016000017945 */ /* 0x000fe20003800000 */
[----:B------:R-:W-:Y:S02]  /*c6b0*/  LEA.HI R10, R215, R215, RZ, 0x1 ;  /* 0x000000d7d70a7211 */ /* 0x000fe400078f08ff */
[----:B------:R-:W-:Y:S02]  /*c6c0*/  CS2R R12, SRZ ;  /* 0x00000000000c7805 */ /* 0x000fe4000001ff00 */
[----:B------:R-:W-:Y:S02]  /*c6d0*/  ISETP.GE.AND P1, PT, R56, R3, PT ;  /* 0x000000033800720c */ /* 0x000fe40003f26270 */
[----:B------:R-:W-:Y:S02]  /*c6e0*/  CS2R R14, SRZ ;  /* 0x00000000000e7805 */ /* 0x000fe4000001ff00 */
        /* <DEDUP_REMOVED lines=17> */
.L_x_2691:
[----:B------:R-:W-:Y:S05]  /*c800*/  BSYNC B1 ;  /* 0x0000000000017941 */ /* 0x000fea0003800000 */
.L_x_2690:
[----:B------:R-:W1:Y:S01]  /*c810*/  SYNCS.PHASECHK.TRANS64.TRYWAIT P4, [R2+URZ+0x28800], R29 ;  /* 0x0288001d020075a7 */ /* 0x000e62000808017f */
[----:B------:R-:W-:Y:S01]  /*c820*/  VIADDMNMX R3, R3, -R190, 0x80, PT ;  /* 0x0000008003037446 */ /* 0x000fe200038009be */
[----:B-----5:R-:W-:Y:S01]  /*c830*/  IMAD.MOV.U32 R28, RZ, RZ, R9 ;  /* 0x000000ffff1c7224 */ /* 0x020fe200078e0009 */
[----:B0-----:R-:W-:Y:S01]  /*c840*/  MOV R0, R8 ;  /* 0x0000000800007202 */ /* 0x001fe20000000f00 */
[----:B------:R-:W-:Y:S01]  /*c850*/  BSSY B1, `(.L_x_2692) ;  /* 0x000000f000017945 */ /* 0x000fe20003800000 */
[-C--:B------:R-:W-:Y:S02]  /*c860*/  ISETP.GE.OR P3, PT, R22, R3.reuse, P0 ;  /* 0x000000031600720c */ /* 0x080fe40000766670 */
[-C--:B------:R-:W-:Y:S02]  /*c870*/  ISETP.GE.OR P2, PT, R214, R3.reuse, P0 ;  /* 0x00000003d600720c */ /* 0x080fe40000746670 */
[-C--:B------:R-:W-:Y:S02]  /*c880*/  ISETP.GE.OR P1, PT, R213, R3.reuse, P0 ;  /* 0x00000003d500720c */ /* 0x080fe40000726670 */
[----:B------:R-:W-:Y:S01]  /*c890*/  ISETP.GE.OR P0, PT, R212, R3, P0 ;  /* 0x00000003d400720c */ /* 0x000fe20000706670 */
        /* <DEDUP_REMOVED lines=9> */
[----:B-1----:R-:W-:Y:S06]  /*c930*/  @!P4 BRA `(.L_x_2693) ;  /* 0x000001740084c947 */ /* 0x002fec0003800000 */
.L_x_2974:
[----:B------:R-:W-:Y:S05]  /*c940*/  BSYNC B1 ;  /* 0x0000000000017941 */ /* 0x000fea0003800000 */
.L_x_2692:
        /* <DEDUP_REMOVED lines=8> */
[----:B------:R-:W-:Y:S01]  /*c9d0*/  SHF.R.U32.HI R70, RZ, 0x10, R45 ;  /* 0x00000010ff467819 */ /* 0x000fe2000001162d */
[----:B------:R-:W-:Y:S01]  /*c9e0*/  HADD2.F32 R67, -RZ, R67.H1_H1 ;  /* 0x30000043ff437230 */ /* 0x000fe20000004100 */
[----:B------:R-:W-:Y:S02]  /*c9f0*/  LEA.HI R31, R31, R28, RZ, 0x3 ;  /* 0x0000001c1f1f7211 */ /* 0x000fe400078f18ff */
[----:B------:R-:W-:Y:S01]  /*ca00*/  LOP3.LUT R29, R29, 0x38, RZ, 0xc0, !PT ;  /* 0x000000381d1d7812 */ /* 0x000fe200078ec0ff */
[----:B------:R-:W-:Y:S01]  /*ca10*/  HADD2.F32 R70, -RZ, R70.H0_H0 ;  /* 0x20000046ff467230 */ /* 0x000fe20000004100 */
[----:B------:R-:W-:-:S02]  /*ca20*/  SHF.L.U32 R31, R31, 0xa, RZ ;  /* 0x0000000a1f1f7819 */ /* 0x000fc400000006ff */
[----:B------:R-:W-:Y:S02]  /*ca30*/  LOP3.LUT R28, R29, 0x1c0, R30, 0xf8, !PT ;  /* 0x000001c01d1c7812 */ /* 0x000fe400078ef81e */
[----:B------:R-:W-:Y:S02]  /*ca40*/  LOP3.LUT R33, R31, 0x7fffe000, RZ, 0xc0, !PT ;  /* 0x7fffe0001f217812 */ /* 0x000fe400078ec0ff */
[----:B------:R-:W-:Y:S02]  /*ca50*/  LOP3.LUT R32, R28, R201, RZ, 0x3c, !PT ;  /* 0x000000c91c207212 */ /* 0x000fe400078e3cff */
[----:B------:R-:W0:Y:S01]  /*ca60*/  LDS.128 R28, [R203] ;  /* 0x00000000cb1c7984 */ /* 0x000e220000000c00 */
[----:B------:R-:W-:Y:S02]  /*ca70*/  SHF.R.U64 R77, R44, 0x10, R45 ;  /* 0x000000102c4d7819 */ /* 0x000fe4000000122d */
[----:B------:R-:W-:Y:S02]  /*ca80*/  IADD3 R33, R32, R33, R202 ;  /* 0x0000002120217210 */ /* 0x000fe40007ffe0ca */
[----:B------:R-:W-:-:S02]  /*ca90*/  SHF.R.U32.HI R68, RZ, 0x10, R47 ;  /* 0x00000010ff447819 */ /* 0x000fc4000001162f */
[----:B------:R-:W-:Y:S01]  /*caa0*/  SHF.R.U32.HI R78, RZ, 0x10, R49 ;  /* 0x00000010ff4e7819 */ /* 0x000fe20000011631 */
[----:B------:R-:W-:Y:S01]  /*cab0*/  IMAD R65, R33, 0x2, R2 ;  /* 0x0000000221417824 */ /* 0x000fe200078e0202 */
[--C-:B------:R-:W-:Y:S02]  /*cac0*/  SHF.R.U64 R76, R50, 0x10, R51.reuse ;  /* 0x00000010324c7819 */ /* 0x100fe40000001233 */
[----:B------:R-:W-:Y:S02]  /*cad0*/  SHF.R.U32.HI R75, RZ, 0x10, R51 ;  /* 0x00000010ff4b7819 */ /* 0x000fe40000011633 */
[----:B------:R-:W1:Y:S01]  /*cae0*/  LDS.128 R32, [R65+0x10400] ;  /* 0x0104000041207984 */ /* 0x000e620000000c00 */
[----:B------:R-:W-:Y:S01]  /*caf0*/  SHF.R.U64 R80, R46, 0x10, R47 ;  /* 0x000000102e507819 */ /* 0x000fe2000000122f */
[--C-:B0-----:R-:W-:Y:S02]  /*cb00*/  HADD2.F32 R44, -RZ, R29.reuse.H0_H0 ;  /* 0x2000001dff2c7230 */ /* 0x101fe40000004100 */
[----:B------:R-:W-:-:S02]  /*cb10*/  HADD2.F32 R45, -RZ, R29.H1_H1 ;  /* 0x3000001dff2d7230 */ /* 0x000fc40000004100 */
[----:B------:R-:W-:Y:S02]  /*cb20*/  HADD2.F32 R29, -RZ, R28.H0_H0 ;  /* 0x2000001cff1d7230 */ /* 0x000fe40000004100 */
[----:B------:R-:W-:Y:S02]  /*cb30*/  HADD2.F32 R46, -RZ, R30.H0_H0 ;  /* 0x2000001eff2e7230 */ /* 0x000fe40000004100 */
[--C-:B------:R-:W-:Y:S02]  /*cb40*/  HADD2.F32 R47, -RZ, R31.reuse.H0_H0 ;  /* 0x2000001fff2f7230 */ /* 0x100fe40000004100 */
[----:B------:R-:W-:Y:S02]  /*cb50*/  HADD2.F32 R31, -RZ, R31.H1_H1 ;  /* 0x3000001fff1f7230 */ /* 0x000fe40000004100 */
[----:B------:R-:W-:Y:S02]  /*cb60*/  HADD2.F32 R28, -RZ, R28.H1_H1 ;  /* 0x3000001cff1c7230 */ /* 0x000fe40000004100 */
[----:B-1----:R-:W-:-:S02]  /*cb70*/  HADD2.F32 R48, -RZ, R33.H0_H0 ;  /* 0x20000021ff307230 */ /* 0x002fc40000004100 */
[----:B------:R-:W-:Y:S02]  /*cb80*/  HADD2.F32 R49, -RZ, R33.H1_H1 ;  /* 0x30000021ff317230 */ /* 0x000fe40000004100 */
[----:B------:R-:W-:Y:S02]  /*cb90*/  HADD2.F32 R33, -RZ, R32.H0_H0 ;  /* 0x20000020ff217230 */ /* 0x000fe40000004100 */
[C---:B------:R-:W-:Y:S01]  /*cba0*/  FMUL.FTZ R71, R48.reuse, R67 ;  /* 0x0000004330477220 */ /* 0x040fe20000410000 */
[-C--:B------:R-:W-:Y:S01]  /*cbb0*/  FMUL.FTZ R73, R48, R69.reuse ;  /* 0x0000004530497220 */ /* 0x080fe20000410000 */
[----:B------:R-:W-:Y:S02]  /*cbc0*/  HADD2.F32 R48, -RZ, R68.H0_H0 ;  /* 0x20000044ff307230 */ /* 0x000fe40000004100 */
[----:B------:R-:W-:Y:S01]  /*cbd0*/  FMUL.FTZ R72, R49, R70 ;  /* 0x0000004631487220 */ /* 0x000fe20000410000 */
[C---:B------:R-:W-:Y:S01]  /*cbe0*/  FFMA.FTZ R71, R44.reuse, R69, -R71 ;  /* 0x000000452c477223 */ /* 0x040fe20000010847 */
[----:B------:R-:W-:Y:S01]  /*cbf0*/  FFMA.FTZ R73, R44, R67, R73 ;  /* 0x000000432c497223 */ /* 0x000fe20000010049 */
[----:B------:R-:W-:-:S02]  /*cc00*/  HADD2.F32 R68, -RZ, R66.H1_H1 ;  /* 0x30000042ff447230 */ /* 0x000fc40000004100 */
[-C--:B------:R-:W-:Y:S01]  /*cc10*/  FMUL.FTZ R74, R49, R48.reuse ;  /* 0x00000030314a7220 */ /* 0x080fe20000410000 */
[----:B------:R-:W-:Y:S02]  /*cc20*/  HADD2.F32 R44, -RZ, R64.H1_H1 ;  /* 0x30000040ff2c7230 */ /* 0x000fe40000004100 */
[----:B------:R-:W-:Y:S01]  /*cc30*/  FFMA.FTZ R72, R45, R48, -R72 ;  /* 0x000000302d487223 */ /* 0x000fe20000010848 */
[----:B------:R-:W-:Y:S02]  /*cc40*/  HADD2.F32 R50, -RZ, R34.H0_H0 ;  /* 0x20000022ff327230 */ /* 0x000fe40000004100 */
[C---:B------:R-:W-:Y:S01]  /*cc50*/  FMUL.FTZ R48, R33.reuse, R68 ;  /* 0x0000004421307220 */ /* 0x040fe20000410000 */
[----:B------:R-:W-:Y:S02]  /*cc60*/  HADD2.F32 R49, -RZ, R66.H0_H0 ;  /* 0x20000042ff317230 */ /* 0x000fe40000004100 */
[----:B------:R-:W-:Y:S01]  /*cc70*/  FMUL.FTZ R67, R33, R44 ;  /* 0x0000002c21437220 */ /* 0x000fe20000410000 */
[----:B------:R-:W-:-:S02]  /*cc80*/  HADD2.F32 R33, -RZ, R37.H0_H0 ;  /* 0x20000025ff217230 */ /* 0x000fc40000004100 */
[----:B------:R-:W-:Y:S01]  /*cc90*/  FFMA.FTZ R74, R45, R70, R74 ;  /* 0x000000462d4a7223 */ /* 0x000fe2000001004a */
[----:B------:R-:W-:Y:S02]  /*cca0*/  HADD2.F32 R51, -RZ, R35.H0_H0 ;  /* 0x20000023ff337230 */ /* 0x000fe40000004100 */
[C---:B------:R-:W-:Y:S01]  /*ccb0*/  FFMA.FTZ R45, R29.reuse, R44, -R48 ;  /* 0x0000002c1d2d7223 */ /* 0x040fe20000010830 */
[----:B------:R-:W-:Y:S02]  /*ccc0*/  HADD2.F32 R64, -RZ, R64.H0_H0 ;  /* 0x20000040ff407230 */ /* 0x000fe40000004100 */
[----:B------:R-:W-:Y:S01]  /*ccd0*/  FFMA.FTZ R67, R29, R68, R67 ;  /* 0x000000441d437223 */ /* 0x000fe20000010043 */
[----:B------:R-:W-:Y:S02]  /*cce0*/  HADD2.F32 R44, -RZ, R37.H1_H1 ;  /* 0x30000025ff2c7230 */ /* 0x000fe40000004100 */
[C---:B------:R-:W-:Y:S01]  /*ccf0*/  FMUL.FTZ R29, R50.reuse, R49 ;  /* 0x00000031321d7220 */ /* 0x040fe20000410000 */
[----:B------:R-:W-:Y:S01]  /*cd00*/  FMUL.FTZ R37, R50, R33 ;  /* 0x0000002132257220 */ /* 0x000fe20000410000 */
[----:B------:R-:W-:-:S02]  /*cd10*/  HADD2.F32 R35, -RZ, R35.H1_H1 ;  /* 0x30000023ff237230 */ /* 0x000fc40000004100 */
        /* <DEDUP_REMOVED lines=37> */
.L_x_2695:
[----:B------:R-:W-:Y:S05]  /*cf70*/  BSYNC B1 ;  /* 0x0000000000017941 */ /* 0x000fea0003800000 */
.L_x_2694:
[----:B------:R-:W-:Y:S04]  /*cf80*/  BSSY B1, `(.L_x_2696) ;  /* 0x0000062000017945 */ /* 0x000fe80003800000 */
[----:B------:R-:W-:Y:S05]  /*cf90*/  @P2 BRA `(.L_x_2697) ;  /* 0x0000000400802947 */ /* 0x000fea0003800000 */
[----:B------:R-:W2:Y:S01]  /*cfa0*/  LDL R70, [R1+0x44] ;  /* 0x0000440001467983 */ /* 0x000ea20000100800 */
[----:B-1----:R-:W-:Y:S01]  /*cfb0*/  LEA.HI R28, R54, R207, RZ, 0x1d ;  /* 0x000000cf361c7211 */ /* 0x002fe200078fe8ff */
[----:B------:R-:W-:Y:S01]  /*cfc0*/  HADD2.F32 R44, -RZ, R57.H1_H1 ;  /* 0x30000039ff2c7230 */ /* 0x000fe20000004100 */
[----:B------:R-:W-:Y:S01]  /*cfd0*/  SHF.R.U32.HI R30, RZ, 0x3, R196 ;  /* 0x00000003ff1e7819 */ /* 0x000fe200000116c4 */
[--C-:B------:R-:W-:Y:S01]  /*cfe0*/  HADD2.F32 R46, -RZ, R53.reuse.H1_H1 ;  /* 0x30000035ff2e7230 */ /* 0x100fe20000004100 */
[----:B------:R-:W-:Y:S01]  /*cff0*/  SHF.R.S32.HI R31, RZ, 0x1f, R28 ;  /* 0x0000001fff1f7819 */ /* 0x000fe2000001141c */
[----:B0-----:R-:W-:Y:S01]  /*d000*/  IMAD.SHL.U32 R29, R28, 0x8, RZ ;  /* 0x000000081c1d7824 */ /* 0x001fe200078e00ff */
[----:B------:R-:W-:Y:S01]  /*d010*/  SHF.R.U64 R65, R24, 0x10, R25 ;  /* 0x0000001018417819 */ /* 0x000fe20000001219 */
[----:B------:R-:W-:Y:S01]  /*d020*/  HADD2.F32 R53, -RZ, R53.H0_H0 ;  /* 0x20000035ff357230 */ /* 0x000fe20000004100 */
[----:B------:R-:W-:Y:S01]  /*d030*/  LEA.HI R31, R31, R28, RZ, 0x3 ;  /* 0x0000001c1f1f7211 */ /* 0x000fe200078f18ff */
[----:B------:R-:W-:Y:S01]  /*d040*/  HADD2.F32 R57, -RZ, R57.H0_H0 ;  /* 0x20000039ff397230 */ /* 0x000fe20000004100 */
[----:B------:R-:W-:-:S02]  /*d050*/  LOP3.LUT R28, R196, 0x38, R29, 0xf8, !PT ;  /* 0x00000038c41c7812 */ /* 0x000fc400078ef81d */
[----:B------:R-:W-:Y:S01]  /*d060*/  SHF.R.U32.HI R48, RZ, 0x10, R25 ;  /* 0x00000010ff307819 */ /* 0x000fe20000011619 */
[----:B------:R-:W-:Y:S01]  /*d070*/  IMAD.SHL.U32 R31, R31, 0x400, RZ ;  /* 0x000004001f1f7824 */ /* 0x000fe200078e00ff */
[----:B------:R-:W-:Y:S02]  /*d080*/  LOP3.LUT R33, R28, R30, RZ, 0x3c, !PT ;  /* 0x0000001e1c217212 */ /* 0x000fe400078e3cff */
[--C-:B------:R-:W-:Y:S01]  /*d090*/  SHF.R.U64 R69, R4, 0x10, R5.reuse ;  /* 0x0000001004457819 */ /* 0x100fe20000001205 */
[----:B------:R-:W-:Y:S01]  /*d0a0*/  HADD2.F32 R48, -RZ, R48.H0_H0 ;  /* 0x20000030ff307230 */ /* 0x000fe20000004100 */
[----:B------:R-:W-:Y:S02]  /*d0b0*/  LOP3.LUT R32, R31, 0x7fffe000, RZ, 0xc0, !PT ;  /* 0x7fffe0001f207812 */ /* 0x000fe400078ec0ff */
[----:B------:R-:W-:Y:S02]  /*d0c0*/  SHF.R.U32.HI R45, RZ, 0x10, R5 ;  /* 0x00000010ff2d7819 */ /* 0x000fe40000011605 */
[----:B------:R-:W-:-:S02]  /*d0d0*/  IADD3 R33, R33, R32, R200 ;  /* 0x0000002021217210 */ /* 0x000fc40007ffe0c8 */
[--C-:B------:R-:W-:Y:S02]  /*d0e0*/  SHF.R.U64 R51, R26, 0x10, R27.reuse ;  /* 0x000000101a337819 */ /* 0x100fe4000000121b */
[----:B------:R-:W-:Y:S01]  /*d0f0*/  SHF.R.U32.HI R49, RZ, 0x10, R27 ;  /* 0x00000010ff317819 */ /* 0x000fe2000001161b */
[----:B------:R-:W-:Y:S01]  /*d100*/  IMAD R37, R33, 0x2, R2 ;  /* 0x0000000221257824 */ /* 0x000fe200078e0202 */
[--C-:B------:R-:W-:Y:S02]  /*d110*/  SHF.R.U32.HI R67, RZ, 0x10, R7.reuse ;  /* 0x00000010ff437819 */ /* 0x100fe40000011607 */
[----:B------:R-:W-:Y:S02]  /*d120*/  SHF.R.U64 R68, R6, 0x10, R7 ;  /* 0x0000001006447819 */ /* 0x000fe40000001207 */
[----:B------:R-:W0:Y:S02]  /*d130*/  LDS.128 R32, [R37+0x10400] ;  /* 0x0104000025207984 */ /* 0x000e240000000c00 */
[----:B0-----:R-:W-:-:S02]  /*d140*/  HADD2.F32 R25, -RZ, R33.H0_H0 ;  /* 0x20000021ff197230 */ /* 0x001fc40000004100 */
[----:B------:R-:W-:Y:S02]  /*d150*/  HADD2.F32 R24, -RZ, R32.H0_H0 ;  /* 0x20000020ff187230 */ /* 0x000fe40000004100 */
[----:B------:R-:W-:Y:S02]  /*d160*/  HADD2.F32 R33, -RZ, R33.H1_H1 ;  /* 0x30000021ff217230 */ /* 0x000fe40000004100 */
[C---:B------:R-:W-:Y:S01]  /*d170*/  FMUL.FTZ R50, R25.reuse, R46 ;  /* 0x0000002e19327220 */ /* 0x040fe20000410000 */
[----:B------:R-:W-:Y:S01]  /*d180*/  FMUL.FTZ R64, R25, R44 ;  /* 0x0000002c19407220 */ /* 0x000fe20000410000 */
[----:B------:R-:W-:Y:S02]  /*d190*/  HADD2.F32 R26, -RZ, R34.H0_H0 ;  /* 0x20000022ff1a7230 */ /* 0x000fe40000004100 */
[----:B------:R-:W-:Y:S02]  /*d1a0*/  HADD2.F32 R27, -RZ, R35.H0_H0 ;  /* 0x20000023ff1b7230 */ /* 0x000fe40000004100 */
[----:B------:R-:W-:Y:S01]  /*d1b0*/  FMUL.FTZ R66, R33, R48 ;  /* 0x0000003021427220 */ /* 0x000fe20000410000 */
        /* <DEDUP_REMOVED lines=9> */
[----:B------:R-:W-:Y:S01]  /*d250*/  FFMA.FTZ R64, R5, R46, R64 ;  /* 0x0000002e05407223 */ /* 0x000fe20000010040 */
[C---:B------:R-:W-:Y:S01]  /*d260*/  FMUL.FTZ R5, R24.reuse, R53 ;  /* 0x0000003518057220 */ /* 0x040fe20000410000 */
[----:B------:R-:W-:Y:S02]  /*d270*/  HADD2.F32 R44, -RZ, R45.H0_H0 ;  /* 0x2000002dff2c7230 */ /* 0x000fe40000004100 */
[-C--:B------:R-:W-:Y:S01]  /*d280*/  FMUL.FTZ R24, R24, R57.reuse ;  /* 0x0000003918187220 */ /* 0x080fe20000410000 */
[----:B------:R-:W-:Y:S02]  /*d290*/  HADD2.F32 R6, -RZ, R30.H0_H0 ;  /* 0x2000001eff067230 */ /* 0x000fe40000004100 */
[C---:B------:R-:W-:Y:S01]  /*d2a0*/  FFMA.FTZ R57, R4.reuse, R57, -R5 ;  /* 0x0000003904397223 */ /* 0x040fe20000010805 */
[----:B------:R-:W-:Y:S02]  /*d2b0*/  HADD2.F32 R5, -RZ, R58.H0_H0 ;  /* 0x2000003aff057230 */ /* 0x000fe40000004100 */
[----:B------:R-:W-:Y:S01]  /*d2c0*/  FFMA.FTZ R53, R4, R53, R24 ;  /* 0x0000003504357223 */ /* 0x000fe20000010018 */
[----:B------:R-:W-:Y:S01]  /*d2d0*/  FMUL.FTZ R46, R33, R44 ;  /* 0x0000002c212e7220 */ /* 0x000fe20000410000 */
[----:B------:R-:W-:-:S02]  /*d2e0*/  HADD2.F32 R24, -RZ, R55.H1_H1 ;  /* 0x30000037ff187230 */ /* 0x000fc40000004100 */
[C---:B------:R-:W-:Y:S01]  /*d2f0*/  FFMA.FTZ R33, R29.reuse, R44, -R66 ;  /* 0x0000002c1d217223 */ /* 0x040fe20000010842 */
[----:B------:R-:W-:Y:S02]  /*d300*/  HADD2.F32 R58, -RZ, R58.H1_H1 ;  /* 0x3000003aff3a7230 */ /* 0x000fe40000004100 */
[----:B------:R-:W-:Y:S01]  /*d310*/  FFMA.FTZ R45, R29, R48, R46 ;  /* 0x000000301d2d7223 */ /* 0x000fe2000001002e */
[----:B------:R-:W-:Y:S02]  /*d320*/  HADD2.F32 R7, -RZ, R31.H0_H0 ;  /* 0x2000001fff077230 */ /* 0x000fe40000004100 */
[C---:B------:R-:W-:Y:S01]  /*d330*/  FMUL.FTZ R29, R26.reuse, R25 ;  /* 0x000000191a1d7220 */ /* 0x040fe20000410000 */
[----:B------:R-:W-:Y:S01]  /*d340*/  FMUL.FTZ R47, R26, R5 ;  /* 0x000000051a2f7220 */ /* 0x000fe20000410000 */
[C---:B------:R-:W-:Y:S01]  /*d350*/  FMUL.FTZ R46, R27.reuse, R24 ;  /* 0x000000181b2e7220 */ /* 0x040fe20000410000 */
[----:B------:R-:W-:Y:S02]  /*d360*/  HADD2.F32 R26, -RZ, R49.H0_H0 ;  /* 0x20000031ff1a7230 */ /* 0x000fe40000004100 */
[----:B------:R-:W-:Y:S01]  /*d370*/  FMUL.FTZ R27, R27, R58 ;  /* 0x0000003a1b1b7220 */ /* 0x000fe20000410000 */
[----:B------:R-:W-:-:S02]  /*d380*/  HADD2.F32 R4, -RZ, R67.H0_H0 ;  /* 0x20000043ff047230 */ /* 0x000fc40000004100 */
[C---:B------:R-:W-:Y:S01]  /*d390*/  FFMA.FTZ R44, R6.reuse, R5, -R29 ;  /* 0x00000005062c7223 */ /* 0x040fe2000001081d */
[----:B------:R-:W-:Y:S01]  /*d3a0*/  FFMA.FTZ R47, R6, R25, R47 ;  /* 0x00000019062f7223 */ /* 0x000fe2000001002f */
[----:B------:R-:W-:Y:S02]  /*d3b0*/  HADD2.F32 R31, -RZ, R31.H1_H1 ;  /* 0x3000001fff1f7230 */ /* 0x000fe40000004100 */
[----:B------:R-:W-:Y:S01]  /*d3c0*/  FFMA.FTZ R6, R7, R24, R27 ;  /* 0x0000001807067223 */ /* 0x000fe2000001001b */
[----:B------:R-:W-:Y:S01]  /*d3d0*/  FMUL.FTZ R48, R35, R26 ;  /* 0x0000001a23307220 */ /* 0x000fe20000410000 */
[----:B------:R-:W-:Y:S01]  /*d3e0*/  FFMA.FTZ R46, R7, R58, -R46 ;  /* 0x0000003a072e7223 */ /* 0x000fe2000001082e */
[-C--:B------:R-:W-:Y:S01]  /*d3f0*/  FMUL.FTZ R24, R35, R4.reuse ;  /* 0x0000000423187220 */ /* 0x080fe20000410000 */
[----:B------:R-:W-:Y:S02]  /*d400*/  HADD2.F32 R25, -RZ, R65.H0_H0 ;  /* 0x20000041ff197230 */ /* 0x000fe40000004100 */
[----:B------:R-:W-:Y:S01]  /*d410*/  FFMA.FTZ R35, R31, R4, -R48 ;  /* 0x000000041f237223 */ /* 0x000fe20000010830 */
[----:B------:R-:W-:-:S02]  /*d420*/  HADD2.F32 R27, -RZ, R51.H0_H0 ;  /* 0x20000033ff1b7230 */ /* 0x000fc40000004100 */
[----:B------:R-:W-:Y:S01]  /*d430*/  FFMA.FTZ R49, R31, R26, R24 ;  /* 0x0000001a1f317223 */ /* 0x000fe20000010018 */
[----:B------:R-:W-:Y:S02]  /*d440*/  HADD2.F32 R5, -RZ, R69.H0_H0 ;  /* 0x20000045ff057230 */ /* 0x000fe40000004100 */
[----:B------:R-:W-:Y:S01]  /*d450*/  FMUL.FTZ R29, R32, R25 ;  /* 0x00000019201d7220 */ /* 0x000fe20000410000 */
[----:B------:R-:W-:Y:S02]  /*d460*/  HADD2.F32 R7, -RZ, R68.H0_H0 ;  /* 0x20000044ff077230 */ /* 0x000fe40000004100 */
[----:B------:R-:W-:Y:S01]  /*d470*/  FMUL.FTZ R31, R34, R27 ;  /* 0x0000001b221f7220 */ /* 0x000fe20000410000 */
[----:B------:R-:W-:Y:S02]  /*d480*/  HADD2.F32 R28, -RZ, R28.H1_H1 ;  /* 0x3000001cff1c7230 */ /* 0x000fe40000004100 */
[----:B------:R-:W-:Y:S01]  /*d490*/  FMUL.FTZ R32, R32, R5 ;  /* 0x0000000520207220 */ /* 0x000fe20000410000 */
[----:B------:R-:W-:-:S02]  /*d4a0*/  HADD2.F32 R30, -RZ, R30.H1_H1 ;  /* 0x3000001eff1e7230 */ /* 0x000fc40000004100 */
[----:B------:R-:W-:Y:S01]  /*d4b0*/  FMUL.FTZ R34, R34, R7 ;  /* 0x0000000722227220 */ /* 0x000fe20000410000 */
[C---:B------:R-:W-:Y:S01]  /*d4c0*/  FFMA.FTZ R4, R28.reuse, R5, -R29 ;  /* 0x000000051c047223 */ /* 0x040fe2000001081d */
[----:B------:R-:W-:Y:S01]  /*d4d0*/  FFMA.FTZ R24, R28, R25, R32 ;  /* 0x000000191c187223 */ /* 0x000fe20000010020 */
[C---:B------:R-:W-:Y:S01]  /*d4e0*/  FFMA.FTZ R31, R30.reuse, R7, -R31 ;  /* 0x000000071e1f7223 */ /* 0x040fe2000001081f */
[----:B------:R-:W-:Y:S01]  /*d4f0*/  FFMA.FTZ R26, R30, R27, R34 ;  /* 0x0000001b1e1a7223 */ /* 0x000fe20000010022 */
[----:B------:R-:W-:Y:S02]  /*d500*/  F2FP.F16.F32.PACK_AB R27, R49, R6 ;  /* 0x00000006311b723e */ /* 0x000fe400000000ff */
[----:B------:R-:W-:Y:S02]  /*d510*/  F2FP.F16.F32.PACK_AB R7, R35, R46 ;  /* 0x0000002e2307723e */ /* 0x000fe400000000ff */
[----:B------:R-:W-:Y:S02]  /*d520*/  F2FP.F16.F32.PACK_AB R5, R33, R50 ;  /* 0x000000322105723e */ /* 0x000fe400000000ff */
[----:B------:R-:W-:-:S02]  /*d530*/  F2FP.F16.F32.PACK_AB R4, R4, R57 ;  /* 0x000000390404723e */ /* 0x000fc400000000ff */
[----:B------:R-:W-:Y:S02]  /*d540*/  F2FP.F16.F32.PACK_AB R6, R31, R44 ;  /* 0x0000002c1f06723e */ /* 0x000fe400000000ff */
[----:B------:R-:W-:Y:S02]  /*d550*/  F2FP.F16.F32.PACK_AB R25, R45, R64 ;  /* 0x000000402d19723e */ /* 0x000fe400000000ff */
[----:B------:R-:W-:Y:S01]  /*d560*/  F2FP.F16.F32.PACK_AB R24, R24, R53 ;  /* 0x000000351818723e */ /* 0x000fe200000000ff */
[----:B------:R2:W-:Y:S01]  /*d570*/  STS.128 [R70], R4 ;  /* 0x0000000446007388 */ /* 0x0005e20000000c00 */
[----:B------:R-:W-:-:S05]  /*d580*/  F2FP.F16.F32.PACK_AB R26, R26, R47 ;  /* 0x0000002f1a1a723e */ /* 0x000fca00000000ff */
[----:B------:R2:W-:Y:S02]  /*d590*/  STS.128 [R37+0x10400], R24 ;  /* 0x0104001825007388 */ /* 0x0005e40000000c00 */
.L_x_2697:
[----:B------:R-:W-:Y:S05]  /*d5a0*/  BSYNC B1 ;  /* 0x0000000000017941 */ /* 0x000fea0003800000 */
.L_x_2696:
        /* <DEDUP_REMOVED lines=17> */
[----:B------:R-:W-:Y:S02]  /*d6c0*/  SHF.R.U32.HI R44, RZ, 0x10, R21 ;  /* 0x00000010ff2c7819 */ /* 0x000fe40000011615 */
[----:B------:R-:W-:-:S02]  /*d6d0*/  IADD3 R25, R24, R25, R199 ;  /* 0x0000001918197210 */ /* 0x000fc40007ffe0c7 */
[----:B------:R-:W-:Y:S01]  /*d6e0*/  SHF.R.U64 R49, R38, 0x10, R39 ;  /* 0x0000001026317819 */ /* 0x000fe20000001227 */
[----:B------:R-:W-:Y:S01]  /*d6f0*/  HADD2.F32 R38, -RZ, R40.H0_H0 ;  /* 0x20000028ff267230 */ /* 0x000fe20000004100 */
[----:B------:R-:W-:Y:S01]  /*d700*/  SHF.R.U64 R50, R20, 0x10, R21 ;  /* 0x0000001014327819 */ /* 0x000fe20000001215 */
[----:B------:R-:W-:Y:S01]  /*d710*/  IMAD R28, R25, 0x2, R2 ;  /* 0x00000002191c7824 */ /* 0x000fe200078e0202 */
[----:B------:R-:W-:Y:S02]  /*d720*/  SHF.R.U32.HI R48, RZ, 0x10, R39 ;  /* 0x00000010ff307819 */ /* 0x000fe40000011627 */
[--C-:B------:R-:W-:Y:S02]  /*d730*/  SHF.R.U64 R45, R42, 0x10, R43.reuse ;  /* 0x000000102a2d7819 */ /* 0x100fe4000000122b */
[----:B------:R-:W1:Y:S01]  /*d740*/  LDS.128 R24, [R28+0x10400] ;  /* 0x010400001c187984 */ /* 0x000e620000000c00 */
[----:B------:R-:W-:Y:S01]  /*d750*/  SHF.R.U32.HI R43, RZ, 0x10, R43 ;  /* 0x00000010ff2b7819 */ /* 0x000fe2000001162b */
        /* <DEDUP_REMOVED lines=71> */
.L_x_2699:
[----:B------:R-:W-:Y:S05]  /*dbd0*/  BSYNC B1 ;  /* 0x0000000000017941 */ /* 0x000fea0003800000 */
.L_x_2698:
        /* <DEDUP_REMOVED lines=23> */
[----:B------:R-:W-:-:S02]  /*dd50*/  LEA R3, R3, R2, 0x1 ;  /* 0x0000000203037211 */ /* 0x000fc400078e08ff */
[----:B------:R-:W-:Y:S02]  /*dd60*/  SHF.R.U64 R35, R8, 0x10, R9 ;  /* 0x0000001008237819 */ /* 0x000fe40000001209 */
[--C-:B------:R-:W-:Y:S01]  /*dd70*/  SHF.R.U64 R34, R10, 0x10, R11.reuse ;  /* 0x000000100a227819 */ /* 0x100fe2000000120b */
[----:B------:R-:W1:Y:S01]  /*dd80*/  LDS.128 R24, [R3+0x10400] ;  /* 0x0104000003187984 */ /* 0x000e620000000c00 */
[----:B------:R-:W-:Y:S01]  /*dd90*/  SHF.R.U32.HI R32, RZ, 0x10, R11 ;  /* 0x00000010ff207819 */ /* 0x000fe2000001160b */
        /* <DEDUP_REMOVED lines=18> */
[----:B------:R-:W-:Y:S01]  /*dec0*/  FMUL.FTZ R8, R25, R12 ;  /* 0x0000000c19087220 */ /* 0x000fe20000410000 */
[----:B------:R-:W-:Y:S01]  /*ded0*/  FMUL.FTZ R15, R11, R56 ;  /* 0x000000380b0f7220 */ /* 0x000fe20000410000 */
[----:B------:R-:W-:Y:S01]  /*dee0*/  FFMA.FTZ R28, R5, R12, -R28 ;  /* 0x0000000c051c7223 */ /* 0x000fe2000001081c */
[----:B------:R-:W-:Y:S01]  /*def0*/  FMUL.FTZ R11, R11, R61 ;  /* 0x0000003d0b0b7220 */ /* 0x000fe20000410000 */
[----:B------:R-:W-:-:S02]  /*df00*/  HADD2.F32 R12, -RZ, R60.H0_H0 ;  /* 0x2000003cff0c7230 */ /* 0x000fc40000004100 */
[----:B------:R-:W-:Y:S01]  /*df10*/  FFMA.FTZ R20, R5, R20, R8 ;  /* 0x0000001405147223 */ /* 0x000fe20000010008 */
[----:B------:R-:W-:Y:S02]  /*df20*/  HADD2.F32 R8, -RZ, R30.H0_H0 ;  /* 0x2000001eff087230 */ /* 0x000fe40000004100 */
[C---:B------:R-:W-:Y:S01]  /*df30*/  FFMA.FTZ R56, R0.reuse, R56, R11 ;  /* 0x0000003800387223 */ /* 0x040fe2000001000b */
[----:B------:R-:W-:Y:S02]  /*df40*/  HADD2.F32 R9, -RZ, R6.H0_H0 ;  /* 0x20000006ff097230 */ /* 0x000fe40000004100 */
[----:B------:R-:W-:Y:S01]  /*df50*/  FFMA.FTZ R15, R0, R61, -R15 ;  /* 0x0000003d000f7223 */ /* 0x000fe2000001080f */
[----:B------:R-:W-:Y:S02]  /*df60*/  HADD2.F32 R11, -RZ, R60.H1_H1 ;  /* 0x3000003cff0b7230 */ /* 0x000fe40000004100 */
[----:B------:R-:W-:Y:S01]  /*df70*/  FMUL.FTZ R0, R13, R12 ;  /* 0x0000000c0d007220 */ /* 0x000fe20000410000 */
[----:B------:R-:W-:-:S02]  /*df80*/  HADD2.F32 R5, -RZ, R30.H1_H1 ;  /* 0x3000001eff057230 */ /* 0x000fc40000004100 */
[-C--:B------:R-:W-:Y:S01]  /*df90*/  FMUL.FTZ R30, R13, R8.reuse ;  /* 0x000000080d1e7220 */ /* 0x080fe20000410000 */
[----:B------:R-:W-:Y:S02]  /*dfa0*/  HADD2.F32 R10, -RZ, R7.H0_H0 ;  /* 0x20000007ff0a7230 */ /* 0x000fe40000004100 */
[C---:B------:R-:W-:Y:S01]  /*dfb0*/  FFMA.FTZ R25, R9.reuse, R8, -R0 ;  /* 0x0000000809197223 */ /* 0x040fe20000010800 */
[C---:B------:R-:W-:Y:S01]  /*dfc0*/  FMUL.FTZ R13, R14.reuse, R11 ;  /* 0x0000000b0e0d7220 */ /* 0x040fe20000410000 */
[----:B------:R-:W-:Y:S02]  /*dfd0*/  HADD2.F32 R8, -RZ, R32.H0_H0 ;  /* 0x20000020ff087230 */ /* 0x000fe40000004100 */
[----:B------:R-:W-:Y:S01]  /*dfe0*/  FMUL.FTZ R14, R14, R5 ;  /* 0x000000050e0e7220 */ /* 0x000fe20000410000 */
[----:B------:R-:W-:Y:S02]  /*dff0*/  HADD2.F32 R0, -RZ, R33.H0_H0 ;  /* 0x20000021ff007230 */ /* 0x000fe40000004100 */
[----:B------:R-:W-:Y:S01]  /*e000*/  FFMA.FTZ R30, R9, R12, R30 ;  /* 0x0000000c091e7223 */ /* 0x000fe2000001001e */
[----:B------:R-:W-:-:S02]  /*e010*/  HADD2.F32 R7, -RZ, R7.H1_H1 ;  /* 0x30000007ff077230 */ /* 0x000fc40000004100 */
[C---:B------:R-:W-:Y:S01]  /*e020*/  FFMA.FTZ R12, R10.reuse, R5, -R13 ;  /* 0x000000050a0c7223 */ /* 0x040fe2000001080d */
[----:B------:R-:W-:Y:S01]  /*e030*/  FFMA.FTZ R14, R10, R11, R14 ;  /* 0x0000000b0a0e7223 */ /* 0x000fe2000001000e */
[C---:B------:R-:W-:Y:S01]  /*e040*/  FMUL.FTZ R32, R27.reuse, R8 ;  /* 0x000000081b207220 */ /* 0x040fe20000410000 */
[-C--:B------:R-:W-:Y:S01]  /*e050*/  FMUL.FTZ R10, R27, R0.reuse ;  /* 0x000000001b0a7220 */ /* 0x080fe20000410000 */
[----:B------:R-:W-:Y:S02]  /*e060*/  HADD2.F32 R11, -RZ, R35.H0_H0 ;  /* 0x20000023ff0b7230 */ /* 0x000fe40000004100 */
[----:B------:R-:W-:Y:S02]  /*e070*/  HADD2.F32 R13, -RZ, R34.H0_H0 ;  /* 0x20000022ff0d7230 */ /* 0x000fe40000004100 */
[C---:B------:R-:W-:Y:S01]  /*e080*/  FFMA.FTZ R33, R7.reuse, R0, -R32 ;  /* 0x0000000007217223 */ /* 0x040fe20000010820 */
[----:B------:R-:W-:Y:S02]  /*e090*/  HADD2.F32 R5, -RZ, R38.H0_H0 ;  /* 0x20000026ff057230 */ /* 0x000fe40000004100 */
[----:B------:R-:W-:Y:S01]  /*e0a0*/  FFMA.FTZ R35, R7, R8, R10 ;  /* 0x0000000807237223 */ /* 0x000fe2000001000a */
[----:B------:R-:W-:-:S02]  /*e0b0*/  HADD2.F32 R9, -RZ, R37.H0_H0 ;  /* 0x20000025ff097230 */ /* 0x000fc40000004100 */
[----:B------:R-:W-:Y:S01]  /*e0c0*/  FMUL.FTZ R7, R24, R11 ;  /* 0x0000000b18077220 */ /* 0x000fe20000410000 */
[----:B------:R-:W-:Y:S02]  /*e0d0*/  HADD2.F32 R4, -RZ, R4.H1_H1 ;  /* 0x30000004ff047230 */ /* 0x000fe40000004100 */
[----:B------:R-:W-:Y:S01]  /*e0e0*/  FMUL.FTZ R27, R26, R13 ;  /* 0x0000000d1a1b7220 */ /* 0x000fe20000410000 */
[----:B------:R-:W-:Y:S02]  /*e0f0*/  HADD2.F32 R6, -RZ, R6.H1_H1 ;  /* 0x30000006ff067230 */ /* 0x000fe40000004100 */
[----:B------:R-:W-:Y:S01]  /*e100*/  FMUL.FTZ R24, R24, R5 ;  /* 0x0000000518187220 */ /* 0x000fe20000410000 */
[----:B------:R-:W-:Y:S01]  /*e110*/  FMUL.FTZ R26, R26, R9 ;  /* 0x000000091a1a7220 */ /* 0x000fe20000410000 */
[----:B------:R-:W-:Y:S01]  /*e120*/  FFMA.FTZ R0, R4, R5, -R7 ;  /* 0x0000000504007223 */ /* 0x000fe20000010807 */
        /* <DEDUP_REMOVED lines=13> */
.L_x_2683:
[----:B------:R-:W-:Y:S05]  /*e200*/  BSYNC B0 ;  /* 0x0000000000007941 */ /* 0x000fea0003800000 */
.L_x_2655:
        /* <DEDUP_REMOVED lines=8> */
.L_x_2653:
[----:B------:R-:W-:-:S05]  /*e290*/  IMAD.U32 R0, RZ, RZ, UR45 ;  /* 0x0000002dff007e24 */ /* 0x000fca000f8e00ff */
[----:B------:R-:W-:-:S13]  /*e2a0*/  ISETP.NE.AND P0, PT, R0, 0x3, PT ;  /* 0x000000030000780c */ /* 0x000fda0003f05270 */
[----:B------:R-:W-:Y:S05]  /*e2b0*/  @!P0 BRA `(.L_x_2700) ;  /* 0x0000000000048947 */ /* 0x000fea0003800000 */
[----:B------:R-:W-:Y:S01]  /*e2c0*/  BPT.TRAP 0x1 ;  /* 0x000000040000795c */ /* 0x000fe20000300000 */
.L_x_2700:
[----:B------:R-:W-:Y:S01]  /*e2d0*/  IMAD R0, R184, 0x8, R2 ;  /* 0x00000008b8007824 */ /* 0x000fe200078e0202 */
[----:B01----:R-:W-:-:S04]  /*e2e0*/  SHF.L.U32 R3, R186, 0x1f, RZ ;  /* 0x0000001fba037819 */ /* 0x003fc800000006ff */
[----:B------:R0:W1:Y:S01]  /*e2f0*/  SYNCS.PHASECHK.TRANS64.TRYWAIT P2, [R0+URZ+0x28830], R3 ;  /* 0x02883003000075a7 */ /* 0x000062000804017f */
[----:B------:R-:W-:Y:S05]  /*e300*/  @!P0 BRA `(.L_x_2701) ;  /* 0x0000000000048947 */ /* 0x000fea0003800000 */
[----:B------:R-:W-:Y:S01]  /*e310*/  BPT.TRAP 0x1 ;  /* 0x000000040000795c */ /* 0x000fe20000300000 */
.L_x_2701:
[----:B--234-:R-:W2:Y:S02]  /*e320*/  S2R R4, SR_TID.X ;  /* 0x0000000000047919 */ /* 0x01cea40000002100 */
[----:B--2---:R-:W-:-:S04]  /*e330*/  LOP3.LUT R4, R4, 0x7f, RZ, 0xc0, !PT ;  /* 0x0000007f04047812 */ /* 0x004fc800078ec0ff */
[----:B------:R-:W-:Y:S01]  /*e340*/  ISETP.NE.AND P1, PT, R4, RZ, PT ;  /* 0x000000ff0400720c */ /* 0x000fe20003f25270 */
[----:B-1----:R-:W-:-:S12]  /*e350*/  @P2 BRA `(.L_x_2702) ;  /* 0x0000000000082947 */ /* 0x002fd80003800000 */
[----:B------:R-:W1:Y:S02]  /*e360*/  SYNCS.PHASECHK.TRANS64.TRYWAIT P2, [R0+URZ+0x28830], R3 ;  /* 0x02883003000075a7 */ /* 0x000e64000804017f */
[----:B-1----:R-:W-:Y:S05]  /*e370*/  @!P2 BRA `(.L_x_2703) ;  /* 0x0000015c0008a947 */ /* 0x002fea0003800000 */
.L_x_2702:
[----:B------:R-:W-:Y:S05]  /*e380*/  WARPSYNC.ALL ;  /* 0x0000000000007948 */ /* 0x000fea0003800000 */
[----:B01----:R-:W-:Y:S01]  /*e390*/  VIADD R3, R2, 0x18400 ;  /* 0x0001840002037836 */ /* 0x003fe20000000000 */
[----:B------:R-:W-:Y:S01]  /*e3a0*/  R2UR UR12, R36 ;  /* 0x00000000240c72ca */ /* 0x000fe200000e0000 */
[----:B------:R-:W-:Y:S01]  /*e3b0*/  UMOV UR13, 0x40000040 ;  /* 0x40000040000d7882 */ /* 0x000fe20000000000 */
[----:B------:R-:W-:Y:S01]  /*e3c0*/  MOV R7, 0x40000040 ;  /* 0x4000004000077802 */ /* 0x000fe20000000f00 */
[----:B------:R-:W-:Y:S01]  /*e3d0*/  WARPGROUP.ARRIVE ;  /* 0x00000000000079c5 */ /* 0x000fe20000000000 */
[----:B------:R-:W-:Y:S01]  /*e3e0*/  SHF.R.U32.HI R3, RZ, 0x4, R3 ;  /* 0x00000004ff037819 */ /* 0x000fe20000011603 */
[----:B------:R-:W-:Y:S01]  /*e3f0*/  IMAD.MOV.U32 R9, RZ, RZ, 0x40000040 ;  /* 0x40000040ff097424 */ /* 0x000fe200078e00ff */
[----:B------:R-:W-:Y:S01]  /*e400*/  R2UR UR15, R7 ;  /* 0x00000000070f72ca */ /* 0x000fe200000e0000 */
[----:B------:R-:W-:Y:S01]  /*e410*/  UMOV UR9, 0x40000040 ;  /* 0x4000004000097882 */ /* 0x000fe20000000000 */
[----:B------:R-:W-:Y:S01]  /*e420*/  LOP3.LUT R3, R3, 0x3fff, RZ, 0xc0, !PT ;  /* 0x00003fff03037812 */ /* 0x000fe200078ec0ff */
[----:B------:R-:W-:Y:S01]  /*e430*/  UMOV UR5, 0x40000040 ;  /* 0x4000004000057882 */ /* 0x000fe20000000000 */
[----:B------:R-:W-:Y:S01]  /*e440*/  R2UR UR11, R9 ;  /* 0x00000000090b72ca */ /* 0x000fe200000e0000 */
[----:B------:R-:W-:Y:S01]  /*e450*/  IMAD.MOV.U32 R9, RZ, RZ, 0x40000040 ;  /* 0x40000040ff097424 */ /* 0x000fe200078e00ff */
[----:B------:R-:W-:Y:S01]  /*e460*/  LOP3.LUT R4, R3, 0x10000, RZ, 0xfc, !PT ;  /* 0x0001000003047812 */ /* 0x000fe200078efcff */
[----:B------:R-:W-:Y:S01]  /*e470*/  ULOP3.LUT UR12, UR12, 0x10000, URZ, 0xfc, !UPT ;  /* 0x000100000c0c7892 */ /* 0x000fe2000f8efc3f */
[----:B------:R-:W-:Y:S01]  /*e480*/  IMAD.MOV.U32 R7, RZ, RZ, 0x40000040 ;  /* 0x40000040ff077424 */ /* 0x000fe200078e00ff */
[----:B------:R-:W-:Y:S01]  /*e490*/  UMOV UR17, 0x40000040 ;  /* 0x4000004000117882 */ /* 0x000fe20000000000 */
[----:B------:R-:W-:Y:S01]  /*e4a0*/  R2UR UR7, R9 ;  /* 0x00000000090772ca */ /* 0x000fe200000e0000 */
[----:B------:R-:W-:Y:S01]  /*e4b0*/  IMAD R6, R184, 0x800, R4 ;  /* 0x00000800b8067824 */ /* 0x000fe200078e0204 */
[----:B------:R-:W-:Y:S01]  /*e4c0*/  UIADD3 UR8, UR12, 0x2, URZ ;  /* 0x000000020c087890 */ /* 0x000fe2000fffe03f */
[----:B------:R-:W-:Y:S01]  /*e4d0*/  IMAD.MOV.U32 R9, RZ, RZ, 0x40000040 ;  /* 0x40000040ff097424 */ /* 0x000fe200078e00ff */
[----:B------:R-:W-:Y:S01]  /*e4e0*/  UIADD3 UR4, UR12, 0x4, URZ ;  /* 0x000000040c047890 */ /* 0x000fe2000fffe03f */
[C---:B------:R-:W-:Y:S01]  /*e4f0*/  VIADD R8, R6.reuse, 0x2 ;  /* 0x0000000206087836 */ /* 0x040fe20000000000 */
[----:B------:R-:W-:Y:S01]  /*e500*/  R2UR UR14, R6 ;  /* 0x00000000060e72ca */ /* 0x000fe200000e0000 */
[----:B------:R-:W-:Y:S01]  /*e510*/  UIADD3 UR16, UR12, 0x6, URZ ;  /* 0x000000060c107890 */ /* 0x000fe2000fffe03f */
[----:B------:R-:W-:Y:S01]  /*e520*/  R2UR UR19, R9 ;  /* 0x00000000091372ca */ /* 0x000fe200000e0000 */
[----:B------:R-:W-:Y:S01]  /*e530*/  IMAD.MOV.U32 R9, RZ, RZ, 0x40000040 ;  /* 0x40000040ff097424 */ /* 0x000fe200078e00ff */
[----:B------:R-:W-:Y:S01]  /*e540*/  R2UR UR10, R8 ;  /* 0x00000000080a72ca */ /* 0x000fe200000e0000 */
[----:B------:R-:W-:Y:S01]  /*e550*/  VIADD R8, R6, 0x4 ;  /* 0x0000000406087836 */ /* 0x000fe20000000000 */
[----:B------:R-:W-:Y:S01]  /*e560*/  UIADD3 UR20, UR12, 0x400, URZ ;  /* 0x000004000c147890 */ /* 0x000fe2000fffe03f */
[----:B------:R-:W-:Y:S01]  /*e570*/  R2UR UR35, R7 ;  /* 0x00000000072372ca */ /* 0x000fe200000e0000 */
[----:B------:R-:W-:Y:S01]  /*e580*/  UMOV UR21, 0x40000040 ;  /* 0x4000004000157882 */ /* 0x000fe20000000000 */
[----:B------:R-:W-:Y:S01]  /*e590*/  R2UR UR23, R9 ;  /* 0x00000000091772ca */ /* 0x000fe200000e0000 */
[----:B------:R-:W-:Y:S01]  /*e5a0*/  UIADD3 UR24, UR12, 0x402, URZ ;  /* 0x000004020c187890 */ /* 0x000fe2000fffe03f */
[----:B------:R-:W-:Y:S01]  /*e5b0*/  R2UR UR6, R8 ;  /* 0x00000000080672ca */ /* 0x000fe200000e0000 */
[----:B------:R-:W-:Y:S01]  /*e5c0*/  UMOV UR25, 0x40000040 ;  /* 0x4000004000197882 */ /* 0x000fe20000000000 */
[----:B------:R-:W-:Y:S01]  /*e5d0*/  HGMMA.64x128x16.F32 R24, gdesc[UR12], RZ, !UPT, gsb0 ;  /* 0x01e000000c1879f0 */ /* 0x000fe2000c0008ff */
[----:B------:R-:W-:Y:S01]  /*e5e0*/  IADD3 R8, R6, 0x6, RZ ;  /* 0x0000000606087810 */ /* 0x000fe20007ffe0ff */
[----:B------:R-:W-:Y:S01]  /*e5f0*/  UIADD3 UR28, UR12, 0x404, URZ ;  /* 0x000004040c1c7890 */ /* 0x000fe2000fffe03f */
[----:B------:R-:W-:Y:S01]  /*e600*/  MOV R9, 0x40000040 ;  /* 0x4000004000097802 */ /* 0x000fe20000000f00 */
[----:B------:R-:W-:Y:S01]  /*e610*/  UMOV UR29, 0x40000040 ;  /* 0x40000040001d7882 */ /* 0x000fe20000000000 */
[----:B------:R-:W-:Y:S01]  /*e620*/  R2UR UR18, R8 ;  /* 0x00000000081272ca */ /* 0x000fe200000e0000 */
[----:B------:R-:W-:Y:S01]  /*e630*/  VIADD R8, R6, 0x400 ;  /* 0x0000040006087836 */ /* 0x000fe20000000000 */
[----:B------:R-:W-:Y:S01]  /*e640*/  R2UR UR27, R9 ;  /* 0x00000000091b72ca */ /* 0x000fe200000e0000 */
[----:B------:R-:W-:Y:S01]  /*e650*/  IMAD.MOV.U32 R9, RZ, RZ, 0x40000040 ;  /* 0x40000040ff097424 */ /* 0x000fe200078e00ff */
[----:B------:R-:W-:Y:S01]  /*e660*/  UIADD3 UR32, UR12, 0x406, URZ ;  /* 0x000004060c207890 */ /* 0x000fe2000fffe03f */
[----:B------:R-:W0:Y:S01]  /*e670*/  LDC R3, c[0x0][0x448] ;  /* 0x00011200ff037b82 */ /* 0x000e220000000800 */
[----:B------:R-:W-:Y:S01]  /*e680*/  R2UR UR22, R8 ;  /* 0x00000000081672ca */ /* 0x000fe200000e0000 */
[----:B------:R-:W-:Y:S01]  /*e690*/  VIADD R8, R6, 0x402 ;  /* 0x0000040206087836 */ /* 0x000fe20000000000 */
[----:B------:R-:W-:Y:S01]  /*e6a0*/  R2UR UR31, R9 ;  /* 0x00000000091f72ca */ /* 0x000fe200000e0000 */
[----:B------:R-:W-:Y:S01]  /*e6b0*/  UMOV UR33, 0x40000040 ;  /* 0x4000004000217882 */ /* 0x000fe20000000000 */
[----:B------:R-:W-:Y:S01]  /*e6c0*/  @!P1 VIADD R0, R0, 0x28840 ;  /* 0x0002884000009836 */ /* 0x000fe20000000000 */
[----:B------:R-:W-:Y:S01]  /*e6d0*/  ULDC UR48, c[0x0][0x9d8] ;  /* 0x0002760000307ab9 */ /* 0x000fe20000000800 */
[----:B------:R-:W-:Y:S01]  /*e6e0*/  R2UR UR26, R8 ;  /* 0x00000000081a72ca */ /* 0x000fe200000e0000 */
[C---:B------:R-:W-:Y:S01]  /*e6f0*/  VIADD R8, R6.reuse, 0x404 ;  /* 0x0000040406087836 */ /* 0x040fe20000000000 */
[----:B------:R-:W-:Y:S01]  /*e700*/  ULDC UR49, c[0x0][0x9d8] ;  /* 0x0002760000317ab9 */ /* 0x000fe20000000800 */
[----:B------:R-:W-:Y:S01]  /*e710*/  VIADD R6, R6, 0x406 ;  /* 0x0000040606067836 */ /* 0x000fe20000000000 */
[----:B------:R-:W-:Y:S01]  /*e720*/  @!P1 PRMT R0, RZ, 0x654, R0 ;  /* 0x00000654ff009816 */ /* 0x000fe20000000000 */
[----:B------:R-:W-:Y:S01]  /*e730*/  ULDC UR46, c[0x0][0x988] ;  /* 0x00026200002e7ab9 */ /* 0x000fe20000000800 */
[----:B------:R-:W-:Y:S01]  /*e740*/  R2UR UR30, R8 ;  /* 0x00000000081e72ca */ /* 0x000fe200000e0000 */
[----:B------:R-:W-:Y:S01]  /*e750*/  ULDC UR47, c[0x0][0x988] ;  /* 0x00026200002f7ab9 */ /* 0x000fe20000000800 */
[----:B------:R-:W-:-:S02]  /*e760*/  R2UR UR34, R6 ;  /* 0x00000000062272ca */ /* 0x000fc400000e0000 */
[----:B------:R-:W-:Y:S02]  /*e770*/  CS2R R150, SRZ ;  /* 0x0000000000967805 */ /* 0x000fe4000001ff00 */
[----:B------:R-:W-:Y:S02]  /*e780*/  IADD3 R6, R204, R190, RZ ;  /* 0x000000becc067210 */ /* 0x000fe40007ffe0ff */
[----:B------:R-:W-:Y:S02]  /*e790*/  CS2R R148, SRZ ;  /* 0x0000000000947805 */ /* 0x000fe4000001ff00 */
[----:B------:R-:W-:Y:S02]  /*e7a0*/  CS2R R146, SRZ ;  /* 0x0000000000927805 */ /* 0x000fe4000001ff00 */
[----:B------:R-:W-:Y:S02]  /*e7b0*/  CS2R R144, SRZ ;  /* 0x0000000000907805 */ /* 0x000fe4000001ff00 */
[----:B------:R-:W-:-:S02]  /*e7c0*/  CS2R R142, SRZ ;  /* 0x00000000008e7805 */ /* 0x000fc4000001ff00 */
[----:B------:R-:W-:Y:S02]  /*e7d0*/  CS2R R140, SRZ ;  /* 0x00000000008c7805 */ /* 0x000fe4000001ff00 */
[----:B------:R-:W-:Y:S02]  /*e7e0*/  CS2R R138, SRZ ;  /* 0x00000000008a7805 */ /* 0x000fe4000001ff00 */
[----:B0-----:R-:W-:Y:S02]  /*e7f0*/  ISETP.NE.AND P2, PT, R3, 0x1, PT ;  /* 0x000000010300780c */ /* 0x001fe40003f45270 */
        /* <DEDUP_REMOVED lines=11> */
[----:B------:R-:W0:Y:S08]  /*e8b0*/  @P2 LDC R3, c[0x0][0x44c] ;  /* 0x00011300ff032b82 */ /* 0x000e300000000800 */
[----:B------:R-:W1:Y:S01]  /*e8c0*/  @P2 LDC R8, c[0x0][0x450] ;  /* 0x00011400ff082b82 */ /* 0x000e620000000800 */
[----:B0-----:R-:W-:-:S05]  /*e8d0*/  @P2 IMAD.HI.U32 R3, R6, R3, RZ ;  /* 0x0000000306032227 */ /* 0x001fca00078e00ff */
[----:B-1----:R-:W-:-:S05]  /*e8e0*/  @P2 SHF.R.U32.HI R6, RZ, R8, R3 ;  /* 0x00000008ff062219 */ /* 0x002fca0000011603 */
[----:B------:R-:W0:Y:S04]  /*e8f0*/  SHFL.IDX PT, R3, R6, 0x1, 0x1c1f ;  /* 0x003c1f0006037f89 */ /* 0x000e2800000e0000 */
[----:B------:R-:W1:Y:S01]  /*e900*/  SHFL.IDX PT, R6, R6, RZ, 0x1c1f ;  /* 0x001c1fff06067589 */ /* 0x000e6200000e0000 */
[----:B------:R-:W-:Y:S02]  /*e910*/  WARPGROUP.DEPBAR.LE gsb0, 0x0 ;  /* 0x00008000000079c5 */ /* 0x000fe40000010000 */
[----:B------:R-:W-:-:S06]  /*e920*/  WARPGROUP.ARRIVE ;  /* 0x00000000000079c5 */ /* 0x000fcc0000000000 */
[----:B------:R-:W-:Y:S03]  /*e930*/  HGMMA.64x128x16.F32 R24, gdesc[UR8], R24, gsb0 ;  /* 0x01e00000081879f0 */ /* 0x000fe60008000818 */
[----:B------:R-:W-:Y:S02]  /*e940*/  WARPGROUP.DEPBAR.LE gsb0, 0x0 ;  /* 0x00008000000079c5 */ /* 0x000fe40000010000 */
[----:B------:R-:W-:-:S07]  /*e950*/  WARPGROUP.ARRIVE ;  /* 0x00000000000079c5 */ /* 0x000fce0000000000 */
[----:B------:R-:W-:Y:S01]  /*e960*/  HGMMA.64x128x16.F32 R24, gdesc[UR4], R24, gsb0 ;  /* 0x01e00000041879f0 */ /* 0x000fe20008000818 */
[----:B------:R-:W-:Y:S01]  /*e970*/  ULDC UR6, c[0x0][0x9d8] ;  /* 0x0002760000067ab9 */ /* 0x000fe20000000800 */
[----:B------:R-:W-:Y:S01]  /*e980*/  ULDC UR7, c[0x0][0x988] ;  /* 0x0002620000077ab9 */ /* 0x000fe20000000800 */
        /* <DEDUP_REMOVED lines=28> */
[----:B-----5:R3:W-:Y:S01]  /*eb50*/  MUFU.TANH R111, R30 ;  /* 0x0000001e006f7308 */ /* 0x0207e20000002400 */
[----:B--2---:R-:W-:-:S02]  /*eb60*/  IMAD.MOV.U32 R27, RZ, RZ, -0x80 ;  /* 0xffffff80ff1b7424 */ /* 0x004fc400078e00ff */
[----:B------:R-:W-:Y:S01]  /*eb70*/  FMUL.FTZ R47, R47, UR6 ;  /* 0x000000062f2f7c20 */ /* 0x000fe20008410000 */
[----:B------:R-:W-:Y:S01]  /*eb80*/  FMUL.FTZ R50, R50, UR6 ;  /* 0x0000000632327c20 */ /* 0x000fe20008410000 */
[----:B------:R-:W-:Y:S01]  /*eb90*/  FMUL.FTZ R51, R51, UR6 ;  /* 0x0000000633337c20 */ /* 0x000fe20008410000 */
[----:B------:R-:W-:Y:S01]  /*eba0*/  FMUL.FTZ R54, R54, UR6 ;  /* 0x0000000636367c20 */ /* 0x000fe20008410000 */
[----:B------:R-:W-:Y:S01]  /*ebb0*/  FMUL.FTZ R55, R55, UR6 ;  /* 0x0000000637377c20 */ /* 0x000fe20008410000 */
[----:B------:R-:W-:Y:S01]  /*ebc0*/  FMUL.FTZ R58, R58, UR6 ;  /* 0x000000063a3a7c20 */ /* 0x000fe20008410000 */
[----:B------:R-:W2:Y:S01]  /*ebd0*/  MUFU.TANH R26, R26 ;  /* 0x0000001a001a7308 */ /* 0x000ea20000002400 */
[----:B---3--:R-:W-:Y:S02]  /*ebe0*/  IMAD R30, R88, R27, 0x80 ;  /* 0x00000080581e7424 */ /* 0x008fe400078e021b */
[----:B------:R-:W-:Y:S01]  /*ebf0*/  FMUL.FTZ R59, R59, UR6 ;  /* 0x000000063b3b7c20 */ /* 0x000fe20008410000 */
[----:B------:R-:W-:Y:S01]  /*ec00*/  FMUL.FTZ R62, R62, UR6 ;  /* 0x000000063e3e7c20 */ /* 0x000fe20008410000 */
[----:B------:R-:W-:Y:S01]  /*ec10*/  FMUL.FTZ R7, R57, UR6 ;  /* 0x0000000639077c20 */ /* 0x000fe20008410000 */
[----:B------:R-:W-:Y:S01]  /*ec20*/  FMUL.FTZ R67, R67, UR6 ;  /* 0x0000000643437c20 */ /* 0x000fe20008410000 */
[--C-:B------:R-:W-:Y:S01]  /*ec30*/  IADD3 R109, -R197, 0x1, R30.reuse ;  /* 0x00000001c56d7810 */ /* 0x100fe20007ffe11e */
[----:B------:R-:W-:Y:S01]  /*ec40*/  FMUL.FTZ R13, R49, UR6 ;  /* 0x00000006310d7c20 */ /* 0x000fe20008410000 */
[----:B------:R-:W-:Y:S01]  /*ec50*/  IADD3 R30, -R197, R193, R30 ;  /* 0x000000c1c51e7210 */ /* 0x000fe20007ffe11e */
[----:B------:R-:W3:Y:S01]  /*ec60*/  MUFU.TANH R31, R31 ;  /* 0x0000001f001f7308 */ /* 0x000ee20000002400 */
[----:B------:R-:W-:Y:S01]  /*ec70*/  IADD3 R109, -R192, R109, R193 ;  /* 0x0000006dc06d7210 */ /* 0x000fe20007ffe1c1 */
[----:B------:R-:W-:Y:S01]  /*ec80*/  FMUL.FTZ R63, R63, UR6 ;  /* 0x000000063f3f7c20 */ /* 0x000fe20008410000 */
[----:B------:R-:W-:Y:S01]  /*ec90*/  FMUL.FTZ R66, R66, UR6 ;  /* 0x0000000642427c20 */ /* 0x000fe20008410000 */
[----:B------:R-:W-:Y:S01]  /*eca0*/  FMUL.FTZ R9, R53, UR6 ;  /* 0x0000000635097c20 */ /* 0x000fe20008410000 */
[--C-:B0-----:R-:W-:Y:S01]  /*ecb0*/  VIADDMNMX R3, R3, R109, R30.reuse, PT ;  /* 0x0000006d03037246 */ /* 0x101fe2000380011e */
[----:B------:R-:W-:Y:S01]  /*ecc0*/  FMUL.FTZ R70, R70, UR6 ;  /* 0x0000000646467c20 */ /* 0x000fe20008410000 */
[----:B------:R-:W-:Y:S01]  /*ecd0*/  FMUL.FTZ R74, R74, UR6 ;  /* 0x000000064a4a7c20 */ /* 0x000fe20008410000 */
[----:B------:R-:W0:Y:S01]  /*ece0*/  MUFU.TANH R34, R34 ;  /* 0x0000002200227308 */ /* 0x000e220000002400 */
[----:B------:R-:W-:Y:S01]  /*ecf0*/  ISETP.GT.AND P4, PT, R3, RZ, PT ;  /* 0x000000ff0300720c */ /* 0x000fe20003f84270 */
[----:B------:R-:W-:Y:S01]  /*ed00*/  FMUL.FTZ R75, R75, UR6 ;  /* 0x000000064b4b7c20 */ /* 0x000fe20008410000 */
[C---:B------:R-:W-:Y:S01]  /*ed10*/  ISETP.GT.AND P5, PT, R3.reuse, 0x1, PT ;  /* 0x000000010300780c */ /* 0x040fe20003fa4270 */
[----:B------:R-:W-:Y:S01]  /*ed20*/  FMUL.FTZ R78, R78, UR6 ;  /* 0x000000064e4e7c20 */ /* 0x000fe20008410000 */
[----:B------:R-:W-:Y:S01]  /*ed30*/  ISETP.GT.AND P3, PT, R3, 0x8, PT ;  /* 0x000000080300780c */ /* 0x000fe20003f64270 */
[----:B------:R-:W-:Y:S01]  /*ed40*/  FMUL.FTZ R12, R25, UR6 ;  /* 0x00000006190c7c20 */ /* 0x000fe20008410000 */
[----:B--2---:R-:W-:Y:S01]  /*ed50*/  FSEL R115, R26, -INF , P4 ;  /* 0xff8000001a737808 */ /* 0x004fe20002000000 */
[----:B------:R-:W2:Y:S01]  /*ed60*/  MUFU.TANH R35, R35 ;  /* 0x0000002300237308 */ /* 0x000ea20000002400 */
[----:B------:R-:W-:Y:S01]  /*ed70*/  FSEL R113, R113, -INF , P5 ;  /* 0xff80000071717808 */ /* 0x000fe20002800000 */
[----:B------:R-:W-:Y:S01]  /*ed80*/  FMUL.FTZ R25, R41, UR6 ;  /* 0x0000000629197c20 */ /* 0x000fe20008410000 */
[----:B------:R-:W-:Y:S01]  /*ed90*/  ISETP.GT.AND P4, PT, R3, 0x9, PT ;  /* 0x000000090300780c */ /* 0x000fe20003f84270 */
[----:B------:R-:W-:Y:S01]  /*eda0*/  FMUL.FTZ R79, R79, UR6 ;  /* 0x000000064f4f7c20 */ /* 0x000fe20008410000 */
[----:B------:R-:W-:Y:S01]  /*edb0*/  FSEL R111, R111, -INF , P3 ;  /* 0xff8000006f6f7808 */ /* 0x000fe20001800000 */
[----:B------:R-:W-:Y:S01]  /*edc0*/  FMUL.FTZ R15, R45, UR6 ;  /* 0x000000062d0f7c20 */ /* 0x000fe20008410000 */
[----:B------:R-:W-:Y:S01]  /*edd0*/  FMNMX.FTZ R8, R115, R113, !PT ;  /* 0x0000007173087209 */ /* 0x000fe20007810000 */
[----:B------:R-:W4:Y:S01]  /*ede0*/  MUFU.TANH R38, R38 ;  /* 0x0000002600267308 */ /* 0x000f220000002400 */
[----:B------:R-:W-:Y:S01]  /*edf0*/  ISETP.GT.AND P3, PT, R3, 0x10, PT ;  /* 0x000000100300780c */ /* 0x000fe20003f64270 */
[----:B------:R-:W-:Y:S01]  /*ee00*/  FMUL.FTZ R82, R82, UR6 ;  /* 0x0000000652527c20 */ /* 0x000fe20008410000 */
[----:B---3--:R-:W-:Y:S01]  /*ee10*/  FSEL R107, R31, -INF , P4 ;  /* 0xff8000001f6b7808 */ /* 0x008fe20002000000 */
[----:B------:R-:W-:Y:S01]  /*ee20*/  FMUL.FTZ R83, R83, UR6 ;  /* 0x0000000653537c20 */ /* 0x000fe20008410000 */
[----:B------:R-:W-:Y:S01]  /*ee30*/  FMNMX.FTZ R8, R111, R8, !PT ;  /* 0x000000086f087209 */ /* 0x000fe20007810000 */
[----:B------:R-:W-:Y:S01]  /*ee40*/  FMUL.FTZ R10, R24, UR6 ;  /* 0x00000006180a7c20 */ /* 0x000fe20008410000 */
[----:B------:R-:W-:Y:S01]  /*ee50*/  ISETP.GT.AND P4, PT, R3, 0x11, PT ;  /* 0x000000110300780c */ /* 0x000fe20003f84270 */
[----:B------:R-:W3:Y:S01]  /*ee60*/  MUFU.TANH R39, R39 ;  /* 0x0000002700277308 */ /* 0x000ee20000002400 */
[----:B0-----:R-:W-:Y:S01]  /*ee70*/  FSEL R105, R34, -INF , P3 ;  /* 0xff80000022697808 */ /* 0x001fe20001800000 */
[----:B------:R-:W-:Y:S01]  /*ee80*/  FMUL.FTZ R24, R28, UR6 ;  /* 0x000000061c187c20 */ /* 0x000fe20008410000 */
[----:B------:R-:W-:Y:S01]  /*ee90*/  FMNMX.FTZ R8, R107, R8, !PT ;  /* 0x000000086b087209 */ /* 0x000fe20007810000 */
[----:B------:R-:W-:Y:S01]  /*eea0*/  FMUL.FTZ R28, R29, UR6 ;  /* 0x000000061d1c7c20 */ /* 0x000fe20008410000 */
[----:B------:R-:W-:Y:S01]  /*eeb0*/  ISETP.GT.AND P3, PT, R3, 0x18, PT ;  /* 0x000000180300780c */ /* 0x000fe20003f64270 */
[----:B------:R-:W-:Y:S01]  /*eec0*/  FMUL.FTZ R29, R32, UR6 ;  /* 0x00000006201d7c20 */ /* 0x000fe20008410000 */
[----:B--2---:R-:W-:Y:S01]  /*eed0*/  FSEL R103, R35, -INF , P4 ;  /* 0xff80000023677808 */ /* 0x004fe20002000000 */
[----:B------:R-:W0:Y:S01]  /*eee0*/  MUFU.TANH R42, R42 ;  /* 0x0000002a002a7308 */ /* 0x000e220000002400 */
[----:B------:R-:W-:Y:S01]  /*eef0*/  FMNMX.FTZ R8, R105, R8, !PT ;  /* 0x0000000869087209 */ /* 0x000fe20007810000 */
[----:B------:R-:W-:Y:S01]  /*ef00*/  FMUL.FTZ R86, R86, UR6 ;  /* 0x0000000656567c20 */ /* 0x000fe20008410000 */
[----:B------:R-:W-:Y:S01]  /*ef10*/  ISETP.GT.AND P4, PT, R3, 0x19, PT ;  /* 0x000000190300780c */ /* 0x000fe20003f84270 */
[----:B------:R-:W-:Y:S01]  /*ef20*/  FMUL.FTZ R32, R33, UR6 ;  /* 0x0000000621207c20 */ /* 0x000fe20008410000 */
[----:B----4-:R-:W-:Y:S01]  /*ef30*/  FSEL R101, R38, -INF , P3 ;  /* 0xff80000026657808 */ /* 0x010fe20001800000 */
[----:B------:R-:W-:Y:S01]  /*ef40*/  FMUL.FTZ R33, R36, UR6 ;  /* 0x0000000624217c20 */ /* 0x000fe20008410000 */
[----:B------:R-:W-:Y:S01]  /*ef50*/  FMNMX.FTZ R8, R103, R8, !PT ;  /* 0x0000000867087209 */ /* 0x000fe20007810000 */
[----:B------:R-:W2:Y:S01]  /*ef60*/  MUFU.TANH R43, R43 ;  /* 0x0000002b002b7308 */ /* 0x000ea20000002400 */
        /* <DEDUP_REMOVED lines=14> */
[----:B------:R-:W-:Y:S01]  /*f050*/  FMNMX.FTZ R26, R97, R8, !PT ;  /* 0x00000008611a7209 */ /* 0x000fe20007810000 */
[----:B------:R-:W0:Y:S01]  /*f060*/  MUFU.TANH R47, R47 ;  /* 0x0000002f002f7308 */ /* 0x000e220000002400 */
[----:B--2---:R-:W-:Y:S01]  /*f070*/  FSEL R95, R43, -INF , P4 ;  /* 0xff8000002b5f7808 */ /* 0x004fe20002000000 */
[----:B------:R-:W-:Y:S01]  /*f080*/  FMUL.FTZ R8, R71, UR6 ;  /* 0x0000000647087c20 */ /* 0x000fe20008410000 */
[----:B------:R-:W-:Y:S01]  /*f090*/  ISETP.GT.AND P4, PT, R3, 0x29, PT ;  /* 0x000000290300780c */ /* 0x000fe20003f84270 */
[----:B------:R-:W-:Y:S01]  /*f0a0*/  FMUL.FTZ R60, R64, UR6 ;  /* 0x00000006403c7c20 */ /* 0x000fe20008410000 */
[----:B------:R-:W-:Y:S01]  /*f0b0*/  FMNMX.FTZ R26, R95, R26, !PT ;  /* 0x0000001a5f1a7209 */ /* 0x000fe20007810000 */
[----:B------:R-:W-:Y:S01]  /*f0c0*/  FMUL.FTZ R64, R73, UR6 ;  /* 0x0000000649407c20 */ /* 0x000fe20008410000 */
[----:B-1----:R-:W-:Y:S01]  /*f0d0*/  VIADDMNMX R109, R6, R109, R30, PT ;  /* 0x0000006d066d7246 */ /* 0x002fe2000380011e */
[----:B------:R-:W1:Y:S01]  /*f0e0*/  MUFU.TANH R50, R50 ;  /* 0x0000003200327308 */ /* 0x000e620000002400 */
[----:B---3--:R-:W-:Y:S01]  /*f0f0*/  FSEL R93, R46, -INF , P3 ;  /* 0xff8000002e5d7808 */ /* 0x008fe20001800000 */
[----:B------:R-:W-:Y:S01]  /*f100*/  FMUL.FTZ R11, R52, UR6 ;  /* 0x00000006340b7c20 */ /* 0x000fe20008410000 */
[----:B------:R-:W-:Y:S01]  /*f110*/  ISETP.GT.AND P3, PT, R3, 0x30, PT ;  /* 0x000000300300780c */ /* 0x000fe20003f64270 */
[----:B------:R-:W-:Y:S01]  /*f120*/  FMUL.FTZ R40, R77, UR6 ;  /* 0x000000064d287c20 */ /* 0x000fe20008410000 */
[----:B------:R-:W-:Y:S01]  /*f130*/  FMNMX.FTZ R26, R93, R26, !PT ;  /* 0x0000001a5d1a7209 */ /* 0x000fe20007810000 */
[----:B------:R-:W-:Y:S01]  /*f140*/  FMUL.FTZ R5, R56, UR6 ;  /* 0x0000000638057c20 */ /* 0x000fe20008410000 */
[----:B------:R-:W-:Y:S01]  /*f150*/  ISETP.GT.AND P5, PT, R109, 0x1, PT ;  /* 0x000000016d00780c */ /* 0x000fe20003fa4270 */
[----:B------:R-:W2:Y:S01]  /*f160*/  MUFU.TANH R51, R51 ;  /* 0x0000003300337308 */ /* 0x000ea20000002400 */
[----:B0-----:R-:W-:Y:S01]  /*f170*/  FSEL R91, R47, -INF , P4 ;  /* 0xff8000002f5b7808 */ /* 0x001fe20002000000 */
[----:B------:R-:W-:Y:S01]  /*f180*/  FMUL.FTZ R56, R68, UR6 ;  /* 0x0000000644387c20 */ /* 0x000fe20008410000 */
[----:B------:R-:W-:Y:S01]  /*f190*/  ISETP.GT.AND P4, PT, R3, 0x31, PT ;  /* 0x000000310300780c */ /* 0x000fe20003f84270 */
[----:B------:R-:W-:Y:S01]  /*f1a0*/  FMUL.FTZ R52, R72, UR6 ;  /* 0x0000000648347c20 */ /* 0x000fe20008410000 */
[----:B------:R-:W-:Y:S01]  /*f1b0*/  FMNMX.FTZ R26, R91, R26, !PT ;  /* 0x0000001a5b1a7209 */ /* 0x000fe20007810000 */
[----:B------:R-:W-:Y:S01]  /*f1c0*/  FMUL.FTZ R42, R81, UR6 ;  /* 0x00000006512a7c20 */ /* 0x000fe20008410000 */
[----:B------:R-:W-:Y:S01]  /*f1d0*/  FMUL.FTZ R46, R85, UR6 ;  /* 0x00000006552e7c20 */ /* 0x000fe20008410000 */
[----:B------:R-:W0:Y:S01]  /*f1e0*/  MUFU.TANH R54, R54 ;  /* 0x0000003600367308 */ /* 0x000e220000002400 */
[----:B-1----:R-:W-:Y:S01]  /*f1f0*/  FSEL R89, R50, -INF , P3 ;  /* 0xff80000032597808 */ /* 0x002fe20001800000 */
[----:B------:R-:W-:Y:S01]  /*f200*/  IMAD.U32 R50, RZ, RZ, UR7 ;  /* 0x00000007ff327e24 */ /* 0x000fe2000f8e00ff */
[----:B------:R-:W-:Y:S01]  /*f210*/  ISETP.GT.AND P3, PT, R3, 0x38, PT ;  /* 0x000000380300780c */ /* 0x000fe20003f64270 */
[----:B------:R-:W-:Y:S01]  /*f220*/  FMUL.FTZ R34, R76, UR6 ;  /* 0x000000064c227c20 */ /* 0x000fe20008410000 */
[----:B------:R-:W-:Y:S01]  /*f230*/  FMNMX.FTZ R26, R89, R26, !PT ;  /* 0x0000001a591a7209 */ /* 0x000fe20007810000 */
[----:B------:R-:W-:Y:S01]  /*f240*/  FMUL.FTZ R38, R80, UR6 ;  /* 0x0000000650267c20 */ /* 0x000fe20008410000 */
[----:B------:R-:W-:Y:S01]  /*f250*/  FMUL.FTZ R44, R84, UR6 ;  /* 0x00000006542c7c20 */ /* 0x000fe20008410000 */
[----:B------:R-:W-:Y:S01]  /*f260*/  MUFU.TANH R55, R55 ;  /* 0x0000003700377308 */ /* 0x000fe20000002400 */
[----:B--2---:R-:W-:Y:S01]  /*f270*/  FSEL R71, R51, -INF , P4 ;  /* 0xff80000033477808 */ /* 0x004fe20002000000 */
[----:B------:R1:W-:Y:S01]  /*f280*/  @!P1 SYNCS.ARRIVE.TRANS64.RED.A1T0 RZ, [R0+URZ], RZ ;  /* 0x000000ff00ff99a7 */ /* 0x0003e2000810043f */
[----:B------:R-:W-:-:S02]  /*f290*/  ISETP.GT.AND P4, PT, R3, 0x39, PT ;  /* 0x000000390300780c */ /* 0x000fc40003f84270 */
[----:B------:R-:W-:-:S03]  /*f2a0*/  FMNMX.FTZ R26, R71, R26, !PT ;  /* 0x0000001a471a7209 */ /* 0x000fc60007810000 */
[----:B------:R-:W2:Y:S08]  /*f2b0*/  MUFU.TANH R58, R58 ;  /* 0x0000003a003a7308 */ /* 0x000eb00000002400 */
[----:B------:R-:W3:Y:S08]  /*f2c0*/  MUFU.TANH R57, R59 ;  /* 0x0000003b00397308 */ /* 0x000ef00000002400 */
[----:B------:R-:W4:Y:S08]  /*f2d0*/  MUFU.TANH R62, R62 ;  /* 0x0000003e003e7308 */ /* 0x000f300000002400 */
[----:B------:R0:W-:Y:S08]  /*f2e0*/  MUFU.TANH R49, R67 ;  /* 0x0000004300317308 */ /* 0x0001f00000002400 */
[----:B------:R1:W4:Y:S01]  /*f2f0*/  MUFU.TANH R53, R63 ;  /* 0x0000003f00357308 */ /* 0x0003220000002400 */
[----:B0-----:R-:W-:Y:S01]  /*f300*/  FSEL R67, R54, -INF , P3 ;  /* 0xff80000036437808 */ /* 0x001fe20001800000 */
[----:B------:R-:W-:Y:S01]  /*f310*/  FMUL.FTZ R54, R61, UR6 ;  /* 0x000000063d367c20 */ /* 0x000fe20008410000 */
[----:B------:R-:W-:-:S02]  /*f320*/  ISETP.GT.AND P3, PT, R3, 0x40, PT ;  /* 0x000000400300780c */ /* 0x000fc40003f64270 */
[----:B------:R-:W-:Y:S02]  /*f330*/  FMNMX.FTZ R26, R67, R26, !PT ;  /* 0x0000001a431a7209 */ /* 0x000fe40007810000 */
[----:B--2---:R-:W-:Y:S01]  /*f340*/  FSEL R59, R58, -INF , P3 ;  /* 0xff8000003a3b7808 */ /* 0x004fe20001800000 */
[----:B------:R-:W0:Y:S01]  /*f350*/  MUFU.TANH R66, R66 ;  /* 0x0000004200427308 */ /* 0x000e220000002400 */
[----:B-1----:R-:W-:Y:S01]  /*f360*/  FSEL R63, R55, -INF , P4 ;  /* 0xff800000373f7808 */ /* 0x002fe20002000000 */
[----:B------:R-:W-:Y:S01]  /*f370*/  FMUL.FTZ R58, R69, UR6 ;  /* 0x00000006453a7c20 */ /* 0x000fe20008410000 */
[----:B------:R-:W-:Y:S02]  /*f380*/  ISETP.GT.AND P4, PT, R3, 0x41, PT ;  /* 0x000000410300780c */ /* 0x000fe40003f84270 */
[----:B------:R-:W-:Y:S02]  /*f390*/  FMNMX.FTZ R26, R63, R26, !PT ;  /* 0x0000001a3f1a7209 */ /* 0x000fe40007810000 */
[----:B------:R-:W-:Y:S01]  /*f3a0*/  ISETP.GT.AND P3, PT, R3, 0x48, PT ;  /* 0x000000480300780c */ /* 0x000fe20003f64270 */
[----:B------:R-:W1:Y:S01]  /*f3b0*/  MUFU.TANH R70, R70 ;  /* 0x0000004600467308 */ /* 0x000e620000002400 */
[----:B---3--:R-:W-:-:S02]  /*f3c0*/  FSEL R57, R57, -INF , P4 ;  /* 0xff80000039397808 */ /* 0x008fc40002000000 */
[----:B------:R-:W-:Y:S02]  /*f3d0*/  FMNMX.FTZ R26, R59, R26, !PT ;  /* 0x0000001a3b1a7209 */ /* 0x000fe40007810000 */
[----:B------:R-:W-:Y:S02]  /*f3e0*/  ISETP.GT.AND P4, PT, R3, 0x49, PT ;  /* 0x000000490300780c */ /* 0x000fe40003f84270 */
[----:B----4-:R-:W-:Y:S01]  /*f3f0*/  FSEL R55, R62, -INF , P3 ;  /* 0xff8000003e377808 */ /* 0x010fe20001800000 */
[----:B------:R-:W2:Y:S01]  /*f400*/  MUFU.TANH R8, R8 ;  /* 0x0000000800087308 */ /* 0x000ea20000002400 */
[----:B------:R-:W-:Y:S01]  /*f410*/  FMNMX.FTZ R26, R57, R26, !PT ;  /* 0x0000001a391a7209 */ /* 0x000fe20007810000 */
[----:B------:R-:W-:Y:S01]  /*f420*/  FMUL.FTZ R62, R65, UR6 ;  /* 0x00000006413e7c20 */ /* 0x000fe20008410000 */
[----:B------:R-:W-:Y:S02]  /*f430*/  ISETP.GT.AND P3, PT, R3, 0x50, PT ;  /* 0x000000500300780c */ /* 0x000fe40003f64270 */
[----:B------:R-:W-:-:S02]  /*f440*/  FSEL R53, R53, -INF , P4 ;  /* 0xff80000035357808 */ /* 0x000fc40002000000 */
[----:B------:R-:W-:Y:S01]  /*f450*/  FMNMX.FTZ R26, R55, R26, !PT ;  /* 0x0000001a371a7209 */ /* 0x000fe20007810000 */
[----:B------:R-:W3:Y:S01]  /*f460*/  MUFU.TANH R43, R74 ;  /* 0x0000004a002b7308 */ /* 0x000ee20000002400 */
[----:B------:R-:W-:Y:S02]  /*f470*/  ISETP.GT.AND P4, PT, R3, 0x51, PT ;  /* 0x000000510300780c */ /* 0x000fe40003f84270 */
[----:B0-----:R-:W-:Y:S02]  /*f480*/  FSEL R51, R66, -INF , P3 ;  /* 0xff80000042337808 */ /* 0x001fe40001800000 */
[----:B------:R-:W-:Y:S02]  /*f490*/  FMNMX.FTZ R26, R53, R26, !PT ;  /* 0x0000001a351a7209 */ /* 0x000fe40007810000 */
[----:B------:R-:W-:Y:S01]  /*f4a0*/  ISETP.GT.AND P3, PT, R3, 0x58, PT ;  /* 0x000000580300780c */ /* 0x000fe20003f64270 */
[----:B------:R-:W0:Y:S01]  /*f4b0*/  MUFU.TANH R39, R75 ;  /* 0x0000004b00277308 */ /* 0x000e220000002400 */
[----:B------:R-:W-:-:S02]  /*f4c0*/  FSEL R49, R49, -INF , P4 ;  /* 0xff80000031317808 */ /* 0x000fc40002000000 */
[----:B------:R-:W-:Y:S02]  /*f4d0*/  FMNMX.FTZ R26, R51, R26, !PT ;  /* 0x0000001a331a7209 */ /* 0x000fe40007810000 */
[----:B------:R-:W-:Y:S02]  /*f4e0*/  ISETP.GT.AND P4, PT, R3, 0x59, PT ;  /* 0x000000590300780c */ /* 0x000fe40003f84270 */
[----:B-1----:R-:W-:Y:S01]  /*f4f0*/  FSEL R47, R70, -INF , P3 ;  /* 0xff800000462f7808 */ /* 0x002fe20001800000 */
[----:B------:R-:W1:Y:S01]  /*f500*/  MUFU.TANH R41, R78 ;  /* 0x0000004e00297308 */ /* 0x000e620000002400 */
[----:B------:R-:W-:Y:S02]  /*f510*/  FMNMX.FTZ R26, R49, R26, !PT ;  /* 0x0000001a311a7209 */ /* 0x000fe40007810000 */
[----:B------:R-:W-:Y:S02]  /*f520*/  ISETP.GT.AND P3, PT, R3, 0x60, PT ;  /* 0x000000600300780c */ /* 0x000fe40003f64270 */
[----:B--2---:R-:W-:-:S02]  /*f530*/  FSEL R45, R8, -INF , P4 ;  /* 0xff800000082d7808 */ /* 0x004fc40002000000 */
[----:B------:R-:W-:Y:S01]  /*f540*/  FMNMX.FTZ R26, R47, R26, !PT ;  /* 0x0000001a2f1a7209 */ /* 0x000fe20007810000 */
[----:B------:R-:W2:Y:S01]  /*f550*/  MUFU.TANH R35, R79 ;  /* 0x0000004f00237308 */ /* 0x000ea20000002400 */
[----:B------:R-:W-:Y:S02]  /*f560*/  ISETP.GT.AND P4, PT, R3, 0x61, PT ;  /* 0x000000610300780c */ /* 0x000fe40003f84270 */
[----:B---3--:R-:W-:Y:S02]  /*f570*/  FSEL R43, R43, -INF , P3 ;  /* 0xff8000002b2b7808 */ /* 0x008fe40001800000 */
[----:B------:R-:W-:Y:S02]  /*f580*/  FMNMX.FTZ R26, R45, R26, !PT ;  /* 0x0000001a2d1a7209 */ /* 0x000fe40007810000 */
[----:B------:R-:W-:Y:S01]  /*f590*/  ISETP.GT.AND P3, PT, R3, 0x68, PT ;  /* 0x000000680300780c */ /* 0x000fe20003f64270 */
[----:B------:R-:W3:Y:S01]  /*f5a0*/  MUFU.TANH R27, R82 ;  /* 0x00000052001b7308 */ /* 0x000ee20000002400 */
[----:B0-----:R-:W-:-:S02]  /*f5b0*/  FSEL R39, R39, -INF , P4 ;  /* 0xff80000027277808 */ /* 0x001fc40002000000 */
[----:B------:R-:W-:Y:S02]  /*f5c0*/  FMNMX.FTZ R26, R43, R26, !PT ;  /* 0x0000001a2b1a7209 */ /* 0x000fe40007810000 */
[----:B------:R-:W-:Y:S02]  /*f5d0*/  ISETP.GT.AND P4, PT, R3, 0x69, PT ;  /* 0x000000690300780c */ /* 0x000fe40003f84270 */
[----:B-1----:R-:W-:Y:S01]  /*f5e0*/  FSEL R41, R41, -INF , P3 ;  /* 0xff80000029297808 */ /* 0x002fe20001800000 */
[----:B------:R-:W0:Y:S01]  /*f5f0*/  MUFU.TANH R31, R83 ;  /* 0x00000053001f7308 */ /* 0x000e220000002400 */
[----:B------:R-:W-:Y:S02]  /*f600*/  FMNMX.FTZ R26, R39, R26, !PT ;  /* 0x0000001a271a7209 */ /* 0x000fe40007810000 */
[----:B------:R-:W-:Y:S02]  /*f610*/  ISETP.GT.AND P3, PT, R3, 0x70, PT ;  /* 0x000000700300780c */ /* 0x000fe40003f64270 */
[----:B--2---:R-:W-:-:S02]  /*f620*/  FSEL R35, R35, -INF , P4 ;  /* 0xff80000023237808 */ /* 0x004fc40002000000 */
[----:B------:R-:W-:Y:S01]  /*f630*/  FMNMX.FTZ R26, R41, R26, !PT ;  /* 0x0000001a291a7209 */ /* 0x000fe20007810000 */
[----:B------:R-:W1:Y:S01]  /*f640*/  MUFU.TANH R37, R86 ;  /* 0x0000005600257308 */ /* 0x000e620000002400 */
[----:B------:R-:W-:Y:S02]  /*f650*/  ISETP.GT.AND P4, PT, R3, 0x71, PT ;  /* 0x000000710300780c */ /* 0x000fe40003f84270 */
[----:B---3--:R-:W-:Y:S02]  /*f660*/  FSEL R27, R27, -INF , P3 ;  /* 0xff8000001b1b7808 */ /* 0x008fe40001800000 */
[----:B------:R-:W-:Y:S02]  /*f670*/  FMNMX.FTZ R26, R35, R26, !PT ;  /* 0x0000001a231a7209 */ /* 0x000fe40007810000 */
[----:B------:R-:W-:Y:S01]  /*f680*/  ISETP.GT.AND P3, PT, R3, 0x78, PT ;  /* 0x000000780300780c */ /* 0x000fe20003f64270 */
[----:B------:R-:W2:Y:S01]  /*f690*/  MUFU.TANH R87, R87 ;  /* 0x0000005700577308 */ /* 0x000ea20000002400 */
[----:B0-----:R-:W-:-:S02]  /*f6a0*/  FSEL R31, R31, -INF , P4 ;  /* 0xff8000001f1f7808 */ /* 0x001fc40002000000 */
[----:B------:R-:W-:Y:S02]  /*f6b0*/  FMNMX.FTZ R26, R27, R26, !PT ;  /* 0x0000001a1b1a7209 */ /* 0x000fe40007810000 */
[----:B------:R-:W-:Y:S02]  /*f6c0*/  ISETP.GT.AND P4, PT, R3, 0x79, PT ;  /* 0x000000790300780c */ /* 0x000fe40003f84270 */
[----:B------:R-:W-:Y:S01]  /*f6d0*/  FMNMX.FTZ R26, R31, R26, !PT ;  /* 0x0000001a1f1a7209 */ /* 0x000fe20007810000 */
[----:B------:R-:W-:Y:S01]  /*f6e0*/  MUFU.TANH R10, R10 ;  /* 0x0000000a000a7308 */ /* 0x000fe20000002400 */
[----:B-1----:R-:W-:-:S04]  /*f6f0*/  FSEL R37, R37, -INF , P3 ;  /* 0xff80000025257808 */ /* 0x002fc80001800000 */
[----:B------:R-:W-:-:S03]  /*f700*/  FMNMX.FTZ R26, R37, R26, !PT ;  /* 0x0000001a251a7209 */ /* 0x000fc60007810000 */
[----:B------:R-:W0:Y:S01]  /*f710*/  MUFU.TANH R12, R12 ;  /* 0x0000000c000c7308 */ /* 0x000e220000002400 */
[----:B--2---:R-:W-:Y:S02]  /*f720*/  FSEL R3, R87, -INF , P4 ;  /* 0xff80000057037808 */ /* 0x004fe40002000000 */
[----:B------:R-:W-:Y:S02]  /*f730*/  ISETP.GT.AND P4, PT, R109, RZ, PT ;  /* 0x000000ff6d00720c */ /* 0x000fe40003f84270 */
[----:B------:R-:W-:-:S03]  /*f740*/  FMNMX.FTZ R26, R3, R26, !PT ;  /* 0x0000001a031a7209 */ /* 0x000fc60007810000 */
[----:B------:R-:W-:Y:S02]  /*f750*/  MUFU.TANH R24, R24 ;  /* 0x0000001800187308 */ /* 0x000fe40000002400 */
[----:B------:R-:W1:Y:S06]  /*f760*/  SHFL.BFLY PT, R61, R26, 0x2, 0x1f ;  /* 0x0c401f001a3d7f89 */ /* 0x000e6c00000e0000 */
[----:B------:R-:W2:Y:S01]  /*f770*/  MUFU.TANH R28, R28 ;  /* 0x0000001c001c7308 */ /* 0x000ea20000002400 */
[----:B0-----:R-:W-:-:S07]  /*f780*/  FSEL R30, R12, -INF , P5 ;  /* 0xff8000000c1e7808 */ /* 0x001fce0002800000 */
[----:B------:R-:W0:Y:S08]  /*f790*/  MUFU.TANH R29, R29 ;  /* 0x0000001d001d7308 */ /* 0x000e300000002400 */
[----:B------:R-:W3:Y:S01]  /*f7a0*/  MUFU.TANH R32, R32 ;  /* 0x0000002000207308 */ /* 0x000ee20000002400 */
[----:B-1----:R-:W-:-:S05]  /*f7b0*/  FMNMX.FTZ R61, R26, R61, !PT ;  /* 0x0000003d1a3d7209 */ /* 0x002fca0007810000 */
[----:B------:R-:W1:Y:S02]  /*f7c0*/  SHFL.BFLY PT, R8, R61, 0x1, 0x1f ;  /* 0x0c201f003d087f89 */ /* 0x000e6400000e0000 */
[----:B------:R-:W4:Y:S08]  /*f7d0*/  MUFU.TANH R33, R33 ;  /* 0x0000002100217308 */ /* 0x000f300000002400 */
[----:B------:R-:W4:Y:S08]  /*f7e0*/  MUFU.TANH R36, R36 ;  /* 0x0000002400247308 */ /* 0x000f300000002400 */
[----:B------:R-:W4:Y:S01]  /*f7f0*/  MUFU.TANH R21, R21 ;  /* 0x0000001500157308 */ /* 0x000f220000002400 */
[----:B-1----:R-:W-:-:S07]  /*f800*/  FMNMX.FTZ R8, R61, R8, !PT ;  /* 0x000000083d087209 */ /* 0x002fce0007810000 */
[----:B------:R-:W1:Y:S01]  /*f810*/  MUFU.TANH R25, R25 ;  /* 0x0000001900197308 */ /* 0x000e620000002400 */
[----:B------:R-:W-:Y:S02]  /*f820*/  FSEL R61, R10, -INF , P4 ;  /* 0xff8000000a3d7808 */ /* 0x000fe40002000000 */
[C---:B------:R-:W-:Y:S01]  /*f830*/  FSETP.NEU.FTZ.AND P3, PT, R8.reuse, -INF , PT ;  /* 0xff8000000800780b */ /* 0x040fe20003f7d000 */
[----:B------:R-:W-:Y:S01]  /*f840*/  FMUL.FTZ R26, R8, R50 ;  /* 0x00000032081a7220 */ /* 0x000fe20000410000 */
[----:B------:R-:W-:Y:S02]  /*f850*/  ISETP.GT.AND P4, PT, R109, 0x9, PT ;  /* 0x000000096d00780c */ /* 0x000fe40003f84270 */
[----:B------:R-:W-:Y:S01]  /*f860*/  FMNMX.FTZ R12, R61, R30, !PT ;  /* 0x0000001e3d0c7209 */ /* 0x000fe20007810000 */
[----:B------:R-:W1:Y:S01]  /*f870*/  MUFU.TANH R20, R20 ;  /* 0x0000001400147308 */ /* 0x000e620000002400 */
[----:B------:R-:W-:Y:S02]  /*f880*/  FSEL R26, R26, RZ, P3 ;  /* 0x000000ff1a1a7208 */ /* 0x000fe40001800000 */
[----:B------:R-:W-:-:S02]  /*f890*/  ISETP.GT.AND P3, PT, R109, 0x8, PT ;  /* 0x000000086d00780c */ /* 0x000fc40003f64270 */
[----:B--2---:R-:W-:Y:S01]  /*f8a0*/  FSEL R69, R28, -INF , P4 ;  /* 0xff8000001c457808 */ /* 0x004fe20002000000 */
[-CC-:B------:R-:W-:Y:S01]  /*f8b0*/  FFMA.FTZ R169, R89, R50.reuse, -R26.reuse ;  /* 0x0000003259a97223 */ /* 0x180fe2000001081a */
[----:B------:R-:W-:Y:S01]  /*f8c0*/  FSEL R65, R24, -INF , P3 ;  /* 0xff80000018417808 */ /* 0x000fe20001800000 */
[----:B------:R-:W2:Y:S01]  /*f8d0*/  MUFU.TANH R15, R15 ;  /* 0x0000000f000f7308 */ /* 0x000ea20000002400 */
[----:B------:R-:W-:Y:S01]  /*f8e0*/  ISETP.GT.AND P3, PT, R109, 0x10, PT ;  /* 0x000000106d00780c */ /* 0x000fe20003f64270 */
[--C-:B------:R-:W-:Y:S01]  /*f8f0*/  FFMA.FTZ R91, R91, R50, -R26.reuse ;  /* 0x000000325b5b7223 */ /* 0x100fe2000001081a */
[----:B------:R-:W-:Y:S01]  /*f900*/  FMNMX.FTZ R12, R65, R12, !PT ;  /* 0x0000000c410c7209 */ /* 0x000fe20007810000 */
[-CC-:B------:R-:W-:Y:S01]  /*f910*/  FFMA.FTZ R171, R67, R50.reuse, -R26.reuse ;  /* 0x0000003243ab7223 */ /* 0x180fe2000001081a */
[----:B------:R-:W-:Y:S01]  /*f920*/  ISETP.GT.AND P4, PT, R109, 0x11, PT ;  /* 0x000000116d00780c */ /* 0x000fe20003f84270 */
[--C-:B------:R-:W-:Y:S01]  /*f930*/  FFMA.FTZ R175, R93, R50, -R26.reuse ;  /* 0x000000325daf7223 */ /* 0x100fe2000001081a */
[----:B0-----:R-:W-:Y:S01]  /*f940*/  FSEL R29, R29, -INF , P3 ;  /* 0xff8000001d1d7808 */ /* 0x001fe20001800000 */
[----:B------:R-:W0:Y:S01]  /*f950*/  MUFU.TANH R14, R14 ;  /* 0x0000000e000e7308 */ /* 0x000e220000002400 */
[----:B------:R-:W-:Y:S01]  /*f960*/  FMNMX.FTZ R12, R69, R12, !PT ;  /* 0x0000000c450c7209 */ /* 0x000fe20007810000 */
[-CC-:B------:R-:W-:Y:S01]  /*f970*/  FFMA.FTZ R153, R59, R50.reuse, -R26.reuse ;  /* 0x000000323b997223 */ /* 0x180fe2000001081a */
[----:B------:R-:W-:Y:S01]  /*f980*/  ISETP.GT.AND P3, PT, R109, 0x18, PT ;  /* 0x000000186d00780c */ /* 0x000fe20003f64270 */
[-CC-:B------:R-:W-:Y:S01]  /*f990*/  FFMA.FTZ R173, R97, R50.reuse, -R26.reuse ;  /* 0x0000003261ad7223 */ /* 0x180fe2000001081a */
[----:B---3--:R-:W-:Y:S01]  /*f9a0*/  FSEL R73, R32, -INF , P4 ;  /* 0xff80000020497808 */ /* 0x008fe20002000000 */
[--C-:B------:R-:W-:Y:S01]  /*f9b0*/  FFMA.FTZ R181, R115, R50, -R26.reuse ;  /* 0x0000003273b57223 */ /* 0x100fe2000001081a */
[----:B------:R-:W-:Y:S01]  /*f9c0*/  FMNMX.FTZ R12, R29, R12, !PT ;  /* 0x0000000c1d0c7209 */ /* 0x000fe20007810000 */
[----:B------:R-:W3:Y:S01]  /*f9d0*/  MUFU.TANH R13, R13 ;  /* 0x0000000d000d7308 */ /* 0x000ee20000002400 */
[----:B------:R-:W-:Y:S01]  /*f9e0*/  ISETP.GT.AND P4, PT, R109, 0x19, PT ;  /* 0x000000196d00780c */ /* 0x000fe20003f84270 */
[-CC-:B------:R-:W-:Y:S01]  /*f9f0*/  FFMA.FTZ R113, R113, R50.reuse, -R26.reuse ;  /* 0x0000003271717223 */ /* 0x180fe2000001081a */
[----:B----4-:R-:W-:Y:S01]  /*fa00*/  FSEL R33, R33, -INF , P3 ;  /* 0xff80000021217808 */ /* 0x010fe20001800000 */
[--C-:B------:R-:W-:Y:S01]  /*fa10*/  FFMA.FTZ R183, R111, R50, -R26.reuse ;  /* 0x000000326fb77223 */ /* 0x100fe2000001081a */
[----:B------:R-:W-:Y:S01]  /*fa20*/  FMNMX.FTZ R24, R73, R12, !PT ;  /* 0x0000000c49187209 */ /* 0x000fe20007810000 */
[-CC-:B------:R-:W-:Y:S01]  /*fa30*/  FFMA.FTZ R157, R51, R50.reuse, -R26.reuse ;  /* 0x00000032339d7223 */ /* 0x180fe2000001081a */
[----:B------:R-:W-:Y:S01]  /*fa40*/  ISETP.GT.AND P3, PT, R109, 0x20, PT ;  /* 0x000000206d00780c */ /* 0x000fe20003f64270 */
[----:B------:R-:W4:Y:S01]  /*fa50*/  MUFU.TANH R11, R11 ;  /* 0x0000000b000b7308 */ /* 0x000f220000002400 */
[----:B------:R-:W-:Y:S01]  /*fa60*/  FSEL R75, R36, -INF , P4 ;  /* 0xff800000244b7808 */ /* 0x000fe20002000000 */
[--C-:B------:R-:W-:Y:S01]  /*fa70*/  FFMA.FTZ R36, R71, R50, -R26.reuse ;  /* 0x0000003247247223 */ /* 0x100fe2000001081a */
[----:B------:R-:W-:Y:S01]  /*fa80*/  FMNMX.FTZ R24, R33, R24, !PT ;  /* 0x0000001821187209 */ /* 0x000fe20007810000 */
[-CC-:B------:R-:W-:Y:S01]  /*fa90*/  FFMA.FTZ R10, R107, R50.reuse, -R26.reuse ;  /* 0x000000326b0a7223 */ /* 0x180fe2000001081a */
[----:B------:R-:W-:Y:S01]  /*faa0*/  ISETP.GT.AND P4, PT, R109, 0x21, PT ;  /* 0x000000216d00780c */ /* 0x000fe20003f84270 */
[--C-:B------:R-:W-:Y:S01]  /*fab0*/  FFMA.FTZ R177, R105, R50, -R26.reuse ;  /* 0x0000003269b17223 */ /* 0x100fe2000001081a */
[----:B------:R-:W-:Y:S01]  /*fac0*/  FSEL R21, R21, -INF , P3 ;  /* 0xff80000015157808 */ /* 0x000fe20001800000 */
[----:B------:R-:W4:Y:S01]  /*fad0*/  MUFU.TANH R9, R9 ;  /* 0x0000000900097308 */ /* 0x000f220000002400 */
[----:B------:R-:W-:Y:S01]  /*fae0*/  FMNMX.FTZ R24, R75, R24, !PT ;  /* 0x000000184b187209 */ /* 0x000fe20007810000 */
[-CC-:B------:R-:W-:Y:S01]  /*faf0*/  FFMA.FTZ R103, R103, R50.reuse, -R26.reuse ;  /* 0x0000003267677223 */ /* 0x180fe2000001081a */
[----:B------:R-:W-:Y:S01]  /*fb00*/  ISETP.GT.AND P3, PT, R109, 0x28, PT ;  /* 0x000000286d00780c */ /* 0x000fe20003f64270 */
[-CC-:B------:R-:W-:Y:S01]  /*fb10*/  FFMA.FTZ R179, R101, R50.reuse, -R26.reuse ;  /* 0x0000003265b37223 */ /* 0x180fe2000001081a */
[----:B-1----:R-:W-:Y:S01]  /*fb20*/  FSEL R25, R25, -INF , P4 ;  /* 0xff80000019197808 */ /* 0x002fe20002000000 */
[--C-:B------:R-:W-:Y:S01]  /*fb30*/  FFMA.FTZ R155, R55, R50, -R26.reuse ;  /* 0x00000032379b7223 */ /* 0x100fe2000001081a */
[----:B------:R-:W-:Y:S01]  /*fb40*/  FMNMX.FTZ R24, R21, R24, !PT ;  /* 0x0000001815187209 */ /* 0x000fe20007810000 */
[----:B------:R-:W1:Y:S01]  /*fb50*/  MUFU.TANH R5, R5 ;  /* 0x0000000500057308 */ /* 0x000e620000002400 */
[----:B------:R-:W-:Y:S01]  /*fb60*/  ISETP.GT.AND P4, PT, R109, 0x29, PT ;  /* 0x000000296d00780c */ /* 0x000fe20003f84270 */
[-CC-:B------:R-:W-:Y:S01]  /*fb70*/  FFMA.FTZ R49, R49, R50.reuse, -R26.reuse ;  /* 0x0000003231317223 */ /* 0x180fe2000001081a */
[----:B------:R-:W-:Y:S01]  /*fb80*/  FSEL R77, R20, -INF , P3 ;  /* 0xff800000144d7808 */ /* 0x000fe20001800000 */
[--C-:B------:R-:W-:Y:S01]  /*fb90*/  FFMA.FTZ R20, R99, R50, -R26.reuse ;  /* 0x0000003263147223 */ /* 0x100fe2000001081a */
[----:B------:R-:W-:Y:S01]  /*fba0*/  FMNMX.FTZ R24, R25, R24, !PT ;  /* 0x0000001819187209 */ /* 0x000fe20007810000 */
[-CC-:B------:R-:W-:Y:S01]  /*fbb0*/  FFMA.FTZ R159, R47, R50.reuse, -R26.reuse ;  /* 0x000000322f9f7223 */ /* 0x180fe2000001081a */
[----:B------:R-:W-:Y:S01]  /*fbc0*/  ISETP.GT.AND P3, PT, R109, 0x30, PT ;  /* 0x000000306d00780c */ /* 0x000fe20003f64270 */
[----:B------:R-:W1:Y:S01]  /*fbd0*/  MUFU.TANH R7, R7 ;  /* 0x0000000700077308 */ /* 0x000e620000002400 */
[----:B--2---:R-:W-:Y:S01]  /*fbe0*/  FSEL R15, R15, -INF , P4 ;  /* 0xff8000000f0f7808 */ /* 0x004fe20002000000 */
        /* <DEDUP_REMOVED lines=12> */
[----:B------:R-:W-:Y:S01]  /*fcb0*/  FFMA.FTZ R167, R37, R50, -R26 ;  /* 0x0000003225a77223 */ /* 0x000fe2000001081a */
[----:B------:R-:W-:Y:S01]  /*fcc0*/  FMNMX.FTZ R24, R79, R24, !PT ;  /* 0x000000184f187209 */ /* 0x000fe20007810000 */
[----:B------:R-:W2:Y:S01]  /*fcd0*/  MUFU.TANH R54, R54 ;  /* 0x0000003600367308 */ /* 0x000ea20000002400 */
[----:B------:R-:W-:-:S02]  /*fce0*/  ISETP.GT.AND P4, PT, R109, 0x39, PT ;  /* 0x000000396d00780c */ /* 0x000fc40003f84270 */
[----:B------:R-:W-:Y:S02]  /*fcf0*/  CS2R R114, SRZ ;  /* 0x0000000000727805 */ /* 0x000fe4000001ff00 */
[----:B----4-:R-:W-:Y:S02]  /*fd00*/  FSEL R11, R11, -INF , P3 ;  /* 0xff8000000b0b7808 */ /* 0x010fe40001800000 */
[----:B------:R-:W-:Y:S02]  /*fd10*/  CS2R R110, SRZ ;  /* 0x00000000006e7805 */ /* 0x000fe4000001ff00 */
[----:B------:R-:W-:Y:S02]  /*fd20*/  FMNMX.FTZ R24, R13, R24, !PT ;  /* 0x000000180d187209 */ /* 0x000fe40007810000 */
[----:B------:R-:W-:Y:S02]  /*fd30*/  CS2R R106, SRZ ;  /* 0x00000000006a7805 */ /* 0x000fe4000001ff00 */
[----:B------:R-:W-:Y:S01]  /*fd40*/  ISETP.GT.AND P3, PT, R109, 0x40, PT ;  /* 0x000000406d00780c */ /* 0x000fe20003f64270 */
[----:B------:R-:W3:Y:S01]  /*fd50*/  MUFU.TANH R60, R60 ;  /* 0x0000003c003c7308 */ /* 0x000ee20000002400 */
[----:B------:R-:W-:-:S02]  /*fd60*/  FSEL R9, R9, -INF , P4 ;  /* 0xff80000009097808 */ /* 0x000fc40002000000 */
[----:B------:R-:W-:Y:S02]  /*fd70*/  CS2R R104, SRZ ;  /* 0x0000000000687805 */ /* 0x000fe4000001ff00 */
[----:B------:R-:W-:Y:S02]  /*fd80*/  FMNMX.FTZ R24, R11, R24, !PT ;  /* 0x000000180b187209 */ /* 0x000fe40007810000 */
[----:B------:R-:W-:Y:S02]  /*fd90*/  CS2R R100, SRZ ;  /* 0x0000000000647805 */ /* 0x000fe4000001ff00 */
[----:B------:R-:W-:Y:S02]  /*fda0*/  ISETP.GT.AND P4, PT, R109, 0x41, PT ;  /* 0x000000416d00780c */ /* 0x000fe40003f84270 */
[----:B------:R-:W-:Y:S02]  /*fdb0*/  CS2R R98, SRZ ;  /* 0x0000000000627805 */ /* 0x000fe4000001ff00 */
[----:B-1----:R-:W-:Y:S01]  /*fdc0*/  FSEL R5, R5, -INF , P3 ;  /* 0xff80000005057808 */ /* 0x002fe20001800000 */
[----:B------:R-:W1:Y:S01]  /*fdd0*/  MUFU.TANH R62, R62 ;  /* 0x0000003e003e7308 */ /* 0x000e620000002400 */
[----:B------:R-:W-:-:S02]  /*fde0*/  FMNMX.FTZ R24, R9, R24, !PT ;  /* 0x0000001809187209 */ /* 0x000fc40007810000 */
[----:B------:R-:W-:Y:S02]  /*fdf0*/  ISETP.GT.AND P3, PT, R109, 0x48, PT ;  /* 0x000000486d00780c */ /* 0x000fe40003f64270 */
[----:B------:R-:W-:Y:S02]  /*fe00*/  FSEL R7, R7, -INF , P4 ;  /* 0xff80000007077808 */ /* 0x000fe40002000000 */
[----:B------:R-:W-:Y:S01]  /*fe10*/  FMNMX.FTZ R24, R5, R24, !PT ;  /* 0x0000001805187209 */ /* 0x000fe20007810000 */
[----:B------:R-:W4:Y:S01]  /*fe20*/  MUFU.TANH R56, R56 ;  /* 0x0000003800387308 */ /* 0x000f220000002400 */
[----:B------:R-:W-:Y:S02]  /*fe30*/  ISETP.GT.AND P4, PT, R109, 0x49, PT ;  /* 0x000000496d00780c */ /* 0x000fe40003f84270 */
[----:B0-----:R-:W-:Y:S02]  /*fe40*/  FSEL R83, R48, -INF , P3 ;  /* 0xff80000030537808 */ /* 0x001fe40001800000 */
[----:B------:R-:W-:-:S02]  /*fe50*/  FMNMX.FTZ R28, R7, R24, !PT ;  /* 0x00000018071c7209 */ /* 0x000fc40007810000 */
[----:B------:R-:W-:Y:S01]  /*fe60*/  ISETP.GT.AND P3, PT, R109, 0x50, PT ;  /* 0x000000506d00780c */ /* 0x000fe20003f64270 */
[----:B------:R-:W0:Y:S01]  /*fe70*/  MUFU.TANH R58, R58 ;  /* 0x0000003a003a7308 */ /* 0x000e220000002400 */
[----:B--2---:R-:W-:Y:S02]  /*fe80*/  FSEL R81, R54, -INF , P4 ;  /* 0xff80000036517808 */ /* 0x004fe40002000000 */
[----:B------:R-:W-:Y:S01]  /*fe90*/  FMNMX.FTZ R28, R83, R28, !PT ;  /* 0x0000001c531c7209 */ /* 0x000fe20007810000 */
[----:B------:R-:W2:Y:S01]  /*fea0*/  @P2 LDC R54, c[0x0][0x450] ;  /* 0x00011400ff362b82 */ /* 0x000ea20000000800 */
[----:B------:R-:W-:Y:S02]  /*feb0*/  ISETP.GT.AND P4, PT, R109, 0x51, PT ;  /* 0x000000516d00780c */ /* 0x000fe40003f84270 */
[----:B---3--:R-:W-:Y:S01]  /*fec0*/  FSEL R85, R60, -INF , P3 ;  /* 0xff8000003c557808 */ /* 0x008fe20001800000 */
[----:B------:R-:W-:Y:S01]  /*fed0*/  MUFU.TANH R52, R52 ;  /* 0x0000003400347308 */ /* 0x000fe20000002400 */
[----:B------:R-:W-:-:S02]  /*fee0*/  FMNMX.FTZ R28, R81, R28, !PT ;  /* 0x0000001c511c7209 */ /* 0x000fc40007810000 */
[----:B------:R-:W-:Y:S02]  /*fef0*/  ISETP.GT.AND P3, PT, R109, 0x58, PT ;  /* 0x000000586d00780c */ /* 0x000fe40003f64270 */
[----:B-1----:R-:W-:Y:S02]  /*ff00*/  FSEL R87, R62, -INF , P4 ;  /* 0xff8000003e577808 */ /* 0x002fe40002000000 */
[----:B------:R-:W-:Y:S01]  /*ff10*/  FMNMX.FTZ R28, R85, R28, !PT ;  /* 0x0000001c551c7209 */ /* 0x000fe20007810000 */
[----:B------:R-:W1:Y:S01]  /*ff20*/  MUFU.TANH R64, R64 ;  /* 0x0000004000407308 */ /* 0x000e620000002400 */
[----:B------:R-:W-:Y:S02]  /*ff30*/  ISETP.GT.AND P4, PT, R109, 0x59, PT ;  /* 0x000000596d00780c */ /* 0x000fe40003f84270 */
[----:B----4-:R-:W-:Y:S02]  /*ff40*/  FSEL R89, R56, -INF , P3 ;  /* 0xff80000038597808 */ /* 0x010fe40001800000 */
[----:B------:R-:W-:-:S02]  /*ff50*/  FMNMX.FTZ R32, R87, R28, !PT ;  /* 0x0000001c57207209 */ /* 0x000fc40007810000 */
[----:B------:R-:W-:Y:S01]  /*ff60*/  ISETP.GT.AND P3, PT, R109, 0x60, PT ;  /* 0x000000606d00780c */ /* 0x000fe20003f64270 */
[----:B------:R-:W3:Y:S01]  /*ff70*/  MUFU.TANH R34, R34 ;  /* 0x0000002200227308 */ /* 0x000ee20000002400 */
[----:B0-----:R-:W-:Y:S02]  /*ff80*/  FSEL R71, R58, -INF , P4 ;  /* 0xff8000003a477808 */ /* 0x001fe40002000000 */
[----:B------:R-:W-:Y:S02]  /*ff90*/  FMNMX.FTZ R32, R89, R32, !PT ;  /* 0x0000002059207209 */ /* 0x000fe40007810000 */
[----:B------:R-:W-:Y:S02]  /*ffa0*/  ISETP.GT.AND P4, PT, R109, 0x61, PT ;  /* 0x000000616d00780c */ /* 0x000fe40003f84270 */
[----:B------:R-:W-:Y:S01]  /*ffb0*/  FMNMX.FTZ R32, R71, R32, !PT ;  /* 0x0000002047207209 */ /* 0x000fe20007810000 */
[----:B------:R-:W-:Y:S01]  /*ffc0*/  MUFU.TANH R40, R40 ;  /* 0x0000002800287308 */ /* 0x000fe20000002400 */
[----:B-1----:R-:W-:-:S02]  /*ffd0*/  FSEL R67, R64, -INF , P4 ;  /* 0xff80000040437808 */ /* 0x002fc40002000000 */
[----:B------:R-:W-:-:S05]  /*ffe0*/  ISETP.GT.AND P4, PT, R109, 0x69, PT ;  /* 0x000000696d00780c */ /* 0x000fca0003f84270 */
[----:B------:R-:W0:Y:S08]  /*fff0*/  MUFU.TANH R38, R38 ;  /* 0x0000002600267308 */ /* 0x000e300000002400 */
[----:B------:R1:W-:Y:S08]  /*10000*/  MUFU.EX2 R24, R91 ;  /* 0x0000005b00187308 */ /* 0x0003f00000000800 */
[----:B------:R-:W4:Y:S01]  /*10010*/  MUFU.TANH R42, R42 ;  /* 0x0000002a002a7308 */ /* 0x000f220000002400 */
[----:B-1----:R-:W-:-:S02]  /*10020*/  FSEL R91, R52, -INF , P3 ;  /* 0xff800000345b7808 */ /* 0x002fc40001800000 */
[----:B------:R-:W-:Y:S02]  /*10030*/  ISETP.GT.AND P3, PT, R109, 0x68, PT ;  /* 0x000000686d00780c */ /* 0x000fe40003f64270 */
[----:B------:R-:W-:Y:S02]  /*10040*/  FMNMX.FTZ R32, R91, R32, !PT ;  /* 0x000000205b207209 */ /* 0x000fe40007810000 */
[----:B---3--:R-:W-:Y:S01]  /*10050*/  FSEL R93, R34, -INF , P3 ;  /* 0xff800000225d7808 */ /* 0x008fe20001800000 */
[----:B------:R-:W1:Y:S01]  /*10060*/  MUFU.TANH R44, R44 ;  /* 0x0000002c002c7308 */ /* 0x000e620000002400 */
[----:B------:R-:W-:Y:S02]  /*10070*/  FMNMX.FTZ R34, R67, R32, !PT ;  /* 0x0000002043227209 */ /* 0x000fe40007810000 */
[----:B------:R-:W-:Y:S02]  /*10080*/  ISETP.GT.AND P3, PT, R109, 0x70, PT ;  /* 0x000000706d00780c */ /* 0x000fe40003f64270 */
[----:B------:R-:W-:-:S02]  /*10090*/  FMNMX.FTZ R34, R93, R34, !PT ;  /* 0x000000225d227209 */ /* 0x000fc40007810000 */
[----:B0-----:R-:W-:Y:S01]  /*100a0*/  FSEL R95, R38, -INF , P3 ;  /* 0xff800000265f7808 */ /* 0x001fe20001800000 */
[----:B------:R0:W-:Y:S01]  /*100b0*/  MUFU.EX2 R28, R36 ;  /* 0x00000024001c7308 */ /* 0x0001e20000000800 */
[----:B------:R-:W-:Y:S01]  /*100c0*/  ISETP.GT.AND P3, PT, R109, 0x78, PT ;  /* 0x000000786d00780c */ /* 0x000fe20003f64270 */
[----:B------:R-:W-:-:S06]  /*100d0*/  FFMA.FTZ R38, R57, R50, -R26 ;  /* 0x0000003239267223 */ /* 0x000fcc000001081a */
[----:B------:R-:W3:Y:S01]  /*100e0*/  MUFU.TANH R46, R46 ;  /* 0x0000002e002e7308 */ /* 0x000ee20000002400 */
[-CC-:B0-----:R-:W-:Y:S01]  /*100f0*/  FFMA.FTZ R36, R63, R50.reuse, -R26.reuse ;  /* 0x000000323f247223 */ /* 0x181fe2000001081a */
[----:B------:R-:W-:Y:S01]  /*10100*/  FSEL R63, R40, -INF , P4 ;  /* 0xff800000283f7808 */ /* 0x000fe20002000000 */
[----:B------:R-:W-:Y:S01]  /*10110*/  FFMA.FTZ R40, R45, R50, -R26 ;  /* 0x000000322d287223 */ /* 0x000fe2000001081a */
[----:B------:R-:W-:Y:S02]  /*10120*/  ISETP.GT.AND P4, PT, R109, 0x71, PT ;  /* 0x000000716d00780c */ /* 0x000fe40003f84270 */
[----:B------:R-:W-:Y:S02]  /*10130*/  FMNMX.FTZ R34, R63, R34, !PT ;  /* 0x000000223f227209 */ /* 0x000fe40007810000 */
[----:B----4-:R-:W-:Y:S01]  /*10140*/  FSEL R59, R42, -INF , P4 ;  /* 0xff8000002a3b7808 */ /* 0x010fe20002000000 */
[----:B------:R0:W-:Y:S01]  /*10150*/  MUFU.EX2 R32, R36 ;  /* 0x0000002400207308 */ /* 0x0001e20000000800 */
[----:B------:R-:W-:-:S02]  /*10160*/  FMNMX.FTZ R34, R95, R34, !PT ;  /* 0x000000225f227209 */ /* 0x000fc40007810000 */
[----:B------:R-:W-:Y:S02]  /*10170*/  ISETP.GT.AND P4, PT, R109, 0x79, PT ;  /* 0x000000796d00780c */ /* 0x000fe40003f84270 */
[----:B------:R-:W-:Y:S02]  /*10180*/  CS2R R108, SRZ ;  /* 0x00000000006c7805 */ /* 0x000fe4000001ff00 */
[----:B-1----:R-:W-:Y:S01]  /*10190*/  FSEL R97, R44, -INF , P3 ;  /* 0xff8000002c617808 */ /* 0x002fe20001800000 */
[----:B------:R-:W-:Y:S01]  /*101a0*/  FFMA.FTZ R44, R35, R50, -R26 ;  /* 0x00000032232c7223 */ /* 0x000fe2000001081a */
[----:B------:R-:W-:Y:S01]  /*101b0*/  IMAD.MOV.U32 R35, RZ, RZ, R190 ;  /* 0x000000ffff237224 */ /* 0x000fe200078e00be */
[----:B---3--:R-:W-:Y:S01]  /*101c0*/  FSEL R57, R46, -INF , P4 ;  /* 0xff8000002e397808 */ /* 0x008fe20002000000 */
[----:B------:R-:W-:Y:S01]  /*101d0*/  MUFU.EX2 R181, R181 ;  /* 0x000000b500b57308 */ /* 0x000fe20000000800 */
[----:B0-----:R-:W-:-:S04]  /*101e0*/  FMNMX.FTZ R36, R59, R34, !PT ;  /* 0x000000223b247209 */ /* 0x001fc80007810000 */
[----:B------:R-:W-:-:S03]  /*101f0*/  FMNMX.FTZ R36, R97, R36, !PT ;  /* 0x0000002461247209 */ /* 0x000fc60007810000 */
[----:B------:R0:W1:Y:S01]  /*10200*/  MUFU.EX2 R6, R113 ;  /* 0x0000007100067308 */ /* 0x0000620000000800 */
[----:B------:R-:W-:Y:S01]  /*10210*/  FMNMX.FTZ R42, R57, R36, !PT ;  /* 0x00000024392a7209 */ /* 0x000fe20007810000 */
[----:B------:R-:W-:-:S04]  /*10220*/  FFMA.FTZ R36, R53, R50, -R26 ;  /* 0x0000003235247223 */ /* 0x000fc8000001081a */
[----:B------:R-:W3:Y:S02]  /*10230*/  SHFL.BFLY PT, R53, R42, 0x2, 0x1f ;  /* 0x0c401f002a357f89 */ /* 0x000ee400000e0000 */
[----:B------:R-:W4:Y:S01]  /*10240*/  MUFU.EX2 R183, R183 ;  /* 0x000000b700b77308 */ /* 0x000f220000000800 */
[----:B0-----:R-:W-:-:S07]  /*10250*/  CS2R R112, SRZ ;  /* 0x0000000000707805 */ /* 0x001fce000001ff00 */
[----:B------:R-:W0:Y:S08]  /*10260*/  MUFU.EX2 R10, R10 ;  /* 0x0000000a000a7308 */ /* 0x000e300000000800 */
[----:B------:R-:W2:Y:S01]  /*10270*/  MUFU.EX2 R177, R177 ;  /* 0x000000b100b17308 */ /* 0x000ea20000000800 */
[----:B---3--:R-:W-:Y:S01]  /*10280*/  FMNMX.FTZ R53, R42, R53, !PT ;  /* 0x000000352a357209 */ /* 0x008fe20007810000 */
[-CC-:B------:R-:W-:Y:S01]  /*10290*/  FFMA.FTZ R42, R39, R50.reuse, -R26.reuse ;  /* 0x00000032272a7223 */ /* 0x180fe2000001081a */
[----:B------:R-:W-:-:S05]  /*102a0*/  FFMA.FTZ R26, R3, R50, -R26 ;  /* 0x00000032031a7223 */ /* 0x000fca000001081a */
[----:B------:R3:W2:Y:S01]  /*102b0*/  MUFU.EX2 R12, R103 ;  /* 0x00000067000c7308 */ /* 0x0006a20000000800 */
[----:B------:R-:W1:Y:S07]  /*102c0*/  SHFL.BFLY PT, R46, R53, 0x1, 0x1f ;  /* 0x0c201f00352e7f89 */ /* 0x000e6e00000e0000 */
[----:B------:R-:W2:Y:S01]  /*102d0*/  MUFU.EX2 R179, R179 ;  /* 0x000000b300b37308 */ /* 0x000ea20000000800 */
[----:B---3--:R-:W-:-:S07]  /*102e0*/  CS2R R102, SRZ ;  /* 0x0000000000667805 */ /* 0x008fce000001ff00 */
[----:B------:R-:W3:Y:S08]  /*102f0*/  MUFU.EX2 R20, R20 ;  /* 0x0000001400147308 */ /* 0x000ef00000000800 */
[----:B------:R-:W3:Y:S01]  /*10300*/  MUFU.EX2 R173, R173 ;  /* 0x000000ad00ad7308 */ /* 0x000ee20000000800 */
[----:B-1----:R-:W-:-:S04]  /*10310*/  FMNMX.FTZ R51, R53, R46, !PT ;  /* 0x0000002e35337209 */ /* 0x002fc80007810000 */
[C---:B------:R-:W-:Y:S01]  /*10320*/  FSETP.NEU.FTZ.AND P3, PT, R51.reuse, -INF , PT ;  /* 0xff8000003300780b */ /* 0x040fe20003f7d000 */
[----:B------:R-:W-:Y:S02]  /*10330*/  FMUL.FTZ R48, R51, R50 ;  /* 0x0000003233307220 */ /* 0x000fe40000410000 */
[----:B------:R-:W-:Y:S03]  /*10340*/  MUFU.EX2 R14, R14 ;  /* 0x0000000e000e7308 */ /* 0x000fe60000000800 */
[----:B------:R-:W-:-:S05]  /*10350*/  FSEL R48, R48, RZ, P3 ;  /* 0x000000ff30307208 */ /* 0x000fca0001800000 */
[----:B------:R-:W-:Y:S01]  /*10360*/  MUFU.EX2 R175, R175 ;  /* 0x000000af00af7308 */ /* 0x000fe20000000800 */
[-CC-:B------:R-:W-:Y:S01]  /*10370*/  FFMA.FTZ R180, R61, R50.reuse, -R48.reuse ;  /* 0x000000323db47223 */ /* 0x180fe20000010830 */
[-C--:B------:R-:W-:Y:S01]  /*10380*/  FFMA.FTZ R3, R30, R50.reuse, -R48 ;  /* 0x000000321e037223 */ /* 0x080fe20000010830 */
[----:B------:R-:W-:Y:S01]  /*10390*/  FADD.FTZ R30, R181, R6 ;  /* 0x00000006b51e7221 */ /* 0x000fe20000010000 */
[-CC-:B------:R-:W-:Y:S01]  /*103a0*/  FFMA.FTZ R182, R65, R50.reuse, -R48.reuse ;  /* 0x0000003241b67223 */ /* 0x180fe20000010830 */
[-CC-:B------:R-:W-:Y:S01]  /*103b0*/  FFMA.FTZ R152, R5, R50.reuse, -R48.reuse ;  /* 0x0000003205987223 */ /* 0x180fe20000010830 */
[-C--:B------:R-:W-:Y:S01]  /*103c0*/  FFMA.FTZ R27, R69, R50.reuse, -R48 ;  /* 0x00000032451b7223 */ /* 0x080fe20000010830 */
[----:B----4-:R-:W-:Y:S01]  /*103d0*/  FADD.FTZ R5, R183, R30 ;  /* 0x0000001eb7057221 */ /* 0x010fe20000010000 */
[----:B------:R-:W-:Y:S01]  /*103e0*/  MUFU.EX2 R180, R180 ;  /* 0x000000b400b47308 */ /* 0x000fe20000000800 */
[-CC-:B------:R-:W-:Y:S01]  /*103f0*/  FFMA.FTZ R176, R29, R50.reuse, -R48.reuse ;  /* 0x000000321db07223 */ /* 0x180fe20000010830 */
[-CC-:B------:R-:W-:Y:S01]  /*10400*/  FFMA.FTZ R178, R33, R50.reuse, -R48.reuse ;  /* 0x0000003221b27223 */ /* 0x180fe20000010830 */
[----:B0-----:R-:W-:Y:S01]  /*10410*/  FADD.FTZ R30, R10, R5 ;  /* 0x000000050a1e7221 */ /* 0x001fe20000010000 */
[-CC-:B------:R-:W-:Y:S01]  /*10420*/  FFMA.FTZ R29, R73, R50.reuse, -R48.reuse ;  /* 0x00000032491d7223 */ /* 0x180fe20000010830 */
[----:B------:R-:W0:Y:S01]  /*10430*/  @P2 LDC R33, c[0x0][0x44c] ;  /* 0x00011300ff212b82 */ /* 0x000e220000000800 */
[-C--:B------:R-:W-:Y:S01]  /*10440*/  FFMA.FTZ R170, R11, R50.reuse, -R48 ;  /* 0x000000320baa7223 */ /* 0x080fe20000010830 */
[----:B--2---:R-:W-:Y:S01]  /*10450*/  FADD.FTZ R5, R177, R30 ;  /* 0x0000001eb1057221 */ /* 0x004fe20000010000 */
[----:B------:R-:W1:Y:S01]  /*10460*/  MUFU.EX2 R3, R3 ;  /* 0x0000000300037308 */ /* 0x000e620000000800 */
[-CC-:B------:R-:W-:Y:S01]  /*10470*/  FFMA.FTZ R172, R21, R50.reuse, -R48.reuse ;  /* 0x0000003215ac7223 */ /* 0x180fe20000010830 */
[-CC-:B------:R-:W-:Y:S01]  /*10480*/  FFMA.FTZ R21, R25, R50.reuse, -R48.reuse ;  /* 0x0000003219157223 */ /* 0x180fe20000010830 */
[----:B------:R-:W-:Y:S01]  /*10490*/  FADD.FTZ R30, R12, R5 ;  /* 0x000000050c1e7221 */ /* 0x000fe20000010000 */
[-CC-:B------:R-:W-:Y:S01]  /*104a0*/  FFMA.FTZ R174, R77, R50.reuse, -R48.reuse ;  /* 0x000000324dae7223 */ /* 0x180fe20000010830 */
[-CC-:B------:R-:W-:Y:S01]  /*104b0*/  FFMA.FTZ R15, R15, R50.reuse, -R48.reuse ;  /* 0x000000320f0f7223 */ /* 0x180fe20000010830 */
[-C--:B------:R-:W-:Y:S01]  /*104c0*/  FFMA.FTZ R168, R79, R50.reuse, -R48 ;  /* 0x000000324fa87223 */ /* 0x080fe20000010830 */
[----:B------:R-:W-:Y:S01]  /*104d0*/  FADD.FTZ R11, R179, R30 ;  /* 0x0000001eb30b7221 */ /* 0x000fe20000010000 */
[----:B------:R-:W2:Y:S01]  /*104e0*/  MUFU.EX2 R182, R182 ;  /* 0x000000b600b67308 */ /* 0x000ea20000000800 */
[-CC-:B------:R-:W-:Y:S01]  /*104f0*/  FFMA.FTZ R13, R13, R50.reuse, -R48.reuse ;  /* 0x000000320d0d7223 */ /* 0x180fe20000010830 */
[-CC-:B------:R-:W-:Y:S01]  /*10500*/  FFMA.FTZ R9, R9, R50.reuse, -R48.reuse ;  /* 0x0000003209097223 */ /* 0x180fe20000010830 */
[----:B---3--:R-:W-:Y:S01]  /*10510*/  FADD.FTZ R52, R20, R11 ;  /* 0x0000000b14347221 */ /* 0x008fe20000010000 */
[-CC-:B------:R-:W-:Y:S01]  /*10520*/  FFMA.FTZ R7, R7, R50.reuse, -R48.reuse ;  /* 0x0000003207077223 */ /* 0x180fe20000010830 */
[-CC-:B------:R-:W-:Y:S01]  /*10530*/  FFMA.FTZ R154, R83, R50.reuse, -R48.reuse ;  /* 0x00000032539a7223 */ /* 0x180fe20000010830 */
[-C--:B------:R-:W-:Y:S01]  /*10540*/  FFMA.FTZ R11, R81, R50.reuse, -R48 ;  /* 0x00000032510b7223 */ /* 0x080fe20000010830 */
[----:B------:R-:W-:Y:S01]  /*10550*/  FADD.FTZ R25, R173, R52 ;  /* 0x00000034ad197221 */ /* 0x000fe20000010000 */
[----:B------:R-:W3:Y:S01]  /*10560*/  MUFU.EX2 R27, R27 ;  /* 0x0000001b001b7308 */ /* 0x000ee20000000800 */
[----:B-1----:R-:W-:Y:S01]  /*10570*/  FADD.FTZ R5, R180, R3 ;  /* 0x00000003b4057221 */ /* 0x002fe20000010000 */
[-CC-:B------:R-:W-:Y:S01]  /*10580*/  FFMA.FTZ R156, R85, R50.reuse, -R48.reuse ;  /* 0x00000032559c7223 */ /* 0x180fe20000010830 */
[-CC-:B------:R-:W-:Y:S01]  /*10590*/  FFMA.FTZ R158, R89, R50.reuse, -R48.reuse ;  /* 0x00000032599e7223 */ /* 0x180fe20000010830 */
[----:B------:R-:W-:Y:S01]  /*105a0*/  FFMA.FTZ R71, R71, R50, -R48 ;  /* 0x0000003247477223 */ /* 0x000fe20000010830 */
[----:B0-----:R-:W-:Y:S01]  /*105b0*/  @P2 IMAD.HI.U32 R33, R190, R33, RZ ;  /* 0x00000021be212227 */ /* 0x001fe200078e00ff */
[----:B------:R-:W-:-:S03]  /*105c0*/  F2FP.F16.F32.PACK_AB R181, R6, R181 ;  /* 0x000000b506b5723e */ /* 0x000fc600000000ff */
[--C-:B------:R-:W-:Y:S01]  /*105d0*/  FFMA.FTZ R91, R91, R50, -R48.reuse ;  /* 0x000000325b5b7223 */ /* 0x100fe20000010830 */
[----:B------:R-:W0:Y:S01]  /*105e0*/  MUFU.EX2 R176, R176 ;  /* 0x000000b000b07308 */ /* 0x000e220000000800 */
[----:B--2---:R-:W-:Y:S01]  /*105f0*/  FADD.FTZ R30, R182, R5 ;  /* 0x00000005b61e7221 */ /* 0x004fe20000010000 */
[----:B------:R-:W-:Y:S01]  /*10600*/  @P2 SHF.R.U32.HI R35, RZ, R54, R33 ;  /* 0x00000036ff232219 */ /* 0x000fe20000011621 */
[-CC-:B------:R-:W-:Y:S01]  /*10610*/  FFMA.FTZ R67, R67, R50.reuse, -R48.reuse ;  /* 0x0000003243437223 */ /* 0x180fe20000010830 */
[-CC-:B------:R-:W-:Y:S01]  /*10620*/  FFMA.FTZ R93, R93, R50.reuse, -R48.reuse ;  /* 0x000000325d5d7223 */ /* 0x180fe20000010830 */
[-C--:B------:R-:W-:Y:S01]  /*10630*/  FFMA.FTZ R63, R63, R50.reuse, -R48 ;  /* 0x000000323f3f7223 */ /* 0x080fe20000010830 */
[----:B------:R-:W-:Y:S01]  /*10640*/  IADD3 R37, R35, R193, -R192 ;  /* 0x000000c123257210 */ /* 0x000fe20007ffe8c0 */
[-C--:B------:R-:W-:Y:S01]  /*10650*/  FFMA.FTZ R95, R95, R50.reuse, -R48 ;  /* 0x000000325f5f7223 */ /* 0x080fe20000010830 */
[----:B------:R-:W1:Y:S01]  /*10660*/  MUFU.EX2 R29, R29 ;  /* 0x0000001d001d7308 */ /* 0x000e620000000800 */
[----:B---3--:R-:W-:Y:S01]  /*10670*/  FADD.FTZ R5, R27, R30 ;  /* 0x0000001e1b057221 */ /* 0x008fe20000010000 */
[----:B------:R-:W-:Y:S01]  /*10680*/  FADD.FTZ R30, R14, R25 ;  /* 0x000000190e1e7221 */ /* 0x000fe20000010000 */
[-CC-:B------:R-:W-:Y:S01]  /*10690*/  FFMA.FTZ R59, R59, R50.reuse, -R48.reuse ;  /* 0x000000323b3b7223 */ /* 0x180fe20000010830 */
[----:B------:R-:W-:Y:S01]  /*106a0*/  FFMA.FTZ R97, R97, R50, -R48 ;  /* 0x0000003261617223 */ /* 0x000fe20000010830 */
[----:B------:R-:W-:Y:S01]  /*106b0*/  F2FP.F16.F32.PACK_AB R180, R3, R180 ;  /* 0x000000b403b4723e */ /* 0x000fe200000000ff */
[----:B------:R-:W-:Y:S01]  /*106c0*/  FADD.FTZ R25, R175, R30 ;  /* 0x0000001eaf197221 */ /* 0x000fe20000010000 */
[----:B------:R-:W-:Y:S01]  /*106d0*/  SHF.R.S32.HI R52, RZ, 0x1f, R37 ;  /* 0x0000001fff347819 */ /* 0x000fe20000011425 */
[----:B------:R2:W-:Y:S01]  /*106e0*/  MUFU.EX2 R46, R31 ;  /* 0x0000001f002e7308 */ /* 0x0005e20000000800 */
[----:B0-----:R-:W-:Y:S01]  /*106f0*/  FADD.FTZ R0, R176, R5 ;  /* 0x00000005b0007221 */ /* 0x001fe20000010000 */
[----:B------:R-:W-:Y:S01]  /*10700*/  FADD.FTZ R30, R24, R25 ;  /* 0x00000019181e7221 */ /* 0x000fe20000010000 */
[----:B------:R-:W-:Y:S01]  /*10710*/  FFMA.FTZ R25, R87, R50, -R48 ;  /* 0x0000003257197223 */ /* 0x000fe20000010830 */
[----:B------:R-:W-:-:S02]  /*10720*/  F2FP.F16.F32.PACK_AB R177, R12, R177 ;  /* 0x000000b10cb1723e */ /* 0x000fc400000000ff */
[----:B------:R-:W-:Y:S02]  /*10730*/  IADD3 R12, R88, -0x2, RZ ;  /* 0xfffffffe580c7810 */ /* 0x000fe40007ffe0ff */
[----:B------:R-:W-:Y:S01]  /*10740*/  CS2R R88, SRZ ;  /* 0x0000000000587805 */ /* 0x000fe2000001ff00 */
[----:B------:R-:W0:Y:S01]  /*10750*/  MUFU.EX2 R178, R178 ;  /* 0x000000b200b27308 */ /* 0x000e220000000800 */
[-C--:B--2---:R-:W-:Y:S01]  /*10760*/  FFMA.FTZ R31, R75, R50.reuse, -R48 ;  /* 0x000000324b1f7223 */ /* 0x084fe20000010830 */
[----:B-1----:R-:W-:Y:S01]  /*10770*/  FADD.FTZ R5, R29, R0 ;  /* 0x000000001d057221 */ /* 0x002fe20000010000 */
[----:B------:R-:W-:Y:S01]  /*10780*/  FFMA.FTZ R48, R57, R50, -R48 ;  /* 0x0000003239307223 */ /* 0x000fe20000010830 */
[----:B------:R-:W-:Y:S02]  /*10790*/  F2FP.F16.F32.PACK_AB R183, R10, R183 ;  /* 0x000000b70ab7723e */ /* 0x000fe400000000ff */
[----:B------:R-:W-:Y:S02]  /*107a0*/  F2FP.F16.F32.PACK_AB R179, R20, R179 ;  /* 0x000000b314b3723e */ /* 0x000fe400000000ff */
[----:B------:R-:W1:Y:S01]  /*107b0*/  MUFU.EX2 R169, R169 ;  /* 0x000000a900a97308 */ /* 0x000e620000000800 */
[----:B------:R-:W-:-:S02]  /*107c0*/  F2FP.F16.F32.PACK_AB R173, R14, R173 ;  /* 0x000000ad0ead723e */ /* 0x000fc400000000ff */
[----:B------:R-:W-:Y:S02]  /*107d0*/  F2FP.F16.F32.PACK_AB R175, R24, R175 ;  /* 0x000000af18af723e */ /* 0x000fe400000000ff */
[----:B------:R-:W-:Y:S02]  /*107e0*/  F2FP.F16.F32.PACK_AB R182, R27, R182 ;  /* 0x000000b61bb6723e */ /* 0x000fe400000000ff */
[----:B------:R-:W-:Y:S01]  /*107f0*/  F2FP.F16.F32.PACK_AB R176, R29, R176 ;  /* 0x000000b01db0723e */ /* 0x000fe200000000ff */
[----:B------:R-:W2:Y:S01]  /*10800*/  MUFU.EX2 R31, R31 ;  /* 0x0000001f001f7308 */ /* 0x000ea20000000800 */
[----:B0-----:R-:W-:-:S07]  /*10810*/  FADD.FTZ R0, R178, R5 ;  /* 0x00000005b2007221 */ /* 0x001fce0000010000 */
[----:B------:R-:W0:Y:S01]  /*10820*/  MUFU.EX2 R172, R172 ;  /* 0x000000ac00ac7308 */ /* 0x000e220000000800 */
[----:B-1----:R-:W-:Y:S01]  /*10830*/  FADD.FTZ R33, R169, R30 ;  /* 0x0000001ea9217221 */ /* 0x002fe20000010000 */
[----:B------:R-:W-:-:S03]  /*10840*/  F2FP.F16.F32.PACK_AB R169, R28, R169 ;  /* 0x000000a91ca9723e */ /* 0x000fc600000000ff */
[----:B------:R-:W-:-:S03]  /*10850*/  FADD.FTZ R30, R28, R33 ;  /* 0x000000211c1e7221 */ /* 0x000fc60000010000 */
[----:B------:R-:W1:Y:S01]  /*10860*/  MUFU.EX2 R171, R171 ;  /* 0x000000ab00ab7308 */ /* 0x000e620000000800 */
[C---:B--2---:R-:W-:Y:S01]  /*10870*/  FADD.FTZ R5, R31.reuse, R0 ;  /* 0x000000001f057221 */ /* 0x044fe20000010000 */
[----:B------:R-:W-:-:S06]  /*10880*/  F2FP.F16.F32.PACK_AB R178, R31, R178 ;  /* 0x000000b21fb2723e */ /* 0x000fcc00000000ff */
        /* <DEDUP_REMOVED lines=30> */
[----:B--2---:R-:W-:Y:S01]  /*10a70*/  FADD.FTZ R0, R170, R5 ;  /* 0x00000005aa007221 */ /* 0x004fe20000010000 */
[----:B------:R-:W-:-:S06]  /*10a80*/  LEA.HI R5, R52, R37, RZ, 0x7 ;  /* 0x0000002534057211 */ /* 0x000fcc00078f38ff */
        /* <DEDUP_REMOVED lines=53> */
[----:B------:R-:W-:Y:S02]  /*10de0*/  F2FP.F16.F32.PACK_AB R160, R160, R91 ;  /* 0x0000005ba0a0723e */ /* 0x000fe400000000ff */
[----:B------:R-:W-:-:S04]  /*10df0*/  CS2R R90, SRZ ;  /* 0x00000000005a7805 */ /* 0x000fc8000001ff00 */
[----:B------:R-:W2:Y:S01]  /*10e00*/  MUFU.EX2 R95, R95 ;  /* 0x0000005f005f7308 */ /* 0x000ea20000000800 */
[----:B0-----:R-:W-:-:S07]  /*10e10*/  FADD.FTZ R3, R93, R6 ;  /* 0x000000065d037221 */ /* 0x001fce0000010000 */
[----:B------:R-:W0:Y:S01]  /*10e20*/  MUFU.EX2 R164, R59 ;  /* 0x0000003b00a47308 */ /* 0x000e220000000800 */
[C---:B-1----:R-:W-:Y:S01]  /*10e30*/  FADD.FTZ R6, R162.reuse, R3 ;  /* 0x00000003a2067221 */ /* 0x042fe20000010000 */
[----:B------:R-:W-:Y:S02]  /*10e40*/  F2FP.F16.F32.PACK_AB R162, R162, R93 ;  /* 0x0000005da2a2723e */ /* 0x000fe400000000ff */
[----:B------:R-:W-:-:S04]  /*10e50*/  CS2R R92, SRZ ;  /* 0x00000000005c7805 */ /* 0x000fc8000001ff00 */
[----:B------:R-:W1:Y:S01]  /*10e60*/  MUFU.EX2 R97, R97 ;  /* 0x0000006100617308 */ /* 0x000e620000000800 */
[----:B--2---:R-:W-:-:S07]  /*10e70*/  FADD.FTZ R3, R95, R6 ;  /* 0x000000065f037221 */ /* 0x004fce0000010000 */
[----:B------:R-:W2:Y:S01]  /*10e80*/  MUFU.EX2 R48, R48 ;  /* 0x0000003000307308 */ /* 0x000ea20000000800 */
[C---:B0-----:R-:W-:Y:S01]  /*10e90*/  FADD.FTZ R6, R164.reuse, R3 ;  /* 0x00000003a4067221 */ /* 0x041fe20000010000 */
[----:B------:R-:W-:Y:S02]  /*10ea0*/  F2FP.F16.F32.PACK_AB R164, R164, R95 ;  /* 0x0000005fa4a4723e */ /* 0x000fe400000000ff */
[----:B------:R-:W-:-:S04]  /*10eb0*/  CS2R R94, SRZ ;  /* 0x00000000005e7805 */ /* 0x000fc8000001ff00 */
[----:B------:R-:W0:Y:S01]  /*10ec0*/  MUFU.EX2 R26, R26 ;  /* 0x0000001a001a7308 */ /* 0x000e220000000800 */
[----:B-1----:R-:W-:Y:S01]  /*10ed0*/  FADD.FTZ R3, R97, R6 ;  /* 0x0000000661037221 */ /* 0x002fe20000010000 */
[----:B------:R-:W-:-:S04]  /*10ee0*/  SHF.R.S32.HI R6, RZ, 0x7, R5 ;  /* 0x00000007ff067819 */ /* 0x000fc80000011405 */
[----:B------:R-:W-:Y:S02]  /*10ef0*/  VIMNMX R5, R191, R6, !PT ;  /* 0x00000006bf057248 */ /* 0x000fe40007fe0100 */
[C---:B--2---:R-:W-:Y:S01]  /*10f00*/  F2FP.F16.F32.PACK_AB R166, R48.reuse, R97 ;  /* 0x0000006130a6723e */ /* 0x044fe200000000ff */
[----:B------:R-:W-:Y:S01]  /*10f10*/  FADD.FTZ R3, R48, R3 ;  /* 0x0000000330037221 */ /* 0x000fe20000010000 */
[----:B------:R-:W-:Y:S02]  /*10f20*/  ISETP.GE.AND P3, PT, R12, R5, PT ;  /* 0x000000050c00720c */ /* 0x000fe40003f66270 */
[----:B------:R-:W-:Y:S01]  /*10f30*/  CS2R R96, SRZ ;  /* 0x0000000000607805 */ /* 0x000fe2000001ff00 */
[C---:B0-----:R-:W-:Y:S01]  /*10f40*/  FADD.FTZ R0, R26.reuse, R35 ;  /* 0x000000231a007221 */ /* 0x041fe20000010000 */
[----:B------:R-:W-:-:S09]  /*10f50*/  F2FP.F16.F32.PACK_AB R167, R26, R167 ;  /* 0x000000a71aa7723e */ /* 0x000fd200000000ff */
[----:B------:R-:W-:Y:S05]  /*10f60*/  @!P3 BRA `(.L_x_2704) ;  /* 0x0000003000c4b947 */ /* 0x000fea0003800000 */
[----:B------:R-:W-:Y:S01]  /*10f70*/  IMAD.MOV.U32 R10, RZ, RZ, R8 ;  /* 0x000000ffff0a7224 */ /* 0x000fe200078e0008 */
[----:B------:R-:W-:Y:S01]  /*10f80*/  MOV R151, RZ ;  /* 0x000000ff00977202 */ /* 0x000fe20000000f00 */
[----:B------:R-:W-:Y:S02]  /*10f90*/  IMAD.MOV.U32 R11, RZ, RZ, R51 ;  /* 0x000000ffff0b7224 */ /* 0x000fe400078e0033 */
[----:B------:R-:W-:Y:S02]  /*10fa0*/  IMAD.MOV.U32 R6, RZ, RZ, R186 ;  /* 0x000000ffff067224 */ /* 0x000fe400078e00ba */
[----:B------:R-:W-:-:S07]  /*10fb0*/  IMAD.MOV.U32 R13, RZ, RZ, R184 ;  /* 0x000000ffff0d7224 */ /* 0x000fce00078e00b8 */
.L_x_2714:
[----:B------:R-:W-:Y:S01]  /*10fc0*/  ISETP.NE.AND P3, PT, R189, RZ, PT ;  /* 0x000000ffbd00720c */ /* 0x000fe20003f65270 */
[----:B------:R-:W-:Y:S01]  /*10fd0*/  VIADD R184, R13, 0x1 ;  /* 0x000000010db87836 */ /* 0x000fe20000000000 */
[----:B------:R-:W-:Y:S05]  /*10fe0*/  YIELD ;  /* 0x0000000000007946 */ /* 0x000fea0003800000 */
[----:B------:R-:W-:-:S04]  /*10ff0*/  ISETP.NE.AND P4, PT, R184, 0x2, PT ;  /* 0x00000002b800780c */ /* 0x000fc80003f85270 */
[----:B------:R-:W-:Y:S02]  /*11000*/  SEL R7, RZ, 0x1, P4 ;  /* 0x00000001ff077807 */ /* 0x000fe40002000000 */
[----:B------:R-:W-:Y:S02]  /*11010*/  SEL R184, R184, RZ, P4 ;  /* 0x000000ffb8b87207 */ /* 0x000fe40002000000 */
[----:B------:R-:W-:Y:S01]  /*11020*/  LOP3.LUT R186, R6, R7, RZ, 0x3c, !PT ;  /* 0x0000000706ba7212 */ /* 0x000fe200078e3cff */
[----:B------:R-:W-:Y:S06]  /*11030*/  @P3 BRA `(.L_x_2705) ;  /* 0x0000000000303947 */ /* 0x000fec0003800000 */
[----:B------:R-:W-:Y:S05]  /*11040*/  @!P0 BRA `(.L_x_2706) ;  /* 0x0000000000048947 */ /* 0x000fea0003800000 */
[----:B------:R-:W-:Y:S01]  /*11050*/  BPT.TRAP 0x1 ;  /* 0x000000040000795c */ /* 0x000fe20000300000 */
.L_x_2706:
[----:B------:R-:W-:Y:S01]  /*11060*/  IMAD R7, R184, 0x8, R2 ;  /* 0x00000008b8077824 */ /* 0x000fe200078e0202 */
[----:B------:R-:W-:-:S04]  /*11070*/  SHF.L.U32 R8, R186, 0x1f, RZ ;  /* 0x0000001fba087819 */ /* 0x000fc800000006ff */
[----:B------:R0:W1:Y:S01]  /*11080*/  SYNCS.PHASECHK.TRANS64.TRYWAIT P4, [R7+URZ+0x28830], R8 ;  /* 0x02883008070075a7 */ /* 0x000062000808017f */
[----:B------:R-:W-:Y:S05]  /*11090*/  @!P0 BRA `(.L_x_2707) ;  /* 0x0000000000048947 */ /* 0x000fea0003800000 */
[----:B------:R-:W-:Y:S01]  /*110a0*/  BPT.TRAP 0x1 ;  /* 0x000000040000795c */ /* 0x000fe20000300000 */
.L_x_2707:
[----:B------:R-:W-:Y:S04]  /*110b0*/  BSSY B0, `(.L_x_2705) ;  /* 0x0000004000007945 */ /* 0x000fe80003800000 */
[----:B-1----:R-:W-:Y:S05]  /*110c0*/  @P4 BRA `(.L_x_2708) ;  /* 0x0000000000084947 */ /* 0x002fea0003800000 */
[----:B------:R-:W1:Y:S02]  /*110d0*/  SYNCS.PHASECHK.TRANS64.TRYWAIT P4, [R7+URZ+0x28830], R8 ;  /* 0x02883008070075a7 */ /* 0x000e64000808017f */
[----:B-1----:R-:W-:Y:S05]  /*110e0*/  @!P4 BRA `(.L_x_2709) ;  /* 0x0000012c00c0c947 */ /* 0x002fea0003800000 */
.L_x_2708:
[----:B------:R-:W-:Y:S05]  /*110f0*/  BSYNC B0 ;  /* 0x0000000000007941 */ /* 0x000fea0003800000 */
.L_x_2705:
        /* <DEDUP_REMOVED lines=14> */
[----:B------:R-:W-:-:S02]  /*111e0*/  R2UR UR31, R25 ;  /* 0x00000000191f72ca */ /* 0x000fc400000e0000 */
[----:B------:R-:W-:Y:S02]  /*111f0*/  R2UR UR30, R24 ;  /* 0x00000000181e72ca */ /* 0x000fe400000e0000 */
[----:B------:R-:W-:Y:S02]  /*11200*/  IADD3 R20, R8, 0x2, RZ ;  /* 0x0000000208147810 */ /* 0x000fe40007ffe0ff */
[----:B------:R-:W-:Y:S02]  /*11210*/  R2UR UR11, R21 ;  /* 0x00000000150b72ca */ /* 0x000fe400000e0000 */
[----:B------:R-:W-:Y:S01]  /*11220*/  R2UR UR10, R20 ;  /* 0x00000000140a72ca */ /* 0x000fe200000e0000 */
[----:B------:R-:W-:Y:S01]  /*11230*/  VIADD R20, R8, 0x400 ;  /* 0x0000040008147836 */ /* 0x000fe20000000000 */
[----:B------:R-:W-:Y:S01]  /*11240*/  R2UR UR18, R14 ;  /* 0x000000000e1272ca */ /* 0x000fe200000e0000 */
[----:B------:R-:W-:Y:S01]  /*11250*/  VIADD R14, R8, 0x402 ;  /* 0x00000402080e7836 */ /* 0x000fe20000000000 */
[----:B------:R-:W-:-:S02]  /*11260*/  R2UR UR19, R15 ;  /* 0x000000000f1372ca */ /* 0x000fc400000e0000 */
[----:B0-----:R-:W-:Y:S02]  /*11270*/  SHF.R.U32.HI R7, RZ, 0x7, R7 ;  /* 0x00000007ff077819 */ /* 0x001fe40000011607 */
[----:B------:R-:W-:Y:S02]  /*11280*/  R2UR UR22, R20 ;  /* 0x00000000141672ca */ /* 0x000fe400000e0000 */
[----:B------:R-:W-:Y:S01]  /*11290*/  R2UR UR23, R21 ;  /* 0x00000000151772ca */ /* 0x000fe200000e0000 */
[----:B------:R-:W-:Y:S01]  /*112a0*/  VIADD R7, R7, 0x8 ;  /* 0x0000000807077836 */ /* 0x000fe20000000000 */
[----:B------:R-:W-:Y:S02]  /*112b0*/  R2UR UR26, R14 ;  /* 0x000000000e1a72ca */ /* 0x000fe400000e0000 */
[----:B------:R-:W-:Y:S02]  /*112c0*/  R2UR UR27, R15 ;  /* 0x000000000f1b72ca */ /* 0x000fe400000e0000 */
[----:B------:R0:W-:Y:S01]  /*112d0*/  BAR.SYNC.DEFER_BLOCKING R7, 0x100 ;  /* 0x000400070000751d */ /* 0x0001e20000010000 */
[----:B------:R-:W-:-:S02]  /*112e0*/  IADD3 R8, R8, 0x406, RZ ;  /* 0x0000040608087810 */ /* 0x000fc40007ffe0ff */
        /* <DEDUP_REMOVED lines=29> */
.L_x_2711:
[----:B------:R-:W-:Y:S01]  /*114c0*/  SHF.L.U32 R6, R6, 0x1f, RZ ;  /* 0x0000001f06067819 */ /* 0x000fe200000006ff */
[----:B------:R-:W-:-:S04]  /*114d0*/  IMAD R7, R13, 0x8, R2 ;  /* 0x000000080d077824 */ /* 0x000fc800078e0202 */
[----:B------:R0:W1:Y:S01]  /*114e0*/  SYNCS.PHASECHK.TRANS64.TRYWAIT P3, [R7+URZ+0x28850], R6 ;  /* 0x02885006070075a7 */ /* 0x000062000806017f */
[----:B------:R-:W-:Y:S05]  /*114f0*/  @!P0 BRA `(.L_x_2712) ;  /* 0x0000000000048947 */ /* 0x000fea0003800000 */
[----:B------:R-:W-:Y:S01]  /*11500*/  BPT.TRAP 0x1 ;  /* 0x000000040000795c */ /* 0x000fe20000300000 */
.L_x_2712:
[----:B-1----:R-:W-:Y:S05]  /*11510*/  @P3 BRA `(.L_x_2710) ;  /* 0x0000000000083947 */ /* 0x002fea0003800000 */
[----:B------:R-:W1:Y:S02]  /*11520*/  SYNCS.PHASECHK.TRANS64.TRYWAIT P3, [R7+URZ+0x28850], R6 ;  /* 0x02885006070075a7 */ /* 0x000e64000806017f */
[----:B-1----:R-:W-:Y:S05]  /*11530*/  @!P3 BRA `(.L_x_2713) ;  /* 0x0000012800c0b947 */ /* 0x002fea0003800000 */
.L_x_2710:
        /* <DEDUP_REMOVED lines=17> */
[----:B------:R-:W-:Y:S02]  /*11650*/  IMAD.IADD R60, R204, 0x1, R190 ;  /* 0x00000001cc3c7824 */ /* 0x000fe400078e02be */
[----:B------:R-:W-:Y:S01]  /*11660*/  FMUL.FTZ R30, R35, UR49 ;  /* 0x00000031231e7c20 */ /* 0x000fe20008410000 */
[----:B------:R-:W-:Y:S01]  /*11670*/  FMUL.FTZ R35, R41, UR49 ;  /* 0x0000003129237c20 */ /* 0x000fe20008410000 */
[----:B------:R-:W-:Y:S01]  /*11680*/  R2UR UR6, R6 ;  /* 0x00000000060672ca */ /* 0x000fe200000e0000 */
[----:B------:R-:W-:Y:S01]  /*11690*/  FMUL.FTZ R41, R52, UR49 ;  /* 0x0000003134297c20 */ /* 0x000fe20008410000 */
[----:B------:R-:W-:Y:S01]  /*116a0*/  IADD3 R8, R6, 0x80, RZ ;  /* 0x0000008006087810 */ /* 0x000fe20007ffe0ff */
        /* <DEDUP_REMOVED lines=58> */
[----:B------:R-:W-:-:S05]  /*11a50*/  FMUL.FTZ R84, R87, UR49 ;  /* 0x0000003157547c20 */ /* 0x000fca0008410000 */
[----:B------:R-:W5:Y:S08]  /*11a60*/  MUFU.TANH R33, R33 ;  /* 0x0000002100217308 */ /* 0x000f700000002400 */
        /* <DEDUP_REMOVED lines=10> */
[----:B------:R-:W5:Y:S01]  /*11b10*/  MUFU.TANH R49, R49 ;  /* 0x0000003100317308 */ /* 0x000f620000002400 */
[----:B------:R-:W-:-:S02]  /*11b20*/  WARPGROUP.DEPBAR.LE gsb0, 0x0 ;  /* 0x00008000000079c5 */ /* 0x000fc40000010000 */
[----:B------:R-:W-:-:S05]  /*11b30*/  WARPGROUP.ARRIVE ;  /* 0x00000000000079c5 */ /* 0x000fca0000000000 */
[----:B------:R-:W5:Y:S01]  /*11b40*/  MUFU.TANH R52, R52 ;  /* 0x0000003400347308 */ /* 0x000f620000002400 */
[----:B------:R-:W-:Y:S01]  /*11b50*/  HGMMA.64x128x16.F32 R88, R176, gdesc[UR4].tnspB, R88, gsb0 ;  /* 0x41e00004b0587df0 */ /* 0x000fe20008000858 */
[----:B------:R-:W-:Y:S01]  /*11b60*/  R2UR UR6, R8 ;  /* 0x00000000080672ca */ /* 0x000fe200000e0000 */
[----:B------:R-:W-:Y:S01]  /*11b70*/  VIADD R8, R6, 0x180 ;  /* 0x0000018006087836 */ /* 0x000fe20000000000 */
[----:B------:R-:W-:Y:S02]  /*11b80*/  R2UR UR7, R9 ;  /* 0x00000000090772ca */ /* 0x000fe400000e0000 */
[----:B------:R-:W-:Y:S02]  /*11b90*/  MOV R9, 0x40000040 ;  /* 0x4000004000097802 */ /* 0x000fe40000000f00 */
[----:B------:R-:W5:Y:S08]  /*11ba0*/  MUFU.TANH R53, R53 ;  /* 0x0000003500357308 */ /* 0x000f700000002400 */
[----:B------:R-:W5:Y:S08]  /*11bb0*/  MUFU.TANH R56, R56 ;  /* 0x0000003800387308 */ /* 0x000f700000002400 */
[----:B------:R-:W5:Y:S08]  /*11bc0*/  MUFU.TANH R57, R57 ;  /* 0x0000003900397308 */ /* 0x000f700000002400 */
[----:B------:R-:W5:Y:S08]  /*11bd0*/  MUFU.TANH R61, R61 ;  /* 0x0000003d003d7308 */ /* 0x000f700000002400 */
        /* <DEDUP_REMOVED lines=38> */
[----:B------:R-:W-:Y:S02]  /*11e40*/  R2UR UR7, R9 ;  /* 0x00000000090772ca */ /* 0x000fe400000e0000 */
[----:B------:R-:W0:Y:S01]  /*11e50*/  @P2 LDC R9, c[0x0][0x44c] ;  /* 0x00011300ff092b82 */ /* 0x000e220000000800 */
[----:B------:R-:W-:-:S07]  /*11e60*/  R2UR UR6, R8 ;  /* 0x00000000080672ca */ /* 0x000fce00000e0000 */
[----:B------:R-:W1:Y:S01]  /*11e70*/  @P2 LDC R8, c[0x0][0x450] ;  /* 0x00011400ff082b82 */ /* 0x000e620000000800 */
[----:B0-----:R-:W-:-:S05]  /*11e80*/  @P2 IMAD.HI.U32 R9, R60, R9, RZ ;  /* 0x000000093c092227 */ /* 0x001fca00078e00ff */
[----:B-1----:R-:W-:Y:S01]  /*11e90*/  @P2 SHF.R.U32.HI R60, RZ, R8, R9 ;  /* 0x00000008ff3c2219 */ /* 0x002fe20000011609 */
[----:B------:R-:W-:Y:S01]  /*11ea0*/  VIADD R8, R6, 0x280 ;  /* 0x0000028006087836 */ /* 0x000fe20000000000 */
[----:B------:R-:W-:-:S03]  /*11eb0*/  MOV R9, 0x40000040 ;  /* 0x4000004000097802 */ /* 0x000fc60000000f00 */
[----:B------:R-:W0:Y:S01]  /*11ec0*/  SHFL.IDX PT, R69, R60, RZ, 0x1c1f ;  /* 0x001c1fff3c457589 */ /* 0x000e2200000e0000 */
[----:B------:R-:W-:Y:S02]  /*11ed0*/  WARPGROUP.DEPBAR.LE gsb0, 0x0 ;  /* 0x00008000000079c5 */ /* 0x000fe40000010000 */
[----:B------:R-:W-:-:S06]  /*11ee0*/  WARPGROUP.ARRIVE ;  /* 0x00000000000079c5 */ /* 0x000fcc0000000000 */
[----:B------:R-:W-:Y:S01]  /*11ef0*/  HGMMA.64x128x16.F32 R88, R152, gdesc[UR4].tnspB, R88, gsb0 ;  /* 0x41e0000498587df0 */ /* 0x000fe20008000858 */
[----:B------:R-:W-:Y:S01]  /*11f00*/  R2UR UR7, R9 ;  /* 0x00000000090772ca */ /* 0x000fe200000e0000 */
[----:B------:R-:W-:Y:S01]  /*11f10*/  IMAD.MOV.U32 R9, RZ, RZ, -0x80 ;  /* 0xffffff80ff097424 */ /* 0x000fe200078e00ff */
[----:B------:R-:W-:Y:S01]  /*11f20*/  R2UR UR6, R8 ;  /* 0x00000000080672ca */ /* 0x000fe200000e0000 */
[----:B------:R-:W-:Y:S01]  /*11f30*/  FMUL.FTZ R8, R72, UR49 ;  /* 0x0000003148087c20 */ /* 0x000fe20008410000 */
[----:B------:R-:W-:Y:S01]  /*11f40*/  FMUL.FTZ R72, R39, UR49 ;  /* 0x0000003127487c20 */ /* 0x000fe20008410000 */
[----:B------:R-:W-:Y:S01]  /*11f50*/  IMAD R9, R12, R9, 0x1 ;  /* 0x000000010c097424 */ /* 0x000fe200078e0209 */
[----:B------:R-:W-:Y:S04]  /*11f60*/  MUFU.TANH R39, R80 ;  /* 0x0000005000277308 */ /* 0x000fe80000002400 */
[----:B------:R-:W-:-:S04]  /*11f70*/  IADD3 R9, R193, R9, -R197 ;  /* 0x00000009c1097210 */ /* 0x000fc80007ffe8c5 */
[----:B------:R-:W1:Y:S01]  /*11f80*/  MUFU.TANH R8, R8 ;  /* 0x0000000800087308 */ /* 0x000e620000002400 */
[----:B------:R-:W-:-:S04]  /*11f90*/  IMAD.IADD R9, R9, 0x1, -R192 ;  /* 0x0000000109097824 */ /* 0x000fc800078e0ac0 */
[----:B0-----:R-:W-:-:S03]  /*11fa0*/  IMAD.IADD R69, R9, 0x1, R69 ;  /* 0x0000000109457824 */ /* 0x001fc600078e0245 */
[----:B------:R-:W-:Y:S02]  /*11fb0*/  MUFU.TANH R72, R72 ;  /* 0x0000004800487308 */ /* 0x000fe40000002400 */
[C---:B------:R-:W-:Y:S02]  /*11fc0*/  ISETP.GT.AND P4, PT, R69.reuse, RZ, PT ;  /* 0x000000ff4500720c */ /* 0x040fe40003f84270 */
[C---:B------:R-:W-:Y:S02]  /*11fd0*/  ISETP.GT.AND P3, PT, R69.reuse, 0x1, PT ;  /* 0x000000014500780c */ /* 0x040fe40003f64270 */
[----:B------:R-:W-:Y:S02]  /*11fe0*/  FSEL R14, R14, -INF , P4 ;  /* 0xff8000000e0e7808 */ /* 0x000fe40002000000 */
[----:B------:R-:W-:Y:S02]  /*11ff0*/  FSEL R20, R20, -INF , P3 ;  /* 0xff80000014147808 */ /* 0x000fe40001800000 */
[----:B------:R-:W-:-:S02]  /*12000*/  ISETP.GT.AND P5, PT, R69, 0x8, PT ;  /* 0x000000084500780c */ /* 0x000fc40003fa4270 */
[C---:B------:R-:W-:Y:S02]  /*12010*/  ISETP.GT.AND P4, PT, R69.reuse, 0x9, PT ;  /* 0x000000094500780c */ /* 0x040fe40003f84270 */
[----:B------:R-:W-:Y:S02]  /*12020*/  ISETP.GT.AND P3, PT, R69, 0x10, PT ;  /* 0x000000104500780c */ /* 0x000fe40003f64270 */
[----:B--2---:R-:W-:Y:S02]  /*12030*/  FSEL R24, R24, -INF , P5 ;  /* 0xff80000018187808 */ /* 0x004fe40002800000 */
[----:B---3--:R-:W-:Y:S02]  /*12040*/  FSEL R25, R25, -INF , P4 ;  /* 0xff80000019197808 */ /* 0x008fe40002000000 */
[----:B----4-:R-:W-:Y:S02]  /*12050*/  FSEL R27, R27, -INF , P3 ;  /* 0xff8000001b1b7808 */ /* 0x010fe40001800000 */
[----:B------:R-:W-:-:S02]  /*12060*/  ISETP.GT.AND P5, PT, R69, 0x11, PT ;  /* 0x000000114500780c */ /* 0x000fc40003fa4270 */
[C---:B------:R-:W-:Y:S02]  /*12070*/  ISETP.GT.AND P4, PT, R69.reuse, 0x18, PT ;  /* 0x000000184500780c */ /* 0x040fe40003f84270 */
[----:B------:R-:W-:Y:S02]  /*12080*/  ISETP.GT.AND P3, PT, R69, 0x19, PT ;  /* 0x000000194500780c */ /* 0x000fe40003f64270 */
[----:B-----5:R-:W-:Y:S02]  /*12090*/  FSEL R29, R29, -INF , P5 ;  /* 0xff8000001d1d7808 */ /* 0x020fe40002800000 */
[----:B------:R-:W-:Y:S02]  /*120a0*/  FSEL R31, R31, -INF , P4 ;  /* 0xff8000001f1f7808 */ /* 0x000fe40002000000 */
[----:B------:R-:W-:Y:S02]  /*120b0*/  FSEL R33, R33, -INF , P3 ;  /* 0xff80000021217808 */ /* 0x000fe40001800000 */
[----:B------:R-:W-:-:S02]  /*120c0*/  ISETP.GT.AND P5, PT, R69, 0x20, PT ;  /* 0x000000204500780c */ /* 0x000fc40003fa4270 */
[C---:B------:R-:W-:Y:S02]  /*120d0*/  ISETP.GT.AND P4, PT, R69.reuse, 0x21, PT ;  /* 0x000000214500780c */ /* 0x040fe40003f84270 */
[----:B------:R-:W-:Y:S02]  /*120e0*/  ISETP.GT.AND P3, PT, R69, 0x28, PT ;  /* 0x000000284500780c */ /* 0x000fe40003f64270 */
[----:B------:R-:W-:Y:S02]  /*120f0*/  FSEL R34, R34, -INF , P5 ;  /* 0xff80000022227808 */ /* 0x000fe40002800000 */
        /* <DEDUP_REMOVED lines=30> */
[----:B-1----:R-:W-:Y:S02]  /*122e0*/  FSEL R8, R8, -INF , P4 ;  /* 0xff80000008087808 */ /* 0x002fe40002000000 */
[----:B------:R-:W-:Y:S02]  /*122f0*/  FSEL R64, R64, -INF , P3 ;  /* 0xff80000040407808 */ /* 0x000fe40001800000 */
[----:B------:R-:W-:-:S02]  /*12300*/  ISETP.GT.AND P5, PT, R69, 0x68, PT ;  /* 0x000000684500780c */ /* 0x000fc40003fa4270 */
[C---:B------:R-:W-:Y:S02]  /*12310*/  ISETP.GT.AND P4, PT, R69.reuse, 0x69, PT ;  /* 0x000000694500780c */ /* 0x040fe40003f84270 */
[----:B------:R-:W-:Y:S02]  /*12320*/  ISETP.GT.AND P3, PT, R69, 0x70, PT ;  /* 0x000000704500780c */ /* 0x000fe40003f64270 */
[----:B------:R-:W-:Y:S02]  /*12330*/  FSEL R65, R65, -INF , P5 ;  /* 0xff80000041417808 */ /* 0x000fe40002800000 */
[----:B------:R-:W-:Y:S02]  /*12340*/  FSEL R68, R68, -INF , P4 ;  /* 0xff80000044447808 */ /* 0x000fe40002000000 */
[----:B------:R-:W-:Y:S02]  /*12350*/  FSEL R39, R39, -INF , P3 ;  /* 0xff80000027277808 */ /* 0x000fe40001800000 */
[----:B------:R-:W-:Y:S01]  /*12360*/  ISETP.GT.AND P5, PT, R69, 0x71, PT ;  /* 0x000000714500780c */ /* 0x000fe20003fa4270 */
[----:B------:R-:W-:-:S02]  /*12370*/  WARPGROUP.DEPBAR.LE gsb0, 0x0 ;  /* 0x00008000000079c5 */ /* 0x000fc40000010000 */
[C---:B------:R-:W-:Y:S01]  /*12380*/  ISETP.GT.AND P4, PT, R69.reuse, 0x78, PT ;  /* 0x000000784500780c */ /* 0x040fe20003f84270 */
[----:B------:R-:W-:Y:S01]  /*12390*/  WARPGROUP.ARRIVE ;  /* 0x00000000000079c5 */ /* 0x000fe20000000000 */
[----:B------:R-:W-:-:S05]  /*123a0*/  ISETP.GT.AND P3, PT, R69, 0x79, PT ;  /* 0x000000794500780c */ /* 0x000fca0003f64270 */
[----:B------:R-:W0:Y:S01]  /*123b0*/  S2R R155, SR_TID.X ;  /* 0x00000000009b7919 */ /* 0x000e220000002100 */
[----:B------:R-:W-:Y:S02]  /*123c0*/  FMNMX.FTZ R69, R14, R11, !PT ;  /* 0x0000000b0e457209 */ /* 0x000fe40007810000 */
[----:B------:R-:W-:Y:S01]  /*123d0*/  FSEL R76, R76, -INF , P4 ;  /* 0xff8000004c4c7808 */ /* 0x000fe20002000000 */
[----:B------:R-:W-:Y:S01]  /*123e0*/  HGMMA.64x128x16.F32 R88, R156, gdesc[UR4].tnspB, R88, gsb0 ;  /* 0x41e000049c587df0 */ /* 0x000fe20008000858 */
[----:B------:R-:W-:-:S04]  /*123f0*/  FMNMX.FTZ R69, R20, R69, !PT ;  /* 0x0000004514457209 */ /* 0x000fc80007810000 */
[----:B------:R-:W-:-:S04]  /*12400*/  FMNMX.FTZ R69, R24, R69, !PT ;  /* 0x0000004518457209 */ /* 0x000fc80007810000 */
[----:B------:R-:W-:-:S04]  /*12410*/  FMNMX.FTZ R69, R25, R69, !PT ;  /* 0x0000004519457209 */ /* 0x000fc80007810000 */
[----:B------:R-:W-:-:S04]  /*12420*/  FMNMX.FTZ R69, R27, R69, !PT ;  /* 0x000000451b457209 */ /* 0x000fc80007810000 */
[----:B------:R-:W-:-:S04]  /*12430*/  FMNMX.FTZ R69, R29, R69, !PT ;  /* 0x000000451d457209 */ /* 0x000fc80007810000 */
[----:B------:R-:W-:-:S04]  /*12440*/  FMNMX.FTZ R69, R31, R69, !PT ;  /* 0x000000451f457209 */ /* 0x000fc80007810000 */
[----:B------:R-:W-:Y:S02]  /*12450*/  FMNMX.FTZ R69, R33, R69, !PT ;  /* 0x0000004521457209 */ /* 0x000fe40007810000 */
[----:B0-----:R-:W-:Y:S02]  /*12460*/  SHF.R.U32.HI R155, RZ, 0x7, R155 ;  /* 0x00000007ff9b7819 */ /* 0x001fe4000001169b */
[----:B------:R-:W-:-:S04]  /*12470*/  FMNMX.FTZ R69, R34, R69, !PT ;  /* 0x0000004522457209 */ /* 0x000fc80007810000 */
[----:B------:R-:W-:Y:S02]  /*12480*/  FMNMX.FTZ R73, R35, R69, !PT ;  /* 0x0000004523497209 */ /* 0x000fe40007810000 */
[----:B------:R0:W-:Y:S02]  /*12490*/  MUFU.TANH R69, R50 ;  /* 0x0000003200457308 */ /* 0x0001e40000002400 */
[----:B------:R-:W-:-:S04]  /*124a0*/  FMNMX.FTZ R73, R36, R73, !PT ;  /* 0x0000004924497209 */ /* 0x000fc80007810000 */
[----:B0-----:R-:W-:Y:S02]  /*124b0*/  FMNMX.FTZ R50, R37, R73, !PT ;  /* 0x0000004925327209 */ /* 0x001fe40007810000 */
[----:B------:R0:W-:Y:S02]  /*124c0*/  MUFU.TANH R73, R51 ;  /* 0x0000003300497308 */ /* 0x0001e40000002400 */
[----:B------:R-:W-:-:S04]  /*124d0*/  FMNMX.FTZ R50, R38, R50, !PT ;  /* 0x0000003226327209 */ /* 0x000fc80007810000 */
[----:B------:R-:W-:Y:S01]  /*124e0*/  FMNMX.FTZ R50, R40, R50, !PT ;  /* 0x0000003228327209 */ /* 0x000fe20007810000 */
[----:B0-----:R-:W-:-:S03]  /*124f0*/  FMUL.FTZ R51, R81, UR49 ;  /* 0x0000003151337c20 */ /* 0x001fc60008410000 */
[----:B------:R-:W-:Y:S01]  /*12500*/  FMNMX.FTZ R50, R41, R50, !PT ;  /* 0x0000003229327209 */ /* 0x000fe20007810000 */
[----:B------:R-:W-:Y:S01]  /*12510*/  FMUL.FTZ R81, R82, UR49 ;  /* 0x0000003152517c20 */ /* 0x000fe20008410000 */
[----:B------:R-:W-:Y:S02]  /*12520*/  FMUL.FTZ R82, R83, UR49 ;  /* 0x0000003153527c20 */ /* 0x000fe40008410000 */
[----:B------:R-:W-:Y:S01]  /*12530*/  FMNMX.FTZ R50, R44, R50, !PT ;  /* 0x000000322c327209 */ /* 0x000fe20007810000 */
[----:B------:R-:W0:Y:S03]  /*12540*/  MUFU.TANH R51, R51 ;  /* 0x0000003300337308 */ /* 0x000e260000002400 */
[----:B------:R-:W-:-:S04]  /*12550*/  FMNMX.FTZ R50, R45, R50, !PT ;  /* 0x000000322d327209 */ /* 0x000fc80007810000 */
[----:B------:R-:W-:Y:S01]  /*12560*/  FMNMX.FTZ R50, R48, R50, !PT ;  /* 0x0000003230327209 */ /* 0x000fe20007810000 */
[----:B------:R-:W-:Y:S03]  /*12570*/  MUFU.TANH R81, R81 ;  /* 0x0000005100517308 */ /* 0x000fe60000002400 */
[----:B------:R-:W-:-:S04]  /*12580*/  FMNMX.FTZ R50, R49, R50, !PT ;  /* 0x0000003231327209 */ /* 0x000fc80007810000 */
[----:B------:R-:W-:Y:S01]  /*12590*/  FMNMX.FTZ R50, R52, R50, !PT ;  /* 0x0000003234327209 */ /* 0x000fe20007810000 */
[----:B------:R-:W-:Y:S03]  /*125a0*/  MUFU.TANH R82, R82 ;  /* 0x0000005200527308 */ /* 0x000fe60000002400 */
[----:B------:R-:W-:-:S04]  /*125b0*/  FMNMX.FTZ R50, R53, R50, !PT ;  /* 0x0000003235327209 */ /* 0x000fc80007810000 */
[----:B------:R-:W-:-:S04]  /*125c0*/  FMNMX.FTZ R50, R56, R50, !PT ;  /* 0x0000003238327209 */ /* 0x000fc80007810000 */
[----:B------:R-:W-:-:S04]  /*125d0*/  FMNMX.FTZ R50, R57, R50, !PT ;  /* 0x0000003239327209 */ /* 0x000fc80007810000 */
[----:B------:R-:W-:-:S04]  /*125e0*/  FMNMX.FTZ R50, R61, R50, !PT ;  /* 0x000000323d327209 */ /* 0x000fc80007810000 */
[----:B------:R-:W-:-:S04]  /*125f0*/  FMNMX.FTZ R50, R8, R50, !PT ;  /* 0x0000003208327209 */ /* 0x000fc80007810000 */
[----:B------:R-:W-:Y:S02]  /*12600*/  FMNMX.FTZ R77, R64, R50, !PT ;  /* 0x00000032404d7209 */ /* 0x000fe40007810000 */
[----:B------:R1:W2:Y:S02]  /*12610*/  MUFU.TANH R50, R85 ;  /* 0x0000005500327308 */ /* 0x0002a40000002400 */
[----:B------:R-:W-:-:S04]  /*12620*/  FMNMX.FTZ R77, R65, R77, !PT ;  /* 0x0000004d414d7209 */ /* 0x000fc80007810000 */
[----:B------:R-:W-:Y:S02]  /*12630*/  FMNMX.FTZ R80, R68, R77, !PT ;  /* 0x0000004d44507209 */ /* 0x000fe40007810000 */
[----:B------:R0:W3:Y:S01]  /*12640*/  MUFU.TANH R77, R62 ;  /* 0x0000003e004d7308 */ /* 0x0000e20000002400 */
[----:B-1----:R1:W-:Y:S01]  /*12650*/  SHFL.IDX PT, R85, R60, 0x1, 0x1c1f ;  /* 0x003c1f003c557f89 */ /* 0x0023e200000e0000 */
[----:B0-----:R-:W-:Y:S01]  /*12660*/  FSEL R62, R51, -INF , P5 ;  /* 0xff800000333e7808 */ /* 0x001fe20002800000 */
[----:B-1----:R-:W-:Y:S01]  /*12670*/  FMUL.FTZ R60, R86, UR49 ;  /* 0x00000031563c7c20 */ /* 0x002fe20008410000 */
[----:B------:R-:W-:Y:S01]  /*12680*/  FMNMX.FTZ R51, R39, R80, !PT ;  /* 0x0000005027337209 */ /* 0x000fe20007810000 */
[----:B------:R-:W-:Y:S01]  /*12690*/  FMUL.FTZ R80, R63, UR49 ;  /* 0x000000313f507c20 */ /* 0x000fe20008410000 */
[----:B--2---:R-:W-:Y:S02]  /*126a0*/  FSEL R63, R50, -INF , P3 ;  /* 0xff800000323f7808 */ /* 0x004fe40001800000 */
[----:B------:R-:W-:Y:S01]  /*126b0*/  FMNMX.FTZ R51, R62, R51, !PT ;  /* 0x000000333e337209 */ /* 0x000fe20007810000 */
[----:B------:R-:W-:Y:S03]  /*126c0*/  MUFU.TANH R60, R60 ;  /* 0x0000003c003c7308 */ /* 0x000fe60000002400 */
[----:B------:R-:W-:-:S04]  /*126d0*/  FMNMX.FTZ R50, R76, R51, !PT ;  /* 0x000000334c327209 */ /* 0x000fc80007810000 */
[----:B------:R-:W-:Y:S01]  /*126e0*/  FMNMX.FTZ R50, R63, R50, !PT ;  /* 0x000000323f327209 */ /* 0x000fe20007810000 */
[----:B------:R-:W0:Y:S04]  /*126f0*/  MUFU.TANH R80, R80 ;  /* 0x0000005000507308 */ /* 0x000e280000002400 */
[----:B------:R-:W1:Y:S01]  /*12700*/  SHFL.BFLY PT, R51, R50, 0x2, 0x1f ;  /* 0x0c401f0032337f89 */ /* 0x000e6200000e0000 */
[----:B------:R-:W-:Y:S02]  /*12710*/  WARPGROUP.DEPBAR.LE gsb0, 0x0 ;  /* 0x00008000000079c5 */ /* 0x000fe40000010000 */
[----:B------:R-:W-:Y:S01]  /*12720*/  WARPGROUP.ARRIVE ;  /* 0x00000000000079c5 */ /* 0x000fe20000000000 */
[----:B-1----:R-:W-:-:S05]  /*12730*/  FMNMX.FTZ R51, R50, R51, !PT ;  /* 0x0000003332337209 */ /* 0x002fca0007810000 */
[----:B------:R-:W1:Y:S02]  /*12740*/  SHFL.BFLY PT, R50, R51, 0x1, 0x1f ;  /* 0x0c201f0033327f89 */ /* 0x000e6400000e0000 */
[----:B-1----:R-:W-:Y:S01]  /*12750*/  FMNMX.FTZ R51, R51, R50, !PT ;  /* 0x0000003233337209 */ /* 0x002fe20007810000 */
[----:B------:R-:W-:-:S03]  /*12760*/  IMAD.U32 R50, RZ, RZ, UR47 ;  /* 0x0000002fff327e24 */ /* 0x000fc6000f8e00ff */
[C---:B------:R-:W-:Y:S01]  /*12770*/  FSETP.NEU.FTZ.AND P3, PT, R51.reuse, -INF , PT ;  /* 0xff8000003300780b */ /* 0x040fe20003f7d000 */
[----:B------:R-:W-:-:S05]  /*12780*/  FMUL.FTZ R83, R51, R50 ;  /* 0x0000003233537220 */ /* 0x000fca0000410000 */
[----:B------:R-:W-:-:S05]  /*12790*/  FSEL R83, R83, RZ, P3 ;  /* 0x000000ff53537208 */ /* 0x000fca0001800000 */
[-CC-:B------:R-:W-:Y:S01]  /*127a0*/  FFMA.FTZ R180, R14, R50.reuse, -R83.reuse ;  /* 0x000000320eb47223 */ /* 0x180fe20000010853 */
[----:B------:R-:W-:Y:S01]  /*127b0*/  IADD3 R14, R9, R85, RZ ;  /* 0x00000055090e7210 */ /* 0x000fe20007ffe0ff */
[-CC-:B------:R-:W-:Y:S01]  /*127c0*/  FFMA.FTZ R20, R20, R50.reuse, -R83.reuse ;  /* 0x0000003214147223 */ /* 0x180fe20000010853 */
[-CC-:B------:R-:W-:Y:S01]  /*127d0*/  FFMA.FTZ R182, R24, R50.reuse, -R83.reuse ;  /* 0x0000003218b67223 */ /* 0x180fe20000010853 */
[-CC-:B------:R-:W-:Y:S01]  /*127e0*/  FFMA.FTZ R24, R25, R50.reuse, -R83.reuse ;  /* 0x0000003219187223 */ /* 0x180fe20000010853 */
[C---:B------:R-:W-:Y:S01]  /*127f0*/  ISETP.GT.AND P5, PT, R14.reuse, RZ, PT ;  /* 0x000000ff0e00720c */ /* 0x040fe20003fa4270 */
[----:B------:R1:W-:Y:S01]  /*12800*/  MUFU.EX2 R9, R20 ;  /* 0x0000001400097308 */ /* 0x0003e20000000800 */
[C---:B------:R-:W-:Y:S01]  /*12810*/  ISETP.GT.AND P4, PT, R14.reuse, 0x1, PT ;  /* 0x000000010e00780c */ /* 0x040fe20003f84270 */
[-CC-:B------:R-:W-:Y:S01]  /*12820*/  FFMA.FTZ R25, R29, R50.reuse, -R83.reuse ;  /* 0x000000321d197223 */ /* 0x180fe20000010853 */
[----:B------:R-:W-:Y:S01]  /*12830*/  FSEL R7, R7, -INF , P5 ;  /* 0xff80000007077808 */ /* 0x000fe20002800000 */
[-CC-:B------:R-:W-:Y:S01]  /*12840*/  FFMA.FTZ R29, R35, R50.reuse, -R83.reuse ;  /* 0x00000032231d7223 */ /* 0x180fe20000010853 */
[----:B------:R-:W-:Y:S01]  /*12850*/  ISETP.GT.AND P5, PT, R14, 0x8, PT ;  /* 0x000000080e00780c */ /* 0x000fe20003fa4270 */
[-CC-:B------:R-:W-:Y:S01]  /*12860*/  FFMA.FTZ R35, R8, R50.reuse, -R83.reuse ;  /* 0x0000003208237223 */ /* 0x180fe20000010853 */
[-CC-:B------:R-:W-:Y:S01]  /*12870*/  FFMA.FTZ R154, R49, R50.reuse, -R83.reuse ;  /* 0x00000032319a7223 */ /* 0x180fe20000010853 */
[----:B------:R-:W-:Y:S01]  /*12880*/  MUFU.EX2 R180, R180 ;  /* 0x000000b400b47308 */ /* 0x000fe20000000800 */
[----:B-1----:R-:W-:Y:S01]  /*12890*/  FSEL R20, R15, -INF , P4 ;  /* 0xff8000000f147808 */ /* 0x002fe20002000000 */
[--C-:B------:R-:W-:Y:S01]  /*128a0*/  FFMA.FTZ R176, R27, R50, -R83.reuse ;  /* 0x000000321bb07223 */ /* 0x100fe20000010853 */
[----:B------:R-:W-:Y:S01]  /*128b0*/  FMNMX.FTZ R15, R7, R10, !PT ;  /* 0x0000000a070f7209 */ /* 0x000fe20007810000 */
[-CC-:B------:R-:W-:Y:S01]  /*128c0*/  FFMA.FTZ R178, R31, R50.reuse, -R83.reuse ;  /* 0x000000321fb27223 */ /* 0x180fe20000010853 */
[----:B------:R-:W-:Y:S01]  /*128d0*/  ISETP.GT.AND P4, PT, R14, 0x9, PT ;  /* 0x000000090e00780c */ /* 0x000fe20003f84270 */
[-CC-:B------:R-:W-:Y:S01]  /*128e0*/  FFMA.FTZ R27, R33, R50.reuse, -R83.reuse ;  /* 0x00000032211b7223 */ /* 0x180fe20000010853 */
[----:B------:R-:W-:Y:S01]  /*128f0*/  FSEL R21, R21, -INF , P5 ;  /* 0xff80000015157808 */ /* 0x000fe20002800000 */
[----:B------:R-:W-:Y:S01]  /*12900*/  MUFU.EX2 R182, R182 ;  /* 0x000000b600b67308 */ /* 0x000fe20000000800 */
[----:B------:R-:W-:Y:S01]  /*12910*/  FMNMX.FTZ R15, R20, R15, !PT ;  /* 0x0000000f140f7209 */ /* 0x000fe20007810000 */
[-CC-:B------:R-:W-:Y:S01]  /*12920*/  FFMA.FTZ R172, R34, R50.reuse, -R83.reuse ;  /* 0x0000003222ac7223 */ /* 0x180fe20000010853 */
[----:B------:R-:W-:Y:S01]  /*12930*/  ISETP.GT.AND P5, PT, R14, 0x10, PT ;  /* 0x000000100e00780c */ /* 0x000fe20003fa4270 */
[-CC-:B------:R-:W-:Y:S01]  /*12940*/  FFMA.FTZ R31, R37, R50.reuse, -R83.reuse ;  /* 0x00000032251f7223 */ /* 0x180fe20000010853 */
[----:B------:R-:W-:Y:S01]  /*12950*/  FSEL R26, R26, -INF , P4 ;  /* 0xff8000001a1a7808 */ /* 0x000fe20002000000 */
[-CC-:B------:R-:W-:Y:S01]  /*12960*/  FFMA.FTZ R37, R52, R50.reuse, -R83.reuse ;  /* 0x0000003234257223 */ /* 0x180fe20000010853 */
[----:B------:R-:W-:Y:S01]  /*12970*/  FMNMX.FTZ R15, R21, R15, !PT ;  /* 0x0000000f150f7209 */ /* 0x000fe20007810000 */
[----:B------:R-:W-:Y:S01]  /*12980*/  MUFU.EX2 R24, R24 ;  /* 0x0000001800187308 */ /* 0x000fe20000000800 */
[----:B------:R-:W-:Y:S01]  /*12990*/  ISETP.GT.AND P4, PT, R14, 0x11, PT ;  /* 0x000000110e00780c */ /* 0x000fe20003f84270 */
[-CC-:B------:R-:W-:Y:S01]  /*129a0*/  FFMA.FTZ R174, R36, R50.reuse, -R83.reuse ;  /* 0x0000003224ae7223 */ /* 0x180fe20000010853 */
[----:B------:R-:W-:Y:S01]  /*129b0*/  FSEL R28, R28, -INF , P5 ;  /* 0xff8000001c1c7808 */ /* 0x000fe20002800000 */
[-CC-:B------:R-:W-:Y:S01]  /*129c0*/  FFMA.FTZ R168, R38, R50.reuse, -R83.reuse ;  /* 0x0000003226a87223 */ /* 0x180fe20000010853 */
[----:B------:R-:W-:Y:S01]  /*129d0*/  FMNMX.FTZ R15, R26, R15, !PT ;  /* 0x0000000f1a0f7209 */ /* 0x000fe20007810000 */
[-CC-:B------:R-:W-:Y:S01]  /*129e0*/  FFMA.FTZ R33, R40, R50.reuse, -R83.reuse ;  /* 0x0000003228217223 */ /* 0x180fe20000010853 */
[----:B------:R-:W-:Y:S01]  /*129f0*/  ISETP.GT.AND P5, PT, R14, 0x18, PT ;  /* 0x000000180e00780c */ /* 0x000fe20003fa4270 */
[----:B------:R-:W-:Y:S01]  /*12a00*/  MUFU.EX2 R176, R176 ;  /* 0x000000b000b07308 */ /* 0x000fe20000000800 */
[----:B------:R-:W-:Y:S01]  /*12a10*/  FSEL R30, R30, -INF , P4 ;  /* 0xff8000001e1e7808 */ /* 0x000fe20002000000 */
[-CC-:B------:R-:W-:Y:S01]  /*12a20*/  FFMA.FTZ R170, R41, R50.reuse, -R83.reuse ;  /* 0x0000003229aa7223 */ /* 0x180fe20000010853 */
        /* <DEDUP_REMOVED lines=31> */
[----:B------:R-:W-:Y:S01]  /*12c20*/  FFMA.FTZ R48, R62, R50, -R83 ;  /* 0x000000323e307223 */ /* 0x000fe20000010853 */
[----:B------:R-:W-:-:S02]  /*12c30*/  ISETP.GT.AND P5, PT, R14, 0x30, PT ;  /* 0x000000300e00780c */ /* 0x000fc40003fa4270 */
[----:B------:R-:W-:Y:S02]  /*12c40*/  FSEL R47, R47, -INF , P4 ;  /* 0xff8000002f2f7808 */ /* 0x000fe40002000000 */
        /* <DEDUP_REMOVED lines=9> */
[----:B------:R-:W-:Y:S02]  /*12ce0*/  ISETP.GT.AND P4, PT, R14, 0x39, PT ;  /* 0x000000390e00780c */ /* 0x000fe40003f84270 */
        /* <DEDUP_REMOVED lines=14> */
[C---:B------:R-:W-:Y:S02]  /*12dd0*/  ISETP.GT.AND P4, PT, R14.reuse, 0x49, PT ;  /* 0x000000490e00780c */ /* 0x040fe40003f84270 */
[----:B---3--:R-:W-:Y:S01]  /*12de0*/  FSEL R77, R77, -INF , P5 ;  /* 0xff8000004d4d7808 */ /* 0x008fe20002800000 */
[----:B------:R-:W-:Y:S01]  /*12df0*/  MUFU.EX2 R170, R170 ;  /* 0x000000aa00aa7308 */ /* 0x000fe20000000800 */
[----:B------:R-:W-:Y:S02]  /*12e00*/  FMNMX.FTZ R15, R59, R15, !PT ;  /* 0x0000000f3b0f7209 */ /* 0x000fe40007810000 */
[----:B------:R-:W-:Y:S02]  /*12e10*/  ISETP.GT.AND P5, PT, R14, 0x50, PT ;  /* 0x000000500e00780c */ /* 0x000fe40003fa4270 */
[----:B0-----:R-:W-:-:S02]  /*12e20*/  FSEL R80, R80, -INF , P4 ;  /* 0xff80000050507808 */ /* 0x001fc40002000000 */
        /* <DEDUP_REMOVED lines=43> */
[----:B------:R-:W-:Y:S02]  /*130e0*/  FSEL R84, R84, -INF , P4 ;  /* 0xff80000054547808 */ /* 0x000fe40002000000 */
[----:B------:R-:W-:-:S03]  /*130f0*/  FMNMX.FTZ R15, R60, R15, !PT ;  /* 0x0000000f3c0f7209 */ /* 0x000fc60007810000 */
[----:B------:R-:W-:Y:S01]  /*13100*/  MUFU.EX2 R35, R35 ;  /* 0x0000002300237308 */ /* 0x000fe20000000800 */
[----:B------:R-:W-:-:S05]  /*13110*/  FMNMX.FTZ R15, R84, R15, !PT ;  /* 0x0000000f540f7209 */ /* 0x000fca0007810000 */
[----:B------:R-:W0:Y:S02]  /*13120*/  SHFL.BFLY PT, R14, R15, 0x2, 0x1f ;  /* 0x0c401f000f0e7f89 */ /* 0x000e2400000e0000 */
[----:B------:R-:W1:Y:S08]  /*13130*/  MUFU.EX2 R41, R41 ;  /* 0x0000002900297308 */ /* 0x000e700000000800 */
[----:B------:R-:W-:Y:S08]  /*13140*/  MUFU.EX2 R44, R44 ;  /* 0x0000002c002c7308 */ /* 0x000ff00000000800 */
[----:B------:R-:W2:Y:S01]  /*13150*/  MUFU.EX2 R45, R45 ;  /* 0x0000002d002d7308 */ /* 0x000ea20000000800 */
[----:B0-----:R-:W-:Y:S01]  /*13160*/  FMNMX.FTZ R15, R15, R14, !PT ;  /* 0x0000000e0f0f7209 */ /* 0x001fe20007810000 */
[----:B------:R-:W-:-:S06]  /*13170*/  VIADD R14, R6, 0x300 ;  /* 0x00000300060e7836 */ /* 0x000fcc0000000000 */
[----:B------:R-:W-:Y:S01]  /*13180*/  MUFU.EX2 R39, R39 ;  /* 0x0000002700277308 */ /* 0x000fe20000000800 */
[----:B------:R-:W-:Y:S01]  /*13190*/  VIADD R6, R6, 0x380 ;  /* 0x0000038006067836 */ /* 0x000fe20000000000 */
[----:B------:R-:W0:Y:S01]  /*131a0*/  SHFL.BFLY PT, R8, R15, 0x1, 0x1f ;  /* 0x0c201f000f087f89 */ /* 0x000e2200000e0000 */
[----:B------:R-:W-:Y:S01]  /*131b0*/  R2UR UR6, R14 ;  /* 0x000000000e0672ca */ /* 0x000fe200000e0000 */
[----:B------:R-:W-:-:S04]  /*131c0*/  FFMA.FTZ R14, R76, R50, -R83 ;  /* 0x000000324c0e7223 */ /* 0x000fc80000010853 */
[----:B------:R-:W-:Y:S08]  /*131d0*/  MUFU.EX2 R48, R48 ;  /* 0x0000003000307308 */ /* 0x000ff00000000800 */
[----:B------:R-:W-:Y:S01]  /*131e0*/  MUFU.EX2 R14, R14 ;  /* 0x0000000e000e7308 */ /* 0x000fe20000000800 */
[----:B0-----:R-:W-:Y:S01]  /*131f0*/  FMNMX.FTZ R8, R15, R8, !PT ;  /* 0x000000080f087209 */ /* 0x001fe20007810000 */
[----:B------:R-:W-:-:S03]  /*13200*/  IMAD.MOV.U32 R15, RZ, RZ, 0x40000040 ;  /* 0x40000040ff0f7424 */ /* 0x000fc600078e00ff */
[C---:B------:R-:W-:Y:S01]  /*13210*/  FSETP.NEU.FTZ.AND P4, PT, R8.reuse, -INF , PT ;  /* 0xff8000000800780b */ /* 0x040fe20003f9d000 */
[-C--:B------:R-:W-:Y:S01]  /*13220*/  FMUL.FTZ R49, R8, R50.reuse ;  /* 0x0000003208317220 */ /* 0x080fe20000410000 */
[----:B------:R-:W-:Y:S01]  /*13230*/  R2UR UR7, R15 ;  /* 0x000000000f0772ca */ /* 0x000fe200000e0000 */
[----:B------:R-:W-:-:S03]  /*13240*/  FFMA.FTZ R15, R63, R50, -R83 ;  /* 0x000000323f0f7223 */ /* 0x000fc60000010853 */
[----:B------:R-:W-:-:S03]  /*13250*/  FSEL R49, R49, RZ, P4 ;  /* 0x000000ff31317208 */ /* 0x000fc60002000000 */
[----:B------:R-:W-:Y:S02]  /*13260*/  MUFU.EX2 R15, R15 ;  /* 0x0000000f000f7308 */ /* 0x000fe40000000800 */
[-CC-:B------:R-:W-:Y:S01]  /*13270*/  FFMA.FTZ R181, R7, R50.reuse, -R49.reuse ;  /* 0x0000003207b57223 */ /* 0x180fe20000010831 */
[----:B------:R-:W-:Y:S02]  /*13280*/  IMAD.MOV.U32 R7, RZ, RZ, 0x40000040 ;  /* 0x40000040ff077424 */ /* 0x000fe400078e00ff */
[-CC-:B------:R-:W-:Y:S01]  /*13290*/  FFMA.FTZ R179, R32, R50.reuse, -R49.reuse ;  /* 0x0000003220b37223 */ /* 0x180fe20000010831 */
[-CC-:B------:R-:W-:Y:S01]  /*132a0*/  FFMA.FTZ R175, R46, R50.reuse, -R49.reuse ;  /* 0x000000322eaf7223 */ /* 0x180fe20000010831 */
[----:B------:R-:W-:Y:S01]  /*132b0*/  HGMMA.64x128x16.F32 R88, R160, gdesc[UR4].tnspB, R88, gsb0 ;  /* 0x41e00004a0587df0 */ /* 0x000fe20008000858 */
[----:B------:R-:W-:Y:S01]  /*132c0*/  R2UR UR6, R6 ;  /* 0x00000000060672ca */ /* 0x000fe200000e0000 */
[-CC-:B------:R-:W-:Y:S01]  /*132d0*/  FFMA.FTZ R32, R47, R50.reuse, -R49.reuse ;  /* 0x000000322f207223 */ /* 0x180fe20000010831 */
[----:B------:R-:W-:Y:S01]  /*132e0*/  R2UR UR7, R7 ;  /* 0x00000000070772ca */ /* 0x000fe200000e0000 */
[-CC-:B------:R-:W-:Y:S01]  /*132f0*/  FFMA.FTZ R20, R20, R50.reuse, -R49.reuse ;  /* 0x0000003214147223 */ /* 0x180fe20000010831 */
[----:B------:R-:W-:Y:S01]  /*13300*/  FSEL R46, R51, RZ, P3 ;  /* 0x000000ff332e7208 */ /* 0x000fe20001800000 */
[----:B------:R-:W-:Y:S01]  /*13310*/  MUFU.EX2 R181, R181 ;  /* 0x000000b500b57308 */ /* 0x000fe20000000800 */
[----:B------:R-:W-:Y:S01]  /*13320*/  FSEL R47, R8, RZ, P4 ;  /* 0x000000ff082f7208 */ /* 0x000fe20002000000 */
[-CC-:B------:R-:W-:Y:S01]  /*13330*/  FFMA.FTZ R183, R21, R50.reuse, -R49.reuse ;  /* 0x0000003215b77223 */ /* 0x180fe20000010831 */
[-C--:B------:R-:W-:Y:S01]  /*13340*/  FFMA.FTZ R21, R26, R50.reuse, -R49 ;  /* 0x000000321a157223 */ /* 0x080fe20000010831 */
[----:B------:R-:W-:Y:S01]  /*13350*/  FADD.FTZ R11, -R46, R11 ;  /* 0x0000000b2e0b7221 */ /* 0x000fe20000010100 */
[----:B------:R-:W-:Y:S01]  /*13360*/  FFMA.FTZ R177, R28, R50, -R49 ;  /* 0x000000321cb17223 */ /* 0x000fe20000010831 */
[----:B------:R-:W-:Y:S01]  /*13370*/  FADD.FTZ R47, -R47, R10 ;  /* 0x0000000a2f2f7221 */ /* 0x000fe20000010100 */
[----:B------:R-:W-:Y:S01]  /*13380*/  @!P1 LEA R10, R184, R2, 0x3 ;  /* 0x00000002b80a9211 */ /* 0x000fe200078e18ff */
[-C--:B------:R-:W-:Y:S01]  /*13390*/  FMUL.FTZ R6, R11, R50.reuse ;  /* 0x000000320b067220 */ /* 0x080fe20000410000 */
[----:B------:R-:W-:Y:S01]  /*133a0*/  MUFU.EX2 R20, R20 ;  /* 0x0000001400147308 */ /* 0x000fe20000000800 */
[----:B------:R-:W-:Y:S01]  /*133b0*/  FMUL.FTZ R7, R47, R50 ;  /* 0x000000322f077220 */ /* 0x000fe20000410000 */
[----:B------:R-:W-:Y:S01]  /*133c0*/  IADD3 R11, -R155, 0xb, RZ ;  /* 0x0000000b9b0b7810 */ /* 0x000fe20007ffe1ff */
[----:B------:R-:W-:-:S02]  /*133d0*/  @!P1 VIADD R10, R10, 0x28840 ;  /* 0x000288400a0a9836 */ /* 0x000fc40000000000 */
[-CC-:B------:R-:W-:Y:S01]  /*133e0*/  FFMA.FTZ R26, R30, R50.reuse, -R49.reuse ;  /* 0x000000321e1a7223 */ /* 0x180fe20000010831 */
[-CC-:B------:R-:W-:Y:S01]  /*133f0*/  FFMA.FTZ R28, R72, R50.reuse, -R49.reuse ;  /* 0x00000032481c7223 */ /* 0x180fe20000010831 */
        /* <DEDUP_REMOVED lines=20> */
[----:B------:R-:W-:Y:S01]  /*13540*/  FFMA.FTZ R60, R60, R50, -R49 ;  /* 0x000000323c3c7223 */ /* 0x000fe20000010831 */
[C---:B------:R-:W-:Y:S01]  /*13550*/  ISETP.GT.AND P3, PT, R12.reuse, R5, PT ;  /* 0x000000050c00720c */ /* 0x040fe20003f64270 */
[----:B------:R-:W-:-:S04]  /*13560*/  VIADD R12, R12, 0xffffffff ;  /* 0xffffffff0c0c7836 */ /* 0x000fc80000000000 */
        /* <DEDUP_REMOVED lines=16> */
[----:B-1----:R-:W-:Y:S02]  /*13670*/  F2FP.F16.F32.PACK_AB R160, R41, R35 ;  /* 0x0000002329a0723e */ /* 0x002fe400000000ff */
[----:B--2---:R-:W-:Y:S01]  /*13680*/  F2FP.F16.F32.PACK_AB R162, R45, R44 ;  /* 0x0000002c2da2723e */ /* 0x004fe200000000ff */
[----:B------:R-:W-:Y:S03]  /*13690*/  HGMMA.64x128x16.F32 R88, R164, gdesc[UR4].tnspB, R88, gsb0 ;  /* 0x41e00004a4587df0 */ /* 0x000fe60008000858 */
        /* <DEDUP_REMOVED lines=15> */
[-C--:B------:R-:W-:Y:S01]  /*13790*/  FMUL.FTZ R88, R88, R6.reuse ;  /* 0x0000000658587220 */ /* 0x080fe20000410000 */
[-C--:B------:R-:W-:Y:S01]  /*137a0*/  FMUL.FTZ R89, R89, R6.reuse ;  /* 0x0000000659597220 */ /* 0x080fe20000410000 */
[-C--:B------:R-:W-:Y:S01]  /*137b0*/  FMUL.FTZ R92, R92, R6.reuse ;  /* 0x000000065c5c7220 */ /* 0x080fe20000410000 */
[-C--:B------:R-:W-:Y:S01]  /*137c0*/  FMUL.FTZ R93, R93, R6.reuse ;  /* 0x000000065d5d7220 */ /* 0x080fe20000410000 */
[-C--:B------:R-:W-:Y:S01]  /*137d0*/  FMUL.FTZ R96, R96, R6.reuse ;  /* 0x0000000660607220 */ /* 0x080fe20000410000 */
[-C--:B------:R-:W-:Y:S01]  /*137e0*/  FMUL.FTZ R97, R97, R6.reuse ;  /* 0x0000000661617220 */ /* 0x080fe20000410000 */
[----:B------:R-:W-:Y:S01]  /*137f0*/  FMUL.FTZ R100, R100, R6 ;  /* 0x0000000664647220 */ /* 0x000fe20000410000 */
[----:B-1----:R-:W-:Y:S01]  /*13800*/  FFMA.FTZ R46, R6, R3, R180 ;  /* 0x00000003062e7223 */ /* 0x002fe200000100b4 */
[----:B------:R-:W-:Y:S01]  /*13810*/  FFMA.FTZ R3, R7, R0, R181 ;  /* 0x0000000007037223 */ /* 0x000fe200000100b5 */
[----:B------:R-:W-:Y:S01]  /*13820*/  @!P1 IMAD R0, R13, 0x8, R2 ;  /* 0x000000080d009824 */ /* 0x000fe200078e0202 */
[C---:B------:R-:W-:Y:S01]  /*13830*/  F2FP.F16.F32.PACK_AB R180, R9.reuse, R180 ;  /* 0x000000b409b4723e */ /* 0x040fe200000000ff */
[----:B------:R-:W-:Y:S01]  /*13840*/  FADD.FTZ R13, R9, R46 ;  /* 0x0000002e090d7221 */ /* 0x000fe20000010000 */
[----:B------:R-:W-:Y:S01]  /*13850*/  FADD.FTZ R46, R20, R3 ;  /* 0x00000003142e7221 */ /* 0x000fe20000010000 */
[----:B------:R-:W-:-:S02]  /*13860*/  @!P1 VIADD R3, R0, 0x28860 ;  /* 0x0002886000039836 */ /* 0x000fc40000000000 */
[----:B------:R-:W-:Y:S01]  /*13870*/  FFMA.FTZ R0, R80, R50, -R49 ;  /* 0x0000003250007223 */ /* 0x000fe20000010831 */
[----:B------:R-:W-:Y:S01]  /*13880*/  FADD.FTZ R13, R182, R13 ;  /* 0x0000000db60d7221 */ /* 0x000fe20000010000 */
[----:B------:R-:W-:Y:S01]  /*13890*/  FADD.FTZ R46, R183, R46 ;  /* 0x0000002eb72e7221 */ /* 0x000fe20000010000 */
[C---:B------:R-:W-:Y:S01]  /*138a0*/  F2FP.F16.F32.PACK_AB R182, R24.reuse, R182 ;  /* 0x000000b618b6723e */ /* 0x040fe200000000ff */
[----:B------:R-:W-:Y:S01]  /*138b0*/  FMUL.FTZ R101, R101, R6 ;  /* 0x0000000665657220 */ /* 0x000fe20000410000 */
[----:B------:R-:W-:Y:S01]  /*138c0*/  FADD.FTZ R13, R24, R13 ;  /* 0x0000000d180d7221 */ /* 0x000fe20000010000 */
[----:B------:R-:W-:Y:S01]  /*138d0*/  FADD.FTZ R46, R21, R46 ;  /* 0x0000002e152e7221 */ /* 0x000fe20000010000 */
[----:B------:R-:W-:Y:S01]  /*138e0*/  @!P1 PRMT R3, RZ, 0x654, R3 ;  /* 0x00000654ff039816 */ /* 0x000fe20000000003 */
[----:B------:R-:W1:Y:S01]  /*138f0*/  MUFU.EX2 R0, R0 ;  /* 0x0000000000007308 */ /* 0x000e620000000800 */
[----:B------:R-:W-:Y:S01]  /*13900*/  FADD.FTZ R52, R176, R13 ;  /* 0x0000000db0347221 */ /* 0x000fe20000010000 */
[----:B0-----:R-:W-:Y:S01]  /*13910*/  FADD.FTZ R11, R177, R46 ;  /* 0x0000002eb10b7221 */ /* 0x001fe20000010000 */
[----:B------:R0:W-:Y:S01]  /*13920*/  @!P1 SYNCS.ARRIVE.TRANS64.RED.A1T0 RZ, [R3+URZ], RZ ;  /* 0x000000ff03ff99a7 */ /* 0x0001e2000810043f */
[----:B------:R-:W-:Y:S01]  /*13930*/  F2FP.F16.F32.PACK_AB R183, R21, R183 ;  /* 0x000000b715b7723e */ /* 0x000fe200000000ff */
[----:B------:R-:W-:Y:S01]  /*13940*/  FADD.FTZ R13, R25, R52 ;  /* 0x00000034190d7221 */ /* 0x000fe20000010000 */
[----:B------:R-:W-:Y:S01]  /*13950*/  FADD.FTZ R46, R26, R11 ;  /* 0x0000000b1a2e7221 */ /* 0x000fe20000010000 */
[----:B------:R-:W-:Y:S01]  /*13960*/  F2FP.F16.F32.PACK_AB R181, R20, R181 ;  /* 0x000000b514b5723e */ /* 0x000fe200000000ff */
[-C--:B------:R-:W-:Y:S01]  /*13970*/  FFMA.FTZ R11, R71, R50.reuse, -R49 ;  /* 0x00000032470b7223 */ /* 0x080fe20000010831 */
[----:B------:R-:W-:Y:S01]  /*13980*/  FADD.FTZ R52, R178, R13 ;  /* 0x0000000db2347221 */ /* 0x000fe20000010000 */
[----:B------:R-:W-:Y:S01]  /*13990*/  FADD.FTZ R13, R179, R46 ;  /* 0x0000002eb30d7221 */ /* 0x000fe20000010000 */
[-CC-:B0-----:R-:W-:Y:S01]  /*139a0*/  FFMA.FTZ R3, R67, R50.reuse, -R49.reuse ;  /* 0x0000003243037223 */ /* 0x181fe20000010831 */
[----:B------:R-:W-:Y:S01]  /*139b0*/  FFMA.FTZ R49, R84, R50, -R49 ;  /* 0x0000003254317223 */ /* 0x000fe20000010831 */
        /* <DEDUP_REMOVED lines=27> */
[----:B------:R-:W2:Y:S01]  /*13b70*/  MUFU.EX2 R9, R75 ;  /* 0x0000004b00097308 */ /* 0x000ea20000000800 */
        /* <DEDUP_REMOVED lines=18> */
[C---:B-1----:R-:W-:Y:S01]  /*13ca0*/  F2FP.F16.F32.PACK_AB R155, R0.reuse, R155 ;  /* 0x0000009b009b723e */ /* 0x042fe200000000ff */
[-C--:B------:R-:W-:Y:S01]  /*13cb0*/  FMUL.FTZ R137, R137, R6.reuse ;  /* 0x0000000689897220 */ /* 0x080fe20000410000 */
[----:B------:R-:W-:Y:S01]  /*13cc0*/  FADD.FTZ R21, R37, R24 ;  /* 0x0000001825157221 */ /* 0x000fe20000010000 */
[----:B------:R-:W-:Y:S01]  /*13cd0*/  FADD.FTZ R20, R0, R13 ;  /* 0x0000000d00147221 */ /* 0x000fe20000010000 */
[-C--:B------:R-:W-:Y:S01]  /*13ce0*/  FMUL.FTZ R140, R140, R6.reuse ;  /* 0x000000068c8c7220 */ /* 0x080fe20000410000 */
[-C--:B------:R-:W-:Y:S01]  /*13cf0*/  FMUL.FTZ R141, R141, R6.reuse ;  /* 0x000000068d8d7220 */ /* 0x080fe20000410000 */
[----:B------:R-:W-:Y:S01]  /*13d00*/  FADD.FTZ R21, R156, R21 ;  /* 0x000000159c157221 */ /* 0x000fe20000010000 */
[----:B------:R-:W-:Y:S01]  /*13d10*/  FADD.FTZ R20, R157, R20 ;  /* 0x000000149d147221 */ /* 0x000fe20000010000 */
[C---:B0-----:R-:W-:Y:S01]  /*13d20*/  F2FP.F16.F32.PACK_AB R157, R3.reuse, R157 ;  /* 0x0000009d039d723e */ /* 0x041fe200000000ff */
        /* <DEDUP_REMOVED lines=18> */
[----:B--2---:R-:W-:Y:S01]  /*13e50*/  FADD.FTZ R21, R9, R20 ;  /* 0x0000001409157221 */ /* 0x004fe20000010000 */
        /* <DEDUP_REMOVED lines=61> */
[----:B------:R-:W-:Y:S01]  /*14230*/  MOV R6, R186 ;  /* 0x000000ba00067202 */ /* 0x000fe20000000f00 */
[----:B------:R-:W-:-:S02]  /*14240*/  IMAD.MOV.U32 R13, RZ, RZ, R184 ;  /* 0x000000ffff0d7224 */ /* 0x000fc400078e00b8 */
[----:B------:R-:W-:Y:S02]  /*14250*/  IMAD.MOV.U32 R10, RZ, RZ, R8 ;  /* 0x000000ffff0a7224 */ /* 0x000fe400078e0008 */
[----:B------:R-:W-:Y:S01]  /*14260*/  IMAD.MOV.U32 R11, RZ, RZ, R51 ;  /* 0x000000ffff0b7224 */ /* 0x000fe200078e0033 */
[----:B------:R-:W-:Y:S06]  /*14270*/  @P3 BRA `(.L_x_2714) ;  /* 0xffffffcc00503947 */ /* 0x000fec000383ffff */
.L_x_2704:
[----:B------:R-:W-:-:S13]  /*14280*/  ISETP.GE.AND P2, PT, R12, R191, PT ;  /* 0x000000bf0c00720c */ /* 0x000fda0003f46270 */
[----:B------:R-:W-:Y:S05]  /*14290*/  @!P2 BRA `(.L_x_2715) ;  /* 0x000000280074a947 */ /* 0x000fea0003800000 */
[----:B------:R-:W-:Y:S01]  /*142a0*/  IMAD.MOV.U32 R10, RZ, RZ, R8 ;  /* 0x000000ffff0a7224 */ /* 0x000fe200078e0008 */
[----:B------:R-:W-:Y:S01]  /*142b0*/  MOV R11, R51 ;  /* 0x00000033000b7202 */ /* 0x000fe20000000f00 */
[----:B------:R-:W-:Y:S02]  /*142c0*/  IMAD.MOV.U32 R6, RZ, RZ, R186 ;  /* 0x000000ffff067224 */ /* 0x000fe400078e00ba */
[----:B------:R-:W-:-:S07]  /*142d0*/  IMAD.MOV.U32 R5, RZ, RZ, R184 ;  /* 0x000000ffff057224 */ /* 0x000fce00078e00b8 */
.L_x_2725:
        /* <DEDUP_REMOVED lines=10> */
.L_x_2717:
[----:B------:R-:W-:Y:S01]  /*14380*/  IMAD R7, R184, 0x8, R2 ;  /* 0x00000008b8077824 */ /* 0x000fe200078e0202 */
[----:B------:R-:W-:-:S04]  /*14390*/  SHF.L.U32 R8, R186, 0x1f, RZ ;  /* 0x0000001fba087819 */ /* 0x000fc800000006ff */
[----:B------:R0:W1:Y:S01]  /*143a0*/  SYNCS.PHASECHK.TRANS64.TRYWAIT P3, [R7+URZ+0x28830], R8 ;  /* 0x02883008070075a7 */ /* 0x000062000806017f */
[----:B------:R-:W-:Y:S05]  /*143b0*/  @!P0 BRA `(.L_x_2718) ;  /* 0x0000000000048947 */ /* 0x000fea0003800000 */
[----:B------:R-:W-:Y:S01]  /*143c0*/  BPT.TRAP 0x1 ;  /* 0x000000040000795c */ /* 0x000fe20000300000 */
.L_x_2718:
[----:B------:R-:W-:Y:S04]  /*143d0*/  BSSY B0, `(.L_x_2716) ;  /* 0x0000004000007945 */ /* 0x000fe80003800000 */
[----:B-1----:R-:W-:Y:S05]  /*143e0*/  @P3 BRA `(.L_x_2719) ;  /* 0x0000000000083947 */ /* 0x002fea0003800000 */
[----:B------:R-:W1:Y:S02]  /*143f0*/  SYNCS.PHASECHK.TRANS64.TRYWAIT P3, [R7+URZ+0x28830], R8 ;  /* 0x02883008070075a7 */ /* 0x000e64000806017f */
[----:B-1----:R-:W-:Y:S05]  /*14400*/  @!P3 BRA `(.L_x_2720) ;  /* 0x000000fc0020b947 */ /* 0x002fea0003800000 */
.L_x_2719:
[----:B------:R-:W-:Y:S05]  /*14410*/  BSYNC B0 ;  /* 0x0000000000007941 */ /* 0x000fea0003800000 */
.L_x_2716:
[----:B01----:R-:W0:Y:S01]  /*14420*/  S2R R7, SR_TID.X ;  /* 0x0000000000077919 */ /* 0x003e220000002100 */
[----:B------:R-:W-:Y:S05]  /*14430*/  WARPSYNC.ALL ;  /* 0x0000000000007948 */ /* 0x000fea0003800000 */
[----:B------:R-:W-:Y:S01]  /*14440*/  LEA R8, R184, R4, 0xb ;  /* 0x00000004b8087211 */ /* 0x000fe200078e58ff */
[----:B------:R-:W-:Y:S02]  /*14450*/  IMAD.MOV.U32 R9, RZ, RZ, 0x40000040 ;  /* 0x40000040ff097424 */ /* 0x000fe400078e00ff */
[----:B------:R-:W-:Y:S01]  /*14460*/  IMAD.MOV.U32 R25, RZ, RZ, 0x40000040 ;  /* 0x40000040ff197424 */ /* 0x000fe200078e00ff */
[C---:B------:R-:W-:Y:S01]  /*14470*/  R2UR UR14, R8.reuse ;  /* 0x00000000080e72ca */ /* 0x040fe200000e0000 */
[C---:B------:R-:W-:Y:S01]  /*14480*/  VIADD R24, R8.reuse, 0x4 ;  /* 0x0000000408187836 */ /* 0x040fe20000000000 */
[----:B------:R-:W-:Y:S01]  /*14490*/  R2UR UR15, R9 ;  /* 0x00000000090f72ca */ /* 0x000fe200000e0000 */
[----:B------:R-:W-:Y:S01]  /*144a0*/  VIADD R20, R8, 0x2 ;  /* 0x0000000208147836 */ /* 0x000fe20000000000 */
[C---:B------:R-:W-:Y:S01]  /*144b0*/  R2UR UR7, R25.reuse ;  /* 0x00000000190772ca */ /* 0x040fe200000e0000 */
[----:B------:R-:W-:Y:S01]  /*144c0*/  IMAD.MOV.U32 R21, RZ, RZ, 0x40000040 ;  /* 0x40000040ff157424 */ /* 0x000fe200078e00ff */
[----:B------:R-:W-:Y:S01]  /*144d0*/  R2UR UR6, R24 ;  /* 0x00000000180672ca */ /* 0x000fe200000e0000 */
[----:B------:R-:W-:Y:S01]  /*144e0*/  VIADD R24, R8, 0x404 ;  /* 0x0000040408187836 */ /* 0x000fe20000000000 */
[----:B------:R-:W-:Y:S01]  /*144f0*/  R2UR UR31, R25 ;  /* 0x00000000191f72ca */ /* 0x000fe200000e0000 */
[----:B------:R-:W-:Y:S01]  /*14500*/  IMAD.MOV.U32 R15, RZ, RZ, 0x40000040 ;  /* 0x40000040ff0f7424 */ /* 0x000fe200078e00ff */
[----:B------:R-:W-:Y:S01]  /*14510*/  R2UR UR10, R20 ;  /* 0x00000000140a72ca */ /* 0x000fe200000e0000 */
[----:B------:R-:W-:Y:S01]  /*14520*/  VIADD R20, R8, 0x400 ;  /* 0x0000040008147836 */ /* 0x000fe20000000000 */
[----:B------:R-:W-:-:S02]  /*14530*/  R2UR UR30, R24 ;  /* 0x00000000181e72ca */ /* 0x000fc400000e0000 */
[----:B------:R-:W-:Y:S02]  /*14540*/  R2UR UR11, R21 ;  /* 0x00000000150b72ca */ /* 0x000fe400000e0000 */
[----:B------:R-:W-:Y:S02]  /*14550*/  IADD3 R14, R8, 0x6, RZ ;  /* 0x00000006080e7810 */ /* 0x000fe40007ffe0ff */
[----:B------:R-:W-:Y:S02]  /*14560*/  R2UR UR19, R15 ;  /* 0x000000000f1372ca */ /* 0x000fe400000e0000 */
[----:B------:R-:W-:Y:S02]  /*14570*/  R2UR UR18, R14 ;  /* 0x000000000e1272ca */ /* 0x000fe400000e0000 */
[----:B0-----:R-:W-:Y:S02]  /*14580*/  SHF.R.U32.HI R7, RZ, 0x7, R7 ;  /* 0x00000007ff077819 */ /* 0x001fe40000011607 */
[----:B------:R-:W-:-:S02]  /*14590*/  R2UR UR22, R20 ;  /* 0x00000000141672ca */ /* 0x000fc400000e0000 */
[----:B------:R-:W-:Y:S01]  /*145a0*/  R2UR UR23, R21 ;  /* 0x00000000151772ca */ /* 0x000fe200000e0000 */
[----:B------:R-:W-:Y:S01]  /*145b0*/  VIADD R7, R7, 0x8 ;  /* 0x0000000807077836 */ /* 0x000fe20000000000 */
[C---:B------:R-:W-:Y:S01]  /*145c0*/  IADD3 R14, R8.reuse, 0x402, RZ ;  /* 0x00000402080e7810 */ /* 0x040fe20007ffe0ff */
[----:B------:R-:W-:Y:S01]  /*145d0*/  VIADD R8, R8, 0x406 ;  /* 0x0000040608087836 */ /* 0x000fe20000000000 */
[----:B------:R-:W-:Y:S02]  /*145e0*/  R2UR UR27, R15 ;  /* 0x000000000f1b72ca */ /* 0x000fe400000e0000 */
[----:B------:R0:W-:Y:S01]  /*145f0*/  BAR.SYNC.DEFER_BLOCKING R7, 0x100 ;  /* 0x000400070000751d */ /* 0x0001e20000010000 */
[----:B------:R-:W-:Y:S02]  /*14600*/  R2UR UR26, R14 ;  /* 0x000000000e1a72ca */ /* 0x000fe400000e0000 */
        /* <DEDUP_REMOVED lines=29> */
.L_x_2722:
[----:B------:R-:W-:Y:S01]  /*147e0*/  SHF.L.U32 R6, R6, 0x1f, RZ ;  /* 0x0000001f06067819 */ /* 0x000fe200000006ff */
[----:B------:R-:W-:-:S04]  /*147f0*/  IMAD R7, R5, 0x8, R2 ;  /* 0x0000000805077824 */ /* 0x000fc800078e0202 */
[----:B------:R0:W1:Y:S01]  /*14800*/  SYNCS.PHASECHK.TRANS64.TRYWAIT P2, [R7+URZ+0x28850], R6 ;  /* 0x02885006070075a7 */ /* 0x000062000804017f */
[----:B------:R-:W-:Y:S05]  /*14810*/  @!P0 BRA `(.L_x_2723) ;  /* 0x0000000000048947 */ /* 0x000fea0003800000 */
[----:B------:R-:W-:Y:S01]  /*14820*/  BPT.TRAP 0x1 ;  /* 0x000000040000795c */ /* 0x000fe20000300000 */
.L_x_2723:
[----:B-1----:R-:W-:Y:S05]  /*14830*/  @P2 BRA `(.L_x_2721) ;  /* 0x0000000000082947 */ /* 0x002fea0003800000 */
[----:B------:R-:W1:Y:S02]  /*14840*/  SYNCS.PHASECHK.TRANS64.TRYWAIT P2, [R7+URZ+0x28850], R6 ;  /* 0x02885006070075a7 */ /* 0x000e64000804017f */
[----:B-1----:R-:W-:Y:S05]  /*14850*/  @!P2 BRA `(.L_x_2724) ;  /* 0x000000f80020a947 */ /* 0x002fea0003800000 */
.L_x_2721:
        /* <DEDUP_REMOVED lines=13> */
[----:B------:R-:W-:Y:S01]  /*14930*/  MUFU.TANH R14, R14 ;  /* 0x0000000e000e7308 */ /* 0x000fe20000002400 */
[----:B------:R-:W-:Y:S01]  /*14940*/  LEA R6, R5, R6, 0xb ;  /* 0x0000000605067211 */ /* 0x000fe200078e58ff */
[----:B------:R-:W-:Y:S01]  /*14950*/  FMUL.FTZ R21, R31, UR48 ;  /* 0x000000301f157c20 */ /* 0x000fe20008410000 */
[----:B------:R-:W-:Y:S01]  /*14960*/  FMUL.FTZ R28, R36, UR48 ;  /* 0x00000030241c7c20 */ /* 0x000fe20008410000 */
[----:B------:R-:W-:Y:S01]  /*14970*/  FMUL.FTZ R29, R37, UR48 ;  /* 0x00000030251d7c20 */ /* 0x000fe20008410000 */
[C---:B------:R-:W-:Y:S01]  /*14980*/  R2UR UR6, R6.reuse ;  /* 0x00000000060672ca */ /* 0x040fe200000e0000 */
[----:B------:R-:W-:-:S02]  /*14990*/  VIADD R8, R6, 0x80 ;  /* 0x0000008006087836 */ /* 0x000fc40000000000 */
        /* <DEDUP_REMOVED lines=11> */
[----:B------:R-:W-:Y:S01]  /*14a50*/  HGMMA.64x128x16.F32 R88, R180, gdesc[UR4].tnspB, R88, gsb0 ;  /* 0x41e00004b4587df0 */ /* 0x000fe20008000858 */
[----:B------:R-:W-:Y:S01]  /*14a60*/  R2UR UR6, R8 ;  /* 0x00000000080672ca */ /* 0x000fe200000e0000 */
[----:B------:R-:W-:Y:S01]  /*14a70*/  VIADD R8, R6, 0x100 ;  /* 0x0000010006087836 */ /* 0x000fe20000000000 */
[----:B------:R-:W-:Y:S01]  /*14a80*/  R2UR UR7, R9 ;  /* 0x00000000090772ca */ /* 0x000fe200000e0000 */
[----:B------:R-:W-:Y:S01]  /*14a90*/  FMUL.FTZ R43, R49, UR48 ;  /* 0x00000030312b7c20 */ /* 0x000fe20008410000 */
[----:B------:R-:W-:Y:S01]  /*14aa0*/  MOV R9, 0x40000040 ;  /* 0x4000004000097802 */ /* 0x000fe20000000f00 */
        /* <DEDUP_REMOVED lines=23> */
[----:B------:R-:W-:Y:S01]  /*14c20*/  IMAD.U32 R50, RZ, RZ, UR46 ;  /* 0x0000002eff327e24 */ /* 0x000fe2000f8e00ff */
        /* <DEDUP_REMOVED lines=16> */
[----:B------:R-:W-:Y:S01]  /*14d30*/  MUFU.TANH R42, R42 ;  /* 0x0000002a002a7308 */ /* 0x000fe20000002400 */
[----:B------:R-:W-:Y:S01]  /*14d40*/  @!P1 IMAD R5, R5, 0x8, R2 ;  /* 0x0000000805059824 */ /* 0x000fe200078e0202 */
[C---:B------:R-:W-:Y:S01]  /*14d50*/  ISETP.GT.AND P2, PT, R12.reuse, R191, PT ;  /* 0x000000bf0c00720c */ /* 0x040fe20003f44270 */
[----:B------:R-:W-:-:S03]  /*14d60*/  VIADD R12, R12, 0xffffffff ;  /* 0xffffffff0c0c7836 */ /* 0x000fc60000000000 */
[----:B------:R-:W-:Y:S02]  /*14d70*/  @!P1 IADD3 R5, R5, 0x28860, RZ ;  /* 0x0002886005059810 */ /* 0x000fe40007ffe0ff */
[----:B------:R-:W-:Y:S02]  /*14d80*/  MUFU.TANH R43, R43 ;  /* 0x0000002b002b7308 */ /* 0x000fe40000002400 */
[----:B------:R-:W-:-:S06]  /*14d90*/  @!P1 PRMT R5, RZ, 0x654, R5 ;  /* 0x00000654ff059816 */ /* 0x000fcc0000000005 */
        /* <DEDUP_REMOVED lines=58> */
[----:B------:R-:W-:Y:S01]  /*15140*/  FMUL.FTZ R8, R25, UR48 ;  /* 0x0000003019087c20 */ /* 0x000fe20008410000 */
[----:B------:R-:W-:Y:S01]  /*15150*/  FMUL.FTZ R25, R33, UR48 ;  /* 0x0000003021197c20 */ /* 0x000fe20008410000 */
[----:B------:R-:W-:Y:S01]  /*15160*/  R2UR UR7, R9 ;  /* 0x00000000090772ca */ /* 0x000fe200000e0000 */
[----:B------:R-:W-:Y:S01]  /*15170*/  FMUL.FTZ R9, R26, UR48 ;  /* 0x000000301a097c20 */ /* 0x000fe20008410000 */
        /* <DEDUP_REMOVED lines=13> */
[----:B------:R-:W-:-:S05]  /*15250*/  FMUL.FTZ R45, R51, UR48 ;  /* 0x00000030332d7c20 */ /* 0x000fca0008410000 */
[----:B------:R-:W2:Y:S01]  /*15260*/  MUFU.TANH R34, R34 ;  /* 0x0000002200227308 */ /* 0x000ea20000002400 */
[----:B0-----:R-:W-:-:S04]  /*15270*/  FMNMX.FTZ R31, R8, R31, !PT ;  /* 0x0000001f081f7209 */ /* 0x001fc80007810000 */
[----:B------:R-:W-:-:S03]  /*15280*/  FMNMX.FTZ R30, R14, R31, !PT ;  /* 0x0000001f0e1e7209 */ /* 0x000fc60007810000 */
[----:B------:R-:W0:Y:S01]  /*15290*/  MUFU.TANH R39, R39 ;  /* 0x0000002700277308 */ /* 0x000e220000002400 */
[----:B------:R-:W-:-:S04]  /*152a0*/  FMNMX.FTZ R31, R15, R30, !PT ;  /* 0x0000001e0f1f7209 */ /* 0x000fc80007810000 */
[----:B------:R-:W-:-:S03]  /*152b0*/  FMNMX.FTZ R30, R24, R31, !PT ;  /* 0x0000001f181e7209 */ /* 0x000fc60007810000 */
[----:B------:R-:W3:Y:S01]  /*152c0*/  MUFU.TANH R46, R46 ;  /* 0x0000002e002e7308 */ /* 0x000ee20000002400 */
[----:B-1----:R-:W-:-:S04]  /*152d0*/  FMNMX.FTZ R31, R25, R30, !PT ;  /* 0x0000001e191f7209 */ /* 0x002fc80007810000 */
[----:B------:R-:W-:-:S03]  /*152e0*/  FMNMX.FTZ R30, R28, R31, !PT ;  /* 0x0000001f1c1e7209 */ /* 0x000fc60007810000 */
[----:B------:R-:W1:Y:S01]  /*152f0*/  MUFU.TANH R58, R58 ;  /* 0x0000003a003a7308 */ /* 0x000e620000002400 */
[----:B------:R-:W-:-:S04]  /*15300*/  FMNMX.FTZ R31, R29, R30, !PT ;  /* 0x0000001e1d1f7209 */ /* 0x000fc80007810000 */
[----:B--2---:R-:W-:-:S03]  /*15310*/  FMNMX.FTZ R30, R34, R31, !PT ;  /* 0x0000001f221e7209 */ /* 0x004fc60007810000 */
[----:B------:R-:W2:Y:S01]  /*15320*/  MUFU.TANH R61, R61 ;  /* 0x0000003d003d7308 */ /* 0x000ea20000002400 */
[----:B------:R-:W-:-:S04]  /*15330*/  FMNMX.FTZ R31, R35, R30, !PT ;  /* 0x0000001e231f7209 */ /* 0x000fc80007810000 */
[----:B------:R-:W-:-:S03]  /*15340*/  FMNMX.FTZ R30, R38, R31, !PT ;  /* 0x0000001f261e7209 */ /* 0x000fc60007810000 */
[----:B------:R-:W4:Y:S01]  /*15350*/  MUFU.TANH R68, R68 ;  /* 0x0000004400447308 */ /* 0x000f220000002400 */
[----:B0-----:R-:W-:-:S04]  /*15360*/  FMNMX.FTZ R31, R39, R30, !PT ;  /* 0x0000001e271f7209 */ /* 0x001fc80007810000 */
[----:B------:R-:W-:-:S03]  /*15370*/  FMNMX.FTZ R30, R42, R31, !PT ;  /* 0x0000001f2a1e7209 */ /* 0x000fc60007810000 */
[----:B------:R-:W0:Y:S01]  /*15380*/  MUFU.TANH R76, R76 ;  /* 0x0000004c004c7308 */ /* 0x000e220000002400 */
[----:B------:R-:W-:-:S04]  /*15390*/  FMNMX.FTZ R31, R43, R30, !PT ;  /* 0x0000001e2b1f7209 */ /* 0x000fc80007810000 */
[----:B---3--:R-:W-:-:S03]  /*153a0*/  FMNMX.FTZ R30, R46, R31, !PT ;  /* 0x0000001f2e1e7209 */ /* 0x008fc60007810000 */
[----:B------:R-:W3:Y:S01]  /*153b0*/  MUFU.TANH R9, R9 ;  /* 0x0000000900097308 */ /* 0x000ee20000002400 */
[----:B------:R-:W-:-:S04]  /*153c0*/  FMNMX.FTZ R30, R47, R30, !PT ;  /* 0x0000001e2f1e7209 */ /* 0x000fc80007810000 */
[----:B------:R-:W-:-:S03]  /*153d0*/  FMNMX.FTZ R30, R53, R30, !PT ;  /* 0x0000001e351e7209 */ /* 0x000fc60007810000 */
[----:B------:R-:W5:Y:S01]  /*153e0*/  MUFU.TANH R26, R26 ;  /* 0x0000001a001a7308 */ /* 0x000f620000002400 */
[----:B------:R-:W-:-:S04]  /*153f0*/  FMNMX.FTZ R31, R55, R30, !PT ;  /* 0x0000001e371f7209 */ /* 0x000fc80007810000 */
[----:B------:R-:W-:-:S03]  /*15400*/  FMNMX.FTZ R31, R56, R31, !PT ;  /* 0x0000001f381f7209 */ /* 0x000fc60007810000 */
[----:B------:R-:W5:Y:S01]  /*15410*/  MUFU.TANH R33, R33 ;  /* 0x0000002100217308 */ /* 0x000f620000002400 */
        /* <DEDUP_REMOVED lines=8> */
[----:B------:R-:W-:Y:S01]  /*154a0*/  MUFU.TANH R52, R52 ;  /* 0x0000003400347308 */ /* 0x000fe20000002400 */
[----:B------:R-:W-:-:S04]  /*154b0*/  FMNMX.FTZ R31, R65, R30, !PT ;  /* 0x0000001e411f7209 */ /* 0x000fc80007810000 */
[----:B----4-:R-:W-:-:S04]  /*154c0*/  FMNMX.FTZ R31, R68, R31, !PT ;  /* 0x0000001f441f7209 */ /* 0x010fc80007810000 */
[----:B------:R-:W-:-:S04]  /*154d0*/  FMNMX.FTZ R30, R72, R31, !PT ;  /* 0x0000001f481e7209 */ /* 0x000fc80007810000 */
[----:B------:R-:W-:-:S04]  /*154e0*/  FMNMX.FTZ R30, R73, R30, !PT ;  /* 0x0000001e491e7209 */ /* 0x000fc80007810000 */
[----:B------:R-:W-:-:S04]  /*154f0*/  FMNMX.FTZ R31, R69, R30, !PT ;  /* 0x0000001e451f7209 */ /* 0x000fc80007810000 */
[----:B0-----:R-:W-:Y:S01]  /*15500*/  FMNMX.FTZ R30, R76, R31, !PT ;  /* 0x0000001f4c1e7209 */ /* 0x001fe20007810000 */
[----:B------:R-:W-:Y:S02]  /*15510*/  WARPGROUP.DEPBAR.LE gsb0, 0x0 ;  /* 0x00008000000079c5 */ /* 0x000fe40000010000 */
[----:B------:R-:W-:Y:S01]  /*15520*/  WARPGROUP.ARRIVE ;  /* 0x00000000000079c5 */ /* 0x000fe20000000000 */
[----:B------:R-:W-:Y:S01]  /*15530*/  FMNMX.FTZ R51, R77, R30, !PT ;  /* 0x0000001e4d337209 */ /* 0x000fe20007810000 */
[----:B------:R-:W-:-:S04]  /*15540*/  IMAD.MOV.U32 R31, RZ, RZ, 0x40000040 ;  /* 0x40000040ff1f7424 */ /* 0x000fc800078e00ff */
[----:B------:R-:W-:Y:S01]  /*15550*/  HGMMA.64x128x16.F32 R88, R152, gdesc[UR4].tnspB, R88, gsb0 ;  /* 0x41e0000498587df0 */ /* 0x000fe20008000858 */
[----:B------:R-:W0:Y:S01]  /*15560*/  SHFL.BFLY PT, R30, R51, 0x2, 0x1f ;  /* 0x0c401f00331e7f89 */ /* 0x000e2200000e0000 */
[----:B------:R-:W-:Y:S02]  /*15570*/  R2UR UR7, R31 ;  /* 0x000000001f0772ca */ /* 0x000fe400000e0000 */
[----:B0-----:R-:W-:-:S05]  /*15580*/  FMNMX.FTZ R51, R51, R30, !PT ;  /* 0x0000001e33337209 */ /* 0x001fca0007810000 */
[----:B------:R-:W0:Y:S02]  /*15590*/  SHFL.BFLY PT, R30, R51, 0x1, 0x1f ;  /* 0x0c201f00331e7f89 */ /* 0x000e2400000e0000 */
[----:B0-----:R-:W-:Y:S02]  /*155a0*/  FMNMX.FTZ R51, R51, R30, !PT ;  /* 0x0000001e33337209 */ /* 0x001fe40007810000 */
[----:B------:R-:W-:-:S03]  /*155b0*/  IADD3 R30, R6, 0x280, RZ ;  /* 0x00000280061e7810 */ /* 0x000fc60007ffe0ff */
[CC--:B------:R-:W-:Y:S01]  /*155c0*/  FMUL.FTZ R31, R51.reuse, R50.reuse ;  /* 0x00000032331f7220 */ /* 0x0c0fe20000410000 */
[----:B------:R-:W-:Y:S01]  /*155d0*/  R2UR UR6, R30 ;  /* 0x000000001e0672ca */ /* 0x000fe200000e0000 */
[----:B------:R-:W-:Y:S02]  /*155e0*/  FADD.FTZ R11, -R51, R11 ;  /* 0x0000000b330b7221 */ /* 0x000fe40000010100 */
[--C-:B------:R-:W-:Y:S01]  /*155f0*/  FFMA.FTZ R180, R7, R50, -R31.reuse ;  /* 0x0000003207b47223 */ /* 0x100fe2000001081f */
[----:B---3--:R-:W-:Y:S01]  /*15600*/  FMNMX.FTZ R7, R9, R10, !PT ;  /* 0x0000000a09077209 */ /* 0x008fe20007810000 */
[-CC-:B------:R-:W-:Y:S01]  /*15610*/  FFMA.FTZ R182, R14, R50.reuse, -R31.reuse ;  /* 0x000000320eb67223 */ /* 0x180fe2000001081f */
[----:B------:R-:W-:Y:S01]  /*15620*/  FFMA.FTZ R85, R15, R50, -R31 ;  /* 0x000000320f557223 */ /* 0x000fe2000001081f */
[----:B------:R-:W-:Y:S01]  /*15630*/  VIADD R14, R6, 0x300 ;  /* 0x00000300060e7836 */ /* 0x000fe20000000000 */
[----:B------:R-:W-:Y:S01]  /*15640*/  FMNMX.FTZ R7, R13, R7, !PT ;  /* 0x000000070d077209 */ /* 0x000fe20007810000 */
[----:B------:R-:W-:-:S02]  /*15650*/  IMAD.MOV.U32 R15, RZ, RZ, 0x40000040 ;  /* 0x40000040ff0f7424 */ /* 0x000fc400078e00ff */
[-CC-:B------:R-:W-:Y:S01]  /*15660*/  FFMA.FTZ R30, R8, R50.reuse, -R31.reuse ;  /* 0x00000032081e7223 */ /* 0x180fe2000001081f */
[----:B------:R-:W-:Y:S01]  /*15670*/  IADD3 R6, R6, 0x380, RZ ;  /* 0x0000038006067810 */ /* 0x000fe20007ffe0ff */
        /* <DEDUP_REMOVED lines=8> */
[-CC-:B------:R-:W-:Y:S01]  /*15700*/  FFMA.FTZ R25, R35, R50.reuse, -R31.reuse ;  /* 0x0000003223197223 */ /* 0x180fe2000001081f */
[----:B-----5:R-:W-:Y:S01]  /*15710*/  FMNMX.FTZ R7, R26, R7, !PT ;  /* 0x000000071a077209 */ /* 0x020fe20007810000 */
[-CC-:B------:R-:W-:Y:S01]  /*15720*/  FFMA.FTZ R174, R38, R50.reuse, -R31.reuse ;  /* 0x0000003226ae7223 */ /* 0x180fe2000001081f */
[-CC-:B------:R-:W-:Y:S01]  /*15730*/  FFMA.FTZ R34, R39, R50.reuse, -R31.reuse ;  /* 0x0000003227227223 */ /* 0x180fe2000001081f */
        /* <DEDUP_REMOVED lines=15> */
[-C--:B------:R-:W-:Y:S01]  /*15830*/  FFMA.FTZ R77, R77, R50.reuse, -R31 ;  /* 0x000000324d4d7223 */ /* 0x080fe2000001081f */
[----:B------:R-:W-:Y:S01]  /*15840*/  FMUL.FTZ R11, R11, R50 ;  /* 0x000000320b0b7220 */ /* 0x000fe20000410000 */
[----:B------:R-:W-:Y:S01]  /*15850*/  FMNMX.FTZ R7, R37, R7, !PT ;  /* 0x0000000725077209 */ /* 0x000fe20007810000 */
[----:B------:R-:W-:Y:S03]  /*15860*/  MUFU.EX2 R180, R180 ;  /* 0x000000b400b47308 */ /* 0x000fe60000000800 */
[----:B-1----:R-:W-:-:S04]  /*15870*/  FMNMX.FTZ R7, R40, R7, !PT ;  /* 0x0000000728077209 */ /* 0x002fc80007810000 */
[----:B------:R-:W-:Y:S01]  /*15880*/  FMNMX.FTZ R7, R41, R7, !PT ;  /* 0x0000000729077209 */ /* 0x000fe20007810000 */
[----:B------:R-:W0:Y:S03]  /*15890*/  MUFU.EX2 R11, R11 ;  /* 0x0000000b000b7308 */ /* 0x000e260000000800 */
[----:B------:R-:W-:-:S04]  /*158a0*/  FMNMX.FTZ R7, R44, R7, !PT ;  /* 0x000000072c077209 */ /* 0x000fc80007810000 */
[----:B--2---:R-:W-:Y:S01]  /*158b0*/  FMNMX.FTZ R7, R45, R7, !PT ;  /* 0x000000072d077209 */ /* 0x004fe20007810000 */
        /* <DEDUP_REMOVED lines=8> */
[C---:B-1----:R-:W-:Y:S01]  /*15940*/  FADD.FTZ R3, R30.reuse, R3 ;  /* 0x000000031e037221 */ /* 0x042fe20000010000 */
[----:B------:R-:W-:Y:S02]  /*15950*/  F2FP.F16.F32.PACK_AB R180, R30, R180 ;  /* 0x000000b41eb4723e */ /* 0x000fe400000000ff */
[----:B------:R-:W-:Y:S01]  /*15960*/  FMNMX.FTZ R7, R57, R7, !PT ;  /* 0x0000000739077209 */ /* 0x000fe20007810000 */
[----:B------:R-:W-:Y:S02]  /*15970*/  WARPGROUP.DEPBAR.LE gsb0, 0x0 ;  /* 0x00008000000079c5 */ /* 0x000fe40000010000 */
[----:B------:R-:W-:Y:S01]  /*15980*/  WARPGROUP.ARRIVE ;  /* 0x00000000000079c5 */ /* 0x000fe20000000000 */
[----:B------:R-:W-:Y:S01]  /*15990*/  FMNMX.FTZ R7, R63, R7, !PT ;  /* 0x000000073f077209 */ /* 0x000fe20007810000 */
[-CC-:B------:R-:W-:Y:S01]  /*159a0*/  FFMA.FTZ R152, R53, R50.reuse, -R31.reuse ;  /* 0x0000003235987223 */ /* 0x180fe2000001081f */
[-CC-:B------:R-:W-:Y:S01]  /*159b0*/  FFMA.FTZ R154, R56, R50.reuse, -R31.reuse ;  /* 0x00000032389a7223 */ /* 0x180fe2000001081f */
[-CC-:B------:R-:W-:Y:S01]  /*159c0*/  FFMA.FTZ R53, R72, R50.reuse, -R31.reuse ;  /* 0x0000003248357223 */ /* 0x180fe2000001081f */
[----:B------:R-:W-:Y:S01]  /*159d0*/  FMNMX.FTZ R7, R66, R7, !PT ;  /* 0x0000000742077209 */ /* 0x000fe20007810000 */
[----:B------:R-:W-:Y:S01]  /*159e0*/  HGMMA.64x128x16.F32 R88, R156, gdesc[UR4].tnspB, R88, gsb0 ;  /* 0x41e000049c587df0 */ /* 0x000fe20008000858 */
[----:B------:R-:W-:Y:S01]  /*159f0*/  R2UR UR6, R14 ;  /* 0x000000000e0672ca */ /* 0x000fe200000e0000 */
[-CC-:B------:R-:W-:Y:S01]  /*15a00*/  FFMA.FTZ R56, R69, R50.reuse, -R31.reuse ;  /* 0x0000003245387223 */ /* 0x180fe2000001081f */
[----:B------:R-:W-:Y:S01]  /*15a10*/  FMNMX.FTZ R7, R67, R7, !PT ;  /* 0x0000000743077209 */ /* 0x000fe20007810000 */
[----:B------:R-:W-:Y:S01]  /*15a20*/  FFMA.FTZ R14, R76, R50, -R31 ;  /* 0x000000324c0e7223 */ /* 0x000fe2000001081f */
[----:B------:R-:W-:Y:S01]  /*15a30*/  R2UR UR7, R15 ;  /* 0x000000000f0772ca */ /* 0x000fe200000e0000 */
        /* <DEDUP_REMOVED lines=16> */
[----:B------:R-:W1:Y:S06]  /*15b40*/  SHFL.BFLY PT, R7, R8, 0x2, 0x1f ;  /* 0x0c401f0008077f89 */ /* 0x000e6c00000e0000 */
[----:B------:R-:W-:Y:S08]  /*15b50*/  MUFU.EX2 R174, R174 ;  /* 0x000000ae00ae7308 */ /* 0x000ff00000000800 */
[----:B------:R-:W-:Y:S08]  /*15b60*/  MUFU.EX2 R34, R34 ;  /* 0x0000002200227308 */ /* 0x000ff00000000800 */
[----:B------:R-:W-:Y:S01]  /*15b70*/  MUFU.EX2 R168, R168 ;  /* 0x000000a800a87308 */ /* 0x000fe20000000800 */
[----:B-1----:R-:W-:-:S05]  /*15b80*/  FMNMX.FTZ R8, R8, R7, !PT ;  /* 0x0000000708087209 */ /* 0x002fca0007810000 */
[----:B------:R-:W1:Y:S02]  /*15b90*/  SHFL.BFLY PT, R7, R8, 0x1, 0x1f ;  /* 0x0c201f0008077f89 */ /* 0x000e6400000e0000 */
[----:B------:R-:W-:Y:S08]  /*15ba0*/  MUFU.EX2 R28, R28 ;  /* 0x0000001c001c7308 */ /* 0x000ff00000000800 */
[----:B------:R-:W-:Y:S08]  /*15bb0*/  MUFU.EX2 R170, R170 ;  /* 0x000000aa00aa7308 */ /* 0x000ff00000000800 */
[----:B------:R-:W-:Y:S01]  /*15bc0*/  MUFU.EX2 R29, R29 ;  /* 0x0000001d001d7308 */ /* 0x000fe20000000800 */
[----:B-1----:R-:W-:-:S07]  /*15bd0*/  FMNMX.FTZ R8, R8, R7, !PT ;  /* 0x0000000708087209 */ /* 0x002fce0007810000 */
[----:B------:R-:W-:Y:S01]  /*15be0*/  MUFU.EX2 R152, R152 ;  /* 0x0000009800987308 */ /* 0x000fe20000000800 */
[----:B------:R-:W-:-:S04]  /*15bf0*/  FADD.FTZ R7, -R8, R10 ;  /* 0x0000000a08077221 */ /* 0x000fc80000010100 */
[----:B------:R-:W-:-:S03]  /*15c00*/  FMUL.FTZ R7, R7, R50 ;  /* 0x0000003207077220 */ /* 0x000fc60000410000 */
[----:B------:R-:W-:Y:S08]  /*15c10*/  MUFU.EX2 R46, R46 ;  /* 0x0000002e002e7308 */ /* 0x000ff00000000800 */
[----:B------:R1:W-:Y:S08]  /*15c20*/  MUFU.EX2 R15, R7 ;  /* 0x00000007000f7308 */ /* 0x0003f00000000800 */
[----:B------:R-:W-:Y:S01]  /*15c30*/  MUFU.EX2 R154, R154 ;  /* 0x0000009a009a7308 */ /* 0x000fe20000000800 */
[----:B-1----:R-:W-:-:S07]  /*15c40*/  IMAD.MOV.U32 R7, RZ, RZ, 0x40000040 ;  /* 0x40000040ff077424 */ /* 0x002fce00078e00ff */
[----:B------:R-:W-:Y:S01]  /*15c50*/  MUFU.EX2 R38, R38 ;  /* 0x0000002600267308 */ /* 0x000fe20000000800 */
[----:B------:R-:W-:Y:S02]  /*15c60*/  WARPGROUP.DEPBAR.LE gsb0, 0x0 ;  /* 0x00008000000079c5 */ /* 0x000fe40000010000 */
[----:B------:R-:W-:Y:S01]  /*15c70*/  WARPGROUP.ARRIVE ;  /* 0x00000000000079c5 */ /* 0x000fe20000000000 */
[-CC-:B------:R-:W-:Y:S01]  /*15c80*/  FFMA.FTZ R156, R59, R50.reuse, -R31.reuse ;  /* 0x000000323b9c7223 */ /* 0x180fe2000001081f */
[-C--:B------:R-:W-:Y:S01]  /*15c90*/  FFMA.FTZ R158, R61, R50.reuse, -R31 ;  /* 0x000000323d9e7223 */ /* 0x080fe2000001081f */
[-C--:B------:R-:W-:Y:S02]  /*15ca0*/  FMUL.FTZ R31, R8, R50.reuse ;  /* 0x00000032081f7220 */ /* 0x080fe40000410000 */
[----:B------:R-:W-:Y:S01]  /*15cb0*/  MUFU.EX2 R39, R39 ;  /* 0x0000002700277308 */ /* 0x000fe20000000800 */
[----:B------:R-:W-:Y:S01]  /*15cc0*/  HGMMA.64x128x16.F32 R88, R160, gdesc[UR4].tnspB, R88, gsb0 ;  /* 0x41e00004a0587df0 */ /* 0x000fe20008000858 */
[----:B------:R-:W-:Y:S01]  /*15cd0*/  R2UR UR6, R6 ;  /* 0x00000000060672ca */ /* 0x000fe200000e0000 */
[-CC-:B------:R-:W-:Y:S01]  /*15ce0*/  FFMA.FTZ R181, R9, R50.reuse, -R31.reuse ;  /* 0x0000003209b57223 */ /* 0x180fe2000001081f */
[----:B------:R-:W-:Y:S01]  /*15cf0*/  R2UR UR7, R7 ;  /* 0x00000000070772ca */ /* 0x000fe200000e0000 */
[-CC-:B------:R-:W-:Y:S01]  /*15d00*/  FFMA.FTZ R9, R13, R50.reuse, -R31.reuse ;  /* 0x000000320d097223 */ /* 0x180fe2000001081f */
[-CC-:B------:R-:W-:Y:S01]  /*15d10*/  FFMA.FTZ R183, R20, R50.reuse, -R31.reuse ;  /* 0x0000003214b77223 */ /* 0x180fe2000001081f */
[-CC-:B------:R-:W-:Y:S01]  /*15d20*/  FFMA.FTZ R13, R21, R50.reuse, -R31.reuse ;  /* 0x00000032150d7223 */ /* 0x180fe2000001081f */
[----:B------:R-:W-:Y:S01]  /*15d30*/  @!P1 IMAD R7, R184, 0x8, R2 ;  /* 0x00000008b8079824 */ /* 0x000fe200078e0202 */
[----:B------:R-:W1:Y:S01]  /*15d40*/  MUFU.EX2 R181, R181 ;  /* 0x000000b500b57308 */ /* 0x000e620000000800 */
[-CC-:B------:R-:W-:Y:S01]  /*15d50*/  FFMA.FTZ R177, R26, R50.reuse, -R31.reuse ;  /* 0x000000321ab17223 */ /* 0x180fe2000001081f */
[----:B------:R-:W-:Y:S01]  /*15d60*/  FFMA.FTZ R173, R36, R50, -R31 ;  /* 0x0000003224ad7223 */ /* 0x000fe2000001081f */
[----:B------:R-:W-:-:S02]  /*15d70*/  @!P1 VIADD R36, R7, 0x28840 ;  /* 0x0002884007249836 */ /* 0x000fc40000000000 */
[-CC-:B------:R-:W-:Y:S01]  /*15d80*/  FFMA.FTZ R179, R32, R50.reuse, -R31.reuse ;  /* 0x0000003220b37223 */ /* 0x180fe2000001081f */
[-CC-:B------:R-:W-:Y:S01]  /*15d90*/  FFMA.FTZ R32, R33, R50.reuse, -R31.reuse ;  /* 0x0000003221207223 */ /* 0x180fe2000001081f */
[-CC-:B------:R-:W-:Y:S01]  /*15da0*/  FFMA.FTZ R20, R27, R50.reuse, -R31.reuse ;  /* 0x000000321b147223 */ /* 0x180fe2000001081f */
[----:B------:R-:W-:Y:S01]  /*15db0*/  IADD3 R33, -R192, 0xb, RZ ;  /* 0x0000000bc0217810 */ /* 0x000fe20007ffe1ff */
[----:B------:R-:W3:Y:S01]  /*15dc0*/  MUFU.EX2 R9, R9 ;  /* 0x0000000900097308 */ /* 0x000ee20000000800 */
[----:B------:R-:W-:Y:S01]  /*15dd0*/  @!P1 PRMT R36, RZ, 0x654, R36 ;  /* 0x00000654ff249816 */ /* 0x000fe20000000024 */
[-C--:B------:R-:W-:Y:S01]  /*15de0*/  FFMA.FTZ R175, R40, R50.reuse, -R31 ;  /* 0x0000003228af7223 */ /* 0x080fe2000001081f */
[----:B--2---:R-:W-:Y:S01]  /*15df0*/  FADD.FTZ R40, R182, R3 ;  /* 0x00000003b6287221 */ /* 0x004fe20000010000 */
[-CC-:B------:R-:W-:Y:S01]  /*15e00*/  FFMA.FTZ R21, R37, R50.reuse, -R31.reuse ;  /* 0x0000003225157223 */ /* 0x180fe2000001081f */
[-CC-:B------:R-:W-:Y:S01]  /*15e10*/  FFMA.FTZ R26, R41, R50.reuse, -R31.reuse ;  /* 0x00000032291a7223 */ /* 0x180fe2000001081f */
[----:B------:R-:W-:Y:S01]  /*15e20*/  FFMA.FTZ R169, R44, R50, -R31 ;  /* 0x000000322ca97223 */ /* 0x000fe2000001081f */
[----:B0-----:R-:W-:Y:S01]  /*15e30*/  FADD.FTZ R3, R85, R40 ;  /* 0x0000002855037221 */ /* 0x001fe20000010000 */
[----:B------:R-:W-:Y:S01]  /*15e40*/  MUFU.EX2 R183, R183 ;  /* 0x000000b700b77308 */ /* 0x000fe20000000800 */
[----:B-1----:R-:W-:Y:S01]  /*15e50*/  FFMA.FTZ R0, R15, R0, R181 ;  /* 0x000000000f007223 */ /* 0x002fe200000100b5 */
[-CC-:B------:R-:W-:Y:S01]  /*15e60*/  FFMA.FTZ R27, R45, R50.reuse, -R31.reuse ;  /* 0x000000322d1b7223 */ /* 0x180fe2000001081f */
[-CC-:B------:R-:W-:Y:S01]  /*15e70*/  FFMA.FTZ R171, R48, R50.reuse, -R31.reuse ;  /* 0x0000003230ab7223 */ /* 0x180fe2000001081f */
[-CC-:B------:R-:W-:Y:S01]  /*15e80*/  FFMA.FTZ R6, R49, R50.reuse, -R31.reuse ;  /* 0x0000003231067223 */ /* 0x180fe2000001081f */
[-CC-:B------:R-:W-:Y:S01]  /*15e90*/  FFMA.FTZ R153, R52, R50.reuse, -R31.reuse ;  /* 0x0000003234997223 */ /* 0x180fe2000001081f */
[-CC-:B------:R-:W-:Y:S01]  /*15ea0*/  FFMA.FTZ R7, R54, R50.reuse, -R31.reuse ;  /* 0x0000003236077223 */ /* 0x180fe2000001081f */
[-CC-:B------:R-:W-:Y:S01]  /*15eb0*/  FFMA.FTZ R155, R57, R50.reuse, -R31.reuse ;  /* 0x00000032399b7223 */ /* 0x180fe2000001081f */
[----:B------:R-:W-:Y:S01]  /*15ec0*/  MUFU.EX2 R13, R13 ;  /* 0x0000000d000d7308 */ /* 0x000fe20000000800 */
[----:B---3--:R-:W-:Y:S01]  /*15ed0*/  F2FP.F16.F32.PACK_AB R181, R9, R181 ;  /* 0x000000b509b5723e */ /* 0x008fe200000000ff */
        /* <DEDUP_REMOVED lines=9> */
[----:B------:R-:W-:-:S05]  /*15f70*/  F2FP.F16.F32.PACK_AB R182, R85, R182 ;  /* 0x000000b655b6723e */ /* 0x000fca00000000ff */
        /* <DEDUP_REMOVED lines=47> */
[----:B------:R-:W-:Y:S01]  /*16270*/  FMUL.FTZ R97, R97, R11 ;  /* 0x0000000b61617220 */ /* 0x000fe20000410000 */
[----:B-1----:R-:W-:Y:S01]  /*16280*/  FADD.FTZ R36, R9, R0 ;  /* 0x0000000009247221 */ /* 0x002fe20000010000 */
[----:B------:R1:W-:Y:S01]  /*16290*/  @!P1 SYNCS.ARRIVE.TRANS64.RED.A1T0 RZ, [R5+URZ], RZ ;  /* 0x000000ff05ff99a7 */ /* 0x0003e2000810043f */
[-C--:B------:R-:W-:Y:S01]  /*162a0*/  FFMA.FTZ R0, R63, R50.reuse, -R31 ;  /* 0x000000323f007223 */ /* 0x080fe2000001081f */
[----:B------:R-:W2:Y:S01]  /*162b0*/  MUFU.EX2 R10, R77 ;  /* 0x0000004d000a7308 */ /* 0x000ea20000000800 */
[----:B------:R-:W-:Y:S01]  /*162c0*/  FADD.FTZ R36, R183, R36 ;  /* 0x00000024b7247221 */ /* 0x000fe20000010000 */
[----:B------:R-:W-:Y:S01]  /*162d0*/  F2FP.F16.F32.PACK_AB R183, R13, R183 ;  /* 0x000000b70db7723e */ /* 0x000fe200000000ff */
[-C--:B------:R-:W-:Y:S01]  /*162e0*/  FMUL.FTZ R100, R100, R11.reuse ;  /* 0x0000000b64647220 */ /* 0x080fe20000410000 */
[----:B------:R-:W-:Y:S01]  /*162f0*/  FMUL.FTZ R101, R101, R11 ;  /* 0x0000000b65657220 */ /* 0x000fe20000410000 */
[----:B------:R-:W-:Y:S01]  /*16300*/  FADD.FTZ R36, R13, R36 ;  /* 0x000000240d247221 */ /* 0x000fe20000010000 */
[----:B-1----:R-:W-:Y:S01]  /*16310*/  FADD.FTZ R5, R176, R3 ;  /* 0x00000003b0057221 */ /* 0x002fe20000010000 */
[-C--:B------:R-:W-:Y:S01]  /*16320*/  FFMA.FTZ R3, R67, R50.reuse, -R31 ;  /* 0x0000003243037223 */ /* 0x080fe2000001081f */
[----:B------:R-:W1:Y:S01]  /*16330*/  MUFU.EX2 R0, R0 ;  /* 0x0000000000007308 */ /* 0x000e620000000800 */
[----:B0-----:R-:W-:Y:S01]  /*16340*/  FADD.FTZ R33, R177, R36 ;  /* 0x00000024b1217221 */ /* 0x001fe20000010000 */
[----:B------:R-:W-:Y:S01]  /*16350*/  FADD.FTZ R5, R84, R5 ;  /* 0x0000000554057221 */ /* 0x000fe20000010000 */
[----:B------:R-:W-:Y:S01]  /*16360*/  F2FP.F16.F32.PACK_AB R177, R20, R177 ;  /* 0x000000b114b1723e */ /* 0x000fe200000000ff */
[-C--:B------:R-:W-:Y:S01]  /*16370*/  FMUL.FTZ R104, R104, R11.reuse ;  /* 0x0000000b68687220 */ /* 0x080fe20000410000 */
[----:B------:R-:W-:Y:S01]  /*16380*/  FADD.FTZ R36, R20, R33 ;  /* 0x0000002114247221 */ /* 0x000fe20000010000 */
[----:B------:R-:W-:Y:S01]  /*16390*/  FADD.FTZ R33, R178, R5 ;  /* 0x00000005b2217221 */ /* 0x000fe20000010000 */
[----:B------:R-:W-:Y:S01]  /*163a0*/  FFMA.FTZ R5, R71, R50, -R31 ;  /* 0x0000003247057223 */ /* 0x000fe2000001081f */
[----:B------:R-:W0:Y:S01]  /*163b0*/  MUFU.EX2 R3, R3 ;  /* 0x0000000300037308 */ /* 0x000e220000000800 */
[----:B------:R-:W-:Y:S01]  /*163c0*/  FADD.FTZ R37, R179, R36 ;  /* 0x00000024b3257221 */ /* 0x000fe20000010000 */
[C---:B------:R-:W-:Y:S01]  /*163d0*/  FADD.FTZ R33, R24.reuse, R33 ;  /* 0x0000002118217221 */ /* 0x040fe20000010000 */
[----:B------:R-:W-:Y:S01]  /*163e0*/  F2FP.F16.F32.PACK_AB R178, R24, R178 ;  /* 0x000000b218b2723e */ /* 0x000fe200000000ff */
[----:B------:R-:W-:Y:S01]  /*163f0*/  FFMA.FTZ R31, R83, R50, -R31 ;  /* 0x00000032531f7223 */ /* 0x000fe2000001081f */
[----:B------:R-:W-:Y:S01]  /*16400*/  FADD.FTZ R36, R32, R37 ;  /* 0x0000002520247221 */ /* 0x000fe20000010000 */
[----:B------:R-:W-:Y:S01]  /*16410*/  FADD.FTZ R40, R172, R33 ;  /* 0x00000021ac287221 */ /* 0x000fe20000010000 */
[----:B--2---:R-:W-:Y:S01]  /*16420*/  F2FP.F16.F32.PACK_AB R166, R10, R14 ;  /* 0x0000000e0aa6723e */ /* 0x004fe200000000ff */
        /* <DEDUP_REMOVED lines=27> */
[C---:B------:R-:W-:Y:S01]  /*165e0*/  F2FP.F16.F32.PACK_AB R171, R6.reuse, R171 ;  /* 0x000000ab06ab723e */ /* 0x040fe200000000ff */
[----:B------:R-:W3:Y:S01]  /*165f0*/  MUFU.EX2 R30, R75 ;  /* 0x0000004b001e7308 */ /* 0x000ee20000000800 */
[----:B------:R-:W-:Y:S01]  /*16600*/  FADD.FTZ R36, R6, R9 ;  /* 0x0000000906247221 */ /* 0x000fe20000010000 */
[----:B------:R-:W-:Y:S01]  /*16610*/  FADD.FTZ R13, R152, R13 ;  /* 0x0000000d980d7221 */ /* 0x000fe20000010000 */
[-C--:B------:R-:W-:Y:S01]  /*16620*/  FMUL.FTZ R128, R128, R11.reuse ;  /* 0x0000000b80807220 */ /* 0x080fe20000410000 */
        /* <DEDUP_REMOVED lines=8> */
[----:B------:R-:W-:Y:S01]  /*166b0*/  FMUL.FTZ R136, R136, R11 ;  /* 0x0000000b88887220 */ /* 0x000fe20000410000 */
[----:B------:R-:W-:Y:S01]  /*166c0*/  FADD.FTZ R9, R155, R36 ;  /* 0x000000249b097221 */ /* 0x000fe20000010000 */
[----:B------:R-:W-:Y:S01]  /*166d0*/  FADD.FTZ R13, R38, R13 ;  /* 0x0000000d260d7221 */ /* 0x000fe20000010000 */
[C---:B-1----:R-:W-:Y:S01]  /*166e0*/  F2FP.F16.F32.PACK_AB R155, R0.reuse, R155 ;  /* 0x0000009b009b723e */ /* 0x042fe200000000ff */
        /* <DEDUP_REMOVED lines=25> */
[----:B---3--:R-:W-:Y:S01]  /*16880*/  FADD.FTZ R9, R30, R9 ;  /* 0x000000091e097221 */ /* 0x008fe20000010000 */
        /* <DEDUP_REMOVED lines=59> */
[----:B------:R-:W-:-:S02]  /*16c40*/  IMAD.MOV.U32 R5, RZ, RZ, R184 ;  /* 0x000000ffff057224 */ /* 0x000fc400078e00b8 */
[----:B------:R-:W-:Y:S01]  /*16c50*/  IMAD.MOV.U32 R10, RZ, RZ, R8 ;  /* 0x000000ffff0a7224 */ /* 0x000fe200078e0008 */
[----:B------:R-:W-:Y:S06]  /*16c60*/  @P2 BRA `(.L_x_2725) ;  /* 0xffffffd4009c2947 */ /* 0x000fec000383ffff */
.L_x_2715:
[----:B------:R-:W-:Y:S05]  /*16c70*/  WARPSYNC.ALL ;  /* 0x0000000000007948 */ /* 0x000fea0003800000 */
[----:B------:R-:W-:Y:S06]  /*16c80*/  BAR.ARV 0x8, 0x180 ;  /* 0x0206000000007b1d */ /* 0x000fec0000002000 */
[----:B------:R-:W-:Y:S05]  /*16c90*/  @!P0 BRA `(.L_x_2726) ;  /* 0x0000000000048947 */ /* 0x000fea0003800000 */
[----:B------:R-:W-:Y:S01]  /*16ca0*/  BPT.TRAP 0x1 ;  /* 0x000000040000795c */ /* 0x000fe20000300000 */
.L_x_2726:
[----:B------:R-:W-:Y:S01]  /*16cb0*/  IMAD R11, R184, 0x8, R2 ;  /* 0x00000008b80b7824 */ /* 0x000fe200078e0202 */
[----:B------:R-:W-:-:S04]  /*16cc0*/  SHF.L.U32 R4, R186, 0x1f, RZ ;  /* 0x0000001fba047819 */ /* 0x000fc800000006ff */
[----:B------:R0:W1:Y:S01]  /*16cd0*/  SYNCS.PHASECHK.TRANS64.TRYWAIT P2, [R11+URZ+0x28850], R4 ;  /* 0x028850040b0075a7 */ /* 0x000062000804017f */
[----:B------:R-:W-:Y:S05]  /*16ce0*/  @!P0 BRA `(.L_x_2727) ;  /* 0x0000000000048947 */ /* 0x000fea0003800000 */
[----:B------:R-:W-:Y:S01]  /*16cf0*/  BPT.TRAP 0x1 ;  /* 0x000000040000795c */ /* 0x000fe20000300000 */
.L_x_2727:
[----:B------:R-:W-:-:S05]  /*16d00*/  VIADD R2, R2, 0x400 ;  /* 0x0000040002027836 */ /* 0x000fca0000000000 */
[----:B------:R-:W-:-:S04]  /*16d10*/  SHF.R.U32.HI R2, RZ, 0x4, R2 ;  /* 0x00000004ff027819 */ /* 0x000fc80000011602 */
[----:B------:R-:W-:-:S04]  /*16d20*/  LOP3.LUT R2, R2, 0x3fff, RZ, 0xc0, !PT ;  /* 0x00003fff02027812 */ /* 0x000fc800078ec0ff */
[----:B------:R-:W-:Y:S01]  /*16d30*/  LOP3.LUT R5, R2, 0x4000000, RZ, 0xfc, !PT ;  /* 0x0400000002057812 */ /* 0x000fe200078efcff */
[----:B-1----:R-:W-:Y:S06]  /*16d40*/  @P2 BRA `(.L_x_2728) ;  /* 0x0000000000082947 */ /* 0x002fec0003800000 */
[----:B------:R-:W1:Y:S02]  /*16d50*/  SYNCS.PHASECHK.TRANS64.TRYWAIT P0, [R11+URZ+0x28850], R4 ;  /* 0x028850040b0075a7 */ /* 0x000e64000800017f */
[----:B-1----:R-:W-:Y:S05]  /*16d60*/  @!P0 BRA `(.L_x_2729) ;  /* 0x000000d000f08947 */ /* 0x002fea0003800000 */
.L_x_2728:
[----:B01----:R-:W-:Y:S01]  /*16d70*/  IMAD R4, R184, 0x800, R5 ;  /* 0x00000800b8047824 */ /* 0x003fe200078e0205 */
[----:B------:R-:W-:Y:S05]  /*16d80*/  WARPSYNC.ALL ;  /* 0x0000000000007948 */ /* 0x000fea0003800000 */
[----:B------:R-:W-:Y:S01]  /*16d90*/  IMAD.MOV.U32 R5, RZ, RZ, 0x40000040 ;  /* 0x40000040ff057424 */ /* 0x000fe200078e00ff */
[C---:B------:R-:W-:Y:S01]  /*16da0*/  R2UR UR6, R4.reuse ;  /* 0x00000000040672ca */ /* 0x040fe200000e0000 */
[----:B------:R-:W-:Y:S01]  /*16db0*/  WARPGROUP.ARRIVE ;  /* 0x00000000000079c5 */ /* 0x000fe20000000000 */
[----:B------:R-:W-:Y:S01]  /*16dc0*/  IMAD.MOV.U32 R7, RZ, RZ, 0x40000040 ;  /* 0x40000040ff077424 */ /* 0x000fe200078e00ff */
[----:B------:R-:W-:Y:S01]  /*16dd0*/  IADD3 R6, R4, 0x80, RZ ;  /* 0x0000008004067810 */ /* 0x000fe20007ffe0ff */
[----:B------:R-:W0:Y:S01]  /*16de0*/  SHFL.BFLY PT, R2, R3, 0x2, 0x1f ;  /* 0x0c401f0003027f89 */ /* 0x000e2200000e0000 */
[----:B------:R-:W-:Y:S01]  /*16df0*/  R2UR UR7, R5 ;  /* 0x00000000050772ca */ /* 0x000fe200000e0000 */
[----:B------:R-:W-:Y:S01]  /*16e00*/  IMAD.MOV.U32 R5, RZ, RZ, 0x40000040 ;  /* 0x40000040ff057424 */ /* 0x000fe200078e00ff */
[----:B------:R-:W-:Y:S01]  /*16e10*/  @!P1 IADD3 R10, R11, 0x28860, RZ ;  /* 0x000288600b0a9810 */ /* 0x000fe20007ffe0ff */
[----:B------:R-:W-:-:S02]  /*16e20*/  VIADD R184, R184, 0x1 ;  /* 0x00000001b8b87836 */ /* 0x000fc40000000000 */
[----:B------:R-:W-:Y:S01]  /*16e30*/  VIADD R215, R215, 0x1 ;  /* 0x00000001d7d77836 */ /* 0x000fe20000000000 */
[----:B------:R-:W-:Y:S02]  /*16e40*/  @!P1 PRMT R10, RZ, 0x654, R10 ;  /* 0x00000654ff0a9816 */ /* 0x000fe4000000000a */
[----:B------:R-:W-:-:S04]  /*16e50*/  ISETP.NE.AND P2, PT, R184, 0x2, PT ;  /* 0x00000002b800780c */ /* 0x000fc80003f45270 */
[----:B------:R-:W-:Y:S01]  /*16e60*/  SEL R184, R184, RZ, P2 ;  /* 0x000000ffb8b87207 */ /* 0x000fe20001000000 */
[----:B------:R-:W-:Y:S01]  /*16e70*/  HGMMA.64x128x16.F32 R88, R180, gdesc[UR4].tnspB, R88, gsb0 ;  /* 0x41e00004b4587df0 */ /* 0x000fe20008000858 */
[----:B------:R-:W-:Y:S01]  /*16e80*/  R2UR UR6, R6 ;  /* 0x00000000060672ca */ /* 0x000fe200000e0000 */
[----:B------:R-:W-:Y:S01]  /*16e90*/  VIADD R6, R4, 0x100 ;  /* 0x0000010004067836 */ /* 0x000fe20000000000 */
[----:B------:R-:W-:Y:S01]  /*16ea0*/  R2UR UR7, R7 ;  /* 0x00000000070772ca */ /* 0x000fe200000e0000 */
[----:B------:R-:W-:Y:S02]  /*16eb0*/  IMAD.MOV.U32 R7, RZ, RZ, 0x40000040 ;  /* 0x40000040ff077424 */ /* 0x000fe400078e00ff */
[----:B0-----:R-:W-:Y:S01]  /*16ec0*/  FADD.FTZ R2, R2, R3 ;  /* 0x0000000302027221 */ /* 0x001fe20000010000 */
[----:B------:R-:W-:-:S04]  /*16ed0*/  SEL R3, RZ, 0x1, P2 ;  /* 0x00000001ff037807 */ /* 0x000fc80001000000 */
[----:B------:R-:W-:Y:S01]  /*16ee0*/  LOP3.LUT R186, R186, R3, RZ, 0x3c, !PT ;  /* 0x00000003baba7212 */ /* 0x000fe200078e3cff */
[----:B------:R-:W-:Y:S01]  /*16ef0*/  IMAD.MOV.U32 R3, RZ, RZ, -0x800000 ;  /* 0xff800000ff037424 */ /* 0x000fe200078e00ff */
[----:B------:R-:W-:Y:S02]  /*16f00*/  WARPGROUP.DEPBAR.LE gsb0, 0x0 ;  /* 0x00008000000079c5 */ /* 0x000fe40000010000 */
[----:B------:R-:W-:-:S06]  /*16f10*/  WARPGROUP.ARRIVE ;  /* 0x00000000000079c5 */ /* 0x000fcc0000000000 */
[----:B------:R-:W-:Y:S01]  /*16f20*/  HGMMA.64x128x16.F32 R88, R176, gdesc[UR4].tnspB, R88, gsb0 ;  /* 0x41e00004b0587df0 */ /* 0x000fe20008000858 */
[----:B------:R-:W-:Y:S01]  /*16f30*/  R2UR UR6, R6 ;  /* 0x00000000060672ca */ /* 0x000fe200000e0000 */
[----:B------:R-:W-:Y:S01]  /*16f40*/  VIADD R6, R4, 0x180 ;  /* 0x0000018004067836 */ /* 0x000fe20000000000 */
[----:B------:R-:W-:Y:S02]  /*16f50*/  R2UR UR7, R7 ;  /* 0x00000000070772ca */ /* 0x000fe400000e0000 */
[----:B------:R-:W-:Y:S01]  /*16f60*/  MOV R7, 0x40000040 ;  /* 0x4000004000077802 */ /* 0x000fe20000000f00 */
        /* <DEDUP_REMOVED lines=38> */
[----:B-1----:R-:W-:-:S04]  /*171d0*/  FADD.FTZ R13, R4, R7 ;  /* 0x00000007040d7221 */ /* 0x002fc80000010000 */
[----:B------:R-:W-:Y:S02]  /*171e0*/  FSETP.NE.FTZ.AND P0, PT, R12, RZ, PT ;  /* 0x000000ff0c00720b */ /* 0x000fe40003f15000 */
[----:B------:R-:W-:Y:S02]  /*171f0*/  CS2R R4, SRZ ;  /* 0x0000000000047805 */ /* 0x000fe4000001ff00 */
        /* <DEDUP_REMOVED lines=81> */
.L_x_2646:
        /* <DEDUP_REMOVED lines=13> */
[----:B------:R-:W-:Y:S01]  /*177e0*/  IMAD.MOV.U32 R57, RZ, RZ, RZ ;  /* 0x000000ffff397224 */ /* 0x000fe200078e00ff */
[----:B------:R-:W3:Y:S01]  /*177f0*/  S2R R9, SR_SWINHI ;  /* 0x0000000000097919 */ /* 0x000ee20000002f00 */
[----:B------:R-:W-:Y:S02]  /*17800*/  F2FP.F16.F32.PACK_AB R36, R137, R136 ;  /* 0x000000888924723e */ /* 0x000fe400000000ff */
[----:B------:R-:W-:Y:S02]  /*17810*/  MOV R42, R2 ;  /* 0x00000002002a7202 */ /* 0x000fe40000000f00 */
[----:B---3--:R-:W-:-:S03]  /*17820*/  MOV R43, R9 ;  /* 0x00000009002b7202 */ /* 0x008fc60000000f00 */
[----:B--2---:R-:W-:-:S03]  /*17830*/  IMAD.WIDE R12, R8, 0x2, R42 ;  /* 0x00000002080c7825 */ /* 0x004fc600078e022a */
[C---:B------:R-:W-:Y:S02]  /*17840*/  IADD3 R37, P0, R12.reuse, 0x40, RZ ;  /* 0x000000400c257810 */ /* 0x040fe40007f1e0ff */
[C---:B------:R-:W-:Y:S02]  /*17850*/  IADD3 R35, P5, R12.reuse, 0x20, RZ ;  /* 0x000000200c237810 */ /* 0x040fe40007fbe0ff */
[----:B------:R-:W-:Y:S01]  /*17860*/  IADD3 R39, P1, R12, 0x60, RZ ;  /* 0x000000600c277810 */ /* 0x000fe20007f3e0ff */
[--C-:B------:R-:W-:Y:S01]  /*17870*/  IMAD.X R11, RZ, RZ, R13.reuse, P0 ;  /* 0x000000ffff0b7224 */ /* 0x100fe200000e060d */
[C---:B------:R-:W-:Y:S02]  /*17880*/  ISETP.NE.AND P0, PT, R208.reuse, RZ, PT ;  /* 0x000000ffd000720c */ /* 0x040fe40003f05270 */
[----:B-1----:R-:W-:Y:S01]  /*17890*/  LOP3.LUT R4, R35, 0x380, RZ, 0xc0, !PT ;  /* 0x0000038023047812 */ /* 0x002fe200078ec0ff */
[----:B------:R-:W-:Y:S01]  /*178a0*/  IMAD.X R25, RZ, RZ, R13, P1 ;  /* 0x000000ffff197224 */ /* 0x000fe200008e060d */
[----:B------:R-:W-:Y:S01]  /*178b0*/  SEL R208, R208, UR4, P0 ;  /* 0x00000004d0d07c07 */ /* 0x000fe20008000000 */
[----:B------:R-:W-:Y:S05]  /*178c0*/  WARPSYNC.ALL ;  /* 0x0000000000007948 */ /* 0x000fea0003800000 */
[----:B------:R-:W-:Y:S01]  /*178d0*/  LOP3.LUT R15, R12, 0x380, RZ, 0xc0, !PT ;  /* 0x000003800c0f7812 */ /* 0x000fe200078ec0ff */
[----:B------:R-:W-:Y:S01]  /*178e0*/  ULDC.64 UR6, c[0x0][0xc08] ;  /* 0x0003020000067ab9 */ /* 0x000fe20000000a00 */
[----:B------:R-:W-:Y:S01]  /*178f0*/  LOP3.LUT R14, R39, 0x380, RZ, 0xc0, !PT ;  /* 0x00000380270e7812 */ /* 0x000fe200078ec0ff */
[----:B------:R-:W-:Y:S01]  /*17900*/  ULDC.64 UR4, c[0x0][0xc00] ;  /* 0x0003000000047ab9 */ /* 0x000fe20000000a00 */
[----:B------:R-:W-:-:S02]  /*17910*/  SHF.R.U64 R4, R4, 0x3, RZ ;  /* 0x0000000304047819 */ /* 0x000fc400000012ff */
[----:B------:R-:W-:Y:S02]  /*17920*/  IADD3 R45, P2, R12, 0x4000, RZ ;  /* 0x000040000c2d7810 */ /* 0x000fe40007f5e0ff */
[----:B------:R-:W-:Y:S02]  /*17930*/  SHF.R.U64 R15, R15, 0x3, RZ ;  /* 0x000000030f0f7819 */ /* 0x000fe400000012ff */
[----:B------:R-:W-:Y:S01]  /*17940*/  SHF.R.U64 R14, R14, 0x3, RZ ;  /* 0x000000030e0e7819 */ /* 0x000fe200000012ff */
[--C-:B------:R-:W-:Y:S01]  /*17950*/  IMAD.X R27, RZ, RZ, R13.reuse, P2 ;  /* 0x000000ffff1b7224 */ /* 0x100fe200010e060d */
[C---:B------:R-:W-:Y:S02]  /*17960*/  IADD3 R47, P3, R12.reuse, 0x4020, RZ ;  /* 0x000040200c2f7810 */ /* 0x040fe40007f7e0ff */
[C---:B------:R-:W-:Y:S02]  /*17970*/  IADD3 R30, P4, R12.reuse, 0x4040, RZ ;  /* 0x000040400c1e7810 */ /* 0x040fe40007f9e0ff */
[----:B------:R-:W-:Y:S01]  /*17980*/  IADD3.X R9, RZ, R13, RZ, P5, !PT ;  /* 0x0000000dff097210 */ /* 0x000fe20002ffe4ff */
[----:B------:R-:W-:Y:S01]  /*17990*/  IMAD.X R29, RZ, RZ, R13, P3 ;  /* 0x000000ffff1d7224 */ /* 0x000fe200018e060d */
[----:B------:R-:W-:-:S02]  /*179a0*/  IADD3 R49, P5, R12, 0x4060, RZ ;  /* 0x000040600c317810 */ /* 0x000fc40007fbe0ff */
[----:B------:R-:W-:Y:S02]  /*179b0*/  LOP3.LUT R8, R4, R35, RZ, 0x3c, !PT ;  /* 0x0000002304087212 */ /* 0x000fe400078e3cff */
[----:B------:R-:W-:Y:S01]  /*179c0*/  LOP3.LUT R12, R15, R12, RZ, 0x3c, !PT ;  /* 0x0000000c0f0c7212 */ /* 0x000fe200078e3cff */
[----:B------:R-:W-:Y:S01]  /*179d0*/  IMAD.X R33, RZ, RZ, R13, P5 ;  /* 0x000000ffff217224 */ /* 0x000fe200028e060d */
[----:B------:R-:W-:Y:S02]  /*179e0*/  LOP3.LUT R24, R14, R39, RZ, 0x3c, !PT ;  /* 0x000000270e187212 */ /* 0x000fe400078e3cff */
[----:B------:R-:W-:Y:S02]  /*179f0*/  LOP3.LUT R4, R45, 0x380, RZ, 0xc0, !PT ;  /* 0x000003802d047812 */ /* 0x000fe400078ec0ff */
[----:B------:R-:W-:Y:S02]  /*17a00*/  LOP3.LUT R14, R47, 0x380, RZ, 0xc0, !PT ;  /* 0x000003802f0e7812 */ /* 0x000fe400078ec0ff */
[----:B------:R-:W-:-:S02]  /*17a10*/  LOP3.LUT R15, R30, 0x380, RZ, 0xc0, !PT ;  /* 0x000003801e0f7812 */ /* 0x000fc400078ec0ff */
[----:B------:R-:W-:Y:S02]  /*17a20*/  LOP3.LUT R10, R37, 0x380, RZ, 0xc0, !PT ;  /* 0x00000380250a7812 */ /* 0x000fe400078ec0ff */
[----:B------:R-:W-:Y:S02]  /*17a30*/  SHF.R.U64 R4, R4, 0x3, RZ ;  /* 0x0000000304047819 */ /* 0x000fe400000012ff */
[----:B------:R-:W-:Y:S02]  /*17a40*/  SHF.R.U64 R14, R14, 0x3, RZ ;  /* 0x000000030e0e7819 */ /* 0x000fe400000012ff */
[----:B------:R-:W-:Y:S02]  /*17a50*/  SHF.R.U64 R15, R15, 0x3, RZ ;  /* 0x000000030f0f7819 */ /* 0x000fe400000012ff */
[----:B------:R-:W-:Y:S02]  /*17a60*/  SHF.R.U64 R10, R10, 0x3, RZ ;  /* 0x000000030a0a7819 */ /* 0x000fe400000012ff */
[----:B------:R-:W-:-:S02]  /*17a70*/  LOP3.LUT R26, R4, R45, RZ, 0x3c, !PT ;  /* 0x0000002d041a7212 */ /* 0x000fc400078e3cff */
[----:B------:R-:W-:Y:S02]  /*17a80*/  IADD3.X R31, RZ, R13, RZ, P4, !PT ;  /* 0x0000000dff1f7210 */ /* 0x000fe400027fe4ff */
[----:B------:R-:W-:Y:S02]  /*17a90*/  LOP3.LUT R32, R49, 0x380, RZ, 0xc0, !PT ;  /* 0x0000038031207812 */ /* 0x000fe400078ec0ff */
[----:B------:R-:W-:Y:S02]  /*17aa0*/  LOP3.LUT R28, R14, R47, RZ, 0x3c, !PT ;  /* 0x0000002f0e1c7212 */ /* 0x000fe400078e3cff */
[----:B------:R-:W-:Y:S02]  /*17ab0*/  LOP3.LUT R30, R15, R30, RZ, 0x3c, !PT ;  /* 0x0000001e0f1e7212 */ /* 0x000fe400078e3cff */
[----:B------:R-:W-:Y:S02]  /*17ac0*/  MOV R4, R12 ;  /* 0x0000000c00047202 */ /* 0x000fe40000000f00 */
[----:B------:R-:W-:-:S02]  /*17ad0*/  LOP3.LUT R10, R10, R37, RZ, 0x3c, !PT ;  /* 0x000000250a0a7212 */ /* 0x000fc400078e3cff */
[----:B------:R-:W-:Y:S02]  /*17ae0*/  F2FP.F16.F32.PACK_AB R12, R21, R20 ;  /* 0x00000014150c723e */ /* 0x000fe400000000ff */
[----:B------:R-:W-:Y:S02]  /*17af0*/  F2FP.F16.F32.PACK_AB R13, R91, R90 ;  /* 0x0000005a5b0d723e */ /* 0x000fe400000000ff */
[----:B------:R-:W-:Y:S02]  /*17b00*/  F2FP.F16.F32.PACK_AB R14, R93, R92 ;  /* 0x0000005c5d0e723e */ /* 0x000fe400000000ff */
[----:B------:R-:W-:Y:S01]  /*17b10*/  F2FP.F16.F32.PACK_AB R15, R95, R94 ;  /* 0x0000005e5f0f723e */ /* 0x000fe200000000ff */
[----:B------:R-:W-:Y:S01]  /*17b20*/  BAR.SYNC.DEFER_BLOCKING 0x1, 0x100 ;  /* 0x0044000000007b1d */ /* 0x000fe20000010000 */
[----:B------:R-:W-:Y:S02]  /*17b30*/  SHF.R.U64 R32, R32, 0x3, RZ ;  /* 0x0000000320207819 */ /* 0x000fe400000012ff */
[----:B------:R-:W-:-:S02]  /*17b40*/  MOV R37, R8 ;  /* 0x0000000800257202 */ /* 0x000fc40000000f00 */
[----:B------:R-:W-:Y:S02]  /*17b50*/  MOV R38, R10 ;  /* 0x0000000a00267202 */ /* 0x000fe40000000f00 */
[----:B------:R-:W-:Y:S02]  /*17b60*/  F2FP.F16.F32.PACK_AB R8, R97, R96 ;  /* 0x000000606108723e */ /* 0x000fe400000000ff */
[----:B------:R-:W-:Y:S02]  /*17b70*/  F2FP.F16.F32.PACK_AB R9, R99, R98 ;  /* 0x000000626309723e */ /* 0x000fe400000000ff */
[----:B------:R-:W-:Y:S02]  /*17b80*/  F2FP.F16.F32.PACK_AB R10, R101, R100 ;  /* 0x00000064650a723e */ /* 0x000fe400000000ff */
[----:B------:R-:W-:Y:S02]  /*17b90*/  F2FP.F16.F32.PACK_AB R11, R103, R102 ;  /* 0x00000066670b723e */ /* 0x000fe400000000ff */
[----:B------:R-:W-:-:S02]  /*17ba0*/  MOV R39, R24 ;  /* 0x0000001800277202 */ /* 0x000fc40000000f00 */
[----:B------:R-:W-:Y:S02]  /*17bb0*/  MOV R46, R26 ;  /* 0x0000001a002e7202 */ /* 0x000fe40000000f00 */
[----:B------:R-:W-:Y:S02]  /*17bc0*/  LOP3.LUT R32, R32, R49, RZ, 0x3c, !PT ;  /* 0x0000003120207212 */ /* 0x000fe400078e3cff */
[----:B------:R-:W-:Y:S02]  /*17bd0*/  F2FP.F16.F32.PACK_AB R24, R113, R112 ;  /* 0x000000707118723e */ /* 0x000fe400000000ff */
[----:B------:R-:W-:Y:S01]  /*17be0*/  F2FP.F16.F32.PACK_AB R25, R115, R114 ;  /* 0x000000727319723e */ /* 0x000fe200000000ff */
[----:B------:R1:W-:Y:S01]  /*17bf0*/  STSM.16.M88.4 [R4], R12 ;  /* 0x0000000c04007844 */ /* 0x0003e20000000200 */
[----:B------:R-:W-:Y:S02]  /*17c00*/  F2FP.F16.F32.PACK_AB R26, R117, R116 ;  /* 0x00000074751a723e */ /* 0x000fe400000000ff */
[----:B------:R-:W-:Y:S01]  /*17c10*/  F2FP.F16.F32.PACK_AB R27, R119, R118 ;  /* 0x00000076771b723e */ /* 0x000fe200000000ff */
[----:B------:R2:W-:Y:S01]  /*17c20*/  STSM.16.M88.4 [R37], R8 ;  /* 0x0000000825007844 */ /* 0x0005e20000000200 */
[----:B------:R-:W-:-:S02]  /*17c30*/  MOV R45, R28 ;  /* 0x0000001c002d7202 */ /* 0x000fc40000000f00 */
[----:B------:R-:W-:Y:S02]  /*17c40*/  MOV R44, R30 ;  /* 0x0000001e002c7202 */ /* 0x000fe40000000f00 */
[----:B------:R-:W-:Y:S02]  /*17c50*/  F2FP.F16.F32.PACK_AB R28, R121, R120 ;  /* 0x00000078791c723e */ /* 0x000fe400000000ff */
[----:B------:R-:W-:Y:S02]  /*17c60*/  F2FP.F16.F32.PACK_AB R29, R123, R122 ;  /* 0x0000007a7b1d723e */ /* 0x000fe400000000ff */
[----:B------:R-:W-:Y:S02]  /*17c70*/  F2FP.F16.F32.PACK_AB R30, R125, R124 ;  /* 0x0000007c7d1e723e */ /* 0x000fe400000000ff */
[----:B------:R-:W-:Y:S02]  /*17c80*/  F2FP.F16.F32.PACK_AB R31, R127, R126 ;  /* 0x0000007e7f1f723e */ /* 0x000fe400000000ff */
[----:B-1----:R-:W-:-:S02]  /*17c90*/  F2FP.F16.F32.PACK_AB R12, R105, R104 ;  /* 0x00000068690c723e */ /* 0x002fc400000000ff */
[----:B------:R-:W-:Y:S02]  /*17ca0*/  F2FP.F16.F32.PACK_AB R13, R107, R106 ;  /* 0x0000006a6b0d723e */ /* 0x000fe400000000ff */
[----:B------:R-:W-:Y:S02]  /*17cb0*/  F2FP.F16.F32.PACK_AB R14, R109, R108 ;  /* 0x0000006c6d0e723e */ /* 0x000fe400000000ff */
[----:B------:R-:W-:Y:S02]  /*17cc0*/  F2FP.F16.F32.PACK_AB R15, R41, R40 ;  /* 0x00000028290f723e */ /* 0x000fe400000000ff */
[----:B------:R-:W-:Y:S02]  /*17cd0*/  MOV R4, R32 ;  /* 0x0000002000047202 */ /* 0x000fe40000000f00 */
[----:B------:R-:W-:Y:S01]  /*17ce0*/  F2FP.F16.F32.PACK_AB R32, R129, R128 ;  /* 0x000000808120723e */ /* 0x000fe200000000ff */
[----:B------:R1:W-:Y:S01]  /*17cf0*/  STSM.16.M88.4 [R38], R12 ;  /* 0x0000000c26007844 */ /* 0x0003e20000000200 */
[----:B------:R-:W-:-:S02]  /*17d00*/  F2FP.F16.F32.PACK_AB R33, R131, R130 ;  /* 0x000000828321723e */ /* 0x000fc400000000ff */
[----:B------:R-:W-:Y:S01]  /*17d10*/  F2FP.F16.F32.PACK_AB R35, R135, R134 ;  /* 0x000000868723723e */ /* 0x000fe200000000ff */
[----:B------:R3:W-:Y:S01]  /*17d20*/  STSM.16.M88.4 [R39], R24 ;  /* 0x0000001827007844 */ /* 0x0007e20000000200 */
[----:B--2---:R-:W-:Y:S02]  /*17d30*/  F2FP.F16.F32.PACK_AB R37, R139, R138 ;  /* 0x0000008a8b25723e */ /* 0x004fe400000000ff */
[----:B------:R-:W-:Y:S01]  /*17d40*/  F2FP.F16.F32.PACK_AB R8, R145, R144 ;  /* 0x000000909108723e */ /* 0x000fe200000000ff */
[----:B------:R-:W-:Y:S01]  /*17d50*/  STSM.16.M88.4 [R46], R28 ;  /* 0x0000001c2e007844 */ /* 0x000fe20000000200 */
[----:B------:R-:W-:Y:S02]  /*17d60*/  F2FP.F16.F32.PACK_AB R9, R147, R146 ;  /* 0x000000929309723e */ /* 0x000fe400000000ff */
[----:B------:R-:W-:Y:S01]  /*17d70*/  F2FP.F16.F32.PACK_AB R10, R149, R148 ;  /* 0x00000094950a723e */ /* 0x000fe200000000ff */
[----:B------:R-:W-:Y:S01]  /*17d80*/  STSM.16.M88.4 [R45], R32 ;  /* 0x000000202d007844 */ /* 0x000fe20000000200 */
[----:B------:R-:W-:-:S02]  /*17d90*/  F2FP.F16.F32.PACK_AB R11, R151, R150 ;  /* 0x00000096970b723e */ /* 0x000fc400000000ff */
[----:B------:R-:W-:Y:S02]  /*17da0*/  ISETP.NE.U32.AND P0, PT, RZ, UR4, PT ;  /* 0x00000004ff007c0c */ /* 0x000fe4000bf05070 */
[----:B-1----:R-:W-:Y:S02]  /*17db0*/  F2FP.F16.F32.PACK_AB R38, R141, R140 ;  /* 0x0000008c8d26723e */ /* 0x002fe400000000ff */
[----:B------:R-:W-:Y:S02]  /*17dc0*/  ISETP.NE.U32.AND P3, PT, RZ, UR6, PT ;  /* 0x00000006ff007c0c */ /* 0x000fe4000bf65070 */
[----:B---3--:R-:W-:Y:S02]  /*17dd0*/  F2FP.F16.F32.PACK_AB R39, R143, R142 ;  /* 0x0000008e8f27723e */ /* 0x008fe400000000ff */
[----:B------:R-:W-:Y:S02]  /*17de0*/  IADD3 R12, P1, R210, UR4, RZ ;  /* 0x00000004d20c7c10 */ /* 0x000fe4000ff3e0ff */
[----:B------:R-:W-:Y:S01]  /*17df0*/  ISETP.NE.AND.EX P0, PT, RZ, UR5, PT, P0 ;  /* 0x00000005ff007c0c */ /* 0x000fe2000bf05300 */
[----:B------:R-:W-:Y:S01]  /*17e00*/  STSM.16.M88.4 [R44], R36 ;  /* 0x000000242c007844 */ /* 0x000fe20000000200 */
[----:B------:R-:W-:-:S02]  /*17e10*/  ISETP.NE.AND.EX P3, PT, RZ, UR7, PT, P3 ;  /* 0x00000007ff007c0c */ /* 0x000fc4000bf65330 */
[----:B------:R-:W-:Y:S01]  /*17e20*/  IADD3.X R13, R211, UR5, RZ, P1, !PT ;  /* 0x00000005d30d7c10 */ /* 0x000fe20008ffe4ff */
[----:B------:R1:W-:Y:S01]  /*17e30*/  STSM.16.M88.4 [R4], R8 ;  /* 0x0000000804007844 */ /* 0x0003e20000000200 */
[----:B------:R-:W-:Y:S09]  /*17e40*/  BAR.SYNC.DEFER_BLOCKING 0x1, 0x100 ;  /* 0x0044000000007b1d */ /* 0x000ff20000010000 */
[----:B------:R-:W-:Y:S01]  /*17e50*/  @P3 IADD3 R210, P1, R210, UR6, RZ ;  /* 0x00000006d2d23c10 */ /* 0x000fe2000ff3e0ff */
[----:B------:R-:W-:-:S02]  /*17e60*/  ULDC UR6, c[0x0][0xa88] ;  /* 0x0002a20000067ab9 */ /* 0x000fc40000000800 */
[----:B------:R-:W-:Y:S01]  /*17e70*/  IMAD.U32 R27, RZ, RZ, UR6 ;  /* 0x00000006ff1b7e24 */ /* 0x000fe2000f8e00ff */
[----:B------:R-:W-:Y:S01]  /*17e80*/  @P3 IADD3.X R211, R211, UR7, RZ, P1, !PT ;  /* 0x00000007d3d33c10 */ /* 0x000fe20008ffe4ff */
[----:B------:R-:W-:Y:S01]  /*17e90*/  IMAD.MOV.U32 R26, RZ, RZ, 0x9b8 ;  /* 0x000009b8ff1a7424 */ /* 0x000fe200078e00ff */
[----:B------:R-:W-:Y:S01]  /*17ea0*/  ISETP.GT.AND P2, PT, R208, 0x1, PT ;  /* 0x00000001d000780c */ /* 0x000fe20003f44270 */
[----:B-1----:R-:W1:Y:S01]  /*17eb0*/  LDC R4, c[0x0][0xbe8] ;  /* 0x0002fa00ff047b82 */ /* 0x002e620000000800 */
[----:B------:R2:W5:Y:S04]  /*17ec0*/  @P0 LDG.E R57, desc[UR42][R12.64] ;  /* 0x0000002a0c390981 */ /* 0x000568000c1e1900 */
[----:B------:R2:W5:Y:S01]  /*17ed0*/  @P3 LDG.E R27, desc[UR42][R210.64] ;  /* 0x0000002ad21b3981 */ /* 0x000562000c1e1900 */
[----:B------:R-:W-:-:S04]  /*17ee0*/  SEL R26, R26, 0x978, P2 ;  /* 0x000009781a1a7807 */ /* 0x000fc80001000000 */
[----:B------:R2:W3:Y:S01]  /*17ef0*/  LDC.64 R8, c[0x0][R26+0x220] ;  /* 0x000088001a087b82 */ /* 0x0004e20000000a00 */
[----:B-1----:R-:W-:-:S07]  /*17f00*/  ISETP.NE.AND P1, PT, R4, 0x1, PT ;  /* 0x000000010400780c */ /* 0x002fce0003f25270 */
[----:B------:R2:W1:Y:S08]  /*17f10*/  LDC.64 R10, c[0x0][R26+0x218] ;  /* 0x000086001a0a7b82 */ /* 0x0004700000000a00 */
[----:B------:R2:W4:Y:S01]  /*17f20*/  LDC.64 R14, c[0x0][R26+0x228] ;  /* 0x00008a001a0e7b82 */ /* 0x0005220000000a00 */
[----:B---3--:R-:W-:Y:S05]  /*17f30*/  @P3 BRA `(.L_x_2732) ;  /* 0x0000000000103947 */ /* 0x008fea0003800000 */
[----:B------:R-:W-:Y:S05]  /*17f40*/  @!P0 BRA `(.L_x_2732) ;  /* 0x00000000000c8947 */ /* 0x000fea0003800000 */
[----:B------:R-:W3:Y:S04]  /*17f50*/  LDG.E R24, desc[UR42][R12.64] ;  /* 0x0000002a0c187981 */ /* 0x000ee8000c1e1900 */
[----:B-----5:R-:W3:Y:S02]  /*17f60*/  LDG.E R27, desc[UR42][R12.64+0x4] ;  /* 0x0000042a0c1b7981 */ /* 0x020ee4000c1e1900 */
[----:B---3--:R-:W-:-:S07]  /*17f70*/  IADD3 R27, -R24, R27, RZ ;  /* 0x0000001b181b7210 */ /* 0x008fce0007ffe1ff */
.L_x_2732:
[----:B------:R-:W3:Y:S01]  /*17f80*/  LDL R30, [R1+0x4c] ;  /* 0x00004c00011e7983 */ /* 0x000ee20000100800 */
[----:B--2---:R-:W2:Y:S01]  /*17f90*/  LDC.64 R12, c[0x0][R26+0x210] ;  /* 0x000084001a0c7b82 */ /* 0x004ea20000000a00 */
[----:B------:R-:W-:Y:S01]  /*17fa0*/  ISETP.NE.U32.AND P0, PT, RZ, UR4, PT ;  /* 0x00000004ff007c0c */ /* 0x000fe2000bf05070 */
[-C--:B-1----:R-:W-:Y:S01]  /*17fb0*/  IMAD R31, R11, R206.reuse, RZ ;  /* 0x000000ce0b1f7224 */ /* 0x082fe200078e02ff */
[----:B-----5:R-:W-:Y:S01]  /*17fc0*/  SHF.R.S32.HI R58, RZ, 0x1f, R57 ;  /* 0x0000001fff3a7819 */ /* 0x020fe20000011439 */
[----:B------:R-:W-:Y:S01]  /*17fd0*/  IMAD.WIDE.U32 R10, R10, R206, RZ ;  /* 0x000000ce0a0a7225 */ /* 0x000fe200078e00ff */
[----:B------:R-:W-:-:S03]  /*17fe0*/  ISETP.NE.AND.EX P0, PT, RZ, UR5, PT, P0 ;  /* 0x00000005ff007c0c */ /* 0x000fc6000bf05300 */
[----:B------:R-:W1:Y:S01]  /*17ff0*/  @P1 LDC R28, c[0x0][0xbec] ;  /* 0x0002fb00ff1c1b82 */ /* 0x000e620000000800 */
[----:B------:R-:W-:Y:S01]  /*18000*/  SEL R209, R209, RZ, !P0 ;  /* 0x000000ffd1d17207 */ /* 0x000fe20004000000 */
[----:B------:R-:W-:Y:S01]  /*18010*/  IMAD.IADD R37, R204, 0x1, R190 ;  /* 0x00000001cc257824 */ /* 0x000fe200078e02be */
[----:B------:R-:W-:Y:S01]  /*18020*/  SEL R29, R234, RZ, !P0 ;  /* 0x000000ffea1d7207 */ /* 0x000fe20004000000 */
[----:B------:R-:W-:Y:S02]  /*18030*/  IMAD.IADD R11, R11, 0x1, R31 ;  /* 0x000000010b0b7824 */ /* 0x000fe400078e021f */
[----:B------:R-:W-:Y:S02]  /*18040*/  IMAD R9, R9, R209, RZ ;  /* 0x000000d109097224 */ /* 0x000fe400078e02ff */
[----:B------:R-:W0:Y:S01]  /*18050*/  @P1 LDC R35, c[0x0][0xbf0] ;  /* 0x0002fc00ff231b82 */ /* 0x000e220000000800 */
[----:B------:R-:W-:Y:S02]  /*18060*/  IMAD R56, R27, R4, RZ ;  /* 0x000000041b387224 */ /* 0x000fe400078e02ff */
[C---:B------:R-:W-:Y:S01]  /*18070*/  IMAD R33, R8.reuse, R29, R9 ;  /* 0x0000001d08217224 */ /* 0x040fe200078e0209 */
[----:B------:R-:W-:Y:S01]  /*18080*/  SEL R29, R217, RZ, P2 ;  /* 0x000000ffd91d7207 */ /* 0x000fe20001000000 */
[----:B------:R-:W-:-:S03]  /*18090*/  IMAD.WIDE.U32 R8, R8, R209, RZ ;  /* 0x000000d108087225 */ /* 0x000fc600078e00ff */
[----:B------:R-:W2:Y:S01]  /*180a0*/  LDC.64 R24, c[0x0][0xba8] ;  /* 0x0002ea00ff187b82 */ /* 0x000ea20000000a00 */
[----:B------:R-:W-:Y:S01]  /*180b0*/  IMAD.IADD R33, R9, 0x1, R33 ;  /* 0x0000000109217824 */ /* 0x000fe200078e0221 */
[----:B------:R-:W-:Y:S01]  /*180c0*/  IADD3 R10, P0, P3, R8, R10, R57 ;  /* 0x0000000a080a7210 */ /* 0x000fe20007b1e039 */
[----:B------:R-:W-:Y:S02]  /*180d0*/  IMAD.MOV.U32 R9, RZ, RZ, R37 ;  /* 0x000000ffff097224 */ /* 0x000fe400078e0025 */
[----:B----4-:R-:W-:Y:S01]  /*180e0*/  IMAD R31, R15, R29, RZ ;  /* 0x0000001d0f1f7224 */ /* 0x010fe200078e02ff */
[----:B------:R-:W-:Y:S01]  /*180f0*/  IADD3.X R11, R33, R11, R58, P0, P3 ;  /* 0x0000000b210b7210 */ /* 0x000fe200007e643a */
[----:B------:R-:W-:-:S04]  /*18100*/  IMAD.WIDE.U32 R14, R14, R29, RZ ;  /* 0x0000001d0e0e7225 */ /* 0x000fc800078e00ff */
[----:B-1----:R-:W-:-:S04]  /*18110*/  @P1 IMAD.HI.U32 R8, R37, R28, RZ ;  /* 0x0000001c25081227 */ /* 0x002fc800078e00ff */
[----:B------:R-:W-:Y:S01]  /*18120*/  IMAD.IADD R31, R15, 0x1, R31 ;  /* 0x000000010f1f7824 */ /* 0x000fe200078e021f */
[----:B0-----:R-:W-:-:S04]  /*18130*/  @P1 SHF.R.U32.HI R9, RZ, R35, R8 ;  /* 0x00000023ff091219 */ /* 0x001fc80000011608 */
[C---:B------:R-:W-:Y:S02]  /*18140*/  IADD3 R29, -R9.reuse, RZ, RZ ;  /* 0x000000ff091d7210 */ /* 0x040fe40007ffe1ff */
[----:B------:R-:W-:Y:S01]  /*18150*/  IADD3 R14, P0, P3, R9, R10, R14 ;  /* 0x0000000a090e7210 */ /* 0x000fe20007b1e00e */
[----:B--2---:R-:W0:Y:S01]  /*18160*/  @!P2 LDC R24, c[0x0][0xb50] ;  /* 0x0002d400ff18ab82 */ /* 0x004e220000000800 */
[----:B------:R-:W-:Y:S01]  /*18170*/  SHF.R.S32.HI R8, RZ, 0x1f, R9 ;  /* 0x0000001fff087819 */ /* 0x000fe20000011409 */
[----:B------:R-:W-:-:S03]  /*18180*/  IMAD R9, R4, R29, R37 ;  /* 0x0000001d04097224 */ /* 0x000fc600078e0225 */
[----:B------:R-:W-:Y:S01]  /*18190*/  IADD3.X R15, R8, R11, R31, P0, P3 ;  /* 0x0000000b080f7210 */ /* 0x000fe200007e641f */
[-C--:B------:R-:W-:Y:S01]  /*181a0*/  IMAD R8, R13, R9.reuse, RZ ;  /* 0x000000090d087224 */ /* 0x080fe200078e02ff */
[----:B------:R-:W-:Y:S01]  /*181b0*/  SHF.R.S32.HI R11, RZ, 0x1f, R9 ;  /* 0x0000001fff0b7819 */ /* 0x000fe20000011409 */
[----:B------:R-:W1:Y:S01]  /*181c0*/  @!P2 LDC R25, c[0x0][0xb54] ;  /* 0x0002d500ff19ab82 */ /* 0x000e620000000800 */
[----:B------:R-:W-:-:S04]  /*181d0*/  IMAD.WIDE.U32 R14, R12, R9, R14 ;  /* 0x000000090c0e7225 */ /* 0x000fc800078e000e */
[----:B------:R-:W-:-:S04]  /*181e0*/  IMAD R11, R12, R11, R8 ;  /* 0x0000000b0c0b7224 */ /* 0x000fc800078e0208 */
        /* <DEDUP_REMOVED lines=8> */
[----:B---3--:R-:W-:-:S04]  /*18270*/  IMAD.IADD R29, R30, 0x1, R190 ;  /* 0x000000011e1d7824 */ /* 0x008fc800078e02be */
[C---:B------:R-:W-:Y:S01]  /*18280*/  VIADD R25, R29.reuse, 0x8 ;  /* 0x000000081d197836 */ /* 0x040fe20000000000 */
[----:B------:R-:W-:-:S04]  /*18290*/  ISETP.GE.OR P3, PT, R29, R56, P0 ;  /* 0x000000381d00720c */ /* 0x000fc80000766670 */
[----:B------:R-:W-:-:S09]  /*182a0*/  ISETP.GE.OR P0, PT, R25, R56, P0 ;  /* 0x000000381900720c */ /* 0x000fd20000706670 */
[----:B0-----:R0:W-:Y:S04]  /*182b0*/  @!P3 ST.E desc[UR42][R8.64], R3 ;  /* 0x000000030800b985 */ /* 0x0011e8000c10192a */
[----:B-1----:R0:W-:Y:S01]  /*182c0*/  @!P0 ST.E desc[UR42][R10.64], R0 ;  /* 0x000000000a008985 */ /* 0x0021e2000c10192a */
[----:B------:R-:W-:Y:S05]  /*182d0*/  @P2 BRA `(.L_x_2733) ;  /* 0x0000000800a42947 */ /* 0x000fea0003800000 */
[----:B------:R-:W-:Y:S01]  /*182e0*/  SHF.L.U32 R30, R22, 0x6, RZ ;  /* 0x00000006161e7819 */ /* 0x000fe200000006ff */
[----:B0-----:R-:W0:Y:S01]  /*182f0*/  @P1 LDC R11, c[0x0][0xbec] ;  /* 0x0002fb00ff0b1b82 */ /* 0x001e220000000800 */
[----:B------:R-:W-:-:S03]  /*18300*/  ULDC.64 UR4, c[0x0][0xaa0] ;  /* 0x0002a80000047ab9 */ /* 0x000fc60000000a00 */
[----:B------:R-:W-:-:S04]  /*18310*/  IMAD.IADD R3, R16, 0x1, R30 ;  /* 0x0000000110037824 */ /* 0x000fc800078e021e */
[----:B------:R-:W-:Y:S01]  /*18320*/  IMAD.WIDE R42, R3, 0x2, R42 ;  /* 0x00000002032a7825 */ /* 0x000fe200078e022a */
[----:B------:R-:W1:Y:S02]  /*18330*/  @P1 LDC R13, c[0x0][0xbf0] ;  /* 0x0002fc00ff0d1b82 */ /* 0x000e640000000800 */
        /* <DEDUP_REMOVED lines=8> */
[----:B------:R-:W-:Y:S02]  /*183c0*/  IADD3 R3, P0, R42, 0x7000, RZ ;  /* 0x000070002a037810 */ /* 0x000fe40007f1e0ff */
[----:B------:R-:W-:Y:S01]  /*183d0*/  LOP3.LUT R28, R28, R29, RZ, 0x3c, !PT ;  /* 0x0000001d1c1c7212 */ /* 0x000fe200078e3cff */
[--C-:B------:R-:W-:Y:S01]  /*183e0*/  IMAD.X R29, RZ, RZ, R43.reuse, P5 ;  /* 0x000000ffff1d7224 */ /* 0x100fe200028e062b */
[----:B------:R-:W-:Y:S01]  /*183f0*/  IADD3 R37, P2, R42, 0x3000, RZ ;  /* 0x000030002a257810 */ /* 0x000fe20007f5e0ff */
[----:B------:R-:W-:Y:S01]  /*18400*/  IMAD R58, R58, UR4, RZ ;  /* 0x000000043a3a7c24 */ /* 0x000fe2000f8e02ff */
[C---:B------:R-:W-:Y:S01]  /*18410*/  IADD3 R41, P3, R42.reuse, 0x4000, RZ ;  /* 0x000040002a297810 */ /* 0x040fe20007f7e0ff */
[----:B------:R-:W-:Y:S01]  /*18420*/  IMAD.WIDE.U32 R8, R57, UR4, RZ ;  /* 0x0000000439087c25 */ /* 0x000fe2000f8e00ff */
[C---:B------:R-:W-:Y:S01]  /*18430*/  IADD3 R45, P4, R42.reuse, 0x5000, RZ ;  /* 0x000050002a2d7810 */ /* 0x040fe20007f9e0ff */
[----:B------:R-:W5:Y:S01]  /*18440*/  LD.E.128 R28, desc[UR42][R28.64] ;  /* 0x0000002a1c1c7980 */ /* 0x000f62000c101d00 */
[----:B------:R-:W-:Y:S01]  /*18450*/  IADD3 R49, P5, R42, 0x6000, RZ ;  /* 0x000060002a317810 */ /* 0x000fe20007fbe0ff */
[----:B------:R-:W-:Y:S01]  /*18460*/  IMAD.X R53, RZ, RZ, R43, P0 ;  /* 0x000000ffff357224 */ /* 0x000fe200000e062b */
[----:B------:R-:W-:Y:S01]  /*18470*/  LOP3.LUT R0, R3, 0x380, RZ, 0xc0, !PT ;  /* 0x0000038003007812 */ /* 0x000fe200078ec0ff */
[----:B------:R-:W5:Y:S01]  /*18480*/  LD.E.128 R32, desc[UR42][R32.64] ;  /* 0x0000002a20207980 */ /* 0x000f62000c101d00 */
[----:B------:R-:W-:-:S02]  /*18490*/  LOP3.LUT R36, R37, 0x380, RZ, 0xc0, !PT ;  /* 0x0000038025247812 */ /* 0x000fc400078ec0ff */
[----:B------:R-:W-:Y:S02]  /*184a0*/  LOP3.LUT R40, R41, 0x380, RZ, 0xc0, !PT ;  /* 0x0000038029287812 */ /* 0x000fe400078ec0ff */
[----:B------:R-:W-:Y:S02]  /*184b0*/  LOP3.LUT R44, R45, 0x380, RZ, 0xc0, !PT ;  /* 0x000003802d2c7812 */ /* 0x000fe400078ec0ff */
[----:B------:R-:W-:Y:S02]  /*184c0*/  LOP3.LUT R48, R49, 0x380, RZ, 0xc0, !PT ;  /* 0x0000038031307812 */ /* 0x000fe400078ec0ff */
[----:B------:R-:W-:Y:S02]  /*184d0*/  LOP3.LUT R25, R42, 0x380, RZ, 0xc0, !PT ;  /* 0x000003802a197812 */ /* 0x000fe400078ec0ff */
[----:B------:R-:W-:Y:S02]  /*184e0*/  SHF.R.U64 R0, R0, 0x3, RZ ;  /* 0x0000000300007819 */ /* 0x000fe400000012ff */
[----:B------:R-:W-:-:S02]  /*184f0*/  SHF.R.U64 R36, R36, 0x3, RZ ;  /* 0x0000000324247819 */ /* 0x000fc400000012ff */
        /* <DEDUP_REMOVED lines=9> */
[----:B------:R-:W-:Y:S01]  /*18590*/  ULDC.64 UR4, c[0x0][0xae8] ;  /* 0x0002ba0000047ab9 */ /* 0x000fe20000000a00 */
[----:B------:R-:W-:Y:S01]  /*185a0*/  LOP3.LUT R44, R44, R45, RZ, 0x3c, !PT ;  /* 0x0000002d2c2c7212 */ /* 0x000fe200078e3cff */
[--C-:B------:R-:W-:Y:S01]  /*185b0*/  IMAD.X R45, RZ, RZ, R43.reuse, P4 ;  /* 0x000000ffff2d7224 */ /* 0x100fe200020e062b */
[----:B------:R-:W-:Y:S01]  /*185c0*/  LOP3.LUT R48, R48, R49, RZ, 0x3c, !PT ;  /* 0x0000003130307212 */ /* 0x000fe200078e3cff */
[--C-:B------:R-:W-:Y:S01]  /*185d0*/  IMAD.X R49, RZ, RZ, R43.reuse, P5 ;  /* 0x000000ffff317224 */ /* 0x100fe200028e062b */
[----:B------:R-:W-:Y:S01]  /*185e0*/  LOP3.LUT R24, R25, R42, RZ, 0x3c, !PT ;  /* 0x0000002a19187212 */ /* 0x000fe200078e3cff */
[----:B------:R-:W-:Y:S01]  /*185f0*/  IMAD.MOV.U32 R25, RZ, RZ, R43 ;  /* 0x000000ffff197224 */ /* 0x000fe200078e002b */
[----:B------:R-:W-:Y:S01]  /*18600*/  IADD3.X R41, RZ, R43, RZ, P3, !PT ;  /* 0x0000002bff297210 */ /* 0x000fe20001ffe4ff */
[----:B------:R-:W5:Y:S01]  /*18610*/  LD.E.128 R36, desc[UR42][R36.64] ;  /* 0x0000002a24247980 */ /* 0x000f62000c101d00 */
[----:B------:R-:W-:Y:S01]  /*18620*/  IADD3 R9, R9, R3, RZ ;  /* 0x0000000309097210 */ /* 0x000fe20007ffe0ff */
[----:B------:R-:W-:-:S02]  /*18630*/  IMAD R3, R207, 0x20, R22 ;  /* 0x00000020cf037824 */ /* 0x000fc400078e0216 */
[----:B------:R-:W5:Y:S01]  /*18640*/  LD.E.128 R24, desc[UR42][R24.64] ;  /* 0x0000002a18187980 */ /* 0x000f62000c101d00 */
[----:B------:R-:W-:-:S03]  /*18650*/  IMAD.WIDE.U32 R8, R206, UR4, R8 ;  /* 0x00000004ce087c25 */ /* 0x000fc6000f8e0008 */
[----:B------:R-:W5:Y:S01]  /*18660*/  LD.E.128 R40, desc[UR42][R40.64] ;  /* 0x0000002a28287980 */ /* 0x000f62000c101d00 */
[----:B------:R-:W-:-:S03]  /*18670*/  SHF.R.S32.HI R10, RZ, 0x1f, R209 ;  /* 0x0000001fff0a7819 */ /* 0x000fc600000114d1 */
[----:B------:R-:W5:Y:S01]  /*18680*/  LD.E.128 R44, desc[UR42][R44.64] ;  /* 0x0000002a2c2c7980 */ /* 0x000f62000c101d00 */
[----:B------:R-:W-:-:S03]  /*18690*/  IMAD.IADD R12, R190, 0x1, R3 ;  /* 0x00000001be0c7824 */ /* 0x000fc600078e0203 */
[----:B------:R-:W5:Y:S04]  /*186a0*/  LD.E.128 R48, desc[UR42][R48.64] ;  /* 0x0000002a30307980 */ /* 0x000f68000c101d00 */
[----:B------:R-:W5:Y:S01]  /*186b0*/  LD.E.128 R52, desc[UR42][R52.64] ;  /* 0x0000002a34347980 */ /* 0x000f62000c101d00 */
[----:B------:R-:W-:Y:S01]  /*186c0*/  IMAD R9, R206, UR5, R9 ;  /* 0x00000005ce097c24 */ /* 0x000fe2000f8e0209 */
[----:B------:R-:W-:Y:S01]  /*186d0*/  ULDC.64 UR4, c[0x0][0xaf0] ;  /* 0x0002bc0000047ab9 */ /* 0x000fe20000000a00 */
[----:B------:R-:W-:Y:S01]  /*186e0*/  @!PT LDS RZ, [RZ] ;  /* 0x00000000fffff984 */ /* 0x000fe20000000800 */
[----:B------:R-:W-:Y:S01]  /*186f0*/  @!PT LDS RZ, [RZ] ;  /* 0x00000000fffff984 */ /* 0x000fe20000000800 */
[----:B------:R-:W-:Y:S01]  /*18700*/  @!PT LDS RZ, [RZ] ;  /* 0x00000000fffff984 */ /* 0x000fe20000000800 */
[----:B------:R-:W-:Y:S01]  /*18710*/  @!PT LDS RZ, [RZ] ;  /* 0x00000000fffff984 */ /* 0x000fe20000000800 */
[----:B------:R2:W-:Y:S06]  /*18720*/  MEMBAR.ALL.CTA ;  /* 0x0000000000007992 */ /* 0x0005ec0000008000 */
[----:B--2---:R-:W2:Y:S01]  /*18730*/  FENCE.VIEW.ASYNC.S ;  /* 0x00000000000073c6 */ /* 0x004ea20000000000 */
[----:B------:R-:W-:-:S02]  /*18740*/  IMAD R10, R10, UR4, RZ ;  /* 0x000000040a0a7c24 */ /* 0x000fc4000f8e02ff */
[----:B0-----:R-:W-:-:S04]  /*18750*/  @P1 IMAD.HI.U32 R0, R12, R11, RZ ;  /* 0x0000000b0c001227 */ /* 0x001fc800078e00ff */
[----:B------:R-:W-:Y:S01]  /*18760*/  IMAD.MOV.U32 R3, RZ, RZ, R12 ;  /* 0x000000ffff037224 */ /* 0x000fe200078e000c */
[----:B-1----:R-:W-:Y:S01]  /*18770*/  @P1 SHF.R.U32.HI R3, RZ, R13, R0 ;  /* 0x0000000dff031219 */ /* 0x002fe20000011600 */
[C---:B------:R-:W-:Y:S02]  /*18780*/  IMAD R11, R209.reuse, UR5, R10 ;  /* 0x00000005d10b7c24 */ /* 0x040fe4000f8e020a */
[----:B------:R-:W-:Y:S01]  /*18790*/  IMAD.WIDE.U32 R8, R209, UR4, R8 ;  /* 0x00000004d1087c25 */ /* 0x000fe2000f8e0008 */
[----:B------:R-:W-:Y:S01]  /*187a0*/  SHF.R.S32.HI R10, RZ, 0x1f, R3 ;  /* 0x0000001fff0a7819 */ /* 0x000fe20000011403 */
[----:B------:R-:W-:Y:S02]  /*187b0*/  ULDC.64 UR4, c[0x0][0xae0] ;  /* 0x0002b80000047ab9 */ /* 0x000fe40000000a00 */
[----:B------:R-:W-:Y:S01]  /*187c0*/  IMAD.IADD R9, R9, 0x1, R11 ;  /* 0x0000000109097824 */ /* 0x000fe200078e020b */
[----:B------:R-:W-:Y:S01]  /*187d0*/  IADD3 R11, -R3, RZ, RZ ;  /* 0x000000ff030b7210 */ /* 0x000fe20007ffe1ff */
[----:B------:R-:W-:-:S02]  /*187e0*/  VIADD R0, R2, 0x28820 ;  /* 0x0002882002007836 */ /* 0x000fc40000000000 */
[----:B------:R-:W-:Y:S02]  /*187f0*/  IMAD R10, R10, UR4, RZ ;  /* 0x000000040a0a7c24 */ /* 0x000fe4000f8e02ff */
[----:B------:R-:W-:Y:S01]  /*18800*/  IMAD R11, R4, R11, R12 ;  /* 0x0000000b040b7224 */ /* 0x000fe200078e020c */
[----:B------:R-:W-:Y:S01]  /*18810*/  PRMT R0, RZ, 0x654, R0 ;  /* 0x00000654ff007816 */ /* 0x000fe20000000000 */
[----:B------:R-:W-:-:S03]  /*18820*/  IMAD R13, R3, UR5, R10 ;  /* 0x00000005030d7c24 */ /* 0x000fc6000f8e020a */
[----:B--2---:R0:W-:Y:S01]  /*18830*/  SYNCS.ARRIVE.TRANS64.RED.A1T0 RZ, [R0+URZ], RZ ;  /* 0x000000ff00ff79a7 */ /* 0x0041e2000810043f */
        /* <DEDUP_REMOVED lines=16> */
.L_x_2977:
[----:B------:R-:W-:Y:S01]  /*18940*/  ISETP.GE.AND P0, PT, R21, R56, PT ;  /* 0x000000381500720c */ /* 0x000fe20003f06270 */
[----:B------:R-:W-:-:S12]  /*18950*/  BSSY B1, `(.L_x_2735) ;  /* 0x000000b000017945 */ /* 0x000fd80003800000 */
[----:B------:R-:W-:Y:S05]  /*18960*/  @P0 BRA `(.L_x_2736) ;  /* 0x0000000000240947 */ /* 0x000fea0003800000 */
[----:B------:R-:W-:Y:S02]  /*18970*/  ULDC UR4, c[0x0][0xac8] ;  /* 0x0002b20000047ab9 */ /* 0x000fe40000000800 */
        /* <DEDUP_REMOVED lines=8> */
.L_x_2736:
[----:B------:R-:W-:Y:S05]  /*18a00*/  BSYNC B1 ;  /* 0x0000000000017941 */ /* 0x000fea0003800000 */
.L_x_2735:
[----:B------:R-:W-:-:S03]  /*18a10*/  UMOV UR4, 0xffffffff ;  /* 0xffffffff00047882 */ /* 0x000fc60000000000 */
[----:B------:R-:W-:Y:S05]  /*18a20*/  BRA.DIV UR4, `(.L_x_2737) ;  /* 0x000000ba04087947 */ /* 0x000fea000b800000 */
[----:B-1----:R1:W4:Y:S04]  /*18a30*/  SHFL.IDX PT, R3, R4, 0x1, 0x181f ;  /* 0x00381f0004037f89 */ /* 0x00232800000e0000 */
[----:B--23--:R1:W2:Y:S02]  /*18a40*/  SHFL.IDX PT, R14, R0, 0x1, 0x181f ;  /* 0x00381f00000e7f89 */ /* 0x00c2a400000e0000 */
.L_x_2981:
[----:B------:R-:W-:Y:S01]  /*18a50*/  IADD3 R9, R21, 0x20, RZ ;  /* 0x0000002015097810 */ /* 0x000fe20007ffe0ff */
[----:B------:R-:W-:Y:S03]  /*18a60*/  BSSY B1, `(.L_x_2738) ;  /* 0x000000c000017945 */ /* 0x000fe60003800000 */
[----:B------:R-:W-:-:S13]  /*18a70*/  ISETP.GE.AND P0, PT, R9, R56, PT ;  /* 0x000000380900720c */ /* 0x000fda0003f06270 */
[----:B------:R-:W-:Y:S05]  /*18a80*/  @P0 BRA `(.L_x_2739) ;  /* 0x0000000000240947 */ /* 0x000fea0003800000 */
[----:B------:R-:W-:Y:S02]  /*18a90*/  ULDC UR4, c[0x0][0xac8] ;  /* 0x0002b20000047ab9 */ /* 0x000fe40000000800 */
[----:B------:R-:W-:Y:S02]  /*18aa0*/  ISETP.GE.AND P2, PT, R16, UR4, PT ;  /* 0x0000000410007c0c */ /* 0x000fe4000bf46270 */
[----:B------:R-:W-:-:S11]  /*18ab0*/  ISETP.GE.AND P3, PT, R187, UR4, PT ;  /* 0x00000004bb007c0c */ /* 0x000fd6000bf66270 */
[CC--:B--2---:R-:W-:Y:S02]  /*18ac0*/  @!P2 LEA R8, P0, R16.reuse, R14.reuse, 0x1 ;  /* 0x0000000e1008a211 */ /* 0x0c4fe400078008ff */
[C---:B------:R-:W-:Y:S02]  /*18ad0*/  @!P3 LEA R14, P1, R187.reuse, R14, 0x1 ;  /* 0x0000000ebb0eb211 */ /* 0x040fe400078208ff */
[-C--:B----4-:R-:W-:Y:S02]  /*18ae0*/  @!P2 LEA.HI.X R9, R16, R3.reuse, R17, 0x1, P0 ;  /* 0x000000031009a211 */ /* 0x090fe400000f0c11 */
[----:B------:R-:W-:-:S03]  /*18af0*/  @!P3 LEA.HI.X R15, R187, R3, R216, 0x1, P1 ;  /* 0x00000003bb0fb211 */ /* 0x000fc600008f0cd8 */
[----:B-----5:R3:W-:Y:S04]  /*18b00*/  @!P2 ST.E.128 desc[UR42][R8.64], R28 ;  /* 0x0000001c0800a985 */ /* 0x0207e8000c101d2a */
[----:B------:R3:W-:Y:S02]  /*18b10*/  @!P3 ST.E.128 desc[UR42][R14.64], R44 ;  /* 0x0000002c0e00b985 */ /* 0x0007e4000c101d2a */
.L_x_2739:
[----:B------:R-:W-:Y:S05]  /*18b20*/  BSYNC B1 ;  /* 0x0000000000017941 */ /* 0x000fea0003800000 */
.L_x_2738:
[----:B------:R-:W-:-:S03]  /*18b30*/  UMOV UR4, 0xffffffff ;  /* 0xffffffff00047882 */ /* 0x000fc60000000000 */
[----:B------:R-:W-:Y:S05]  /*18b40*/  BRA.DIV UR4, `(.L_x_2740) ;  /* 0x000000ba04087947 */ /* 0x000fea000b800000 */
[----:B----4-:R4:W0:Y:S04]  /*18b50*/  SHFL.IDX PT, R3, R4, 0x2, 0x181f ;  /* 0x00581f0004037f89 */ /* 0x01082800000e0000 */
[----:B--23--:R4:W2:Y:S02]  /*18b60*/  SHFL.IDX PT, R14, R0, 0x2, 0x181f ;  /* 0x00581f00000e7f89 */ /* 0x00c8a400000e0000 */
.L_x_2985:
[----:B------:R-:W-:Y:S01]  /*18b70*/  VIADD R9, R21, 0x40 ;  /* 0x0000004015097836 */ /* 0x000fe20000000000 */
[----:B------:R-:W-:Y:S04]  /*18b80*/  BSSY B1, `(.L_x_2741) ;  /* 0x000000c000017945 */ /* 0x000fe80003800000 */
[----:B------:R-:W-:-:S13]  /*18b90*/  ISETP.GE.AND P0, PT, R9, R56, PT ;  /* 0x000000380900720c */ /* 0x000fda0003f06270 */
[----:B------:R-:W-:Y:S05]  /*18ba0*/  @P0 BRA `(.L_x_2742) ;  /* 0x0000000000240947 */ /* 0x000fea0003800000 */
        /* <DEDUP_REMOVED lines=9> */
.L_x_2742:
[----:B------:R-:W-:Y:S05]  /*18c40*/  BSYNC B1 ;  /* 0x0000000000017941 */ /* 0x000fea0003800000 */
.L_x_2741:
[----:B------:R-:W-:-:S03]  /*18c50*/  UMOV UR4, 0xffffffff ;  /* 0xffffffff00047882 */ /* 0x000fc60000000000 */
[----:B------:R-:W-:Y:S05]  /*18c60*/  BRA.DIV UR4, `(.L_x_2743) ;  /* 0x000000ba04087947 */ /* 0x000fea000b800000 */
[----:B0-----:R0:W0:Y:S04]  /*18c70*/  SHFL.IDX PT, R3, R4, 0x3, 0x181f ;  /* 0x00781f0004037f89 */ /* 0x00102800000e0000 */
[----:B--23--:R2:W3:Y:S02]  /*18c80*/  SHFL.IDX PT, R14, R0, 0x3, 0x181f ;  /* 0x00781f00000e7f89 */ /* 0x00c4e400000e0000 */
.L_x_2989:
        /* <DEDUP_REMOVED lines=8> */
[----:B-----5:R0:W-:Y:S10]  /*18d10*/  @!P1 ST.E.128 desc[UR42][R8.64], R36 ;  /* 0x0000002408009985 */ /* 0x0201f4000c101d2a */
[----:B------:R-:W-:Y:S05]  /*18d20*/  @P0 BRA `(.L_x_2744) ;  /* 0x0000001800680947 */ /* 0x000fea0003800000 */
[----:B------:R-:W-:-:S04]  /*18d30*/  LEA R14, P0, R187, R14, 0x1 ;  /* 0x0000000ebb0e7211 */ /* 0x000fc800078008ff */
[----:B------:R-:W-:-:S05]  /*18d40*/  LEA.HI.X R15, R187, R3, R216, 0x1, P0 ;  /* 0x00000003bb0f7211 */ /* 0x000fca00000f0cd8 */
[----:B------:R3:W-:Y:S01]  /*18d50*/  ST.E.128 desc[UR42][R14.64], R52 ;  /* 0x000000340e007985 */ /* 0x0007e2000c101d2a */
[----:B------:R-:W-:Y:S05]  /*18d60*/  BRA `(.L_x_2744) ;  /* 0x0000001800587947 */ /* 0x000fea0003800000 */
.L_x_2733:
        /* <DEDUP_REMOVED lines=17> */
[----:B0-----:R-:W-:-:S03]  /*18e80*/  @P1 IMAD.HI.U32 R10, R37, R10, RZ ;  /* 0x0000000a250a1227 */ /* 0x001fc600078e00ff */
[----:B------:R-:W-:Y:S02]  /*18e90*/  IADD3 R9, R9, R11, RZ ;  /* 0x0000000b09097210 */ /* 0x000fe40007ffe0ff */
        /* <DEDUP_REMOVED lines=24> */
[----:B0-----:R-:W-:Y:S06]  /*19020*/  BRA.DIV UR4, `(.L_x_2745) ;  /* 0x000000b604607947 */ /* 0x001fec000b800000 */
[----:B------:R0:W1:Y:S04]  /*19030*/  SHFL.IDX PT, R0, R4, RZ, 0x1c1f ;  /* 0x001c1fff04007589 */ /* 0x00006800000e0000 */
[----:B------:R0:W2:Y:S02]  /*19040*/  SHFL.IDX PT, R14, R3, RZ, 0x1c1f ;  /* 0x001c1fff030e7589 */ /* 0x0000a400000e0000 */
.L_x_2992:
        /* <DEDUP_REMOVED lines=9> */
[----:B------:R-:W-:-:S02]  /*190e0*/  SHF.R.S32.HI R28, RZ, 0x1f, R232 ;  /* 0x0000001fff1c7819 */ /* 0x000fc400000114e8 */
[----:B------:R-:W-:Y:S02]  /*190f0*/  SHF.R.S32.HI R24, RZ, 0x1f, R231 ;  /* 0x0000001fff187819 */ /* 0x000fe400000114e7 */
[----:B------:R-:W-:Y:S02]  /*19100*/  SHF.R.S32.HI R30, RZ, 0x1f, R230 ;  /* 0x0000001fff1e7819 */ /* 0x000fe400000114e6 */
[----:B-1----:R-:W-:Y:S02]  /*19110*/  @!P0 MOV R15, R0 ;  /* 0x00000000000f8202 */ /* 0x002fe40000000f00 */
[----:B--2---:R-:W-:Y:S01]  /*19120*/  @!P2 LEA R10, P4, R233, R14, 0x2 ;  /* 0x0000000ee90aa211 */ /* 0x004fe200078810ff */
[----:B------:R-:W-:-:S03]  /*19130*/  @!P0 IMAD.WIDE R8, R197, 0x4, R14 ;  /* 0x00000004c5088825 */ /* 0x000fc600078e020e */
[----:B------:R-:W-:Y:S02]  /*19140*/  @!P2 LEA.HI.X R11, R233, R0, R12, 0x2, P4 ;  /* 0x00000000e90ba211 */ /* 0x000fe400020f140c */
        /* <DEDUP_REMOVED lines=9> */
[----:B------:R3:W-:Y:S01]  /*191e0*/  @!P3 ST.E.64 desc[UR42][R12.64], R96 ;  /* 0x000000600c00b985 */ /* 0x0007e2000c101b2a */
[----:B------:R-:W-:Y:S02]  /*191f0*/  SHF.R.S32.HI R24, RZ, 0x1f, R229 ;  /* 0x0000001fff187819 */ /* 0x000fe400000114e5 */
[-C--:B------:R-:W-:Y:S01]  /*19200*/  @!P0 LEA R28, P3, R230, R14.reuse, 0x2 ;  /* 0x0000000ee61c8211 */ /* 0x080fe200078610ff */
[----:B------:R4:W-:Y:S01]  /*19210*/  @!P1 ST.E.64 desc[UR42][R26.64], R100 ;  /* 0x000000641a009985 */ /* 0x0009e2000c101b2a */
[----:B------:R-:W-:Y:S02]  /*19220*/  ISETP.GE.AND P1, PT, R227, UR4, PT ;  /* 0x00000004e3007c0c */ /* 0x000fe4000bf26270 */
        /* <DEDUP_REMOVED lines=9> */
[----:B---3--:R-:W-:Y:S02]  /*192c0*/  @!P1 LEA R12, P5, R227, R14, 0x2 ;  /* 0x0000000ee30c9211 */ /* 0x008fe400078a10ff */
        /* <DEDUP_REMOVED lines=26> */
[----:B---3--:R-:W-:Y:S02]  /*19470*/  @!P3 LEA R12, P5, R222, R14, 0x2 ;  /* 0x0000000ede0cb211 */ /* 0x008fe400078a10ff */
[----:B------:R-:W-:Y:S01]  /*19480*/  SHF.R.S32.HI R24, RZ, 0x1f, R222 ;  /* 0x0000001fff187819 */ /* 0x000fe200000114de */
[----:B------:R0:W-:Y:S01]  /*19490*/  @!P1 ST.E.64 desc[UR42][R10.64], R132 ;  /* 0x000000840a009985 */ /* 0x0001e2000c101b2a */
[----:B------:R-:W-:-:S02]  /*194a0*/  SHF.R.S32.HI R15, RZ, 0x1f, R221 ;  /* 0x0000001fff0f7819 */ /* 0x000fc400000114dd */
[C---:B----4-:R-:W-:Y:S02]  /*194b0*/  @!P4 LEA R20, P1, R221.reuse, R14, 0x2 ;  /* 0x0000000edd14c211 */ /* 0x050fe400078210ff */
[----:B------:R-:W-:Y:S02]  /*194c0*/  @!P3 LEA.HI.X R13, R222, R0, R24, 0x2, P5 ;  /* 0x00000000de0db211 */ /* 0x000fe400028f1418 */
[C---:B-1----:R-:W-:Y:S02]  /*194d0*/  @!P2 LEA R26, P5, R220.reuse, R14, 0x2 ;  /* 0x0000000edc1aa211 */ /* 0x042fe400078a10ff */
[----:B------:R-:W-:Y:S01]  /*194e0*/  @!P4 LEA.HI.X R21, R221, R0, R15, 0x2, P1 ;  /* 0x00000000dd15c211 */ /* 0x000fe200008f140f */
[----:B------:R0:W-:Y:S01]  /*194f0*/  @!P3 ST.E.64 desc[UR42][R12.64], R136 ;  /* 0x000000880c00b985 */ /* 0x0001e2000c101b2a */
[C---:B------:R-:W-:Y:S02]  /*19500*/  @!P0 LEA R14, P1, R219.reuse, R14, 0x2 ;  /* 0x0000000edb0e8211 */ /* 0x040fe400078210ff */
[-C--:B------:R-:W-:Y:S01]  /*19510*/  @!P2 LEA.HI.X R27, R220, R0.reuse, R237, 0x2, P5 ;  /* 0x00000000dc1ba211 */ /* 0x080fe200028f14ed */
[----:B------:R0:W-:Y:S01]  /*19520*/  @!P4 ST.E.64 desc[UR42][R20.64], R140 ;  /* 0x0000008c1400c985 */ /* 0x0001e2000c101b2a */
[----:B------:R-:W-:-:S03]  /*19530*/  @!P0 LEA.HI.X R15, R219, R0, R236, 0x2, P1 ;  /* 0x00000000db0f8211 */ /* 0x000fc600008f14ec */
[----:B------:R0:W-:Y:S04]  /*19540*/  @!P2 ST.E.64 desc[UR42][R26.64], R144 ;  /* 0x000000901a00a985 */ /* 0x0001e8000c101b2a */
[----:B------:R0:W-:Y:S02]  /*19550*/  @!P0 ST.E.64 desc[UR42][R14.64], R148 ;  /* 0x000000940e008985 */ /* 0x0001e4000c101b2a */
.L_x_2747:
[----:B------:R-:W-:Y:S05]  /*19560*/  BSYNC B1 ;  /* 0x0000000000017941 */ /* 0x000fea0003800000 */
.L_x_2746:
[----:B------:R-:W-:-:S03]  /*19570*/  UMOV UR4, 0xffffffff ;  /* 0xffffffff00047882 */ /* 0x000fc60000000000 */
[----:B------:R-:W-:Y:S05]  /*19580*/  BRA.DIV UR4, `(.L_x_2748) ;  /* 0x000000b2043c7947 */ /* 0x000fea000b800000 */
[----:B-1----:R1:W3:Y:S04]  /*19590*/  SHFL.IDX PT, R0, R4, 0x1, 0x1c1f ;  /* 0x003c1f0004007f89 */ /* 0x0022e800000e0000 */
[----:B0-2---:R1:W0:Y:S02]  /*195a0*/  SHFL.IDX PT, R14, R3, 0x1, 0x1c1f ;  /* 0x003c1f00030e7f89 */ /* 0x00522400000e0000 */
.L_x_2996:
[----:B------:R-:W-:-:S13]  /*195b0*/  ISETP.GE.AND P0, PT, R25, R56, PT ;  /* 0x000000381900720c */ /* 0x000fda0003f06270 */
[----:B------:R-:W-:Y:S05]  /*195c0*/  @P0 BRA `(.L_x_2744) ;  /* 0x0000001000400947 */ /* 0x000fea0003800000 */
[----:B------:R-:W-:Y:S01]  /*195d0*/  ULDC UR4, c[0x0][0xac8] ;  /* 0x0002b20000047ab9 */ /* 0x000fe20000000800 */
[----:B-1----:R-:W-:Y:S02]  /*195e0*/  SHF.R.S32.HI R4, RZ, 0x1f, R233 ;  /* 0x0000001fff047819 */ /* 0x002fe400000114e9 */
[----:B------:R-:W-:Y:S02]  /*195f0*/  ISETP.GE.AND P2, PT, R197, UR4, PT ;  /* 0x00000004c5007c0c */ /* 0x000fe4000bf46270 */
[----:B------:R-:W-:Y:S02]  /*19600*/  ISETP.GE.AND P3, PT, R233, UR4, PT ;  /* 0x00000004e9007c0c */ /* 0x000fe4000bf66270 */
[----:B------:R-:W-:Y:S02]  /*19610*/  ISETP.GE.AND P1, PT, R232, UR4, PT ;  /* 0x00000004e8007c0c */ /* 0x000fe4000bf26270 */
[----:B------:R-:W-:Y:S02]  /*19620*/  ISETP.GE.AND P0, PT, R231, UR4, PT ;  /* 0x00000004e7007c0c */ /* 0x000fe4000bf06270 */
[----:B------:R-:W-:-:S05]  /*19630*/  SHF.R.S32.HI R3, RZ, 0x1f, R232 ;  /* 0x0000001fff037819 */ /* 0x000fca00000114e8 */
[----:B---3--:R-:W-:Y:S02]  /*19640*/  @!P2 IMAD.MOV.U32 R15, RZ, RZ, R0 ;  /* 0x000000ffff0fa224 */ /* 0x008fe400078e0000 */
[-C--:B0-----:R-:W-:Y:S01]  /*19650*/  @!P3 LEA R10, P4, R233, R14.reuse, 0x2 ;  /* 0x0000000ee90ab211 */ /* 0x081fe200078810ff */
[----:B------:R-:W-:Y:S01]  /*19660*/  @!P2 IMAD.WIDE R8, R197, 0x4, R14 ;  /* 0x00000004c508a825 */ /* 0x000fe200078e020e */
[----:B------:R-:W-:Y:S02]  /*19670*/  @!P1 LEA R12, P5, R232, R14, 0x2 ;  /* 0x0000000ee80c9211 */ /* 0x000fe400078a10ff */
[-C--:B------:R-:W-:Y:S02]  /*19680*/  @!P3 LEA.HI.X R11, R233, R0.reuse, R4, 0x2, P4 ;  /* 0x00000000e90bb211 */ /* 0x080fe400020f1404 */
[----:B------:R0:W-:Y:S01]  /*19690*/  @!P2 ST.E.64 desc[UR42][R8.64], R90 ;  /* 0x0000005a0800a985 */ /* 0x0001e2000c101b2a */
[----:B------:R-:W-:Y:S02]  /*196a0*/  ISETP.GE.AND P2, PT, R230, UR4, PT ;  /* 0x00000004e6007c0c */ /* 0x000fe4000bf46270 */
[----:B------:R-:W-:Y:S01]  /*196b0*/  ISETP.GE.AND P4, PT, R229, UR4, PT ;  /* 0x00000004e5007c0c */ /* 0x000fe2000bf86270 */
[----:B------:R1:W-:Y:S01]  /*196c0*/  @!P3 ST.E.64 desc[UR42][R10.64], R94 ;  /* 0x0000005e0a00b985 */ /* 0x0003e2000c101b2a */
[----:B------:R-:W-:-:S02]  /*196d0*/  @!P1 LEA.HI.X R13, R232, R0, R3, 0x2, P5 ;  /* 0x00000000e80d9211 */ /* 0x000fc400028f1403 */
[CC--:B------:R-:W-:Y:S02]  /*196e0*/  @!P0 LEA R20, P5, R231.reuse, R14.reuse, 0x2 ;  /* 0x0000000ee7148211 */ /* 0x0c0fe400078a10ff */
[----:B------:R-:W-:Y:S01]  /*196f0*/  SHF.R.S32.HI R4, RZ, 0x1f, R231 ;  /* 0x0000001fff047819 */ /* 0x000fe200000114e7 */
[----:B------:R2:W-:Y:S01]  /*19700*/  @!P1 ST.E.64 desc[UR42][R12.64], R98 ;  /* 0x000000620c009985 */ /* 0x0005e2000c101b2a */
[----:B------:R-:W-:Y:S02]  /*19710*/  ISETP.GE.AND P3, PT, R228, UR4, PT ;  /* 0x00000004e4007c0c */ /* 0x000fe4000bf66270 */
[----:B------:R-:W-:Y:S02]  /*19720*/  SHF.R.S32.HI R3, RZ, 0x1f, R230 ;  /* 0x0000001fff037819 */ /* 0x000fe400000114e6 */
[----:B------:R-:W-:Y:S02]  /*19730*/  @!P2 LEA R24, P1, R230, R14, 0x2 ;  /* 0x0000000ee618a211 */ /* 0x000fe400078210ff */
[----:B------:R-:W-:-:S02]  /*19740*/  @!P0 LEA.HI.X R21, R231, R0, R4, 0x2, P5 ;  /* 0x00000000e7158211 */ /* 0x000fc400028f1404 */
[----:B------:R-:W-:Y:S02]  /*19750*/  @!P2 LEA.HI.X R25, R230, R0, R3, 0x2, P1 ;  /* 0x00000000e619a211 */ /* 0x000fe400008f1403 */
[----:B------:R-:W-:Y:S01]  /*19760*/  ISETP.GE.AND P1, PT, R227, UR4, PT ;  /* 0x00000004e3007c0c */ /* 0x000fe2000bf26270 */
[----:B------:R3:W-:Y:S01]  /*19770*/  @!P0 ST.E.64 desc[UR42][R20.64], R102 ;  /* 0x0000006614008985 */ /* 0x0007e2000c101b2a */
[-C--:B0-----:R-:W-:Y:S02]  /*19780*/  @!P4 LEA R8, P0, R229, R14.reuse, 0x2 ;  /* 0x0000000ee508c211 */ /* 0x081fe400078010ff */
[----:B------:R-:W-:Y:S01]  /*19790*/  SHF.R.S32.HI R4, RZ, 0x1f, R229 ;  /* 0x0000001fff047819 */ /* 0x000fe200000114e5 */
[----:B------:R0:W-:Y:S01]  /*197a0*/  @!P2 ST.E.64 desc[UR42][R24.64], R106 ;  /* 0x0000006a1800a985 */ /* 0x0001e2000c101b2a */
[----:B------:R-:W-:Y:S02]  /*197b0*/  SHF.R.S32.HI R3, RZ, 0x1f, R228 ;  /* 0x0000001fff037819 */ /* 0x000fe400000114e4 */
[----:B-1----:R-:W-:-:S02]  /*197c0*/  @!P3 LEA R10, P5, R228, R14, 0x2 ;  /* 0x0000000ee40ab211 */ /* 0x002fc400078a10ff */
[----:B------:R-:W-:Y:S02]  /*197d0*/  ISETP.GE.AND P2, PT, R226, UR4, PT ;  /* 0x00000004e2007c0c */ /* 0x000fe4000bf46270 */
[-C--:B------:R-:W-:Y:S02]  /*197e0*/  @!P4 LEA.HI.X R9, R229, R0.reuse, R4, 0x2, P0 ;  /* 0x00000000e509c211 */ /* 0x080fe400000f1404 */
[----:B------:R-:W-:Y:S02]  /*197f0*/  ISETP.GE.AND P0, PT, R225, UR4, PT ;  /* 0x00000004e1007c0c */ /* 0x000fe4000bf06270 */
[----:B------:R-:W-:Y:S01]  /*19800*/  @!P3 LEA.HI.X R11, R228, R0, R3, 0x2, P5 ;  /* 0x00000000e40bb211 */ /* 0x000fe200028f1403 */
[----:B------:R1:W-:Y:S01]  /*19810*/  @!P4 ST.E.64 desc[UR42][R8.64], R40 ;  /* 0x000000280800c985 */ /* 0x0003e2000c101b2a */
[----:B--2---:R-:W-:Y:S02]  /*19820*/  @!P1 LEA R12, P5, R227, R14, 0x2 ;  /* 0x0000000ee30c9211 */ /* 0x004fe400078a10ff */
[----:B------:R-:W-:Y:S01]  /*19830*/  SHF.R.S32.HI R3, RZ, 0x1f, R227 ;  /* 0x0000001fff037819 */ /* 0x000fe200000114e3 */
[----:B------:R2:W-:Y:S01]  /*19840*/  @!P3 ST.E.64 desc[UR42][R10.64], R114 ;  /* 0x000000720a00b985 */ /* 0x0005e2000c101b2a */
[----:B------:R-:W-:-:S02]  /*19850*/  ISETP.GE.AND P3, PT, R224, UR4, PT ;  /* 0x00000004e0007c0c */ /* 0x000fc4000bf66270 */
[----:B------:R-:W-:Y:S02]  /*19860*/  @!P1 LEA.HI.X R13, R227, R0, R3, 0x2, P5 ;  /* 0x00000000e30d9211 */ /* 0x000fe400028f1403 */
[CC--:B---3--:R-:W-:Y:S02]  /*19870*/  @!P2 LEA R20, P4, R226.reuse, R14.reuse, 0x2 ;  /* 0x0000000ee214a211 */ /* 0x0c8fe400078810ff */
[----:B------:R-:W-:Y:S01]  /*19880*/  SHF.R.S32.HI R4, RZ, 0x1f, R226 ;  /* 0x0000001fff047819 */ /* 0x000fe200000114e2 */
[----:B------:R3:W-:Y:S01]  /*19890*/  @!P1 ST.E.64 desc[UR42][R12.64], R118 ;  /* 0x000000760c009985 */ /* 0x0007e2000c101b2a */
[----:B0-----:R-:W-:Y:S02]  /*198a0*/  @!P0 LEA R24, P5, R225, R14, 0x2 ;  /* 0x0000000ee1188211 */ /* 0x001fe400078a10ff */
[----:B------:R-:W-:Y:S02]  /*198b0*/  SHF.R.S32.HI R3, RZ, 0x1f, R225 ;  /* 0x0000001fff037819 */ /* 0x000fe400000114e1 */
[----:B------:R-:W-:-:S02]  /*198c0*/  @!P2 LEA.HI.X R21, R226, R0, R4, 0x2, P4 ;  /* 0x00000000e215a211 */ /* 0x000fc400020f1404 */
[----:B------:R-:W-:Y:S02]  /*198d0*/  ISETP.GE.AND P1, PT, R223, UR4, PT ;  /* 0x00000004df007c0c */ /* 0x000fe4000bf26270 */
[----:B------:R-:W-:Y:S01]  /*198e0*/  @!P0 LEA.HI.X R25, R225, R0, R3, 0x2, P5 ;  /* 0x00000000e1198211 */ /* 0x000fe200028f1403 */
[----:B------:R0:W-:Y:S01]  /*198f0*/  @!P2 ST.E.64 desc[UR42][R20.64], R122 ;  /* 0x0000007a1400a985 */ /* 0x0001e2000c101b2a */
[----:B------:R-:W-:Y:S02]  /*19900*/  ISETP.GE.AND P4, PT, R222, UR4, PT ;  /* 0x00000004de007c0c */ /* 0x000fe4000bf86270 */
[----:B------:R-:W-:Y:S01]  /*19910*/  SHF.R.S32.HI R3, RZ, 0x1f, R224 ;  /* 0x0000001fff037819 */ /* 0x000fe200000114e0 */
[----:B------:R4:W-:Y:S01]  /*19920*/  @!P0 ST.E.64 desc[UR42][R24.64], R126 ;  /* 0x0000007e18008985 */ /* 0x0009e2000c101b2a */
[----:B-1----:R-:W-:Y:S02]  /*19930*/  @!P3 LEA R8, P5, R224, R14, 0x2 ;  /* 0x0000000ee008b211 */ /* 0x002fe400078a10ff */
[----:B------:R-:W-:-:S02]  /*19940*/  ISETP.GE.AND P2, PT, R221, UR4, PT ;  /* 0x00000004dd007c0c */ /* 0x000fc4000bf46270 */
[----:B------:R-:W-:Y:S02]  /*19950*/  ISETP.GE.AND P0, PT, R220, UR4, PT ;  /* 0x00000004dc007c0c */ /* 0x000fe4000bf06270 */
[----:B------:R-:W-:Y:S02]  /*19960*/  @!P3 LEA.HI.X R9, R224, R0, R3, 0x2, P5 ;  /* 0x00000000e009b211 */ /* 0x000fe400028f1403 */
[-C--:B--2---:R-:W-:Y:S02]  /*19970*/  @!P1 LEA R10, P5, R223, R14.reuse, 0x2 ;  /* 0x0000000edf0a9211 */ /* 0x084fe400078a10ff */
[----:B------:R-:W-:Y:S01]  /*19980*/  SHF.R.S32.HI R3, RZ, 0x1f, R223 ;  /* 0x0000001fff037819 */ /* 0x000fe200000114df */
[----:B------:R4:W-:Y:S01]  /*19990*/  @!P3 ST.E.64 desc[UR42][R8.64], R130 ;  /* 0x000000820800b985 */ /* 0x0009e2000c101b2a */
[----:B---3--:R-:W-:Y:S02]  /*199a0*/  @!P4 LEA R12, P3, R222, R14, 0x2 ;  /* 0x0000000ede0cc211 */ /* 0x008fe400078610ff */
[----:B------:R-:W-:-:S02]  /*199b0*/  SHF.R.S32.HI R4, RZ, 0x1f, R222 ;  /* 0x0000001fff047819 */ /* 0x000fc400000114de */
[----:B------:R-:W-:Y:S02]  /*199c0*/  @!P1 LEA.HI.X R11, R223, R0, R3, 0x2, P5 ;  /* 0x00000000df0b9211 */ /* 0x000fe400028f1403 */
[----:B------:R-:W-:Y:S02]  /*199d0*/  SHF.R.S32.HI R3, RZ, 0x1f, R221 ;  /* 0x0000001fff037819 */ /* 0x000fe400000114dd */
[C---:B0-----:R-:W-:Y:S01]  /*199e0*/  @!P2 LEA R20, P5, R221.reuse, R14, 0x2 ;  /* 0x0000000edd14a211 */ /* 0x041fe200078a10ff */
[----:B------:R4:W-:Y:S01]  /*199f0*/  @!P1 ST.E.64 desc[UR42][R10.64], R134 ;  /* 0x000000860a009985 */ /* 0x0009e2000c101b2a */
[----:B------:R-:W-:Y:S02]  /*19a00*/  @!P4 LEA.HI.X R13, R222, R0, R4, 0x2, P3 ;  /* 0x00000000de0dc211 */ /* 0x000fe400018f1404 */
        /* <DEDUP_REMOVED lines=12> */
.L_x_2731:
[----:B------:R-:W-:Y:S01]  /*19ad0*/  ULDC.64 UR6, c[0x0][0xc08] ;  /* 0x0003020000067ab9 */ /* 0x000fe20000000a00 */
[----:B------:R-:W-:Y:S01]  /*19ae0*/  ULDC.64 UR4, c[0x0][0xc00] ;  /* 0x0003000000047ab9 */ /* 0x000fe20000000a00 */
[----:B------:R-:W-:Y:S01]  /*19af0*/  ISETP.NE.U32.AND P1, PT, RZ, UR6, PT ;  /* 0x00000006ff007c0c */ /* 0x000fe2000bf25070 */
[----:B------:R-:W-:Y:S01]  /*19b00*/  IMAD.MOV.U32 R3, RZ, RZ, RZ ;  /* 0x000000ffff037224 */ /* 0x000fe200078e00ff */
[----:B------:R-:W-:Y:S02]  /*19b10*/  ISETP.NE.U32.AND P0, PT, RZ, UR4, PT ;  /* 0x00000004ff007c0c */ /* 0x000fe4000bf05070 */
[----:B------:R-:W-:Y:S02]  /*19b20*/  ISETP.NE.AND.EX P1, PT, RZ, UR7, PT, P1 ;  /* 0x00000007ff007c0c */ /* 0x000fe4000bf25310 */
[----:B------:R-:W-:Y:S02]  /*19b30*/  IADD3 R8, P2, R210, UR4, RZ ;  /* 0x00000004d2087c10 */ /* 0x000fe4000ff5e0ff */
[----:B------:R-:W-:-:S02]  /*19b40*/  ISETP.NE.AND.EX P0, PT, RZ, UR5, PT, P0 ;  /* 0x00000005ff007c0c */ /* 0x000fc4000bf05300 */
[----:B------:R-:W-:Y:S01]  /*19b50*/  IADD3.X R9, R211, UR5, RZ, P2, !PT ;  /* 0x00000005d3097c10 */ /* 0x000fe200097fe4ff */
[----:B------:R-:W-:Y:S02]  /*19b60*/  ULDC UR4, c[0x0][0xa88] ;  /* 0x0002a20000047ab9 */ /* 0x000fe40000000800 */
[----:B------:R-:W-:-:S04]  /*19b70*/  IMAD.U32 R24, RZ, RZ, UR4 ;  /* 0x00000004ff187e24 */ /* 0x000fc8000f8e00ff */
[----:B------:R-:W-:-:S04]  /*19b80*/  @P1 IADD3 R210, P2, R210, UR6, RZ ;  /* 0x00000006d2d21c10 */ /* 0x000fc8000ff5e0ff */
[----:B------:R-:W-:Y:S01]  /*19b90*/  @P1 IADD3.X R211, R211, UR7, RZ, P2, !PT ;  /* 0x00000007d3d31c10 */ /* 0x000fe200097fe4ff */
[----:B------:R2:W5:Y:S04]  /*19ba0*/  @P0 LDG.E R3, desc[UR42][R8.64] ;  /* 0x0000002a08030981 */ /* 0x000568000c1e1900 */
[----:B------:R2:W5:Y:S01]  /*19bb0*/  @P1 LDG.E R24, desc[UR42][R210.64] ;  /* 0x0000002ad2181981 */ /* 0x000562000c1e1900 */
[----:B------:R-:W-:Y:S01]  /*19bc0*/  ISETP.NE.AND P2, PT, R208, RZ, PT ;  /* 0x000000ffd000720c */ /* 0x000fe20003f45270 */
[----:B------:R-:W3:-:S12]  /*19bd0*/  S2R R0, SR_TID.X ;  /* 0x0000000000007919 */ /* 0x000ed80000002100 */
[----:B------:R-:W4:Y:S01]  /*19be0*/  @!P2 LDC R208, c[0x0][0xad4] ;  /* 0x0002b500ffd0ab82 */ /* 0x000f220000000800 */
[----:B---3--:R-:W-:Y:S01]  /*19bf0*/  VIADD R0, R0, 0xffffff80 ;  /* 0xffffff8000007836 */ /* 0x008fe20000000000 */
[----:B----4-:R-:W-:-:S04]  /*19c00*/  ISETP.GT.AND P2, PT, R208, 0x1, PT ;  /* 0x00000001d000780c */ /* 0x010fc80003f44270 */
[----:B------:R-:W-:Y:S01]  /*19c10*/  ISETP.GT.AND P3, PT, R0, 0x7f, PT ;  /* 0x0000007f0000780c */ /* 0x000fe20003f64270 */
[----:B--2---:R-:W-:-:S12]  /*19c20*/  @P1 BRA `(.L_x_2749) ;  /* 0x0000000000101947 */ /* 0x004fd80003800000 */
[----:B------:R-:W-:Y:S05]  /*19c30*/  @!P0 BRA `(.L_x_2749) ;  /* 0x00000000000c8947 */ /* 0x000fea0003800000 */
[----:B------:R-:W2:Y:S04]  /*19c40*/  LDG.E R11, desc[UR42][R8.64] ;  /* 0x0000002a080b7981 */ /* 0x000ea8000c1e1900 */
[----:B-----5:R-:W2:Y:S02]  /*19c50*/  LDG.E R24, desc[UR42][R8.64+0x4] ;  /* 0x0000042a08187981 */ /* 0x020ea4000c1e1900 */
[----:B--2---:R-:W-:-:S07]  /*19c60*/  IADD3 R24, -R11, R24, RZ ;  /* 0x000000180b187210 */ /* 0x004fce0007ffe1ff */
.L_x_2749:
        /* <DEDUP_REMOVED lines=11> */
[----:B------:R-:W-:Y:S01]  /*19d20*/  IMAD.MOV.U32 R26, RZ, RZ, 0x9b8 ;  /* 0x000009b8ff1a7424 */ /* 0x000fe200078e00ff */
[----:B------:R-:W-:Y:S01]  /*19d30*/  ISETP.GT.AND P0, PT, R208, 0x1, PT ;  /* 0x00000001d000780c */ /* 0x000fe20003f04270 */
[----:B------:R-:W2:Y:S01]  /*19d40*/  LDC.64 R30, c[0x0][0xba8] ;  /* 0x0002ea00ff1e7b82 */ /* 0x000ea20000000a00 */
[----:B------:R-:W-:Y:S01]  /*19d50*/  ISETP.NE.AND P1, PT, R33, 0x1, PT ;  /* 0x000000012100780c */ /* 0x000fe20003f25270 */
[----:B------:R-:W-:Y:S01]  /*19d60*/  IMAD.MOV.U32 R25, RZ, RZ, R29 ;  /* 0x000000ffff197224 */ /* 0x000fe200078e001d */
[----:B------:R-:W-:Y:S02]  /*19d70*/  SEL R26, R26, 0x978, P0 ;  /* 0x000009781a1a7807 */ /* 0x000fe40000000000 */
[----:B------:R-:W-:-:S03]  /*19d80*/  SEL R217, R217, RZ, P0 ;  /* 0x000000ffd9d97207 */ /* 0x000fc60000000000 */
[----:B------:R-:W3:Y:S08]  /*19d90*/  LDC.64 R10, c[0x0][R26+0x220] ;  /* 0x000088001a0a7b82 */ /* 0x000ef00000000a00 */
[----:B------:R-:W4:Y:S08]  /*19da0*/  LDC.64 R8, c[0x0][R26+0x218] ;  /* 0x000086001a087b82 */ /* 0x000f300000000a00 */
[----:B------:R-:W5:Y:S08]  /*19db0*/  LDC.64 R12, c[0x0][R26+0x228] ;  /* 0x00008a001a0c7b82 */ /* 0x000f700000000a00 */
[----:B------:R-:W0:Y:S08]  /*19dc0*/  LDC.64 R14, c[0x0][R26+0x210] ;  /* 0x000084001a0e7b82 */ /* 0x000e300000000a00 */
[----:B------:R-:W1:Y:S08]  /*19dd0*/  @P1 LDC R0, c[0x0][0xbec] ;  /* 0x0002fb00ff001b82 */ /* 0x000e700000000800 */
[----:B------:R-:W5:Y:S01]  /*19de0*/  @P1 LDC R35, c[0x0][0xbf0] ;  /* 0x0002fc00ff231b82 */ /* 0x000f620000000800 */
[----:B---3--:R-:W-:-:S07]  /*19df0*/  IMAD R11, R11, R209, RZ ;  /* 0x000000d10b0b7224 */ /* 0x008fce00078e02ff */
[----:B--2---:R-:W2:Y:S01]  /*19e00*/  @!P0 LDC R30, c[0x0][0xb50] ;  /* 0x0002d400ff1e8b82 */ /* 0x004ea20000000800 */
[----:B------:R-:W-:-:S04]  /*19e10*/  IMAD.WIDE.U32 R20, R10, R209, RZ ;  /* 0x000000d10a147225 */ /* 0x000fc800078e00ff */
[----:B------:R-:W-:Y:S02]  /*19e20*/  IMAD R11, R10, R234, R11 ;  /* 0x000000ea0a0b7224 */ /* 0x000fe400078e020b */
[----:B-1----:R-:W-:Y:S01]  /*19e30*/  @P1 IMAD.HI.U32 R0, R29, R0, RZ ;  /* 0x000000001d001227 */ /* 0x002fe200078e00ff */
[----:B------:R-:W1:Y:S03]  /*19e40*/  @!P0 LDC R31, c[0x0][0xb54] ;  /* 0x0002d500ff1f8b82 */ /* 0x000e660000000800 */
[-C--:B----4-:R-:W-:Y:S02]  /*19e50*/  IMAD R27, R9, R206.reuse, RZ ;  /* 0x000000ce091b7224 */ /* 0x090fe400078e02ff */
[----:B------:R-:W-:Y:S01]  /*19e60*/  IMAD.WIDE.U32 R8, R8, R206, RZ ;  /* 0x000000ce08087225 */ /* 0x000fe200078e00ff */
[----:B-----5:R-:W-:-:S03]  /*19e70*/  @P1 SHF.R.U32.HI R25, RZ, R35, R0 ;  /* 0x00000023ff191219 */ /* 0x020fc60000011600 */
[----:B------:R-:W-:Y:S01]  /*19e80*/  IMAD.IADD R27, R9, 0x1, R27 ;  /* 0x00000001091b7824 */ /* 0x000fe200078e021b */
[----:B------:R-:W-:Y:S01]  /*19e90*/  IADD3 R0, P1, P3, R20, R8, R3 ;  /* 0x0000000814007210 */ /* 0x000fe20007b3e003 */
[----:B------:R-:W-:Y:S01]  /*19ea0*/  IMAD.WIDE.U32 R8, R12, R217, RZ ;  /* 0x000000d90c087225 */ /* 0x000fe200078e00ff */
[----:B------:R-:W-:-:S03]  /*19eb0*/  IADD3 R20, R21, R11, RZ ;  /* 0x0000000b15147210 */ /* 0x000fc60007ffe0ff */
[----:B------:R-:W-:Y:S02]  /*19ec0*/  IMAD.MOV R4, RZ, RZ, -R25 ;  /* 0x000000ffff047224 */ /* 0x000fe400078e0a19 */
        /* <DEDUP_REMOVED lines=11> */
[----:B--2---:R-:W-:-:S03]  /*19f80*/  LEA R10, P0, R8, R30, 0x2 ;  /* 0x0000001e080a7211 */ /* 0x004fc600078010ff */
[----:B------:R-:W-:Y:S02]  /*19f90*/  IMAD.IADD R0, R9, 0x1, R13 ;  /* 0x0000000109007824 */ /* 0x000fe400078e020d */
[----:B------:R-:W-:-:S03]  /*19fa0*/  IMAD.MOV.U32 R9, RZ, RZ, -0x800000 ;  /* 0xff800000ff097424 */ /* 0x000fc600078e00ff */
[----:B-1----:R-:W-:-:S05]  /*19fb0*/  LEA.HI.X R11, R8, R31, R0, 0x2, P0 ;  /* 0x0000001f080b7211 */ /* 0x002fca00000f1400 */
[----:B------:R2:W-:Y:S02]  /*19fc0*/  STG.E desc[UR42][R10.64], R9 ;  /* 0x000000090a007986 */ /* 0x0005e4000c10192a */
.L_x_2751:
[----:B------:R-:W-:Y:S05]  /*19fd0*/  BSYNC B1 ;  /* 0x0000000000017941 */ /* 0x000fea0003800000 */
.L_x_2750:
        /* <DEDUP_REMOVED lines=9> */
[----:B-1----:R-:W-:Y:S01]  /*1a070*/  IMAD R4, R234, UR6, RZ ;  /* 0x00000006ea047c24 */ /* 0x002fe2000f8e02ff */
[----:B------:R-:W-:Y:S01]  /*1a080*/  IADD3 R9, R9, R11, RZ ;  /* 0x0000000b09097210 */ /* 0x000fe20007ffe0ff */
[----:B------:R-:W-:Y:S02]  /*1a090*/  IMAD.IADD R10, R190, 0x1, R3 ;  /* 0x00000001be0a7824 */ /* 0x000fe400078e0203 */
[----:B------:R-:W-:Y:S02]  /*1a0a0*/  IMAD.IADD R190, R22, 0x1, R190 ;  /* 0x0000000116be7824 */ /* 0x000fe400078e02be */
[----:B------:R-:W-:-:S04]  /*1a0b0*/  IMAD.WIDE.U32 R8, R206, UR4, R8 ;  /* 0x00000004ce087c25 */ /* 0x000fc8000f8e0008 */
[----:B------:R-:W-:Y:S01]  /*1a0c0*/  IMAD.MOV.U32 R3, RZ, RZ, R10 ;  /* 0x000000ffff037224 */ /* 0x000fe200078e000a */
[----:B---3--:R-:W-:Y:S01]  /*1a0d0*/  ISETP.NE.AND P0, PT, R21, 0x1, PT ;  /* 0x000000011500780c */ /* 0x008fe20003f05270 */
[----:B------:R-:W-:Y:S01]  /*1a0e0*/  IMAD R9, R206, UR5, R9 ;  /* 0x00000005ce097c24 */ /* 0x000fe2000f8e0209 */
[----:B------:R-:W-:Y:S01]  /*1a0f0*/  ULDC.64 UR4, c[0x0][0xae0] ;  /* 0x0002b80000047ab9 */ /* 0x000fe20000000a00 */
[----:B------:R-:W-:-:S10]  /*1a100*/  IMAD.WIDE.U32 R8, R209, UR6, R8 ;  /* 0x00000006d1087c25 */ /* 0x000fd4000f8e0008 */
[----:B------:R-:W1:Y:S08]  /*1a110*/  @P0 LDC R13, c[0x0][0xbec] ;  /* 0x0002fb00ff0d0b82 */ /* 0x000e700000000800 */
[----:B------:R-:W2:Y:S01]  /*1a120*/  @P0 LDC R15, c[0x0][0xbf0] ;  /* 0x0002fc00ff0f0b82 */ /* 0x000ea20000000800 */
[----:B-1----:R-:W-:-:S04]  /*1a130*/  @P0 IMAD.HI.U32 R0, R10, R13, RZ ;  /* 0x0000000d0a000227 */ /* 0x002fc800078e00ff */
[----:B------:R-:W-:Y:S01]  /*1a140*/  IMAD R13, R209, UR7, R4 ;  /* 0x00000007d10d7c24 */ /* 0x000fe2000f8e0204 */
[----:B--2---:R-:W-:-:S03]  /*1a150*/  @P0 SHF.R.U32.HI R3, RZ, R15, R0 ;  /* 0x0000000fff030219 */ /* 0x004fc60000011600 */
[----:B------:R-:W-:Y:S01]  /*1a160*/  IMAD.IADD R9, R9, 0x1, R13 ;  /* 0x0000000109097824 */ /* 0x000fe200078e020d */
[--C-:B------:R-:W-:Y:S01]  /*1a170*/  SHF.R.S32.HI R0, RZ, 0x1f, R3.reuse ;  /* 0x0000001fff007819 */ /* 0x100fe20000011403 */
[----:B------:R-:W-:Y:S02]  /*1a180*/  IMAD.MOV R11, RZ, RZ, -R3 ;  /* 0x000000ffff0b7224 */ /* 0x000fe400078e0a03 */
[----:B------:R-:W-:-:S04]  /*1a190*/  IMAD.WIDE.U32 R8, R3, UR4, R8 ;  /* 0x0000000403087c25 */ /* 0x000fc8000f8e0008 */
[----:B------:R-:W-:Y:S02]  /*1a1a0*/  IMAD R11, R21, R11, R10 ;  /* 0x0000000b150b7224 */ /* 0x000fe400078e020a */
        /* <DEDUP_REMOVED lines=11> */
[----:B------:R-:W-:-:S03]  /*1a260*/  UMOV UR4, 0xffffffff ;  /* 0xffffffff00047882 */ /* 0x000fc60000000000 */
[----:B------:R-:W-:Y:S01]  /*1a270*/  LEA.HI.X R4, R8, UR5, R3, 0x1, P0 ;  /* 0x0000000508047c11 */ /* 0x000fe200080f0c03 */
[----:B------:R-:W-:Y:S08]  /*1a280*/  BRA.DIV UR4, `(.L_x_2752) ;  /* 0x000000a604447947 */ /* 0x000ff0000b800000 */
[----:B------:R1:W2:Y:S04]  /*1a290*/  SHFL.IDX PT, R3, R4, RZ, 0x181f ;  /* 0x00181fff04037589 */ /* 0x0002a800000e0000 */
[----:B------:R1:W3:Y:S02]  /*1a2a0*/  SHFL.IDX PT, R14, R0, RZ, 0x181f ;  /* 0x00181fff000e7589 */ /* 0x0002e400000e0000 */
.L_x_2999:
[----:B------:R-:W-:Y:S01]  /*1a2b0*/  IMAD R21, R24, R21, RZ ;  /* 0x0000001518157224 */ /* 0x000fe200078e02ff */
[----:B------:R-:W-:Y:S04]  /*1a2c0*/  BSSY B1, `(.L_x_2753) ;  /* 0x000000c000017945 */ /* 0x000fe80003800000 */
[----:B------:R-:W-:-:S13]  /*1a2d0*/  ISETP.GE.AND P0, PT, R190, R21, PT ;  /* 0x00000015be00720c */ /* 0x000fda0003f06270 */
[----:B------:R-:W-:Y:S05]  /*1a2e0*/  @P0 BRA `(.L_x_2754) ;  /* 0x0000000000240947 */ /* 0x000fea0003800000 */
[----:B------:R-:W-:Y:S02]  /*1a2f0*/  ULDC UR4, c[0x0][0xac8] ;  /* 0x0002b20000047ab9 */ /* 0x000fe40000000800 */
        /* <DEDUP_REMOVED lines=8> */
.L_x_2754:
[----:B------:R-:W-:Y:S05]  /*1a380*/  BSYNC B1 ;  /* 0x0000000000017941 */ /* 0x000fea0003800000 */
.L_x_2753:
[----:B------:R-:W-:-:S03]  /*1a390*/  UMOV UR4, 0xffffffff ;  /* 0xffffffff00047882 */ /* 0x000fc60000000000 */
[----:B------:R-:W-:Y:S05]  /*1a3a0*/  BRA.DIV UR4, `(.L_x_2755) ;  /* 0x000000a604307947 */ /* 0x000fea000b800000 */
[----:B--2---:R2:W0:Y:S04]  /*1a3b0*/  SHFL.IDX PT, R3, R4, 0x1, 0x181f ;  /* 0x00381f0004037f89 */ /* 0x00442800000e0000 */
[----:B---34-:R2:W3:Y:S02]  /*1a3c0*/  SHFL.IDX PT, R14, R0, 0x1, 0x181f ;  /* 0x00381f00000e7f89 */ /* 0x0184e400000e0000 */
.L_x_3003:
[----:B------:R-:W-:Y:S01]  /*1a3d0*/  VIADD R8, R190, 0x20 ;  /* 0x00000020be087836 */ /* 0x000fe20000000000 */
        /* <DEDUP_REMOVED lines=8> */
[-C--:B0-----:R-:W-:Y:S02]  /*1a460*/  @!P2 LEA.HI.X R9, R16, R3.reuse, R17, 0x1, P0 ;  /* 0x000000031009a211 */ /* 0x081fe400000f0c11 */
[----:B------:R-:W-:-:S03]  /*1a470*/  @!P3 LEA.HI.X R15, R187, R3, R216, 0x1, P1 ;  /* 0x00000003bb0fb211 */ /* 0x000fc600008f0cd8 */
[----:B------:R4:W-:Y:S04]  /*1a480*/  @!P2 ST.E.128 desc[UR42][R8.64], RZ ;  /* 0x000000ff0800a985 */ /* 0x0009e8000c101d2a */
[----:B------:R4:W-:Y:S02]  /*1a490*/  @!P3 ST.E.128 desc[UR42][R14.64], RZ ;  /* 0x000000ff0e00b985 */ /* 0x0009e4000c101d2a */
.L_x_2757:
[----:B------:R-:W-:Y:S05]  /*1a4a0*/  BSYNC B1 ;  /* 0x0000000000017941 */ /* 0x000fea0003800000 */
.L_x_2756:
[----:B------:R-:W-:-:S03]  /*1a4b0*/  UMOV UR4, 0xffffffff ;  /* 0xffffffff00047882 */ /* 0x000fc60000000000 */
[----:B------:R-:W-:Y:S05]  /*1a4c0*/  BRA.DIV UR4, `(.L_x_2758) ;  /* 0x000000a604307947 */ /* 0x000fea000b800000 */
[----:B0-----:R0:W0:Y:S04]  /*1a4d0*/  SHFL.IDX PT, R3, R4, 0x2, 0x181f ;  /* 0x00581f0004037f89 */ /* 0x00102800000e0000 */
[----:B---34-:R3:W4:Y:S02]  /*1a4e0*/  SHFL.IDX PT, R14, R0, 0x2, 0x181f ;  /* 0x00581f00000e7f89 */ /* 0x01872400000e0000 */
.L_x_3007:
[----:B------:R-:W-:Y:S01]  /*1a4f0*/  VIADD R8, R190, 0x40 ;  /* 0x00000040be087836 */ /* 0x000fe20000000000 */
[----:B------:R-:W-:Y:S04]  /*1a500*/  BSSY B1, `(.L_x_2759) ;  /* 0x000000c000017945 */ /* 0x000fe80003800000 */
[----:B------:R-:W-:-:S13]  /*1a510*/  ISETP.GE.AND P0, PT, R8, R21, PT ;  /* 0x000000150800720c */ /* 0x000fda0003f06270 */
[----:B------:R-:W-:Y:S05]  /*1a520*/  @P0 BRA `(.L_x_2760) ;  /* 0x0000000000240947 */ /* 0x000fea0003800000 */
[----:B------:R-:W-:Y:S02]  /*1a530*/  ULDC UR4, c[0x0][0xac8] ;  /* 0x0002b20000047ab9 */ /* 0x000fe40000000800 */
        /* <DEDUP_REMOVED lines=8> */
.L_x_2760:
[----:B------:R-:W-:Y:S05]  /*1a5c0*/  BSYNC B1 ;  /* 0x0000000000017941 */ /* 0x000fea0003800000 */
.L_x_2759:
[----:B------:R-:W-:-:S03]  /*1a5d0*/  UMOV UR4, 0xffffffff ;  /* 0xffffffff00047882 */ /* 0x000fc60000000000 */
[----:B------:R-:W-:Y:S05]  /*1a5e0*/  BRA.DIV UR4, `(.L_x_2761) ;  /* 0x000000a604307947 */ /* 0x000fea000b800000 */
[----:B0-----:R0:W0:Y:S04]  /*1a5f0*/  SHFL.IDX PT, R3, R4, 0x3, 0x181f ;  /* 0x00781f0004037f89 */ /* 0x00102800000e0000 */
[----:B----4-:R4:W0:Y:S02]  /*1a600*/  SHFL.IDX PT, R14, R0, 0x3, 0x181f ;  /* 0x00781f00000e7f89 */ /* 0x01082400000e0000 */
.L_x_3011:
[----:B-1234-:R-:W-:-:S04]  /*1a610*/  IADD3 R0, R190, 0x60, RZ ;  /* 0x00000060be007810 */ /* 0x01efc80007ffe0ff */
[----:B------:R-:W-:-:S13]  /*1a620*/  ISETP.GE.AND P0, PT, R0, R21, PT ;  /* 0x000000150000720c */ /* 0x000fda0003f06270 */
[----:B------:R-:W-:Y:S05]  /*1a630*/  @P0 BRA `(.L_x_2744) ;  /* 0x0000000000240947 */ /* 0x000fea0003800000 */
[----:B------:R-:W-:Y:S02]  /*1a640*/  ULDC UR4, c[0x0][0xac8] ;  /* 0x0002b20000047ab9 */ /* 0x000fe40000000800 */
        /* <DEDUP_REMOVED lines=8> */
.L_x_2744:
[----:B------:R-:W-:Y:S05]  /*1a6d0*/  BSYNC B0 ;  /* 0x0000000000007941 */ /* 0x000fea0003800000 */
.L_x_2730:
[----:B------:R-:W-:Y:S02]  /*1a6e0*/  ULDC UR4, c[0x0][0xc3c] ;  /* 0x00030f0000047ab9 */ /* 0x000fe40000000800 */
[----:B-1----:R-:W-:-:S13]  /*1a6f0*/  ISETP.GE.AND P0, PT, R7, UR4, PT ;  /* 0x0000000407007c0c */ /* 0x002fda000bf06270 */
[----:B------:R-:W-:Y:S05]  /*1a700*/  @!P0 BRA `(.L_x_2762) ;  /* 0xfffffe6c00448947 */ /* 0x000fea000383ffff */
[----:B------:R-:W-:Y:S05]  /*1a710*/  BRA `(.L_x_2546) ;  /* 0x0000008000dc7947 */ /* 0x000fea0003800000 */
.L_x_2544:
        /* <DEDUP_REMOVED lines=20> */
.L_x_2763:
        /* <DEDUP_REMOVED lines=43> */
.L_x_2767:
[----:B------:R-:W0:Y:S01]  /*1ab10*/  LDC R2, c[0x0][0xc3c] ;  /* 0x00030f00ff027b82 */ /* 0x000e220000000800 */
[----:B------:R-:W-:Y:S01]  /*1ab20*/  ULDC UR7, c[0x0][0xc3c] ;  /* 0x00030f0000077ab9 */ /* 0x000fe20000000800 */
[----:B------:R-:W-:Y:S01]  /*1ab30*/  UIADD3 UR4, UR4, 0x1f, URZ ;  /* 0x0000001f04047890 */ /* 0x000fe2000fffe03f */
[----:B------:R-:W-:-:S05]  /*1ab40*/  MOV R3, UR7 ;  /* 0x0000000700037c02 */ /* 0x000fca0008000f00 */
        /* <DEDUP_REMOVED lines=34> */
[----:B------:R-:W-:-:S07]  /*1ad70*/  MOV R5, R2 ;  /* 0x0000000200057202 */ /* 0x000fce0000000f00 */
.L_x_2765:
        /* <DEDUP_REMOVED lines=12> */
.L_x_2768:
        /* <DEDUP_REMOVED lines=13> */
[----:B-1----:R-:W-:-:S02]  /*1af10*/  IADD3 R2, R10, 0xffffffe, RZ ;  /* 0x0ffffffe0a027810 */ /* 0x002fc40007ffe0ff */
[----:B------:R-:W-:-:S05]  /*1af20*/  IABS R10, R4 ;  /* 0x00000004000a7213 */ /* 0x000fca0000000000 */
        /* <DEDUP_REMOVED lines=12> */
[----:B------:R-:W-:Y:S01]  /*1aff0*/  @!P1 IADD3 R2, R2, -R7, RZ ;  /* 0x8000000702029210 */ /* 0x000fe20007ffe0ff */
[----:B------:R-:W-:Y:S01]  /*1b000*/  @!P1 VIADD R10, R10, 0x1 ;  /* 0x000000010a0a9836 */ /* 0x000fe20000000000 */
[----:B------:R-:W-:-:S02]  /*1b010*/  ISETP.NE.AND P1, PT, R4, RZ, PT ;  /* 0x000000ff0400720c */ /* 0x000fc40003f25270 */
        /* <DEDUP_REMOVED lines=10> */
[----:B------:R-:W-:Y:S02]  /*1b0c0*/  @!P2 IADD3 R10, -R10, RZ, RZ ;  /* 0x000000ff0a0aa210 */ /* 0x000fe40007ffe1ff */
        /* <DEDUP_REMOVED lines=14> */
[----:B------:R-:W-:Y:S02]  /*1b1b0*/  @!P2 IADD3 R7, -R7, RZ, RZ ;  /* 0x000000ff0707a210 */ /* 0x000fe40007ffe1ff */
[----:B------:R-:W-:-:S05]  /*1b1c0*/  @!P1 LOP3.LUT R7, RZ, R8, RZ, 0x33, !PT ;  /* 0x00000008ff079212 */ /* 0x000fca00078e33ff */
[--C-:B------:R-:W-:Y:S02]  /*1b1d0*/  IMAD.MOV R3, RZ, RZ, -R7.reuse ;  /* 0x000000ffff037224 */ /* 0x100fe400078e0a07 */
[C---:B------:R-:W-:Y:S02]  /*1b1e0*/  IMAD R7, R8.reuse, 0x1000000, R7 ;  /* 0x0100000008077824 */ /* 0x040fe400078e0207 */
[----:B------:R-:W-:-:S04]  /*1b1f0*/  IMAD R8, R8, R3, R10 ;  /* 0x0000000308087224 */ /* 0x000fc800078e020a */
[----:B------:R-:W-:-:S05]  /*1b200*/  IMAD R3, R8, 0x10000, R7 ;  /* 0x0001000008037824 */ /* 0x000fca00078e0207 */
[----:B------:R1:W-:Y:S01]  /*1b210*/  STL [R1+0x8], R3 ;  /* 0x0000080301007387 */ /* 0x0003e20000100800 */
[----:B------:R-:W-:Y:S05]  /*1b220*/  BRA `(.L_x_2770) ;  /* 0x0000000000f47947 */ /* 0x000fea0003800000 */
.L_x_2769:
        /* <DEDUP_REMOVED lines=8> */
[----:B0-----:R-:W-:-:S06]  /*1b2b0*/  IADD3 R11, R10, 0xffffffe, RZ ;  /* 0x0ffffffe0a0b7810 */ /* 0x001fcc0007ffe0ff */
        /* <DEDUP_REMOVED lines=12> */
[----:B------:R-:W-:Y:S01]  /*1b380*/  @!P1 IMAD.IADD R10, R10, 0x1, -R9 ;  /* 0x000000010a0a9824 */ /* 0x000fe200078e0a09 */
[----:B------:R-:W-:Y:S02]  /*1b390*/  @!P1 IADD3 R2, R2, 0x1, RZ ;  /* 0x0000000102029810 */ /* 0x000fe40007ffe0ff */
[----:B------:R-:W-:Y:S02]  /*1b3a0*/  ISETP.NE.AND P1, PT, R8, RZ, PT ;  /* 0x000000ff0800720c */ /* 0x000fe40003f25270 */
[----:B------:R-:W-:-:S13]  /*1b3b0*/  ISETP.GE.U32.AND P0, PT, R10, R9, PT ;  /* 0x000000090a00720c */ /* 0x000fda0003f06070 */
[----:B------:R-:W-:-:S04]  /*1b3c0*/  @P0 VIADD R2, R2, 0x1 ;  /* 0x0000000102020836 */ /* 0x000fc80000000000 */
[----:B------:R-:W-:Y:S01]  /*1b3d0*/  @!P2 IMAD.MOV R2, RZ, RZ, -R2 ;  /* 0x000000ffff02a224 */ /* 0x000fe200078e0a02 */
[----:B------:R-:W-:-:S05]  /*1b3e0*/  @!P1 LOP3.LUT R2, RZ, R8, RZ, 0x33, !PT ;  /* 0x00000008ff029212 */ /* 0x000fca00078e33ff */
[----:B------:R-:W-:Y:S01]  /*1b3f0*/  IMAD R9, R7, R2, RZ ;  /* 0x0000000207097224 */ /* 0x000fe200078e02ff */
[----:B------:R-:W-:-:S03]  /*1b400*/  IADD3 R2, -R2, RZ, RZ ;  /* 0x000000ff02027210 */ /* 0x000fc60007ffe1ff */
[----:B------:R-:W-:Y:S02]  /*1b410*/  IMAD.MOV R10, RZ, RZ, -R9 ;  /* 0x000000ffff0a7224 */ /* 0x000fe400078e0a09 */
[----:B------:R-:W-:Y:S02]  /*1b420*/  IMAD R8, R8, R2, R5 ;  /* 0x0000000208087224 */ /* 0x000fe400078e0205 */
[----:B------:R-:W-:Y:S01]  /*1b430*/  IMAD.MOV.U32 R2, RZ, RZ, RZ ;  /* 0x000000ffff027224 */ /* 0x000fe200078e00ff */
[----:B------:R-:W-:Y:S02]  /*1b440*/  VIADDMNMX R7, R10, UR5, R7, PT ;  /* 0x000000050a077c46 */ /* 0x000fe4000b800107 */
[----:B------:R-:W-:Y:S02]  /*1b450*/  IADD3 R9, R9, 0x1000000, R8 ;  /* 0x0100000009097810 */ /* 0x000fe40007ffe008 */
        /* <DEDUP_REMOVED lines=14> */
[----:B------:R-:W-:Y:S01]  /*1b540*/  @!P1 IMAD.IADD R3, R3, 0x1, -R10 ;  /* 0x0000000103039824 */ /* 0x000fe200078e0a0a */
[----:B------:R-:W-:Y:S02]  /*1b550*/  @!P1 IADD3 R2, R2, 0x1, RZ ;  /* 0x0000000102029810 */ /* 0x000fe40007ffe0ff */
        /* <DEDUP_REMOVED lines=10> */
.L_x_2770:
[----:B01----:R-:W-:-:S05]  /*1b600*/  LOP3.LUT R3, RZ, R2, RZ, 0x33, !PT ;  /* 0x00000002ff037212 */ /* 0x003fca00078e33ff */
[----:B------:R-:W-:-:S05]  /*1b610*/  IMAD.IADD R2, R4, 0x1, R3 ;  /* 0x0000000104027824 */ /* 0x000fca00078e0203 */
[----:B------:R1:W-:Y:S01]  /*1b620*/  STL [R1+0x4], R2 ;  /* 0x0000040201007387 */ /* 0x0003e20000100800 */
[----:B------:R-:W-:Y:S05]  /*1b630*/  BRA `(.L_x_2771) ;  /* 0x0000000000107947 */ /* 0x000fea0003800000 */
.L_x_2766:
[----:B------:R-:W-:Y:S01]  /*1b640*/  MOV R2, UR6 ;  /* 0x0000000600027c02 */ /* 0x000fe20008000f00 */
[----:B------:R0:W-:Y:S04]  /*1b650*/  STL [R1+0x4], RZ ;  /* 0x000004ff01007387 */ /* 0x0001e80000100800 */
[----:B------:R0:W-:Y:S04]  /*1b660*/  STL [R1+0x8], RZ ;  /* 0x000008ff01007387 */ /* 0x0001e80000100800 */
[----:B------:R0:W-:Y:S02]  /*1b670*/  STL [R1], R2 ;  /* 0x0000000201007387 */ /* 0x0001e40000100800 */
.L_x_2771:
        /* <DEDUP_REMOVED lines=10> */
.L_x_2764:
        /* <DEDUP_REMOVED lines=19> */
[----:B------:R-:W-:Y:S01]  /*1b850*/  ULDC UR36, c[0x0][0xc] ;  /* 0x0000030000247ab9 */ /* 0x000fe20000000800 */
[----:B------:R-:W-:-:S02]  /*1b860*/  SHF.L.U32 R6, R6, 0x4, RZ ;  /* 0x0000000406067819 */ /* 0x000fc400000006ff */
[----:B------:R-:W-:Y:S02]  /*1b870*/  LOP3.LUT R3, R3, 0x200, R2, 0xf8, !PT ;  /* 0x0000020003037812 */ /* 0x000fe400078ef802 */
[----:B------:R-:W-:Y:S02]  /*1b880*/  SHF.R.U32.HI R2, RZ, 0x3, R4 ;  /* 0x00000003ff027819 */ /* 0x000fe40000011604 */
[----:B------:R-:W-:Y:S02]  /*1b890*/  LOP3.LUT R0, R0, 0x40, RZ, 0xfc, !PT ;  /* 0x0000004000007812 */ /* 0x000fe400078efcff */
[----:B------:R-:W-:Y:S01]  /*1b8a0*/  LOP3.LUT R4, R2, 0x70, R6, 0xf8, !PT ;  /* 0x0000007002047812 */ /* 0x000fe200078ef806 */
[----:B------:R-:W-:Y:S01]  /*1b8b0*/  IMAD.MOV.U32 R2, RZ, RZ, 0x1 ;  /* 0x00000001ff027424 */ /* 0x000fe200078e00ff */
[----:B---3--:R-:W-:-:S06]  /*1b8c0*/  ULEA UR4, UR5, UR4, 0x18 ;  /* 0x0000000405047291 */ /* 0x008fcc000f8ec03f */
[----:B------:R-:W-:-:S04]  /*1b8d0*/  IMAD.U32 R18, RZ, RZ, UR4 ;  /* 0x00000004ff127e24 */ /* 0x000fc8000f8e00ff */
[----:B------:R-:W-:-:S05]  /*1b8e0*/  IMAD R3, R3, 0x2, R18 ;  /* 0x0000000203037824 */ /* 0x000fca00078e0212 */
[----:B------:R0:W-:Y:S04]  /*1b8f0*/  STL [R1+0x30], R3 ;  /* 0x0000300301007387 */ /* 0x0001e80000100800 */
[----:B------:R0:W-:Y:S04]  /*1b900*/  STL [R1+0x64], RZ ;  /* 0x000064ff01007387 */ /* 0x0001e80000100800 */
[----:B------:R0:W-:Y:S04]  /*1b910*/  STL [R1+0x24], R2 ;  /* 0x0000240201007387 */ /* 0x0001e80000100800 */
[----:B------:R0:W-:Y:S04]  /*1b920*/  STL [R1+0x20], RZ ;  /* 0x000020ff01007387 */ /* 0x0001e80000100800 */
[----:B------:R0:W-:Y:S02]  /*1b930*/  STL [R1+0x18], R2 ;  /* 0x0000180201007387 */ /* 0x0001e40000100800 */
.L_x_2911:
[----:B------:R-:W2:Y:S01]  /*1b940*/  LDL R0, [R1+0xc] ;  /* 0x00000c0001007983 */ /* 0x000ea20000100800 */
[----:B0-----:R-:W2:Y:S01]  /*1b950*/  LDC.64 R2, c[0x0][0xc88] ;  /* 0x00032200ff027b82 */ /* 0x001ea20000000a00 */
[----:B------:R-:W-:Y:S05]  /*1b960*/  YIELD ;  /* 0x0000000000007946 */ /* 0x000fea0003800000 */
[----:B------:R-:W-:Y:S01]  /*1b970*/  ULDC.64 UR4, c[0x0][0xa28] ;  /* 0x00028a0000047ab9 */ /* 0x000fe20000000a00 */
[----:B------:R-:W-:Y:S01]  /*1b980*/  IMAD.MOV.U32 R8, RZ, RZ, RZ ;  /* 0x000000ffff087224 */ /* 0x000fe200078e00ff */
[----:B------:R-:W-:Y:S01]  /*1b990*/  ISETP.NE.U32.AND P0, PT, RZ, UR4, PT ;  /* 0x00000004ff007c0c */ /* 0x000fe2000bf05070 */
[----:B------:R-:W-:Y:S01]  /*1b9a0*/  ULDC.64 UR10, c[0x0][0xa18] ;  /* 0x00028600000a7ab9 */ /* 0x000fe20000000a00 */
[----:B------:R-:W-:Y:S01]  /*1b9b0*/  ULDC.64 UR8, c[0x0][0xa10] ;  /* 0x0002840000087ab9 */ /* 0x000fe20000000a00 */
[----:B------:R-:W-:Y:S01]  /*1b9c0*/  ULDC.64 UR6, c[0x0][0xa08] ;  /* 0x0002820000067ab9 */ /* 0x000fe20000000a00 */
[----:B--2---:R-:W-:-:S05]  /*1b9d0*/  IMAD.WIDE R2, R0, 0x4, R2 ;  /* 0x0000000400027825 */ /* 0x004fca00078e0202 */
[----:B-1----:R-:W2:Y:S01]  /*1b9e0*/  LDG.E R4, desc[UR42][R2.64] ;  /* 0x0000002a02047981 */ /* 0x002ea2000c1e1900 */
[----:B------:R-:W-:Y:S02]  /*1b9f0*/  ISETP.NE.AND.EX P0, PT, RZ, UR5, PT, P0 ;  /* 0x00000005ff007c0c */ /* 0x000fe4000bf05300 */
[----:B------:R-:W-:Y:S02]  /*1ba00*/  MOV R0, RZ ;  /* 0x000000ff00007202 */ /* 0x000fe40000000f00 */
[----:B--2---:R-:W-:Y:S01]  /*1ba10*/  SHF.R.S32.HI R5, RZ, 0x1f, R4 ;  /* 0x0000001fff057819 */ /* 0x004fe20000011404 */
[----:B------:R-:W-:-:S08]  /*1ba20*/  IMAD.SHL.U32 R15, R4, 0x4, RZ ;  /* 0x00000004040f7824 */ /* 0x000fd000078e00ff */
[C---:B------:R-:W-:Y:S01]  /*1ba30*/  @P0 LEA R2, P1, R4.reuse, UR4, 0x2 ;  /* 0x0000000404020c11 */ /* 0x040fe2000f8210ff */
[----:B------:R0:W-:Y:S03]  /*1ba40*/  STL [R1+0x34], R4 ;  /* 0x0000340401007387 */ /* 0x0001e60000100800 */
        /* <DEDUP_REMOVED lines=14> */
[C---:B--2---:R-:W-:Y:S02]  /*1bb30*/  IADD3 R2, P4, R15.reuse, UR4, RZ ;  /* 0x000000040f027c10 */ /* 0x044fe4000ff9e0ff */
[----:B------:R-:W-:Y:S02]  /*1bb40*/  ISETP.NE.AND.EX P3, PT, RZ, UR11, PT, P3 ;  /* 0x0000000bff007c0c */ /* 0x000fe4000bf65330 */
[C---:B------:R-:W-:Y:S02]  /*1bb50*/  IADD3.X R3, R14.reuse, UR5, RZ, P4, !PT ;  /* 0x000000050e037c10 */ /* 0x040fe4000a7fe4ff */
[----:B0-----:R-:W-:Y:S02]  /*1bb60*/  IADD3 R4, P4, R15, UR8, RZ ;  /* 0x000000080f047c10 */ /* 0x001fe4000ff9e0ff */
[----:B------:R-:W-:Y:S01]  /*1bb70*/  ISETP.NE.AND.EX P0, PT, RZ, UR7, PT, P0 ;  /* 0x00000007ff007c0c */ /* 0x000fe2000bf05300 */
[----:B------:R-:W2:Y:S01]  /*1bb80*/  @P2 LDG.E R8, desc[UR42][R2.64] ;  /* 0x0000002a02082981 */ /* 0x000ea2000c1e1900 */
[C---:B-1----:R-:W-:Y:S01]  /*1bb90*/  IADD3.X R5, R14.reuse, UR9, RZ, P4, !PT ;  /* 0x000000090e057c10 */ /* 0x042fe2000a7fe4ff */
[----:B------:R-:W-:Y:S01]  /*1bba0*/  ULDC UR4, c[0x0][0x288] ;  /* 0x0000a20000047ab9 */ /* 0x000fe20000000800 */
[----:B------:R-:W-:Y:S01]  /*1bbb0*/  ISETP.NE.AND.EX P1, PT, RZ, UR9, PT, P1 ;  /* 0x00000009ff007c0c */ /* 0x000fe2000bf25310 */
[----:B------:R-:W-:Y:S01]  /*1bbc0*/  IMAD.U32 R12, RZ, RZ, UR4 ;  /* 0x00000004ff0c7e24 */ /* 0x000fe2000f8e00ff */
[----:B------:R-:W-:Y:S01]  /*1bbd0*/  IADD3.X R7, R14, UR7, RZ, P5, !PT ;  /* 0x000000070e077c10 */ /* 0x000fe2000affe4ff */
[----:B------:R-:W-:-:S06]  /*1bbe0*/  ULDC.64 UR4, c[0x0][0x418] ;  /* 0x0001060000047ab9 */ /* 0x000fcc0000000a00 */
[----:B------:R0:W5:Y:S04]  /*1bbf0*/  @P0 LDG.E R11, desc[UR42][R6.64] ;  /* 0x0000002a060b0981 */ /* 0x000168000c1e1900 */
[----:B------:R0:W5:Y:S04]  /*1bc00*/  @P1 LDG.E R10, desc[UR42][R4.64] ;  /* 0x0000002a040a1981 */ /* 0x000168000c1e1900 */
[----:B--2---:R1:W-:Y:S02]  /*1bc10*/  STL [R1+0x4c], R8 ;  /* 0x00004c0801007387 */ /* 0x0043e40000100800 */
[----:B-1----:R-:W-:-:S04]  /*1bc20*/  @P3 IADD3 R8, P4, R15, UR10, RZ ;  /* 0x0000000a0f083c10 */ /* 0x002fc8000ff9e0ff */
[----:B------:R-:W-:-:S05]  /*1bc30*/  @P3 IADD3.X R9, R14, UR11, RZ, P4, !PT ;  /* 0x0000000b0e093c10 */ /* 0x000fca000a7fe4ff */
        /* <DEDUP_REMOVED lines=10> */
[----:B------:R-:W-:Y:S01]  /*1bce0*/  IMAD.U32 R9, RZ, RZ, UR5 ;  /* 0x00000005ff097e24 */ /* 0x000fe2000f8e00ff */
[----:B------:R-:W-:Y:S01]  /*1bcf0*/  MOV R8, UR4 ;  /* 0x0000000400087c02 */ /* 0x000fe20008000f00 */
[----:B0-----:R-:W-:Y:S06]  /*1bd00*/  @P3 BRA `(.L_x_2773) ;  /* 0x0000000000143947 */ /* 0x001fec0003800000 */
[----:B------:R-:W-:Y:S05]  /*1bd10*/  @!P2 BRA `(.L_x_2773) ;  /* 0x000000000010a947 */ /* 0x000fea0003800000 */
[----:B------:R-:W2:Y:S04]  /*1bd20*/  LDG.E R12, desc[UR42][R2.64] ;  /* 0x0000002a020c7981 */ /* 0x000ea8000c1e1900 */
[----:B------:R-:W2:Y:S02]  /*1bd30*/  LDG.E R2, desc[UR42][R2.64+0x4] ;  /* 0x0000042a02027981 */ /* 0x000ea4000c1e1900 */
[----:B--2--5:R-:W-:-:S05]  /*1bd40*/  IMAD.IADD R13, R2, 0x1, -R12 ;  /* 0x00000001020d7824 */ /* 0x024fca00078e0a0c */
[----:B------:R0:W-:Y:S02]  /*1bd50*/  STL [R1+0x50], R13 ;  /* 0x0000500d01007387 */ /* 0x0001e40000100800 */
.L_x_2773:
[----:B------:R-:W2:Y:S01]  /*1bd60*/  LDL.LU R3, [R1+0x8] ;  /* 0x0000080001037983 */ /* 0x000ea20000300800 */
[----:B------:R-:W-:Y:S02]  /*1bd70*/  ULDC.64 UR4, c[0x0][0xa20] ;  /* 0x0002880000047ab9 */ /* 0x000fe40000000a00 */
[----:B------:R-:W-:Y:S01]  /*1bd80*/  ISETP.NE.U32.AND P2, PT, RZ, UR4, PT ;  /* 0x00000004ff007c0c */ /* 0x000fe2000bf45070 */
[----:B------:R-:W3:Y:S03]  /*1bd90*/  LDL R12, [R1+0x34] ;  /* 0x00003400010c7983 */ /* 0x000ee60000100800 */
[----:B------:R-:W-:Y:S02]  /*1bda0*/  ISETP.NE.AND.EX P2, PT, RZ, UR5, PT, P2 ;  /* 0x00000005ff007c0c */ /* 0x000fe4000bf45320 */
[C---:B--2---:R-:W-:Y:S02]  /*1bdb0*/  LOP3.LUT R17, R3.reuse, 0xff000000, RZ, 0xc0, !PT ;  /* 0xff00000003117812 */ /* 0x044fe400078ec0ff */
[----:B------:R-:W-:-:S02]  /*1bdc0*/  LOP3.LUT R2, R3, 0xff0000, RZ, 0xc0, !PT ;  /* 0x00ff000003027812 */ /* 0x000fc400078ec0ff */
[----:B------:R-:W-:Y:S02]  /*1bdd0*/  SHF.R.U32.HI R17, RZ, 0x8, R17 ;  /* 0x00000008ff117819 */ /* 0x000fe40000011611 */
[----:B------:R-:W-:Y:S02]  /*1bde0*/  LOP3.LUT R16, R3, 0xffff, RZ, 0xc0, !PT ;  /* 0x0000ffff03107812 */ /* 0x000fe400078ec0ff */
[----:B------:R-:W-:Y:S01]  /*1bdf0*/  LEA.HI R17, R2, R17, RZ, 0x10 ;  /* 0x0000001102117211 */ /* 0x000fe200078f80ff */
[----:B-----5:R-:W-:-:S05]  /*1be00*/  IMAD.IADD R2, R11, 0x1, R0 ;  /* 0x000000010b027824 */ /* 0x020fca00078e0200 */
[----:B------:R1:W-:Y:S04]  /*1be10*/  STL [R1+0x1c], R2 ;  /* 0x00001c0201007387 */ /* 0x0003e80000100800 */
[----:B---3--:R1:W-:Y:S01]  /*1be20*/  STL [R1+0x14], R12 ;  /* 0x0000140c01007387 */ /* 0x0083e20000100800 */
[----:B------:R-:W-:Y:S05]  /*1be30*/  @!P2 BRA `(.L_x_2774) ;  /* 0x000000000010a947 */ /* 0x000fea0003800000 */
[----:B-1----:R-:W-:-:S04]  /*1be40*/  IADD3 R2, P0, R15, UR4, RZ ;  /* 0x000000040f027c10 */ /* 0x002fc8000ff1e0ff */
[----:B------:R-:W-:-:S05]  /*1be50*/  IADD3.X R3, R14, UR5, RZ, P0, !PT ;  /* 0x000000050e037c10 */ /* 0x000fca00087fe4ff */
[----:B------:R1:W5:Y:S01]  /*1be60*/  LDG.E R8, desc[UR42][R2.64] ;  /* 0x0000002a02087981 */ /* 0x000362000c1e1900 */
[----:B------:R-:W-:Y:S05]  /*1be70*/  BRA `(.L_x_2775) ;  /* 0x0000000000107947 */ /* 0x000fea0003800000 */
.L_x_2774:
[----:B------:R-:W-:Y:S05]  /*1be80*/  @!P0 BRA `(.L_x_2775) ;  /* 0x00000000000c8947 */ /* 0x000fea0003800000 */
[----:B------:R-:W2:Y:S04]  /*1be90*/  LDG.E R8, desc[UR42][R6.64] ;  /* 0x0000002a06087981 */ /* 0x000ea8000c1e1900 */
[----:B------:R-:W2:Y:S02]  /*1bea0*/  LDG.E R6, desc[UR42][R6.64+0x4] ;  /* 0x0000042a06067981 */ /* 0x000ea4000c1e1900 */
[----:B--2---:R-:W-:-:S07]  /*1beb0*/  IMAD.IADD R8, R6, 0x1, -R8 ;  /* 0x0000000106087824 */ /* 0x004fce00078e0a08 */
.L_x_2775:
[----:B-1----:R-:W2:Y:S01]  /*1bec0*/  @P1 LDG.E R2, desc[UR42][R4.64] ;  /* 0x0000002a04021981 */ /* 0x002ea2000c1e1900 */
[----:B------:R-:W1:Y:S03]  /*1bed0*/  LDC R3, c[0x0][0x448] ;  /* 0x00011200ff037b82 */ /* 0x000e660000000800 */
[----:B------:R-:W3:Y:S04]  /*1bee0*/  LDL R6, [R1+0x4] ;  /* 0x0000040001067983 */ /* 0x000ee80000100800 */
[----:B------:R4:W2:Y:S01]  /*1bef0*/  @P1 LDG.E R4, desc[UR42][R4.64+0x4] ;  /* 0x0000042a04041981 */ /* 0x0008a2000c1e1900 */
[----:B-1----:R-:W-:-:S13]  /*1bf00*/  ISETP.NE.AND P0, PT, R3, 0x1, PT ;  /* 0x000000010300780c */ /* 0x002fda0003f05270 */
[----:B------:R-:W1:Y:S08]  /*1bf10*/  @P0 LDC R3, c[0x0][0x44c] ;  /* 0x00011300ff030b82 */ /* 0x000e700000000800 */
[----:B----4-:R-:W4:Y:S01]  /*1bf20*/  @P0 LDC R5, c[0x0][0x450] ;  /* 0x00011400ff050b82 */ /* 0x010f220000000800 */
[----:B-----5:R-:W-:Y:S01]  /*1bf30*/  IMAD.IADD R7, R8, 0x1, -R0 ;  /* 0x0000000108077824 */ /* 0x020fe200078e0a00 */
[----:B------:R-:W-:-:S05]  /*1bf40*/  LOP3.LUT R11, R17, 0xff, RZ, 0xc0, !PT ;  /* 0x000000ff110b7812 */ /* 0x000fca00078ec0ff */
[----:B------:R0:W-:Y:S01]  /*1bf50*/  STL [R1+0x60], R11 ;  /* 0x0000600b01007387 */ /* 0x0001e20000100800 */
[----:B------:R-:W-:Y:S01]  /*1bf60*/  BSSY B0, `(.L_x_2776) ;  /* 0x0000032000007945 */ /* 0x000fe20003800000 */
[----:B------:R-:W-:Y:S01]  /*1bf70*/  SHF.R.U32.HI R17, RZ, 0x10, R17 ;  /* 0x00000010ff117819 */ /* 0x000fe20000011611 */
[----:B--2---:R-:W-:Y:S01]  /*1bf80*/  @P1 IMAD.IADD R9, R4, 0x1, -R2 ;  /* 0x0000000104091824 */ /* 0x004fe200078e0a02 */
[----:B---3--:R-:W-:-:S05]  /*1bf90*/  SHF.L.U32 R2, R6, 0x7, RZ ;  /* 0x0000000706027819 */ /* 0x008fca00000006ff */
[----:B------:R-:W-:-:S04]  /*1bfa0*/  VIADD R2, R2, 0x7f ;  /* 0x0000007f02027836 */ /* 0x000fc80000000000 */
[----:B-1----:R-:W-:-:S05]  /*1bfb0*/  @P0 IMAD.HI.U32 R0, R2, R3, RZ ;  /* 0x0000000302000227 */ /* 0x002fca00078e00ff */
[----:B----4-:R-:W-:Y:S01]  /*1bfc0*/  @P0 SHF.R.U32.HI R2, RZ, R5, R0 ;  /* 0x00000005ff020219 */ /* 0x010fe20000011600 */
[----:B------:R-:W-:-:S05]  /*1bfd0*/  IMAD.IADD R0, R7, 0x1, R9 ;  /* 0x0000000107007824 */ /* 0x000fca00078e0209 */
[C---:B------:R-:W-:Y:S01]  /*1bfe0*/  IADD3 R21, R0.reuse, 0x80, -R13 ;  /* 0x0000008000157810 */ /* 0x040fe20007ffe80d */
[----:B------:R-:W-:-:S03]  /*1bff0*/  VIADD R3, R0, 0x7f ;  /* 0x0000007f00037836 */ /* 0x000fc60000000000 */
[----:B------:R-:W-:Y:S02]  /*1c000*/  IADD3 R0, R21, R2, RZ ;  /* 0x0000000215007210 */ /* 0x000fe40007ffe0ff */
[----:B------:R-:W-:Y:S02]  /*1c010*/  SHF.R.S32.HI R2, RZ, 0x1f, R3 ;  /* 0x0000001fff027819 */ /* 0x000fe40000011403 */
[----:B------:R-:W-:Y:S02]  /*1c020*/  SHF.R.S32.HI R6, RZ, 0x1f, R0 ;  /* 0x0000001fff067819 */ /* 0x000fe40000011400 */
[----:B------:R-:W-:Y:S02]  /*1c030*/  LEA.HI R2, R2, R3, RZ, 0x7 ;  /* 0x0000000302027211 */ /* 0x000fe400078f38ff */
[----:B------:R-:W-:Y:S02]  /*1c040*/  LEA.HI R6, R6, R0, RZ, 0x7 ;  /* 0x0000000006067211 */ /* 0x000fe400078f38ff */
[----:B------:R-:W-:-:S02]  /*1c050*/  SHF.R.S32.HI R20, RZ, 0x7, R2 ;  /* 0x00000007ff147819 */ /* 0x000fc40000011402 */
[----:B------:R-:W-:-:S04]  /*1c060*/  SHF.R.S32.HI R6, RZ, 0x7, R6 ;  /* 0x00000007ff067819 */ /* 0x000fc80000011406 */
[----:B------:R-:W-:-:S04]  /*1c070*/  VIMNMX R6, R20, R6, PT ;  /* 0x0000000614067248 */ /* 0x000fc80003fe0100 */
[----:B------:R-:W-:Y:S01]  /*1c080*/  ISETP.GE.AND P0, PT, R6, 0x1, PT ;  /* 0x000000010600780c */ /* 0x000fe20003f06270 */
[----:B------:R-:W-:-:S12]  /*1c090*/  IMAD.MOV.U32 R0, RZ, RZ, RZ ;  /* 0x000000ffff007224 */ /* 0x000fd800078e00ff */
[----:B0-----:R-:W-:Y:S05]  /*1c0a0*/  @!P0 BRA `(.L_x_2777) ;  /* 0x0000000000748947 */ /* 0x001fea0003800000 */
[----:B------:R-:W-:Y:S01]  /*1c0b0*/  ISETP.NE.AND P0, PT, R17, RZ, PT ;  /* 0x000000ff1100720c */ /* 0x000fe20003f05270 */
[----:B------:R-:W-:-:S03]  /*1c0c0*/  ULDC UR4, c[0x0][0x9f0] ;  /* 0x00027c0000047ab9 */ /* 0x000fc60000000800 */
[----:B------:R-:W-:-:S04]  /*1c0d0*/  SEL R2, R17, UR4, P0 ;  /* 0x0000000411027c07 */ /* 0x000fc80008000000 */
[----:B------:R-:W-:Y:S02]  /*1c0e0*/  IABS R3, R2 ;  /* 0x0000000200037213 */ /* 0x000fe40000000000 */
[----:B------:R-:W-:Y:S02]  /*1c0f0*/  IADD3 R0, R2, -0x1, R6 ;  /* 0xffffffff02007810 */ /* 0x000fe40007ffe006 */
[----:B------:R-:W0:Y:S08]  /*1c100*/  I2F.RP R4, R3 ;  /* 0x0000000300047306 */ /* 0x000e300000209400 */
[----:B0-----:R-:W0:Y:S02]  /*1c110*/  MUFU.RCP R4, R4 ;  /* 0x0000000400047308 */ /* 0x001e240000001000 */
[----:B0-----:R-:W-:-:S06]  /*1c120*/  VIADD R4, R4, 0xffffffe ;  /* 0x0ffffffe04047836 */ /* 0x001fcc0000000000 */
[----:B------:R0:W1:Y:S02]  /*1c130*/  F2I.FTZ.U32.TRUNC.NTZ R5, R4 ;  /* 0x0000000400057305 */ /* 0x000064000021f000 */
[----:B0-----:R-:W-:-:S04]  /*1c140*/  LOP3.LUT R4, R0, R2, RZ, 0x3c, !PT ;  /* 0x0000000200047212 */ /* 0x001fc800078e3cff */
[----:B------:R-:W-:Y:S01]  /*1c150*/  ISETP.GE.AND P3, PT, R4, RZ, PT ;  /* 0x000000ff0400720c */ /* 0x000fe20003f66270 */
[----:B-1----:R-:W-:-:S04]  /*1c160*/  IMAD.MOV R4, RZ, RZ, -R5 ;  /* 0x000000ffff047224 */ /* 0x002fc800078e0a05 */
[----:B------:R-:W-:Y:S02]  /*1c170*/  IMAD R8, R4, R3, RZ ;  /* 0x0000000304087224 */ /* 0x000fe400078e02ff */
[----:B------:R-:W-:-:S04]  /*1c180*/  IMAD.MOV.U32 R4, RZ, RZ, RZ ;  /* 0x000000ffff047224 */ /* 0x000fc800078e00ff */
[----:B------:R-:W-:Y:S01]  /*1c190*/  IMAD.HI.U32 R8, R5, R8, R4 ;  /* 0x0000000805087227 */ /* 0x000fe200078e0004 */
[----:B------:R-:W-:Y:S02]  /*1c1a0*/  IABS R4, R0 ;  /* 0x0000000000047213 */ /* 0x000fe40000000000 */
[----:B------:R-:W-:-:S04]  /*1c1b0*/  IABS R0, R2 ;  /* 0x0000000200007213 */ /* 0x000fc80000000000 */
[----:B------:R-:W-:-:S05]  /*1c1c0*/  IADD3 R0, RZ, -R0, RZ ;  /* 0x80000000ff007210 */ /* 0x000fca0007ffe0ff */
        /* <DEDUP_REMOVED lines=10> */
[----:B------:R-:W-:-:S07]  /*1c270*/  @!P2 LOP3.LUT R0, RZ, R2, RZ, 0x33, !PT ;  /* 0x00000002ff00a212 */ /* 0x000fce00078e33ff */
.L_x_2777:
[----:B------:R-:W-:Y:S05]  /*1c280*/  BSYNC B0 ;  /* 0x0000000000007941 */ /* 0x000fea0003800000 */
.L_x_2776:
[-C--:B------:R-:W-:Y:S01]  /*1c290*/  IMAD R2, R11, R0.reuse, RZ ;  /* 0x000000000b027224 */ /* 0x080fe200078e02ff */
[----:B------:R-:W-:Y:S04]  /*1c2a0*/  BSSY B0, `(.L_x_2778) ;  /* 0x0000122000007945 */ /* 0x000fe80003800000 */
[C---:B------:R-:W-:Y:S01]  /*1c2b0*/  VIADDMNMX R0, R2.reuse, R0, R6, PT ;  /* 0x0000000002007246 */ /* 0x040fe20003800106 */
[----:B------:R-:W-:-:S04]  /*1c2c0*/  IMAD R2, R2, 0x80, -R7 ;  /* 0x0000008002027824 */ /* 0x000fc800078e0a07 */
[----:B------:R-:W-:Y:S01]  /*1c2d0*/  IMAD R0, R0, 0x80, -R7 ;  /* 0x0000008000007824 */ /* 0x000fe200078e0a07 */
[----:B------:R-:W-:-:S04]  /*1c2e0*/  VIMNMX R2, RZ, R2, !PT ;  /* 0x00000002ff027248 */ /* 0x000fc80007fe0100 */
[----:B------:R-:W-:-:S04]  /*1c2f0*/  VIMNMX R9, R0, R9, PT ;  /* 0x0000000900097248 */ /* 0x000fc80003fe0100 */
[----:B------:R-:W-:Y:S02]  /*1c300*/  ISETP.GT.AND P0, PT, R9, R2, PT ;  /* 0x000000020900720c */ /* 0x000fe40003f04270 */
[----:B------:R-:W-:-:S05]  /*1c310*/  SHF.R.U32.HI R2, RZ, 0x7, R2 ;  /* 0x00000007ff027819 */ /* 0x000fca0000011602 */
[----:B------:R-:W-:-:S06]  /*1c320*/  IMAD.MOV.U32 R7, RZ, RZ, R2 ;  /* 0x000000ffff077224 */ /* 0x000fcc00078e0002 */
[----:B------:R-:W-:-:S05]  /*1c330*/  @P0 VIADD R9, R9, 0x7f ;  /* 0x0000007f09090836 */ /* 0x000fca0000000000 */
        /* <DEDUP_REMOVED lines=9> */
[----:B------:R-:W0:Y:S02]  /*1c3d0*/  S2R R3, SR_TID.X ;  /* 0x0000000000037919 */ /* 0x000e240000002100 */
[----:B0-----:R-:W-:-:S04]  /*1c3e0*/  SHF.R.U32.HI R3, RZ, 0x5, R3 ;  /* 0x00000005ff037819 */ /* 0x001fc80000011603 */
[----:B------:R-:W-:-:S05]  /*1c3f0*/  LOP3.LUT R3, R3, 0x3, RZ, 0xc0, !PT ;  /* 0x0000000303037812 */ /* 0x000fca00078ec0ff */
[----:B------:R0:W1:Y:S02]  /*1c400*/  SHFL.IDX PT, R14, R3, RZ, 0x1f ;  /* 0x00001fff030e7589 */ /* 0x00006400000e0000 */
.L_x_3014:
[----:B-1----:R-:W-:Y:S02]  /*1c410*/  ISETP.NE.AND P0, PT, R14, RZ, PT ;  /* 0x000000ff0e00720c */ /* 0x002fe40003f05270 */
[----:B------:R-:W-:-:S11]  /*1c420*/  PLOP3.LUT P6, PT, PT, PT, PT, 0x8, 0x0 ;  /* 0x000000000000781c */ /* 0x000fd60003fce170 */
[----:B------:R-:W-:Y:S05]  /*1c430*/  @P0 BRA `(.L_x_2781) ;  /* 0x00000000000c0947 */ /* 0x000fea0003800000 */
[----:B------:R-:W-:-:S03]  /*1c440*/  UMOV UR4, 0xffffffff ;  /* 0xffffffff00047882 */ /* 0x000fc60000000000 */
[----:B------:R-:W-:Y:S05]  /*1c450*/  BRA.DIV UR4, `(.L_x_2782) ;  /* 0x0000008a04107947 */ /* 0x000fea000b800000 */
[----:B------:R-:W-:-:S13]  /*1c460*/  ELECT P6, URZ, PT ;  /* 0x00000000003f782f */ /* 0x000fda00038c0000 */
.L_x_2781:
[----:B0-----:R-:W2:Y:S01]  /*1c470*/  LDL R3, [R1+0x64] ;  /* 0x0000640001037983 */ /* 0x001ea20000100800 */
[----:B------:R-:W-:Y:S01]  /*1c480*/  BSSY B1, `(.L_x_2783) ;  /* 0x0000008000017945 */ /* 0x000fe20003800000 */
[----:B--2---:R-:W-:-:S04]  /*1c490*/  IADD3 R3, R3, 0x1, RZ ;  /* 0x0000000103037810 */ /* 0x004fc80007ffe0ff */
[----:B------:R-:W-:-:S04]  /*1c4a0*/  LEA.HI R4, R3, R3, RZ, 0x1 ;  /* 0x0000000303047211 */ /* 0x000fc800078f08ff */
[----:B------:R-:W-:-:S05]  /*1c4b0*/  LOP3.LUT R4, R4, 0xfffffffe, RZ, 0xc0, !PT ;  /* 0xfffffffe04047812 */ /* 0x000fca00078ec0ff */
[----:B------:R-:W-:-:S05]  /*1c4c0*/  IMAD.IADD R3, R3, 0x1, -R4 ;  /* 0x0000000103037824 */ /* 0x000fca00078e0a04 */
[----:B------:R-:W-:-:S04]  /*1c4d0*/  SHF.L.U32 R3, R3, 0x1f, RZ ;  /* 0x0000001f03037819 */ /* 0x000fc800000006ff */
[----:B------:R-:W0:Y:S02]  /*1c4e0*/  SYNCS.PHASECHK.TRANS64.TRYWAIT P0, [R18+URZ+0x28820], R3 ;  /* 0x02882003120075a7 */ /* 0x000e24000800017f */
[----:B0-----:R-:W-:Y:S05]  /*1c4f0*/  @!P0 BRA `(.L_x_2784) ;  /* 0x0000008800088947 */ /* 0x001fea0003800000 */
.L_x_3017:
[----:B------:R-:W-:Y:S05]  /*1c500*/  BSYNC B1 ;  /* 0x0000000000017941 */ /* 0x000fea0003800000 */
.L_x_2783:
[----:B------:R-:W-:Y:S04]  /*1c510*/  BSSY B1, `(.L_x_2785) ;  /* 0x0000071000017945 */ /* 0x000fe80003800000 */
[----:B------:R-:W-:Y:S05]  /*1c520*/  @!P6 BRA `(.L_x_2786) ;  /* 0x0000000400bce947 */ /* 0x000fea0003800000 */
[----:B------:R-:W2:Y:S04]  /*1c530*/  LDL R5, [R1+0x20] ;  /* 0x0000200001057983 */ /* 0x000ea80000100800 */
[----:B------:R-:W3:Y:S01]  /*1c540*/  LDL R6, [R1+0x24] ;  /* 0x0000240001067983 */ /* 0x000ee20000100800 */
[----:B------:R-:W-:Y:S01]  /*1c550*/  BSSY B2, `(.L_x_2787) ;  /* 0x0000008000027945 */ /* 0x000fe20003800000 */
[----:B------:R-:W1:Y:S02]  /*1c560*/  S2R R4, SR_TID.X ;  /* 0x0000000000047919 */ /* 0x000e640000002100 */
[----:B-1----:R-:W-:-:S04]  /*1c570*/  LOP3.LUT R4, R4, 0x7f, RZ, 0xc0, !PT ;  /* 0x0000007f04047812 */ /* 0x002fc800078ec0ff */
[----:B------:R-:W-:Y:S01]  /*1c580*/  ISETP.NE.AND P1, PT, R4, RZ, PT ;  /* 0x000000ff0400720c */ /* 0x000fe20003f25270 */
[----:B--2---:R-:W-:Y:S01]  /*1c590*/  IMAD R5, R5, 0x8, R18 ;  /* 0x0000000805057824 */ /* 0x004fe200078e0212 */
[----:B---3--:R-:W-:-:S04]  /*1c5a0*/  SHF.L.U32 R9, R6, 0x1f, RZ ;  /* 0x0000001f06097819 */ /* 0x008fc800000006ff */
[----:B------:R-:W1:Y:S02]  /*1c5b0*/  SYNCS.PHASECHK.TRANS64.TRYWAIT P0, [R5+URZ+0x288a0], R9 ;  /* 0x0288a009050075a7 */ /* 0x000e64000800017f */
[----:B-1----:R-:W-:Y:S05]  /*1c5c0*/  @!P0 BRA `(.L_x_2788) ;  /* 0x0000008400e88947 */ /* 0x002fea0003800000 */
.L_x_3018:
[----:B------:R-:W-:Y:S05]  /*1c5d0*/  BSYNC B2 ;  /* 0x0000000000027941 */ /* 0x000fea0003800000 */
.L_x_2787:
[----:B------:R-:W-:Y:S04]  /*1c5e0*/  BSSY B2, `(.L_x_2789) ;  /* 0x0000009000027945 */ /* 0x000fe80003800000 */
[----:B------:R-:W-:Y:S05]  /*1c5f0*/  @P1 BRA `(.L_x_2790) ;  /* 0x00000000001c1947 */ /* 0x000fea0003800000 */
[----:B------:R-:W2:Y:S01]  /*1c600*/  S2R R4, SR_TID.X ;  /* 0x0000000000047919 */ /* 0x000ea20000002100 */
[----:B0-----:R-:W-:-:S04]  /*1c610*/  IMAD.MOV.U32 R3, RZ, RZ, 0x8000 ;  /* 0x00008000ff037424 */ /* 0x001fc800078e00ff */
[----:B------:R3:W-:Y:S01]  /*1c620*/  SYNCS.ARRIVE.TRANS64 RZ, [R5+URZ+0x28890], R3 ;  /* 0x0288900305ff79a7 */ /* 0x0007e2000800003f */
[----:B--2---:R-:W-:-:S04]  /*1c630*/  LOP3.LUT R4, R4, 0x1f, RZ, 0xc0, !PT ;  /* 0x0000001f04047812 */ /* 0x004fc800078ec0ff */
[----:B------:R-:W-:-:S13]  /*1c640*/  ISETP.NE.AND P0, PT, R4, RZ, PT ;  /* 0x000000ff0400720c */ /* 0x000fda0003f05270 */
[----:B---3--:R-:W-:Y:S05]  /*1c650*/  @!P0 BRA `(.L_x_2790) ;  /* 0x0000000000048947 */ /* 0x008fea0003800000 */
[----:B------:R-:W-:Y:S01]  /*1c660*/  BPT.TRAP 0x1 ;  /* 0x000000040000795c */ /* 0x000fe20000300000 */
.L_x_2790:
[----:B------:R-:W-:Y:S05]  /*1c670*/  BSYNC B2 ;  /* 0x0000000000027941 */ /* 0x000fea0003800000 */
.L_x_2789:
[----:B0-----:R-:W2:Y:S01]  /*1c680*/  LDL R3, [R1+0x20] ;  /* 0x0000200001037983 */ /* 0x001ea20000100800 */
[----:B------:R-:W-:Y:S01]  /*1c690*/  IMAD.MOV.U32 R12, RZ, RZ, RZ ;  /* 0x000000ffff0c7224 */ /* 0x000fe200078e00ff */
[----:B------:R-:W-:Y:S01]  /*1c6a0*/  LEA R4, R7, R10, 0x7 ;  /* 0x0000000a07047211 */ /* 0x000fe200078e38ff */
[----:B------:R-:W-:Y:S01]  /*1c6b0*/  UIADD3 UR4, UP0, UR38, 0x570, URZ ;  /* 0x0000057026047890 */ /* 0x000fe2000ff1e03f */
[----:B------:R-:W-:Y:S01]  /*1c6c0*/  PLOP3.LUT P0, PT, PT, PT, PT, 0x80, 0x0 ;  /* 0x000000000000781c */ /* 0x000fe20003f0f070 */
[----:B------:R-:W-:Y:S01]  /*1c6d0*/  UMOV UR6, 0x0 ;  /* 0x0000000000067882 */ /* 0x000fe20000000000 */
[----:B------:R-:W-:Y:S01]  /*1c6e0*/  R2UR UR10, R12 ;  /* 0x000000000c0a72ca */ /* 0x000fe200000e0000 */
[----:B------:R-:W-:Y:S01]  /*1c6f0*/  VIADD R4, R4, 0xffffff80 ;  /* 0xffffff8004047836 */ /* 0x000fe20000000000 */
[----:B------:R-:W-:Y:S01]  /*1c700*/  UIADD3.X UR5, URZ, UR39, URZ, UP0, !UPT ;  /* 0x000000273f057290 */ /* 0x000fe200087fe43f */
[----:B------:R-:W-:Y:S01]  /*1c710*/  UMOV UR7, 0x12f00000 ;  /* 0x12f0000000077882 */ /* 0x000fe20000000000 */
[----:B--2---:R-:W-:-:S02]  /*1c720*/  IMAD R8, R3, 0x8000, R18 ;  /* 0x0000800003087824 */ /* 0x004fc400078e0212 */
[----:B------:R-:W-:Y:S02]  /*1c730*/  IMAD.SHL.U32 R11, R3, 0x4000, RZ ;  /* 0x00004000030b7824 */ /* 0x000fe400078e00ff */
[----:B------:R-:W-:Y:S01]  /*1c740*/  VIADD R3, R5, 0x28890 ;  /* 0x0002889005037836 */ /* 0x000fe20000000000 */
[----:B------:R-:W-:-:S07]  /*1c750*/  IADD3 R6, R8, 0x18400, RZ ;  /* 0x0001840008067810 */ /* 0x000fce0007ffe0ff */
.L_x_2791:
        /* <DEDUP_REMOVED lines=16> */
.L_x_2792:
        /* <DEDUP_REMOVED lines=13> */
.L_x_3019:
[----:B------:R-:W-:Y:S05]  /*1c930*/  BSYNC B2 ;  /* 0x0000000000027941 */ /* 0x000fea0003800000 */
.L_x_2793:
[----:B------:R-:W-:Y:S01]  /*1c940*/  BSSY B2, `(.L_x_2795) ;  /* 0x000000b000027945 */ /* 0x000fe20003800000 */
[----:B------:R-:W-:Y:S02]  /*1c950*/  IMAD.MOV.U32 R8, RZ, RZ, 0x0 ;  /* 0x00000000ff087424 */ /* 0x000fe400078e00ff */
[----:B01----:R-:W-:Y:S01]  /*1c960*/  IMAD.MOV.U32 R9, RZ, RZ, 0x12f00000 ;  /* 0x12f00000ff097424 */ /* 0x003fe200078e00ff */
[----:B------:R-:W-:Y:S06]  /*1c970*/  @P1 BRA `(.L_x_2796) ;  /* 0x00000000001c1947 */ /* 0x000fec0003800000 */
[----:B------:R-:W0:Y:S01]  /*1c980*/  S2R R6, SR_TID.X ;  /* 0x0000000000067919 */ /* 0x000e220000002100 */
[----:B------:R-:W-:-:S04]  /*1c990*/  MOV R3, 0x8000 ;  /* 0x0000800000037802 */ /* 0x000fc80000000f00 */
[----:B------:R1:W-:Y:S01]  /*1c9a0*/  SYNCS.ARRIVE.TRANS64 RZ, [R5+URZ+0x288b0], R3 ;  /* 0x0288b00305ff79a7 */ /* 0x0003e2000800003f */
[----:B0-----:R-:W-:-:S04]  /*1c9b0*/  LOP3.LUT R6, R6, 0x1f, RZ, 0xc0, !PT ;  /* 0x0000001f06067812 */ /* 0x001fc800078ec0ff */
[----:B------:R-:W-:-:S13]  /*1c9c0*/  ISETP.NE.AND P0, PT, R6, RZ, PT ;  /* 0x000000ff0600720c */ /* 0x000fda0003f05270 */
[----:B-1----:R-:W-:Y:S05]  /*1c9d0*/  @!P0 BRA `(.L_x_2796) ;  /* 0x0000000000048947 */ /* 0x002fea0003800000 */
[----:B------:R-:W-:Y:S01]  /*1c9e0*/  BPT.TRAP 0x1 ;  /* 0x000000040000795c */ /* 0x000fe20000300000 */
.L_x_2796:
[----:B------:R-:W-:Y:S05]  /*1c9f0*/  BSYNC B2 ;  /* 0x0000000000027941 */ /* 0x000fea0003800000 */
.L_x_2795:
[----:B------:R-:W-:Y:S01]  /*1ca00*/  R2UR UR10, R12 ;  /* 0x000000000c0a72ca */ /* 0x000fe200000e0000 */
[----:B------:R-:W-:Y:S01]  /*1ca10*/  IMAD R6, R11, 0x2, R18 ;  /* 0x000000020b067824 */ /* 0x000fe200078e0212 */
[----:B------:R-:W-:Y:S01]  /*1ca20*/  R2UR UR6, R8 ;  /* 0x00000000080672ca */ /* 0x000fe200000e0000 */
[----:B------:R-:W-:Y:S01]  /*1ca30*/  UIADD3 UR4, UP0, UR38, 0x670, URZ ;  /* 0x0000067026047890 */ /* 0x000fe2000ff1e03f */
[----:B------:R-:W-:Y:S01]  /*1ca40*/  R2UR UR7, R9 ;  /* 0x00000000090772ca */ /* 0x000fe200000e0000 */
[----:B------:R-:W-:Y:S01]  /*1ca50*/  VIADD R5, R5, 0x288b0 ;  /* 0x000288b005057836 */ /* 0x000fe20000000000 */
[----:B------:R-:W-:Y:S01]  /*1ca60*/  PLOP3.LUT P0, PT, PT, PT, PT, 0x80, 0x0 ;  /* 0x000000000000781c */ /* 0x000fe20003f0f070 */
[----:B------:R-:W-:Y:S01]  /*1ca70*/  VIADD R3, R6, 0x400 ;  /* 0x0000040006037836 */ /* 0x000fe20000000000 */
[----:B------:R-:W-:-:S12]  /*1ca80*/  UIADD3.X UR5, URZ, UR39, URZ, UP0, !UPT ;  /* 0x000000273f057290 */ /* 0x000fd800087fe43f */
.L_x_2797:
        /* <DEDUP_REMOVED lines=15> */
.L_x_2798:
        /* <DEDUP_REMOVED lines=10> */
.L_x_2786:
[----:B------:R-:W-:Y:S05]  /*1cc20*/  BSYNC B1 ;  /* 0x0000000000017941 */ /* 0x000fea0003800000 */
.L_x_2785:
[----:B------:R-:W0:Y:S04]  /*1cc30*/  LDL.LU R8, [R1+0x20] ;  /* 0x0000200001087983 */ /* 0x000e280000300800 */
[----:B------:R-:W2:Y:S01]  /*1cc40*/  LDL.LU R6, [R1+0x24] ;  /* 0x0000240001067983 */ /* 0x000ea20000300800 */
[----:B------:R-:W-:Y:S02]  /*1cc50*/  PLOP3.LUT P0, PT, PT, PT, PT, 0x8, 0x0 ;  /* 0x000000000000781c */ /* 0x000fe40003f0e170 */
[----:B0-----:R-:W-:Y:S01]  /*1cc60*/  IADD3 R3, R8, 0x1, RZ ;  /* 0x0000000108037810 */ /* 0x001fe20007ffe0ff */
        /* <DEDUP_REMOVED lines=9> */
.L_x_2813:
[----:B------:R-:W-:Y:S05]  /*1cd00*/  YIELD ;  /* 0x0000000000007946 */ /* 0x000fea0003800000 */
[----:B------:R-:W-:Y:S04]  /*1cd10*/  BSSY B1, `(.L_x_2799) ;  /* 0x000006e000017945 */ /* 0x000fe80003800000 */
[----:B-1----:R-:W-:Y:S05]  /*1cd20*/  @!P6 BRA `(.L_x_2800) ;  /* 0x0000000400b0e947 */ /* 0x002fea0003800000 */
[----:B------:R-:W2:Y:S04]  /*1cd30*/  LDL R5, [R1+0x20] ;  /* 0x0000200001057983 */ /* 0x000ea80000100800 */
[----:B------:R-:W3:Y:S01]  /*1cd40*/  LDL R4, [R1+0x24] ;  /* 0x0000240001047983 */ /* 0x000ee20000100800 */
[----:B------:R-:W-:Y:S01]  /*1cd50*/  BSSY B2, `(.L_x_2801) ;  /* 0x0000008000027945 */ /* 0x000fe20003800000 */
[----:B0-----:R-:W0:Y:S02]  /*1cd60*/  S2R R3, SR_TID.X ;  /* 0x0000000000037919 */ /* 0x001e240000002100 */
[----:B0-----:R-:W-:-:S04]  /*1cd70*/  LOP3.LUT R3, R3, 0x7f, RZ, 0xc0, !PT ;  /* 0x0000007f03037812 */ /* 0x001fc800078ec0ff */
[----:B------:R-:W-:Y:S01]  /*1cd80*/  ISETP.NE.AND P2, PT, R3, RZ, PT ;  /* 0x000000ff0300720c */ /* 0x000fe20003f45270 */
[----:B--2---:R-:W-:Y:S01]  /*1cd90*/  IMAD R7, R5, 0x8, R18 ;  /* 0x0000000805077824 */ /* 0x004fe200078e0212 */
[----:B---3--:R-:W-:-:S04]  /*1cda0*/  SHF.L.U32 R6, R4, 0x1f, RZ ;  /* 0x0000001f04067819 */ /* 0x008fc800000006ff */
[----:B------:R-:W0:Y:S02]  /*1cdb0*/  SYNCS.PHASECHK.TRANS64.TRYWAIT P1, [R7+URZ+0x288a0], R6 ;  /* 0x0288a006070075a7 */ /* 0x000e24000802017f */
[----:B0-----:R-:W-:Y:S05]  /*1cdc0*/  @!P1 BRA `(.L_x_2802) ;  /* 0x0000008000109947 */ /* 0x001fea0003800000 */
.L_x_3020:
[----:B------:R-:W-:Y:S05]  /*1cdd0*/  BSYNC B2 ;  /* 0x0000000000027941 */ /* 0x000fea0003800000 */
.L_x_2801:
[----:B------:R-:W-:Y:S04]  /*1cde0*/  BSSY B2, `(.L_x_2803) ;  /* 0x0000009000027945 */ /* 0x000fe80003800000 */
        /* <DEDUP_REMOVED lines=8> */
.L_x_2804:
[----:B------:R-:W-:Y:S05]  /*1ce70*/  BSYNC B2 ;  /* 0x0000000000027941 */ /* 0x000fea0003800000 */
.L_x_2803:
        /* <DEDUP_REMOVED lines=12> */
.L_x_2805:
        /* <DEDUP_REMOVED lines=12> */
[----:B------:R-:W-:Y:S01]  /*1d000*/  UMOV UR6, 0x0 ;  /* 0x0000000000067882 */ /* 0x000fe20000000000 */
[----:B------:R-:W-:Y:S01]  /*1d010*/  IADD3 R9, R5, 0x1c400, RZ ;  /* 0x0001c40005097810 */ /* 0x000fe20007ffe0ff */
[----:B------:R-:W-:Y:S01]  /*1d020*/  UMOV UR7, 0x12f00000 ;  /* 0x12f0000000077882 */ /* 0x000fe20000000000 */
[----:B------:R-:W-:-:S15]  /*1d030*/  R2UR UR10, R14 ;  /* 0x000000000e0a72ca */ /* 0x000fde00000e0000 */
.L_x_2806:
        /* <DEDUP_REMOVED lines=13> */
.L_x_3021:
[----:B------:R-:W-:Y:S05]  /*1d110*/  BSYNC B2 ;  /* 0x0000000000027941 */ /* 0x000fea0003800000 */
.L_x_2807:
        /* <DEDUP_REMOVED lines=11> */
.L_x_2810:
[----:B------:R-:W-:Y:S05]  /*1d1d0*/  BSYNC B2 ;  /* 0x0000000000027941 */ /* 0x000fea0003800000 */
.L_x_2809:
[----:B------:R-:W-:Y:S01]  /*1d1e0*/  R2UR UR10, R11 ;  /* 0x000000000b0a72ca */ /* 0x000fe200000e0000 */
[----:B------:R-:W-:Y:S01]  /*1d1f0*/  UIADD3 UR4, UP0, UR38, 0x670, URZ ;  /* 0x0000067026047890 */ /* 0x000fe2000ff1e03f */
[----:B------:R-:W-:Y:S01]  /*1d200*/  R2UR UR6, R12 ;  /* 0x000000000c0672ca */ /* 0x000fe200000e0000 */
[----:B01----:R-:W-:Y:S01]  /*1d210*/  VIADD R7, R7, 0x288b0 ;  /* 0x000288b007077836 */ /* 0x003fe20000000000 */
[----:B------:R-:W-:Y:S01]  /*1d220*/  R2UR UR7, R13 ;  /* 0x000000000d0772ca */ /* 0x000fe200000e0000 */
[----:B------:R-:W-:Y:S01]  /*1d230*/  UIADD3.X UR5, URZ, UR39, URZ, UP0, !UPT ;  /* 0x000000273f057290 */ /* 0x000fe200087fe43f */
[----:B------:R-:W-:Y:S02]  /*1d240*/  PLOP3.LUT P1, PT, PT, PT, PT, 0x80, 0x0 ;  /* 0x000000000000781c */ /* 0x000fe40003f2f070 */
[----:B------:R-:W-:-:S11]  /*1d250*/  IADD3 R3, R5, 0x400, RZ ;  /* 0x0000040005037810 */ /* 0x000fd60007ffe0ff */
.L_x_2811:
        /* <DEDUP_REMOVED lines=15> */
.L_x_2812:
        /* <DEDUP_REMOVED lines=10> */
.L_x_2800:
[----:B------:R-:W-:Y:S05]  /*1d3f0*/  BSYNC B1 ;  /* 0x0000000000017941 */ /* 0x000fea0003800000 */
.L_x_2799:
[----:B0-----:R-:W2:Y:S04]  /*1d400*/  LDL.LU R3, [R1+0x20] ;  /* 0x0000200001037983 */ /* 0x001ea80000300800 */
        /* <DEDUP_REMOVED lines=11> */
.L_x_2779:
[----:B------:R-:W-:Y:S05]  /*1d4c0*/  BSYNC B0 ;  /* 0x0000000000007941 */ /* 0x000fea0003800000 */
.L_x_2778:
[----:B------:R-:W2:Y:S01]  /*1d4d0*/  LDL R4, [R1+0x4] ;  /* 0x0000040001047983 */ /* 0x000ea20000100800 */
[----:B------:R-:W3:Y:S01]  /*1d4e0*/  LDC R0, c[0x0][0x448] ;  /* 0x00011200ff007b82 */ /* 0x000ee20000000800 */
[----:B------:R-:W-:Y:S01]  /*1d4f0*/  ISETP.NE.AND P2, PT, R17, RZ, PT ;  /* 0x000000ff1100720c */ /* 0x000fe20003f45270 */
[----:B------:R-:W-:Y:S05]  /*1d500*/  @!P0 WARPSYNC.ALL ;  /* 0x0000000000008948 */ /* 0x000fea0003800000 */
[----:B------:R-:W-:Y:S07]  /*1d510*/  BSSY B0, `(.L_x_2814) ;  /* 0x000002d000007945 */ /* 0x000fee0003800000 */
[----:B------:R-:W4:Y:S08]  /*1d520*/  @!P2 LDC R17, c[0x0][0x9f0] ;  /* 0x00027c00ff11ab82 */ /* 0x000f300000000800 */
[----:B------:R-:W-:Y:S01]  /*1d530*/  @!P0 BAR.SYNC.DEFER_BLOCKING 0xc, 0x180 ;  /* 0x0306000000008b1d */ /* 0x000fe20000010000 */
[----:B---3--:R-:W-:-:S13]  /*1d540*/  ISETP.NE.AND P1, PT, R0, 0x1, PT ;  /* 0x000000010000780c */ /* 0x008fda0003f25270 */
[----:B------:R-:W3:Y:S08]  /*1d550*/  @P1 LDC R2, c[0x0][0x44c] ;  /* 0x00011300ff021b82 */ /* 0x000ef00000000800 */
[----:B01----:R-:W0:Y:S01]  /*1d560*/  @P1 LDC R3, c[0x0][0x450] ;  /* 0x00011400ff031b82 */ /* 0x003e220000000800 */
[----:B--2---:R-:W-:-:S05]  /*1d570*/  LEA R0, R4, 0x7f, 0x7 ;  /* 0x0000007f04007811 */ /* 0x004fca00078e38ff */
[----:B---3--:R-:W-:-:S05]  /*1d580*/  @P1 IMAD.HI.U32 R2, R0, R2, RZ ;  /* 0x0000000200021227 */ /* 0x008fca00078e00ff */
[----:B0-----:R-:W-:-:S05]  /*1d590*/  @P1 SHF.R.U32.HI R0, RZ, R3, R2 ;  /* 0x00000003ff001219 */ /* 0x001fca0000011602 */
[----:B------:R-:W-:-:S05]  /*1d5a0*/  IMAD.IADD R0, R21, 0x1, R0 ;  /* 0x0000000115007824 */ /* 0x000fca00078e0200 */
[----:B------:R-:W-:-:S04]  /*1d5b0*/  SHF.R.S32.HI R2, RZ, 0x1f, R0 ;  /* 0x0000001fff027819 */ /* 0x000fc80000011400 */
[----:B------:R-:W-:-:S04]  /*1d5c0*/  LEA.HI R0, R2, R0, RZ, 0x7 ;  /* 0x0000000002007211 */ /* 0x000fc800078f38ff */
[----:B------:R-:W-:-:S04]  /*1d5d0*/  SHF.R.S32.HI R0, RZ, 0x7, R0 ;  /* 0x00000007ff007819 */ /* 0x000fc80000011400 */
[----:B------:R-:W-:-:S04]  /*1d5e0*/  VIMNMX R7, R20, R0, PT ;  /* 0x0000000014077248 */ /* 0x000fc80003fe0100 */
[----:B------:R-:W-:Y:S01]  /*1d5f0*/  ISETP.GE.AND P1, PT, R7, 0x1, PT ;  /* 0x000000010700780c */ /* 0x000fe20003f26270 */
[----:B------:R0:W-:Y:S04]  /*1d600*/  STL [R1+0x40], R7 ;  /* 0x0000400701007387 */ /* 0x0001e80000100800 */
[----:B------:R0:W-:Y:S08]  /*1d610*/  STL [R1+0x48], RZ ;  /* 0x000048ff01007387 */ /* 0x0001f00000100800 */
[----:B0---4-:R-:W-:Y:S05]  /*1d620*/  @!P1 BRA `(.L_x_2815) ;  /* 0x00000000006c9947 */ /* 0x011fea0003800000 */
[----:B------:R-:W-:-:S04]  /*1d630*/  IABS R0, R17 ;  /* 0x0000001100007213 */ /* 0x000fc80000000000 */
[----:B------:R-:W0:Y:S08]  /*1d640*/  I2F.RP R2, R0 ;  /* 0x0000000000027306 */ /* 0x000e300000209400 */
[----:B0-----:R-:W0:Y:S02]  /*1d650*/  MUFU.RCP R2, R2 ;  /* 0x0000000200027308 */ /* 0x001e240000001000 */
[----:B0-----:R-:W-:-:S06]  /*1d660*/  IADD3 R2, R2, 0xffffffe, RZ ;  /* 0x0ffffffe02027810 */ /* 0x001fcc0007ffe0ff */
[----:B------:R-:W0:Y:S02]  /*1d670*/  F2I.FTZ.U32.TRUNC.NTZ R3, R2 ;  /* 0x0000000200037305 */ /* 0x000e24000021f000 */
[----:B0-----:R-:W-:-:S04]  /*1d680*/  IMAD.MOV R2, RZ, RZ, -R3 ;  /* 0x000000ffff027224 */ /* 0x001fc800078e0a03 */
[----:B------:R-:W-:Y:S02]  /*1d690*/  IMAD R4, R2, R0, RZ ;  /* 0x0000000002047224 */ /* 0x000fe400078e02ff */
[----:B------:R-:W-:-:S04]  /*1d6a0*/  IMAD.MOV.U32 R2, RZ, RZ, RZ ;  /* 0x000000ffff027224 */ /* 0x000fc800078e00ff */
[----:B------:R-:W-:Y:S01]  /*1d6b0*/  IMAD.HI.U32 R6, R3, R4, R2 ;  /* 0x0000000403067227 */ /* 0x000fe200078e0002 */
        /* <DEDUP_REMOVED lines=18> */
.L_x_2815:
[----:B------:R-:W-:Y:S05]  /*1d7e0*/  BSYNC B0 ;  /* 0x0000000000007941 */ /* 0x000fea0003800000 */
.L_x_2814:
[----:B------:R-:W2:Y:S04]  /*1d7f0*/  LDL R0, [R1+0x48] ;  /* 0x0000480001007983 */ /* 0x000ea80000100800 */
[----:B0-----:R-:W2:Y:S01]  /*1d800*/  LDL R2, [R1+0x60] ;  /* 0x0000600001027983 */ /* 0x001ea20000100800 */
[----:B------:R-:W-:Y:S01]  /*1d810*/  BSSY B7, `(.L_x_2816) ;  /* 0x00003cf000077945 */ /* 0x000fe20003800000 */
[----:B--2---:R-:W-:-:S05]  /*1d820*/  IMAD R2, R2, R0, RZ ;  /* 0x0000000002027224 */ /* 0x004fca00078e02ff */
[----:B------:R-:W-:Y:S01]  /*1d830*/  VIADDMNMX R0, R2, R0, R7, PT ;  /* 0x0000000002007246 */ /* 0x000fe20003800107 */
[----:B------:R0:W-:Y:S03]  /*1d840*/  STL [R1+0x2c], R2 ;  /* 0x00002c0201007387 */ /* 0x0001e60000100800 */
[----:B------:R-:W-:Y:S01]  /*1d850*/  ISETP.GT.AND P0, PT, R0, R2, PT ;  /* 0x000000020000720c */ /* 0x000fe20003f04270 */
[----:B------:R0:W-:-:S12]  /*1d860*/  STL [R1+0x44], R0 ;  /* 0x0000440001007387 */ /* 0x0001d80000100800 */
[----:B0-----:R-:W-:Y:S05]  /*1d870*/  @P0 BRA `(.L_x_2817) ;  /* 0x0000000000480947 */ /* 0x001fea0003800000 */
[----:B------:R-:W0:Y:S02]  /*1d880*/  S2R R0, SR_TID.X ;  /* 0x0000000000007919 */ /* 0x000e240000002100 */
[----:B0-----:R-:W-:-:S04]  /*1d890*/  LOP3.LUT R0, R0, 0x7f, RZ, 0xc0, !PT ;  /* 0x0000007f00007812 */ /* 0x001fc800078ec0ff */
[----:B------:R-:W-:-:S13]  /*1d8a0*/  ISETP.NE.AND P0, PT, R0, RZ, PT ;  /* 0x000000ff0000720c */ /* 0x000fda0003f05270 */
[----:B------:R-:W-:Y:S05]  /*1d8b0*/  @P0 BRA `(.L_x_2818) ;  /* 0x0000003c00100947 */ /* 0x000fea0003800000 */
[----:B------:R-:W0:Y:S01]  /*1d8c0*/  S2R R3, SR_LANEID ;  /* 0x0000000000037919 */ /* 0x000e220000000000 */
[----:B------:R-:W-:Y:S02]  /*1d8d0*/  VOTEU.ANY UR4, UPT, PT ;  /* 0x0000000000047886 */ /* 0x000fe400038e0100 */
[----:B------:R-:W0:Y:S08]  /*1d8e0*/  FLO.U32 R0, UR4 ;  /* 0x0000000400007d00 */ /* 0x000e3000080e0000 */
[----:B------:R-:W1:Y:S01]  /*1d8f0*/  POPC R5, UR4 ;  /* 0x0000000400057d09 */ /* 0x000e620008000000 */
[----:B0-----:R-:W-:-:S02]  /*1d900*/  ISETP.EQ.U32.AND P0, PT, R0, R3, PT ;  /* 0x000000030000720c */ /* 0x001fc40003f02070 */
[----:B------:R-:W1:Y:S11]  /*1d910*/  LDC.64 R2, c[0x0][0xc60] ;  /* 0x00031800ff027b82 */ /* 0x000e760000000a00 */
[----:B-1----:R-:W2:Y:S01]  /*1d920*/  @P0 ATOMG.E.ADD.STRONG.GPU PT, R3, desc[UR42][R2.64], R5 ;  /* 0x00000005020309a8 */ /* 0x002ea200081ee1ea */
[----:B------:R-:W0:Y:S02]  /*1d930*/  S2R R4, SR_LTMASK ;  /* 0x0000000000047919 */ /* 0x000e240000003900 */
[----:B0-----:R-:W-:-:S04]  /*1d940*/  LOP3.LUT R4, R4, UR4, RZ, 0xc0, !PT ;  /* 0x0000000404047c12 */ /* 0x001fc8000f8ec0ff */
[----:B------:R-:W0:Y:S01]  /*1d950*/  POPC R7, R4 ;  /* 0x0000000400077309 */ /* 0x000e220000000000 */
[----:B--2---:R-:W0:Y:S02]  /*1d960*/  SHFL.IDX PT, R0, R3, R0, 0x1f ;  /* 0x00001f0003007589 */ /* 0x004e2400000e0000 */
[----:B0-----:R-:W-:-:S05]  /*1d970*/  IADD3 R0, R0, UR36, R7 ;  /* 0x0000002400007c10 */ /* 0x001fca000fffe007 */
[----:B------:R3:W-:Y:S01]  /*1d980*/  STL [R1], R0 ;  /* 0x0000000001007387 */ /* 0x0007e20000100800 */
[----:B------:R-:W-:Y:S05]  /*1d990*/  BRA `(.L_x_2818) ;  /* 0x0000003800d87947 */ /* 0x000fea0003800000 */
.L_x_2817:
        /* <DEDUP_REMOVED lines=8> */
[----:B------:R-:W-:Y:S01]  /*1da20*/  MOV R4, UR6 ;  /* 0x0000000600047c02 */ /* 0x000fe20008000f00 */
[----:B------:R-:W-:Y:S01]  /*1da30*/  IMAD.U32 R5, RZ, RZ, UR7 ;  /* 0x00000007ff057e24 */ /* 0x000fe2000f8e00ff */
[----:B------:R-:W0:Y:S01]  /*1da40*/  LDC.64 R2, c[0x4][R2] ;  /* 0x0100000002027b82 */ /* 0x000e220000000a00 */
[----:B------:R-:W-:Y:S01]  /*1da50*/  IMAD.U32 R6, RZ, RZ, UR8 ;  /* 0x00000008ff067e24 */ /* 0x000fe2000f8e00ff */
[----:B------:R-:W-:Y:S01]  /*1da60*/  MOV R11, UR5 ;  /* 0x00000005000b7c02 */ /* 0x000fe20008000f00 */
[----:B------:R-:W-:Y:S02]  /*1da70*/  IMAD.U32 R7, RZ, RZ, UR9 ;  /* 0x00000009ff077e24 */ /* 0x000fe4000f8e00ff */
[----:B------:R-:W-:-:S02]  /*1da80*/  IMAD.U32 R10, RZ, RZ, UR4 ;  /* 0x00000004ff0a7e24 */ /* 0x000fc4000f8e00ff */
[----:B------:R-:W-:Y:S02]  /*1da90*/  IMAD.MOV.U32 R8, RZ, RZ, 0x70 ;  /* 0x00000070ff087424 */ /* 0x000fe400078e00ff */
[----:B------:R-:W-:Y:S02]  /*1daa0*/  IMAD.MOV.U32 R12, RZ, RZ, 0x1 ;  /* 0x00000001ff0c7424 */ /* 0x000fe400078e00ff */
[----:B------:R-:W-:-:S07]  /*1dab0*/  IMAD.MOV.U32 R13, RZ, RZ, RZ ;  /* 0x000000ffff0d7224 */ /* 0x000fce00078e00ff */
[----:B------:R-:W-:-:S07]  /*1dac0*/  LEPC R20, `(.L_x_2820) ;  /* 0x000000001014794e */ /* 0x000fce0000000000 */
[----:B0-----:R-:W-:Y:S05]  /*1dad0*/  CALL.ABS.NOINC R2 ;  /* 0x0000000002007343 */ /* 0x001fea0003c00000 */
.L_x_2820:
[----:B------:R-:W-:Y:S05]  /*1dae0*/  BSYNC B6 ;  /* 0x0000000000067941 */ /* 0x000fea0003800000 */
.L_x_2819:
        /* <DEDUP_REMOVED lines=20> */
.L_x_2823:
        /* <DEDUP_REMOVED lines=15> */
.L_x_2822:
[----:B------:R-:W-:Y:S05]  /*1dd20*/  BSYNC B6 ;  /* 0x0000000000067941 */ /* 0x000fea0003800000 */
.L_x_2821:
[----:B------:R-:W2:Y:S01]  /*1dd30*/  LDL.LU R2, [R1+0x28] ;  /* 0x0000280001027983 */ /* 0x000ea20000300800 */
[----:B------:R-:W-:-:S03]  /*1dd40*/  ULDC.64 UR4, c[0x0][0x9f8] ;  /* 0x00027e0000047ab9 */ /* 0x000fc60000000a00 */
[----:B------:R-:W3:Y:S04]  /*1dd50*/  LDL.LU R0, [R1+0x38] ;  /* 0x0000380001007983 */ /* 0x000ee80000300800 */
[----:B------:R-:W4:Y:S01]  /*1dd60*/  LDL R7, [R1+0x14] ;  /* 0x0000140001077983 */ /* 0x000f220000100800 */
[----:B------:R-:W-:-:S03]  /*1dd70*/  ISETP.NE.U32.AND P0, PT, RZ, UR4, PT ;  /* 0x00000004ff007c0c */ /* 0x000fc6000bf05070 */
[----:B------:R-:W5:Y:S01]  /*1dd80*/  LDL R17, [R1+0x44] ;  /* 0x0000440001117983 */ /* 0x000f620000100800 */
[----:B------:R-:W-:-:S13]  /*1dd90*/  ISETP.NE.AND.EX P0, PT, RZ, UR5, PT, P0 ;  /* 0x00000005ff007c0c */ /* 0x000fda000bf05300 */
[----:B--2---:R-:W-:-:S04]  /*1dda0*/  @P0 IADD3 R2, P1, R2, UR4, RZ ;  /* 0x0000000402020c10 */ /* 0x004fc8000ff3e0ff */
[----:B---3--:R-:W-:Y:S01]  /*1ddb0*/  @P0 IADD3.X R3, R0, UR5, RZ, P1, !PT ;  /* 0x0000000500030c10 */ /* 0x008fe20008ffe4ff */
[----:B------:R-:W-:-:S04]  /*1ddc0*/  ULDC.64 UR4, c[0x0][0xa08] ;  /* 0x0002820000047ab9 */ /* 0x000fc80000000a00 */
[----:B----4-:R0:W2:Y:S02]  /*1ddd0*/  @P0 LDG.E R7, desc[UR42][R2.64] ;  /* 0x0000002a02070981 */ /* 0x0100a4000c1e1900 */
[----:B0-----:R-:W0:Y:S01]  /*1dde0*/  LDC.64 R2, c[0x0][0x418] ;  /* 0x00010600ff027b82 */ /* 0x001e220000000a00 */
[----:B-----5:R-:W-:Y:S01]  /*1ddf0*/  VIADD R0, R17, 0xffffffff ;  /* 0xffffffff11007836 */ /* 0x020fe20000000000 */
[----:B--2---:R-:W-:Y:S01]  /*1de00*/  SHF.R.S32.HI R8, RZ, 0x1f, R7 ;  /* 0x0000001fff087819 */ /* 0x004fe20000011407 */
[----:B------:R1:W-:Y:S04]  /*1de10*/  @P0 STL [R1+0x14], R7 ;  /* 0x0000140701000387 */ /* 0x0003e80000100800 */
[----:B------:R1:W-:Y:S01]  /*1de20*/  STL [R1+0x28], R8 ;  /* 0x0000280801007387 */ /* 0x0003e20000100800 */
[----:B0-----:R-:W-:Y:S01]  /*1de30*/  LOP3.LUT P0, RZ, R2, UR4, RZ, 0xfc, !PT ;  /* 0x0000000402ff7c12 */ /* 0x001fe2000f80fcff */
[----:B------:R-:W-:-:S03]  /*1de40*/  UMOV UR4, 0xffffffff ;  /* 0xffffffff00047882 */ /* 0x000fc60000000000 */
[----:B------:R-:W-:-:S04]  /*1de50*/  LOP3.LUT P0, RZ, R3, UR5, RZ, 0xfc, P0 ;  /* 0x0000000503ff7c12 */ /* 0x000fc8000800fcff */
[----:B------:R-:W-:Y:S01]  /*1de60*/  SEL R17, R7, RZ, !P0 ;  /* 0x000000ff07117207 */ /* 0x000fe20004000000 */
[----:B-1----:R-:W-:Y:S08]  /*1de70*/  BRA.DIV UR4, `(.L_x_2824) ;  /* 0x00000072040c7947 */ /* 0x002ff0000b800000 */
[----:B------:R-:W0:Y:S02]  /*1de80*/  S2R R4, SR_TID.X ;  /* 0x0000000000047919 */ /* 0x000e240000002100 */
[----:B0-----:R-:W-:-:S04]  /*1de90*/  SHF.R.U32.HI R4, RZ, 0x5, R4 ;  /* 0x00000005ff047819 */ /* 0x001fc80000011604 */
[----:B------:R-:W-:-:S05]  /*1dea0*/  LOP3.LUT R4, R4, 0x3, RZ, 0xc0, !PT ;  /* 0x0000000304047812 */ /* 0x000fca00078ec0ff */
[----:B------:R0:W1:Y:S02]  /*1deb0*/  SHFL.IDX PT, R14, R4, RZ, 0x1f ;  /* 0x00001fff040e7589 */ /* 0x00006400000e0000 */
.L_x_3024:
[----:B0-----:R-:W2:Y:S01]  /*1dec0*/  LDL.LU R4, [R1+0x10] ;  /* 0x0000100001047983 */ /* 0x001ea20000300800 */
[----:B------:R-:W-:Y:S02]  /*1ded0*/  PLOP3.LUT P1, PT, PT, PT, PT, 0x8, 0x0 ;  /* 0x000000000000781c */ /* 0x000fe40003f2e170 */
[----:B-1----:R-:W-:Y:S01]  /*1dee0*/  ISETP.NE.AND P0, PT, R14, RZ, PT ;  /* 0x000000ff0e00720c */ /* 0x002fe20003f05270 */
[----:B------:R0:W-:Y:S01]  /*1def0*/  STL [R1+0x8], R0 ;  /* 0x0000080001007387 */ /* 0x0001e20000100800 */
[----:B--2---:R-:W-:-:S09]  /*1df00*/  LOP3.LUT R4, R4, 0xfffffffe, RZ, 0xc0, !PT ;  /* 0xfffffffe04047812 */ /* 0x004fd200078ec0ff */
[----:B------:R-:W-:-:S05]  /*1df10*/  @P1 LOP3.LUT R4, R4, 0x1, RZ, 0xfc, !PT ;  /* 0x0000000104041812 */ /* 0x000fca00078efcff */
[----:B------:R0:W-:Y:S01]  /*1df20*/  STL [R1+0x10], R4 ;  /* 0x0000100401007387 */ /* 0x0001e20000100800 */
[----:B------:R-:W-:Y:S05]  /*1df30*/  @P0 BRA `(.L_x_2825) ;  /* 0x0000000400200947 */ /* 0x000fea0003800000 */
[----:B------:R-:W-:-:S03]  /*1df40*/  UMOV UR4, 0xffffffff ;  /* 0xffffffff00047882 */ /* 0x000fc60000000000 */
[----:B------:R-:W-:Y:S05]  /*1df50*/  BRA.DIV UR4, `(.L_x_2826) ;  /* 0x0000007204087947 */ /* 0x000fea000b800000 */
[----:B------:R-:W-:-:S13]  /*1df60*/  ELECT P6, URZ, PT ;  /* 0x00000000003f782f */ /* 0x000fda00038c0000 */
.L_x_3027:
[----:B------:R-:W-:Y:S05]  /*1df70*/  @!P6 BRA `(.L_x_2825) ;  /* 0x000000040010e947 */ /* 0x000fea0003800000 */
[----:B------:R-:W-:-:S04]  /*1df80*/  ISETP.NE.U32.AND P0, PT, R2, RZ, PT ;  /* 0x000000ff0200720c */ /* 0x000fc80003f05070 */
[----:B------:R-:W-:-:S13]  /*1df90*/  ISETP.NE.AND.EX P0, PT, R3, RZ, PT, P0 ;  /* 0x000000ff0300720c */ /* 0x000fda0003f05300 */
[----:B------:R-:W-:Y:S05]  /*1dfa0*/  @!P0 BRA `(.L_x_2827) ;  /* 0x0000000000508947 */ /* 0x000fea0003800000 */
[----:B------:R-:W1:Y:S01]  /*1dfb0*/  LDC R6, c[0x0][0x43c] ;  /* 0x00010f00ff067b82 */ /* 0x000e620000000800 */
[----:B------:R-:W-:Y:S01]  /*1dfc0*/  IMAD.MOV.U32 R9, RZ, RZ, R0 ;  /* 0x000000ffff097224 */ /* 0x000fe200078e0000 */
[----:B------:R-:W-:-:S04]  /*1dfd0*/  ULDC.64 UR4, c[0x0][0x428] ;  /* 0x00010a0000047ab9 */ /* 0x000fc80000000a00 */
[----:B0-----:R-:W-:Y:S02]  /*1dfe0*/  MOV R0, R9 ;  /* 0x0000000900007202 */ /* 0x001fe40000000f00 */
[----:B-1----:R-:W-:-:S13]  /*1dff0*/  ISETP.NE.AND P0, PT, R6, 0x1, PT ;  /* 0x000000010600780c */ /* 0x002fda0003f05270 */
        /* <DEDUP_REMOVED lines=15> */
.L_x_2827:
[----:B-1----:R-:W2:Y:S01]  /*1e0f0*/  LDL R2, [R1+0x18] ;  /* 0x0000180001027983 */ /* 0x002ea20000100800 */
[----:B0-----:R-:W-:Y:S01]  /*1e100*/  IMAD R0, R19, 0x8, R18 ;  /* 0x0000000813007824 */ /* 0x001fe200078e0212 */
[----:B--2---:R-:W-:-:S04]  /*1e110*/  SHF.L.U32 R2, R2, 0x1f, RZ ;  /* 0x0000001f02027819 */ /* 0x004fc800000006ff */
[----:B------:R-:W0:Y:S02]  /*1e120*/  SYNCS.PHASECHK.TRANS64.TRYWAIT P0, [R0+URZ+0x28840], R2 ;  /* 0x02884002000075a7 */ /* 0x000e24000800017f */
[----:B0-----:R-:W-:Y:S05]  /*1e130*/  @!P0 BRA `(.L_x_2828) ;  /* 0x0000006c00b08947 */ /* 0x001fea0003800000 */
.L_x_3028:
[----:B------:R-:W1:Y:S02]  /*1e140*/  S2R R3, SR_TID.X ;  /* 0x0000000000037919 */ /* 0x000e640000002100 */
[----:B-1----:R-:W-:-:S04]  /*1e150*/  LOP3.LUT R3, R3, 0x7f, RZ, 0xc0, !PT ;  /* 0x0000007f03037812 */ /* 0x002fc800078ec0ff */
[----:B------:R-:W-:-:S13]  /*1e160*/  ISETP.NE.AND P0, PT, R3, RZ, PT ;  /* 0x000000ff0300720c */ /* 0x000fda0003f05270 */
[----:B------:R-:W-:Y:S05]  /*1e170*/  @P0 BRA `(.L_x_2829) ;  /* 0x00000000001c0947 */ /* 0x000fea0003800000 */
[----:B------:R-:W1:Y:S01]  /*1e180*/  S2R R3, SR_TID.X ;  /* 0x0000000000037919 */ /* 0x000e620000002100 */
[----:B0-----:R-:W-:-:S04]  /*1e190*/  MOV R2, 0x8000 ;  /* 0x0000800000027802 */ /* 0x001fc80000000f00 */
[----:B------:R2:W-:Y:S01]  /*1e1a0*/  SYNCS.ARRIVE.TRANS64 RZ, [R0+URZ+0x28830], R2 ;  /* 0x0288300200ff79a7 */ /* 0x0005e2000800003f */
[----:B-1----:R-:W-:-:S04]  /*1e1b0*/  LOP3.LUT R3, R3, 0x1f, RZ, 0xc0, !PT ;  /* 0x0000001f03037812 */ /* 0x002fc800078ec0ff */
[----:B------:R-:W-:-:S13]  /*1e1c0*/  ISETP.NE.AND P0, PT, R3, RZ, PT ;  /* 0x000000ff0300720c */ /* 0x000fda0003f05270 */
[----:B--2---:R-:W-:Y:S05]  /*1e1d0*/  @!P0 BRA `(.L_x_2829) ;  /* 0x0000000000048947 */ /* 0x004fea0003800000 */
[----:B------:R-:W-:Y:S01]  /*1e1e0*/  BPT.TRAP 0x1 ;  /* 0x000000040000795c */ /* 0x000fe20000300000 */
.L_x_2829:
[----:B------:R-:W2:Y:S04]  /*1e1f0*/  LDL R4, [R1+0x8] ;  /* 0x0000080001047983 */ /* 0x000ea80000100800 */
[----:B------:R-:W3:Y:S04]  /*1e200*/  LDL R3, [R1+0x1c] ;  /* 0x00001c0001037983 */ /* 0x000ee80000100800 */
[----:B0-----:R-:W4:Y:S01]  /*1e210*/  LDL.LU R2, [R1+0x10] ;  /* 0x0000100001027983 */ /* 0x001f220000300800 */
        /* <DEDUP_REMOVED lines=18> */
[----:B------:R-:W-:Y:S01]  /*1e340*/  ULEA UR11, UR11, UR5, 0x7 ;  /* 0x000000050b0b7291 */ /* 0x000fe2000f8e383f */
[----:B------:R1:W-:Y:S01]  /*1e350*/  STL [R1+0x10], R2 ;  /* 0x0000100201007387 */ /* 0x0003e20000100800 */
[----:B------:R-:W-:-:S09]  /*1e360*/  UIADD3.X UR5, URZ, UR39, URZ, UP0, !UPT ;  /* 0x000000273f057290 */ /* 0x000fd200087fe43f */
[----:B------:R0:W-:Y:S02]  /*1e370*/  UTMALDG.4D [UR8], [UR4], desc[UR6] ;  /* 0x00000608040075b4 */ /* 0x0001e40008019000 */
[----:B0-----:R-:W-:Y:S01]  /*1e380*/  UMOV UR8, UR14 ;  /* 0x0000000e00087c82 */ /* 0x001fe20008000000 */
[----:B------:R-:W-:Y:S02]  /*1e390*/  UMOV UR10, UR15 ;  /* 0x0000000f000a7c82 */ /* 0x000fe40008000000 */
[----:B------:R1:W-:Y:S02]  /*1e3a0*/  UTMALDG.4D [UR8], [UR4], desc[UR6] ;  /* 0x00000608040075b4 */ /* 0x0003e40008019000 */
[----:B-1----:R-:W-:Y:S01]  /*1e3b0*/  NOP ;  /* 0x0000000000007918 */ /* 0x002fe20000000000 */
.L_x_2825:
[----:B------:R-:W2:Y:S04]  /*1e3c0*/  LDL.LU R3, [R1+0x4c] ;  /* 0x00004c0001037983 */ /* 0x000ea80000300800 */
[----:B------:R-:W3:Y:S04]  /*1e3d0*/  LDL.LU R5, [R1+0x34] ;  /* 0x0000340001057983 */ /* 0x000ee80000300800 */
[----:B0-----:R-:W4:Y:S01]  /*1e3e0*/  LDL.LU R4, [R1+0x54] ;  /* 0x0000540001047983 */ /* 0x001f220000300800 */
        /* <DEDUP_REMOVED lines=25> */
[----:B------:R-:W-:Y:S01]  /*1e580*/  IMAD.U32 R4, RZ, RZ, UR4 ;  /* 0x00000004ff047e24 */ /* 0x000fe2000f8e00ff */
[----:B------:R-:W-:Y:S01]  /*1e590*/  MOV R5, UR5 ;  /* 0x0000000500057c02 */ /* 0x000fe20008000f00 */
[----:B------:R-:W0:Y:S01]  /*1e5a0*/  LDC.64 R2, c[0x4][R2] ;  /* 0x0100000002027b82 */ /* 0x000e220000000a00 */
[----:B------:R-:W-:Y:S01]  /*1e5b0*/  IMAD.U32 R6, RZ, RZ, UR6 ;  /* 0x00000006ff067e24 */ /* 0x000fe2000f8e00ff */
[----:B------:R-:W-:Y:S01]  /*1e5c0*/  MOV R8, 0x70 ;  /* 0x0000007000087802 */ /* 0x000fe20000000f00 */
[----:B------:R-:W-:Y:S02]  /*1e5d0*/  IMAD.U32 R7, RZ, RZ, UR7 ;  /* 0x00000007ff077e24 */ /* 0x000fe4000f8e00ff */
[----:B------:R-:W-:-:S02]  /*1e5e0*/  IMAD.U32 R10, RZ, RZ, UR8 ;  /* 0x00000008ff0a7e24 */ /* 0x000fc4000f8e00ff */
[----:B------:R-:W-:Y:S02]  /*1e5f0*/  IMAD.U32 R11, RZ, RZ, UR9 ;  /* 0x00000009ff0b7e24 */ /* 0x000fe4000f8e00ff */
[----:B------:R-:W-:Y:S02]  /*1e600*/  IMAD.MOV.U32 R12, RZ, RZ, 0x1 ;  /* 0x00000001ff0c7424 */ /* 0x000fe400078e00ff */
[----:B------:R-:W-:-:S07]  /*1e610*/  IMAD.MOV.U32 R13, RZ, RZ, RZ ;  /* 0x000000ffff0d7224 */ /* 0x000fce00078e00ff */
[----:B------:R-:W-:-:S07]  /*1e620*/  LEPC R20, `(.L_x_2831) ;  /* 0x000000001014794e */ /* 0x000fce0000000000 */
[----:B0-----:R-:W-:Y:S05]  /*1e630*/  CALL.ABS.NOINC R2 ;  /* 0x0000000002007343 */ /* 0x001fea0003c00000 */
.L_x_2831:
[----:B------:R-:W-:Y:S05]  /*1e640*/  BSYNC B6 ;  /* 0x0000000000067941 */ /* 0x000fea0003800000 */
.L_x_2830:
[----:B0-----:R-:W2:Y:S01]  /*1e650*/  LDL.LU R0, [R1+0x4c] ;  /* 0x00004c0001007983 */ /* 0x001ea20000300800 */
[----:B------:R-:W-:Y:S01]  /*1e660*/  ULDC.64 UR4, c[0x0][0x2d8] ;  /* 0x0000b60000047ab9 */ /* 0x000fe20000000a00 */
[----:B------:R-:W0:Y:S01]  /*1e670*/  LDC R7, c[0x0][0x448] ;  /* 0x00011200ff077b82 */ /* 0x000e220000000800 */
[----:B------:R-:W-:Y:S01]  /*1e680*/  ULDC.64 UR6, c[0x0][0x280] ;  /* 0x0000a00000067ab9 */ /* 0x000fe20000000a00 */
[----:B------:R-:W3:Y:S04]  /*1e690*/  LDL.LU R4, [R1+0x38] ;  /* 0x0000380001047983 */ /* 0x000ee80000300800 */
[----:B------:R-:W3:Y:S04]  /*1e6a0*/  LDL.LU.64 R2, [R1+0x58] ;  /* 0x0000580001027983 */ /* 0x000ee80000300a00 */
[----:B------:R-:W4:Y:S04]  /*1e6b0*/  LDL.LU R5, [R1+0x34] ;  /* 0x0000340001057983 */ /* 0x000f280000300800 */
[----:B------:R-:W4:Y:S01]  /*1e6c0*/  LDL R8, [R1+0x4] ;  /* 0x0000040001087983 */ /* 0x000f220000100800 */
[----:B------:R-:W1:Y:S01]  /*1e6d0*/  S2R R9, SR_TID.X ;  /* 0x0000000000097919 */ /* 0x000e620000002100 */
[----:B------:R-:W1:Y:S01]  /*1e6e0*/  S2R R10, SR_TID.X ;  /* 0x00000000000a7919 */ /* 0x000e620000002100 */
[----:B0-----:R-:W-:-:S13]  /*1e6f0*/  ISETP.NE.AND P0, PT, R7, 0x1, PT ;  /* 0x000000010700780c */ /* 0x001fda0003f05270 */
[----:B------:R-:W0:Y:S01]  /*1e700*/  @P0 LDC R6, c[0x0][0x450] ;  /* 0x00011400ff060b82 */ /* 0x000e220000000800 */
[----:B-1----:R-:W-:-:S04]  /*1e710*/  SHF.L.U32 R9, R9, 0x3, RZ ;  /* 0x0000000309097819 */ /* 0x002fc800000006ff */
[----:B------:R-:W-:Y:S01]  /*1e720*/  LOP3.LUT R9, R9, 0x38, RZ, 0xc0, !PT ;  /* 0x0000003809097812 */ /* 0x000fe200078ec0ff */
[----:B------:R-:W-:-:S03]  /*1e730*/  IMAD.SHL.U32 R10, R10, 0x8, RZ ;  /* 0x000000080a0a7824 */ /* 0x000fc600078e00ff */
[----:B------:R-:W-:Y:S02]  /*1e740*/  LOP3.LUT R9, R9, 0x40, RZ, 0xfc, !PT ;  /* 0x0000004009097812 */ /* 0x000fe400078efcff */
[----:B------:R-:W-:Y:S01]  /*1e750*/  LOP3.LUT R10, R10, 0x38, RZ, 0xc0, !PT ;  /* 0x000000380a0a7812 */ /* 0x000fe200078ec0ff */
[----:B---3--:R-:W-:Y:S02]  /*1e760*/  IMAD.MOV.U32 R3, RZ, RZ, R4 ;  /* 0x000000ffff037224 */ /* 0x008fe400078e0004 */
[----:B------:R-:W1:Y:S01]  /*1e770*/  S2R R4, SR_TID.X ;  /* 0x0000000000047919 */ /* 0x000e620000002100 */
[----:B------:R-:W-:-:S04]  /*1e780*/  IMAD.WIDE.U32 R2, R16, UR4, R2 ;  /* 0x0000000410027c25 */ /* 0x000fc8000f8e0002 */
[----:B------:R-:W-:Y:S01]  /*1e790*/  IMAD R3, R16, UR5, R3 ;  /* 0x0000000510037c24 */ /* 0x000fe2000f8e0203 */
[----:B------:R-:W-:Y:S02]  /*1e7a0*/  ULDC.64 UR4, c[0x0][0x2e0] ;  /* 0x0000b80000047ab9 */ /* 0x000fe40000000a00 */
[----:B--2---:R-:W-:Y:S02]  /*1e7b0*/  IMAD R0, R0, UR4, RZ ;  /* 0x0000000400007c24 */ /* 0x004fe4000f8e02ff */
[----:B----4-:R-:W-:-:S04]  /*1e7c0*/  IMAD.WIDE.U32 R2, R5, UR4, R2 ;  /* 0x0000000405027c25 */ /* 0x010fc8000f8e0002 */
[----:B------:R-:W-:Y:S01]  /*1e7d0*/  IMAD R0, R5, UR5, R0 ;  /* 0x0000000505007c24 */ /* 0x000fe2000f8e0200 */
[----:B------:R-:W-:-:S03]  /*1e7e0*/  ULDC.64 UR4, c[0x0][0x2d0] ;  /* 0x0000b40000047ab9 */ /* 0x000fc60000000a00 */
[----:B------:R-:W-:Y:S01]  /*1e7f0*/  IMAD.IADD R3, R3, 0x1, R0 ;  /* 0x0000000103037824 */ /* 0x000fe200078e0200 */
[----:B-1----:R-:W-:-:S04]  /*1e800*/  LOP3.LUT R4, R4, 0x7f, RZ, 0xc0, !PT ;  /* 0x0000007f04047812 */ /* 0x002fc800078ec0ff */
[----:B------:R-:W-:Y:S02]  /*1e810*/  SHF.R.U32.HI R5, RZ, 0x3, R4 ;  /* 0x00000003ff057819 */ /* 0x000fe40000011604 */
[----:B------:R-:W1:Y:S02]  /*1e820*/  S2R R4, SR_TID.X ;  /* 0x0000000000047919 */ /* 0x000e640000002100 */
[----:B-1----:R-:W-:-:S04]  /*1e830*/  SHF.L.U32 R4, R4, 0x4, RZ ;  /* 0x0000000404047819 */ /* 0x002fc800000006ff */
        /* <DEDUP_REMOVED lines=27> */
[----:B------:R-:W0:Y:S01]  /*1e9f0*/  S2R R6, SR_TID.X ;  /* 0x0000000000067919 */ /* 0x000e220000002100 */
[----:B------:R-:W2:Y:S01]  /*1ea00*/  LDL.LU R8, [R1+0x4] ;  /* 0x0000040001087983 */ /* 0x000ea20000300800 */
[----:B0-----:R-:W-:-:S04]  /*1ea10*/  LOP3.LUT R6, R6, 0x7f, RZ, 0xc0, !PT ;  /* 0x0000007f06067812 */ /* 0x001fc800078ec0ff */
[----:B------:R-:W-:Y:S02]  /*1ea20*/  SHF.R.U32.HI R11, RZ, 0x3, R6 ;  /* 0x00000003ff0b7819 */ /* 0x000fe40000011606 */
[----:B------:R-:W3:Y:S03]  /*1ea30*/  LDL.LU R6, [R1+0x50] ;  /* 0x0000500001067983 */ /* 0x000ee60000300800 */
[----:B--2---:R-:W-:-:S04]  /*1ea40*/  IMAD R0, R8, 0x80, R11 ;  /* 0x0000008008007824 */ /* 0x004fc800078e020b */
[----:B------:R-:W-:Y:S01]  /*1ea50*/  VIADD R5, R0, 0x10 ;  /* 0x0000001000057836 */ /* 0x000fe20000000000 */
[----:B------:R-:W-:Y:S01]  /*1ea60*/  SHFL.IDX PT, R8, R3, 0x1, 0x181f ;  /* 0x00381f0003087f89 */ /* 0x000fe200000e0000 */
[----:B---3--:R-:W-:-:S03]  /*1ea70*/  IMAD R2, R6, R7, RZ ;  /* 0x0000000706027224 */ /* 0x008fc600078e02ff */
[----:B------:R-:W0:Y:S04]  /*1ea80*/  SHFL.IDX PT, R7, R4, RZ, 0x181f ;  /* 0x00181fff04077589 */ /* 0x000e2800000e0000 */
[----:B------:R-:W1:Y:S01]  /*1ea90*/  SHFL.IDX PT, R6, R3, RZ, 0x181f ;  /* 0x00181fff03067589 */ /* 0x000e6200000e0000 */
[-C--:B------:R-:W-:Y:S02]  /*1eaa0*/  ISETP.GE.AND P4, PT, R0, R2.reuse, PT ;  /* 0x000000020000720c */ /* 0x080fe40003f86270 */
[----:B------:R-:W-:Y:S02]  /*1eab0*/  ISETP.GE.AND P2, PT, R5, R2, PT ;  /* 0x000000020500720c */ /* 0x000fe40003f46270 */
[----:B------:R-:W2:Y:S09]  /*1eac0*/  SHFL.IDX PT, R5, R4, 0x1, 0x181f ;  /* 0x00381f0004057f89 */ /* 0x000eb200000e0000 */
[----:B0-----:R-:W-:-:S04]  /*1ead0*/  @!P4 LEA R7, P3, R10, R7, 0x1 ;  /* 0x000000070a07c211 */ /* 0x001fc800078608ff */
[----:B-1----:R-:W-:-:S04]  /*1eae0*/  @!P4 IADD3.X R6, RZ, R6, RZ, P3, !PT ;  /* 0x00000006ff06c210 */ /* 0x002fc80001ffe4ff */
[----:B------:R-:W-:-:S04]  /*1eaf0*/  @!P4 LOP3.LUT R7, R7, R6, RZ, 0x3c, !PT ;  /* 0x000000060707c212 */ /* 0x000fc800078e3cff */
[----:B------:R-:W-:-:S04]  /*1eb00*/  @!P4 LOP3.LUT R6, R7, R6, RZ, 0x3c, !PT ;  /* 0x000000060706c212 */ /* 0x000fc800078e3cff */
[----:B------:R-:W-:-:S05]  /*1eb10*/  @!P4 LOP3.LUT R7, R7, R6, RZ, 0x3c, !PT ;  /* 0x000000060707c212 */ /* 0x000fca00078e3cff */
[----:B-----5:R-:W-:Y:S04]  /*1eb20*/  @!P4 LDGSTS.E.BYPASS.LTC128B.128 [R9+0x10400], desc[UR42][R6.64], !P0 ;  /* 0x104000000609cfae */ /* 0x020fe8000c101d6a */
[----:B------:R2:W-:Y:S02]  /*1eb30*/  @!P4 LDGSTS.E.BYPASS.LTC128B.128 [R9+0x14400], desc[UR42][R6.64+0x80], !P1 ;  /* 0x144000800609cfae */ /* 0x0005e4000c901d6a */
[----:B--2---:R-:W-:-:S05]  /*1eb40*/  @!P2 LEA R7, P3, R10, R5, 0x1 ;  /* 0x000000050a07a211 */ /* 0x004fca00078608ff */
[----:B------:R-:W-:-:S05]  /*1eb50*/  @!P2 IMAD.X R6, RZ, RZ, R8, P3 ;  /* 0x000000ffff06a224 */ /* 0x000fca00018e0608 */
        /* <DEDUP_REMOVED lines=22> */
[----:B------:R-:W-:Y:S01]  /*1ecc0*/  @!P2 IMAD.MOV.U32 R6, RZ, RZ, R5 ;  /* 0x000000ffff06a224 */ /* 0x000fe200078e0005 */
[----:B------:R-:W-:-:S04]  /*1ecd0*/  IADD3 R5, R0, 0x40, RZ ;  /* 0x0000004000057810 */ /* 0x000fc80007ffe0ff */
        /* <DEDUP_REMOVED lines=15> */
[----:B-1----:R-:W-:-:S04]  /*1edd0*/  @!P2 LEA R5, P3, R10, R5, 0x1 ;  /* 0x000000050a05a211 */ /* 0x002fc800078608ff */
[----:B0-----:R-:W-:-:S05]  /*1ede0*/  @!P2 IADD3.X R6, RZ, R6, RZ, P3, !PT ;  /* 0x00000006ff06a210 */ /* 0x001fca0001ffe4ff */
        /* <DEDUP_REMOVED lines=16> */
.L_x_3045:
        /* <DEDUP_REMOVED lines=11> */
.L_x_2834:
[----:B------:R-:W-:Y:S05]  /*1efa0*/  BSYNC B0 ;  /* 0x0000000000007941 */ /* 0x000fea0003800000 */
.L_x_2833:
[----:B------:R-:W-:Y:S01]  /*1efb0*/  NOP ;  /* 0x0000000000007918 */ /* 0x000fe20000000000 */
[----:B------:R-:W-:Y:S01]  /*1efc0*/  PLOP3.LUT P0, PT, PT, PT, PT, 0x80, 0x0 ;  /* 0x000000000000781c */ /* 0x000fe20003f0f070 */
[----:B------:R-:W-:-:S12]  /*1efd0*/  VIADD R11, R18, 0x28800 ;  /* 0x00028800120b7836 */ /* 0x000fd80000000000 */
.L_x_2835:
[----:B------:R-:W-:Y:S02]  /*1efe0*/  PLOP3.LUT P1, PT, P1, P0, PT, 0xa2, 0x0 ;  /* 0x000000000000781c */ /* 0x000fe40000f21472 */
[----:B------:R-:W-:-:S08]  /*1eff0*/  @P0 R2UR P1, UR4, R18 ;  /* 0x00000000120402ca */ /* 0x000fd00000020000 */
[----:B------:R-:W-:-:S05]  /*1f000*/  @P0 PLOP3.LUT P0, PT, P1, PT, PT, 0x80, 0x0 ;  /* 0x000000000000081c */ /* 0x000fca0000f0f070 */
[----:B------:R-:W-:Y:S01]  /*1f010*/  @!P1 SYNCS.ARRIVE.TRANS64.RED.A0T1 RZ, [UR4+0x28800], RZ ;  /* 0x028800ffffff99a7 */ /* 0x000fe20008200404 */
[----:B------:R-:W-:Y:S07]  /*1f020*/  @!P1 ARRIVES.LDGSTSBAR.64.TRANSCNT [UR4+0x28800] ;  /* 0x02880000ff0099b0 */ /* 0x000fee0008000a84 */
[----:B------:R-:W-:Y:S05]  /*1f030*/  @P0 BRA.U.ANY `(.L_x_2835) ;  /* 0xfffffffd00e80947 */ /* 0x000fea000393ffff */
[----:B---3--:R-:W3:Y:S02]  /*1f040*/  LDL.LU R2, [R1+0x64] ;  /* 0x0000640001027983 */ /* 0x008ee40000300800 */
[----:B---3--:R-:W-:-:S04]  /*1f050*/  IADD3 R2, R2, 0x1, RZ ;  /* 0x0000000102027810 */ /* 0x008fc80007ffe0ff */
[----:B------:R-:W-:Y:S01]  /*1f060*/  LEA.HI R0, R2, R2, RZ, 0x1 ;  /* 0x0000000202007211 */ /* 0x000fe200078f08ff */
[----:B------:R3:W-:Y:S03]  /*1f070*/  STL [R1+0x64], R2 ;  /* 0x0000640201007387 */ /* 0x0007e60000100800 */
        /* <DEDUP_REMOVED lines=8> */
.L_x_3046:
[----:B------:R-:W-:Y:S05]  /*1f100*/  BSYNC B0 ;  /* 0x0000000000007941 */ /* 0x000fea0003800000 */
.L_x_2836:
        /* <DEDUP_REMOVED lines=11> */
[----:B--2---:R-:W-:-:S04]  /*1f1c0*/  VIADD R6, R5, 0x1 ;  /* 0x0000000105067836 */ /* 0x004fc80000000000 */
[----:B---3--:R-:W-:-:S05]  /*1f1d0*/  IMAD R6, R6, R4, RZ ;  /* 0x0000000406067224 */ /* 0x008fca00078e02ff */
[----:B----4-:R-:W-:-:S05]  /*1f1e0*/  VIMNMX R6, R3, R6, PT ;  /* 0x0000000603067248 */ /* 0x010fca0003fe0100 */
[----:B------:R-:W-:-:S05]  /*1f1f0*/  IMAD.MOV R9, RZ, RZ, -R6 ;  /* 0x000000ffff097224 */ /* 0x000fca00078e0a06 */
[----:B------:R-:W-:-:S04]  /*1f200*/  VIADDMNMX R9, R9, 0x1, R2, !PT ;  /* 0x0000000109097846 */ /* 0x000fc80007800102 */
[----:B------:R-:W-:-:S04]  /*1f210*/  IADD3 R2, R6, R9, RZ ;  /* 0x0000000906027210 */ /* 0x000fc80007ffe0ff */
        /* <DEDUP_REMOVED lines=32> */
[----:B------:R-:W-:-:S05]  /*1f420*/  IMAD.WIDE.U32 R2, R8, UR6, R2 ;  /* 0x0000000608027c25 */ /* 0x000fca000f8e0002 */
[----:B------:R-:W-:Y:S02]  /*1f430*/  IADD3 R3, R4, R3, RZ ;  /* 0x0000000304037210 */ /* 0x000fe40007ffe0ff */
[----:B------:R-:W-:-:S04]  /*1f440*/  LEA R4, P0, R2, UR4, 0x2 ;  /* 0x0000000402047c11 */ /* 0x000fc8000f8010ff */
[----:B------:R-:W-:-:S05]  /*1f450*/  LEA.HI.X R5, R2, UR5, R3, 0x2, P0 ;  /* 0x0000000502057c11 */ /* 0x000fca00080f1403 */
[----:B------:R0:W5:Y:S04]  /*1f460*/  LDG.E R4, desc[UR42][R4.64] ;  /* 0x0000002a04047981 */ /* 0x000168000c1e1900 */
.L_x_2844:
[----:B------:R-:W-:Y:S01]  /*1f470*/  IMAD R3, R7, 0x8, R18 ;  /* 0x0000000807037824 */ /* 0x000fe200078e0212 */
[----:B------:R-:W-:Y:S01]  /*1f480*/  SHF.L.U32 R2, R10, 0x1f, RZ ;  /* 0x0000001f0a027819 */ /* 0x000fe200000006ff */
[----:B------:R-:W-:Y:S03]  /*1f490*/  BSSY B3, `(.L_x_2845) ;  /* 0x0000003000037945 */ /* 0x000fe60003800000 */
[----:B------:R-:W1:Y:S02]  /*1f4a0*/  SYNCS.PHASECHK.TRANS64.TRYWAIT P0, [R3+URZ+0x28840], R2 ;  /* 0x02884002030075a7 */ /* 0x000e64000800017f */
[----:B-1----:R-:W-:Y:S05]  /*1f4b0*/  @!P0 BRA `(.L_x_2846) ;  /* 0x0000006400b48947 */ /* 0x002fea0003800000 */
.L_x_3047:
[----:B------:R-:W-:Y:S05]  /*1f4c0*/  BSYNC B3 ;  /* 0x0000000000037941 */ /* 0x000fea0003800000 */
.L_x_2845:
        /* <DEDUP_REMOVED lines=12> */
.L_x_2848:
[----:B------:R-:W-:Y:S05]  /*1f590*/  BSYNC B3 ;  /* 0x0000000000037941 */ /* 0x000fea0003800000 */
.L_x_2847:
[----:B-1----:R-:W2:Y:S01]  /*1f5a0*/  LDL R2, [R1+0x1c] ;  /* 0x00001c0001027983 */ /* 0x002ea20000100800 */
[----:B------:R-:W-:Y:S01]  /*1f5b0*/  IMAD.MOV.U32 R14, RZ, RZ, RZ ;  /* 0x000000ffff0e7224 */ /* 0x000fe200078e00ff */
[----:B------:R-:W-:Y:S01]  /*1f5c0*/  UIADD3 UR4, UP0, UR38, 0x370, URZ ;  /* 0x0000037026047890 */ /* 0x000fe2000ff1e03f */
[----:B------:R-:W-:Y:S01]  /*1f5d0*/  IMAD R8, R7, 0x8000, R18 ;  /* 0x0000800007087824 */ /* 0x000fe200078e0212 */
[----:B------:R-:W-:Y:S01]  /*1f5e0*/  PLOP3.LUT P0, PT, PT, PT, PT, 0x80, 0x0 ;  /* 0x000000000000781c */ /* 0x000fe20003f0f070 */
[----:B------:R-:W-:Y:S01]  /*1f5f0*/  UMOV UR6, 0x0 ;  /* 0x0000000000067882 */ /* 0x000fe20000000000 */
[----:B------:R-:W-:Y:S01]  /*1f600*/  R2UR UR10, R14 ;  /* 0x000000000e0a72ca */ /* 0x000fe200000e0000 */
[----:B------:R-:W-:Y:S01]  /*1f610*/  VIADD R5, R8, 0x18400 ;  /* 0x0001840008057836 */ /* 0x000fe20000000000 */
[----:B------:R-:W-:Y:S01]  /*1f620*/  IADD3 R3, R3, 0x28830, RZ ;  /* 0x0002883003037810 */ /* 0x000fe20007ffe0ff */
[----:B------:R-:W-:Y:S01]  /*1f630*/  UIADD3.X UR5, URZ, UR39, URZ, UP0, !UPT ;  /* 0x000000273f057290 */ /* 0x000fe200087fe43f */
[----:B------:R-:W-:Y:S01]  /*1f640*/  UMOV UR7, 0x14f00000 ;  /* 0x14f0000000077882 */ /* 0x000fe20000000000 */
[----:B--2---:R-:W-:-:S10]  /*1f650*/  IMAD R2, R0, 0x80, R2 ;  /* 0x0000008000027824 */ /* 0x004fd400078e0202 */
.L_x_2849:
        /* <DEDUP_REMOVED lines=16> */
.L_x_2850:
        /* <DEDUP_REMOVED lines=11> */
[----:B------:R-:W-:Y:S01]  /*1f810*/  LEA R3, R19, R11, 0x3 ;  /* 0x0000000b13037211 */ /* 0x000fe200078e18ff */
[----:B------:R-:W-:Y:S01]  /*1f820*/  BSSY B3, `(.L_x_2851) ;  /* 0x0000004000037945 */ /* 0x000fe20003800000 */
[----:B--2---:R-:W-:-:S04]  /*1f830*/  SHF.L.U32 R2, R8, 0x1f, RZ ;  /* 0x0000001f08027819 */ /* 0x004fc800000006ff */
[----:B------:R-:W0:Y:S02]  /*1f840*/  SYNCS.PHASECHK.TRANS64.TRYWAIT P0, [R3+URZ+0x60], R2 ;  /* 0x00006002030075a7 */ /* 0x000e24000800017f */
[----:B0-----:R-:W-:Y:S05]  /*1f850*/  @!P0 BRA `(.L_x_2852) ;  /* 0x0000006000e08947 */ /* 0x001fea0003800000 */
.L_x_3048:
[----:B------:R-:W-:Y:S05]  /*1f860*/  BSYNC B3 ;  /* 0x0000000000037941 */ /* 0x000fea0003800000 */
.L_x_2851:
        /* <DEDUP_REMOVED lines=12> */
.L_x_2854:
[----:B------:R-:W-:Y:S05]  /*1f930*/  BSYNC B3 ;  /* 0x0000000000037941 */ /* 0x000fea0003800000 */
.L_x_2853:
        /* <DEDUP_REMOVED lines=13> */
.L_x_2855:
        /* <DEDUP_REMOVED lines=15> */
.L_x_2856:
        /* <DEDUP_REMOVED lines=12> */
.L_x_2843:
[----:B------:R-:W-:Y:S05]  /*1fbc0*/  BSYNC B1 ;  /* 0x0000000000017941 */ /* 0x000fea0003800000 */
.L_x_2842:
[----:B0-----:R-:W2:Y:S01]  /*1fbd0*/  LDL.LU R0, [R1+0x44] ;  /* 0x0000440001007983 */ /* 0x001ea20000300800 */
[----:B------:R-:W-:-:S03]  /*1fbe0*/  IMAD.MOV.U32 R19, RZ, RZ, R7 ;  /* 0x000000ffff137224 */ /* 0x000fc600078e0007 */
[----:B------:R0:W-:Y:S02]  /*1fbf0*/  STL [R1+0x18], R10 ;  /* 0x0000180a01007387 */ /* 0x0001e40000100800 */
[----:B0-2---:R-:W-:-:S07]  /*1fc00*/  VIADD R0, R0, 0xfffffffd ;  /* 0xfffffffd00007836 */ /* 0x005fce0000000000 */
.L_x_2841:
[----:B------:R-:W-:Y:S05]  /*1fc10*/  BSYNC B2 ;  /* 0x0000000000027941 */ /* 0x000fea0003800000 */
.L_x_2840:
[----:B------:R-:W-:Y:S01]  /*1fc20*/  VIADD R9, R9, 0xfffffffe ;  /* 0xfffffffe09097836 */ /* 0x000fe20000000000 */
[----:B------:R-:W-:-:S04]  /*1fc30*/  LOP3.LUT R6, RZ, R6, RZ, 0x33, !PT ;  /* 0x00000006ff067212 */ /* 0x000fc800078e33ff */
[----:B------:R-:W-:-:S13]  /*1fc40*/  ISETP.NE.AND P0, PT, R9, R6, PT ;  /* 0x000000060900720c */ /* 0x000fda0003f05270 */
[----:B------:R-:W-:Y:S05]  /*1fc50*/  @!P0 BRA `(.L_x_2839) ;  /* 0x0000001000cc8947 */ /* 0x000fea0003800000 */
[----:B------:R-:W-:-:S07]  /*1fc60*/  MOV R8, R17 ;  /* 0x0000001100087202 */ /* 0x000fce0000000f00 */
.L_x_2887:
        /* <DEDUP_REMOVED lines=30> */
[----:B------:R-:W-:-:S05]  /*1fe50*/  IMAD.WIDE.U32 R2, R9, UR6, R2 ;  /* 0x0000000609027c25 */ /* 0x000fca000f8e0002 */
[----:B------:R-:W-:Y:S02]  /*1fe60*/  IADD3 R3, R7, R3, RZ ;  /* 0x0000000307037210 */ /* 0x000fe40007ffe0ff */
[----:B------:R-:W-:-:S04]  /*1fe70*/  LEA R8, P0, R2, UR4, 0x2 ;  /* 0x0000000402087c11 */ /* 0x000fc8000f8010ff */
[----:B------:R-:W-:-:S05]  /*1fe80*/  LEA.HI.X R9, R2, UR5, R3, 0x2, P0 ;  /* 0x0000000502097c11 */ /* 0x000fca00080f1403 */
[----:B------:R0:W5:Y:S04]  /*1fe90*/  LDG.E R8, desc[UR42][R8.64] ;  /* 0x0000002a08087981 */ /* 0x000168000c1e1900 */
.L_x_2859:
[----:B------:R-:W-:Y:S01]  /*1fea0*/  IMAD R3, R4, 0x8, R18 ;  /* 0x0000000804037824 */ /* 0x000fe200078e0212 */
[----:B------:R-:W-:Y:S01]  /*1feb0*/  SHF.L.U32 R2, R5, 0x1f, RZ ;  /* 0x0000001f05027819 */ /* 0x000fe200000006ff */
[----:B------:R-:W-:Y:S03]  /*1fec0*/  BSSY B2, `(.L_x_2860) ;  /* 0x0000003000027945 */ /* 0x000fe60003800000 */
[----:B------:R-:W1:Y:S02]  /*1fed0*/  SYNCS.PHASECHK.TRANS64.TRYWAIT P0, [R3+URZ+0x28840], R2 ;  /* 0x02884002030075a7 */ /* 0x000e64000800017f */
[----:B-1----:R-:W-:Y:S05]  /*1fee0*/  @!P0 BRA `(.L_x_2861) ;  /* 0x0000005c00508947 */ /* 0x002fea0003800000 */
.L_x_3049:
[----:B------:R-:W-:Y:S05]  /*1fef0*/  BSYNC B2 ;  /* 0x0000000000027941 */ /* 0x000fea0003800000 */
.L_x_2860:
        /* <DEDUP_REMOVED lines=12> */
.L_x_2863:
[----:B------:R-:W-:Y:S05]  /*1ffc0*/  BSYNC B2 ;  /* 0x0000000000027941 */ /* 0x000fea0003800000 */
.L_x_2862:
[----:B------:R-:W2:Y:S01]  /*1ffd0*/  LDL R7, [R1+0x1c] ;  /* 0x00001c0001077983 */ /* 0x000ea20000100800 */
[----:B------:R-:W-:Y:S01]  /*1ffe0*/  IMAD.MOV.U32 R10, RZ, RZ, RZ ;  /* 0x000000ffff0a7224 */ /* 0x000fe200078e00ff */
[----:B------:R-:W-:Y:S01]  /*1fff0*/  UIADD3 UR4, UP0, UR38, 0x370, URZ ;  /* 0x0000037026047890 */ /* 0x000fe2000ff1e03f */
[----:B-1----:R-:W-:Y:S01]  /*20000*/  IMAD R2, R4, 0x8000, R18 ;  /* 0x0000800004027824 */ /* 0x002fe200078e0212 */
[----:B------:R-:W-:Y:S01]  /*20010*/  PLOP3.LUT P0, PT, PT, PT, PT, 0x80, 0x0 ;  /* 0x000000000000781c */ /* 0x000fe20003f0f070 */
[----:B------:R-:W-:Y:S01]  /*20020*/  UMOV UR6, 0x0 ;  /* 0x0000000000067882 */ /* 0x000fe20000000000 */
[----:B------:R-:W-:Y:S01]  /*20030*/  R2UR UR10, R10 ;  /* 0x000000000a0a72ca */ /* 0x000fe200000e0000 */
[----:B0-----:R-:W-:Y:S01]  /*20040*/  VIADD R9, R2, 0x18400 ;  /* 0x0001840002097836 */ /* 0x001fe20000000000 */
[----:B------:R-:W-:Y:S01]  /*20050*/  IADD3 R3, R3, 0x28830, RZ ;  /* 0x0002883003037810 */ /* 0x000fe20007ffe0ff */
[----:B------:R-:W-:Y:S01]  /*20060*/  UIADD3.X UR5, URZ, UR39, URZ, UP0, !UPT ;  /* 0x000000273f057290 */ /* 0x000fe200087fe43f */
[----:B------:R-:W-:Y:S01]  /*20070*/  UMOV UR7, 0x14f00000 ;  /* 0x14f0000000077882 */ /* 0x000fe20000000000 */
[----:B--2---:R-:W-:-:S10]  /*20080*/  IMAD R7, R6, 0x80, R7 ;  /* 0x0000008006077824 */ /* 0x004fd400078e0207 */
.L_x_2864:
        /* <DEDUP_REMOVED lines=16> */
.L_x_2865:
        /* <DEDUP_REMOVED lines=16> */
.L_x_3050:
[----:B------:R-:W-:Y:S05]  /*20290*/  BSYNC B2 ;  /* 0x0000000000027941 */ /* 0x000fea0003800000 */
.L_x_2866:
        /* <DEDUP_REMOVED lines=11> */
.L_x_2869:
[----:B------:R-:W-:Y:S05]  /*20350*/  BSYNC B2 ;  /* 0x0000000000027941 */ /* 0x000fea0003800000 */
.L_x_2868:
        /* <DEDUP_REMOVED lines=10> */
[----:B--2---:R-:W-:Y:S01]  /*20400*/  LEA R3, R3, R7, 0x7 ;  /* 0x0000000703037211 */ /* 0x004fe200078e38ff */
[----:B------:R-:W-:-:S10]  /*20410*/  VIADD R7, R19, 0x400 ;  /* 0x0000040013077836 */ /* 0x000fd40000000000 */
.L_x_2870:
        /* <DEDUP_REMOVED lines=15> */
.L_x_2871:
        /* <DEDUP_REMOVED lines=12> */
.L_x_2858:
[----:B------:R-:W-:Y:S05]  /*205d0*/  BSYNC B1 ;  /* 0x0000000000017941 */ /* 0x000fea0003800000 */
.L_x_2857:
[----:B------:R-:W2:Y:S01]  /*205e0*/  LDL R2, [R1+0x10] ;  /* 0x0000100001027983 */ /* 0x000ea20000100800 */
[----:B------:R-:W-:Y:S01]  /*205f0*/  IADD3 R19, R4, 0x1, RZ ;  /* 0x0000000104137810 */ /* 0x000fe20007ffe0ff */
[----:B------:R-:W-:Y:S01]  /*20600*/  BSSY B1, `(.L_x_2872) ;  /* 0x0000094000017945 */ /* 0x000fe20003800000 */
[----:B0-----:R-:W-:Y:S02]  /*20610*/  VIADD R6, R0, 0xffffffff ;  /* 0xffffffff00067836 */ /* 0x001fe40000000000 */
        /* <DEDUP_REMOVED lines=31> */
.L_x_2874:
[----:B------:R-:W-:Y:S01]  /*20810*/  IMAD R2, R19, 0x8, R18 ;  /* 0x0000000813027824 */ /* 0x000fe200078e0212 */
[----:B------:R-:W-:Y:S01]  /*20820*/  SHF.L.U32 R3, R10, 0x1f, RZ ;  /* 0x0000001f0a037819 */ /* 0x000fe200000006ff */
[----:B------:R-:W-:Y:S03]  /*20830*/  BSSY B2, `(.L_x_2875) ;  /* 0x0000003000027945 */ /* 0x000fe60003800000 */
[----:B------:R-:W2:Y:S02]  /*20840*/  SYNCS.PHASECHK.TRANS64.TRYWAIT P0, [R2+URZ+0x28840], R3 ;  /* 0x02884003020075a7 */ /* 0x000ea4000800017f */
[----:B--2---:R-:W-:Y:S05]  /*20850*/  @!P0 BRA `(.L_x_2876) ;  /* 0x00000054001c8947 */ /* 0x004fea0003800000 */
.L_x_3051:
[----:B------:R-:W-:Y:S05]  /*20860*/  BSYNC B2 ;  /* 0x0000000000027941 */ /* 0x000fea0003800000 */
.L_x_2875:
        /* <DEDUP_REMOVED lines=12> */
.L_x_2878:
[----:B------:R-:W-:Y:S05]  /*20930*/  BSYNC B2 ;  /* 0x0000000000027941 */ /* 0x000fea0003800000 */
.L_x_2877:
        /* <DEDUP_REMOVED lines=13> */
.L_x_2879:
        /* <DEDUP_REMOVED lines=16> */
.L_x_2880:
        /* <DEDUP_REMOVED lines=15> */
.L_x_3052:
[----:B------:R-:W-:Y:S05]  /*20c00*/  BSYNC B2 ;  /* 0x0000000000027941 */ /* 0x000fea0003800000 */
.L_x_2881:
        /* <DEDUP_REMOVED lines=11> */
.L_x_2884:
[----:B------:R-:W-:Y:S05]  /*20cc0*/  BSYNC B2 ;  /* 0x0000000000027941 */ /* 0x000fea0003800000 */
.L_x_2883:
[----:B0-----:R-:W2:Y:S04]  /*20cd0*/  LDL R5, [R1+0x1c] ;  /* 0x00001c0001057983 */ /* 0x001ea80000100800 */
[----:B------:R-:W2:Y:S01]  /*20ce0*/  LDL.LU R3, [R1+0x8] ;  /* 0x0000080001037983 */ /* 0x000ea20000300800 */
[----:B------:R-:W-:Y:S01]  /*20cf0*/  R2UR UR10, R14 ;  /* 0x000000000e0a72ca */ /* 0x000fe200000e0000 */
[----:B------:R-:W-:Y:S01]  /*20d00*/  UIADD3 UR4, UP0, UR38, 0x470, URZ ;  /* 0x0000047026047890 */ /* 0x000fe2000ff1e03f */
[----:B------:R-:W-:Y:S01]  /*20d10*/  R2UR UR6, R12 ;  /* 0x000000000c0672ca */ /* 0x000fe200000e0000 */
[----:B------:R-:W-:Y:S01]  /*20d20*/  VIADD R2, R2, 0x50 ;  /* 0x0000005002027836 */ /* 0x000fe20000000000 */
[----:B------:R-:W-:Y:S01]  /*20d30*/  R2UR UR7, R13 ;  /* 0x000000000d0772ca */ /* 0x000fe200000e0000 */
[----:B------:R-:W-:Y:S01]  /*20d40*/  UIADD3.X UR5, URZ, UR39, URZ, UP0, !UPT ;  /* 0x000000273f057290 */ /* 0x000fe200087fe43f */
[----:B------:R-:W-:-:S02]  /*20d50*/  LEA R4, R4, R18, 0xf ;  /* 0x0000001204047211 */ /* 0x000fc400078e78ff */
[----:B------:R-:W-:Y:S01]  /*20d60*/  PLOP3.LUT P0, PT, PT, PT, PT, 0x80, 0x0 ;  /* 0x000000000000781c */ /* 0x000fe20003f0f070 */
[----:B--2---:R-:W-:Y:S02]  /*20d70*/  IMAD R3, R3, 0x80, R5 ;  /* 0x0000008003037824 */ /* 0x004fe400078e0205 */
[----:B------:R-:W-:-:S10]  /*20d80*/  VIADD R5, R4, 0x400 ;  /* 0x0000040004057836 */ /* 0x000fd40000000000 */
.L_x_2885:
        /* <DEDUP_REMOVED lines=15> */
.L_x_2886:
        /* <DEDUP_REMOVED lines=12> */
.L_x_2873:
[----:B------:R-:W-:Y:S05]  /*20f40*/  BSYNC B1 ;  /* 0x0000000000017941 */ /* 0x000fea0003800000 */
.L_x_2872:
[----:B------:R-:W2:Y:S01]  /*20f50*/  LDL R2, [R1+0x2c] ;  /* 0x00002c0001027983 */ /* 0x000ea20000100800 */
[----:B------:R-:W-:Y:S01]  /*20f60*/  VIADD R0, R0, 0xfffffffe ;  /* 0xfffffffe00007836 */ /* 0x000fe20000000000 */
[----:B--2---:R-:W-:-:S13]  /*20f70*/  ISETP.GT.AND P0, PT, R6, R2, PT ;  /* 0x000000020600720c */ /* 0x004fda0003f04270 */
[----:B------:R-:W-:Y:S05]  /*20f80*/  @P0 BRA `(.L_x_2887) ;  /* 0xffffffec00380947 */ /* 0x000fea000383ffff */
.L_x_2839:
[----:B------:R-:W-:Y:S05]  /*20f90*/  BSYNC B0 ;  /* 0x0000000000007941 */ /* 0x000fea0003800000 */
.L_x_2838:
        /* <DEDUP_REMOVED lines=18> */
.L_x_2889:
[----:B------:R-:W-:Y:S05]  /*210c0*/  BSYNC B0 ;  /* 0x0000000000007941 */ /* 0x000fea0003800000 */
.L_x_2888:
        /* <DEDUP_REMOVED lines=11> */
.L_x_3053:
[----:B------:R-:W-:Y:S05]  /*21180*/  BSYNC B1 ;  /* 0x0000000000017941 */ /* 0x000fea0003800000 */
.L_x_2892:
        /* <DEDUP_REMOVED lines=9> */
.L_x_2895:
[----:B------:R-:W-:Y:S05]  /*21220*/  BSYNC B1 ;  /* 0x0000000000017941 */ /* 0x000fea0003800000 */
.L_x_2894:
        /* <DEDUP_REMOVED lines=9> */
[----:B---3--:R-:W-:Y:S01]  /*212c0*/  IMAD R3, R2, 0x80, R3 ;  /* 0x0000008002037824 */ /* 0x008fe200078e0203 */
[----:B------:R-:W-:-:S05]  /*212d0*/  LEA R2, R19, R18, 0xf ;  /* 0x0000001213027211 */ /* 0x000fca00078e78ff */
[----:B------:R-:W-:-:S07]  /*212e0*/  VIADD R4, R2, 0x400 ;  /* 0x0000040002047836 */ /* 0x000fce0000000000 */
.L_x_2896:
        /* <DEDUP_REMOVED lines=15> */
.L_x_2897:
        /* <DEDUP_REMOVED lines=10> */
.L_x_2891:
[----:B------:R-:W-:Y:S05]  /*21480*/  BSYNC B0 ;  /* 0x0000000000007941 */ /* 0x000fea0003800000 */
.L_x_2890:
[----:B------:R-:W2:Y:S01]  /*21490*/  LDL.LU R4, [R1+0x18] ;  /* 0x0000180001047983 */ /* 0x000ea20000300800 */
[----:B------:R-:W-:-:S05]  /*214a0*/  VIADD R19, R19, 0x1 ;  /* 0x0000000113137836 */ /* 0x000fca0000000000 */
[----:B------:R-:W-:-:S04]  /*214b0*/  ISETP.NE.AND P0, PT, R19, 0x2, PT ;  /* 0x000000021300780c */ /* 0x000fc80003f05270 */
[----:B------:R-:W-:Y:S02]  /*214c0*/  SEL R0, RZ, 0x1, P0 ;  /* 0x00000001ff007807 */ /* 0x000fe40000000000 */
[----:B------:R-:W-:Y:S02]  /*214d0*/  SEL R19, R19, RZ, P0 ;  /* 0x000000ff13137207 */ /* 0x000fe40000000000 */
[----:B--2---:R-:W-:-:S05]  /*214e0*/  LOP3.LUT R4, R4, R0, RZ, 0x3c, !PT ;  /* 0x0000000004047212 */ /* 0x004fca00078e3cff */
[----:B------:R2:W-:Y:S02]  /*214f0*/  STL [R1+0x18], R4 ;  /* 0x0000180401007387 */ /* 0x0005e40000100800 */
.L_x_2818:
[----:B------:R-:W-:Y:S05]  /*21500*/  BSYNC B7 ;  /* 0x0000000000077941 */ /* 0x000fea0003800000 */
.L_x_2816:
[----:B---3--:R-:W3:Y:S02]  /*21510*/  LDL R0, [R1+0x10] ;  /* 0x0000100001007983 */ /* 0x008ee40000100800 */
[----:B---3--:R-:W-:-:S13]  /*21520*/  LOP3.LUT P0, RZ, R0, 0x2, RZ, 0xc0, !PT ;  /* 0x0000000200ff7812 */ /* 0x008fda000780c0ff */
[----:B------:R-:W-:Y:S05]  /*21530*/  @!P0 BRA `(.L_x_2898) ;  /* 0x00000000002c8947 */ /* 0x000fea0003800000 */
[----:B------:R-:W-:Y:S05]  /*21540*/  WARPSYNC.ALL ;  /* 0x0000000000007948 */ /* 0x000fea0003800000 */
[----:B------:R-:W3:Y:S08]  /*21550*/  S2UR UR5, SR_CgaCtaId ;  /* 0x00000000000579c3 */ /* 0x000ef00000008800 */
[----:B------:R-:W-:Y:S06]  /*21560*/  BAR.SYNC.DEFER_BLOCKING 0x5, 0x180 ;  /* 0x0146000000007b1d */ /* 0x000fec0000010000 */
[----:B------:R-:W-:-:S02]  /*21570*/  UMOV UR4, 0x400 ;  /* 0x0000040000047882 */ /* 0x000fc40000000000 */
[----:B---3--:R-:W-:-:S06]  /*21580*/  ULEA UR4, UR5, UR4, 0x18 ;  /* 0x0000000405047291 */ /* 0x008fcc000f8ec03f */
[----:B------:R-:W-:-:S05]  /*21590*/  MOV R18, UR4 ;  /* 0x0000000400127c02 */ /* 0x000fca0008000f00 */
[----:B-12---:R-:W1:Y:S04]  /*215a0*/  LDS.128 R4, [R18+0x288d0] ;  /* 0x0288d00012047984 */ /* 0x006e680000000c00 */
[----:B-1----:R1:W-:Y:S04]  /*215b0*/  STL.64 [R1], R4 ;  /* 0x0000000401007387 */ /* 0x0023e80000100a00 */
[----:B------:R1:W-:Y:S01]  /*215c0*/  STL.64 [R1+0x8], R6 ;  /* 0x0000080601007387 */ /* 0x0003e20000100a00 */
[----:B------:R-:W-:Y:S06]  /*215d0*/  BAR.ARV 0x4, 0x180 ;  /* 0x0106000000007b1d */ /* 0x000fec0000002000 */
[----:B------:R-:W-:Y:S05]  /*215e0*/  BRA `(.L_x_2899) ;  /* 0x0000001000347947 */ /* 0x000fea0003800000 */
.L_x_2898:
[----:B------:R-:W3:Y:S01]  /*215f0*/  S2R R16, SR_TID.X ;  /* 0x0000000000107919 */ /* 0x000ee20000002100 */
[----:B------:R-:W-:Y:S01]  /*21600*/  UMOV UR4, 0xffffffff ;  /* 0xffffffff00047882 */ /* 0x000fe20000000000 */
[----:B---3--:R-:W-:-:S04]  /*21610*/  LOP3.LUT R16, R16, 0x1f, RZ, 0xc0, !PT ;  /* 0x0000001f10107812 */ /* 0x008fc800078ec0ff */
[----:B------:R-:W-:Y:S01]  /*21620*/  ISETP.NE.AND P0, PT, R16, 0x1f, PT ;  /* 0x0000001f1000780c */ /* 0x000fe20003f05270 */
[----:B------:R-:W-:-:S12]  /*21630*/  BRA.DIV UR4, `(.L_x_2900) ;  /* 0x0000004604e07947 */ /* 0x000fd8000b800000 */
[----:B------:R-:W0:Y:S01]  /*21640*/  LDL.LU R2, [R1] ;  /* 0x0000000001027983 */ /* 0x000e220000300800 */
[----:B------:R-:W-:-:S03]  /*21650*/  ULDC UR4, c[0x0][0xc3c] ;  /* 0x00030f0000047ab9 */ /* 0x000fc60000000800 */
[----:B------:R-:W3:Y:S01]  /*21660*/  LDL R3, [R1+0xc] ;  /* 0x00000c0001037983 */ /* 0x000ee20000100800 */
[----:B0-----:R-:W-:Y:S02]  /*21670*/  IMAD.MOV.U32 R10, RZ, RZ, R2 ;  /* 0x000000ffff0a7224 */ /* 0x001fe400078e0002 */
[----:B---3--:R-:W-:-:S05]  /*21680*/  IMAD.IADD R0, R3, 0x1, R16 ;  /* 0x0000000103007824 */ /* 0x008fca00078e0210 */
[----:B------:R-:W-:-:S13]  /*21690*/  ISETP.GE.OR P1, PT, R0, UR4, !P0 ;  /* 0x0000000400007c0c */ /* 0x000fda000c726670 */
[----:B------:R-:W0:Y:S08]  /*216a0*/  @!P1 LDC.64 R2, c[0x0][0xc80] ;  /* 0x00032000ff029b82 */ /* 0x000e300000000a00 */
[----:B-1----:R-:W1:Y:S01]  /*216b0*/  @!P1 LDC.64 R6, c[0x0][0xc78] ;  /* 0x00031e00ff069b82 */ /* 0x002e620000000a00 */
[----:B0-----:R-:W-:-:S05]  /*216c0*/  @!P1 IMAD.WIDE R2, R0, 0x4, R2 ;  /* 0x0000000400029825 */ /* 0x001fca00078e0202 */
[----:B------:R1:W3:Y:S02]  /*216d0*/  @!P1 LDG.E R8, desc[UR42][R2.64] ;  /* 0x0000002a02089981 */ /* 0x0002e4000c1e1900 */
[----:B-1----:R-:W-:-:S06]  /*216e0*/  @!P1 IMAD.WIDE R2, R0, 0x4, R6 ;  /* 0x0000000400029825 */ /* 0x002fcc00078e0206 */
[----:B------:R-:W4:Y:S01]  /*216f0*/  @!P1 LDG.E R2, desc[UR42][R2.64] ;  /* 0x0000002a02029981 */ /* 0x000f22000c1e1900 */
[----:B--2---:R-:W-:Y:S01]  /*21700*/  IMAD.MOV.U32 R4, RZ, RZ, RZ ;  /* 0x000000ffff047224 */ /* 0x004fe200078e00ff */
[----:B------:R-:W-:Y:S02]  /*21710*/  MOV R6, RZ ;  /* 0x000000ff00067202 */ /* 0x000fe40000000f00 */
[C---:B------:R-:W-:Y:S01]  /*21720*/  ISETP.GE.U32.AND P2, PT, R16.reuse, 0x2, PT ;  /* 0x000000021000780c */ /* 0x040fe20003f46070 */
[----:B------:R-:W-:Y:S01]  /*21730*/  SHFL.IDX PT, R0, R10, 0x1, 0x1f ;  /* 0x00201f000a007f89 */ /* 0x000fe200000e0000 */
[C---:B------:R-:W-:Y:S02]  /*21740*/  ISETP.GE.U32.AND P3, PT, R16.reuse, 0x4, PT ;  /* 0x000000041000780c */ /* 0x040fe40003f66070 */
[C---:B------:R-:W-:Y:S02]  /*21750*/  ISETP.GE.U32.AND P4, PT, R16.reuse, 0x8, PT ;  /* 0x000000081000780c */ /* 0x040fe40003f86070 */
[----:B------:R-:W-:Y:S01]  /*21760*/  ISETP.GE.U32.AND P5, PT, R16, 0x10, PT ;  /* 0x000000101000780c */ /* 0x000fe20003fa6070 */
[----:B---3--:R-:W-:-:S02]  /*21770*/  @!P1 IMAD.MOV.U32 R4, RZ, RZ, R8 ;  /* 0x000000ffff049224 */ /* 0x008fc400078e0008 */
[----:B------:R-:W-:Y:S02]  /*21780*/  IMAD.MOV.U32 R8, RZ, RZ, RZ ;  /* 0x000000ffff087224 */ /* 0x000fe400078e00ff */
[----:B----4-:R-:W-:Y:S01]  /*21790*/  @!P1 IMAD.MOV.U32 R6, RZ, RZ, R2 ;  /* 0x000000ffff069224 */ /* 0x010fe200078e0002 */
[----:B------:R-:W-:-:S03]  /*217a0*/  ISETP.NE.AND P1, PT, R16, RZ, PT ;  /* 0x000000ff1000720c */ /* 0x000fc60003f25270 */
[----:B------:R-:W-:-:S05]  /*217b0*/  IMAD R2, R6, R4, RZ ;  /* 0x0000000406027224 */ /* 0x000fca00078e02ff */
[----:B------:R-:W0:Y:S02]  /*217c0*/  SHFL.UP PT, R3, R2, 0x1, RZ ;  /* 0x0420000002037989 */ /* 0x000e2400000e00ff */
[----:B0-----:R-:W-:-:S05]  /*217d0*/  SEL R5, R3, RZ, P1 ;  /* 0x000000ff03057207 */ /* 0x001fca0000800000 */
[----:B------:R-:W-:Y:S02]  /*217e0*/  IMAD.IADD R2, R2, 0x1, R5 ;  /* 0x0000000102027824 */ /* 0x000fe400078e0205 */
[----:B------:R-:W-:Y:S04]  /*217f0*/  SHFL.IDX PT, R5, R10, RZ, 0x1f ;  /* 0x00001fff0a057589 */ /* 0x000fe800000e0000 */
        /* <DEDUP_REMOVED lines=13> */
.L_x_3063:
[----:B------:R-:W-:Y:S02]  /*218d0*/  ULDC UR4, c[0x0][0xc38] ;  /* 0x00030e0000047ab9 */ /* 0x000fe40000000800 */
[----:B------:R-:W-:-:S04]  /*218e0*/  IMAD.U32 R2, RZ, RZ, UR4 ;  /* 0x00000004ff027e24 */ /* 0x000fc8000f8e00ff */
[----:B-1----:R-:W-:-:S04]  /*218f0*/  IMAD R9, R9, R2, RZ ;  /* 0x0000000209097224 */ /* 0x002fc800078e02ff */
[----:B------:R-:W-:-:S05]  /*21900*/  IMAD.IADD R0, R0, 0x1, R9 ;  /* 0x0000000100007824 */ /* 0x000fca00078e0209 */
[----:B------:R-:W-:-:S13]  /*21910*/  ISETP.GT.AND P6, PT, R0, R5, PT ;  /* 0x000000050000720c */ /* 0x000fda0003fc4270 */
[----:B------:R-:W-:Y:S05]  /*21920*/  @P6 BRA `(.L_x_2901) ;  /* 0x0000000000ac6947 */ /* 0x000fea0003800000 */
.L_x_2904:
[----:B------:R-:W2:Y:S01]  /*21930*/  LDL.LU R2, [R1+0xc] ;  /* 0x00000c0001027983 */ /* 0x000ea20000300800 */
[----:B------:R-:W1:Y:S01]  /*21940*/  LDC R3, c[0x0][0xc3c] ;  /* 0x00030f00ff037b82 */ /* 0x000e620000000800 */
[----:B--2---:R-:W-:-:S04]  /*21950*/  IADD3 R2, R2, 0x1f, RZ ;  /* 0x0000001f02027810 */ /* 0x004fc80007ffe0ff */
        /* <DEDUP_REMOVED lines=34> */
.L_x_3071:
[----:B------:R-:W-:Y:S02]  /*21b80*/  ULDC UR4, c[0x0][0xc38] ;  /* 0x00030e0000047ab9 */ /* 0x000fe40000000800 */
[----:B------:R-:W-:-:S04]  /*21b90*/  IMAD.U32 R2, RZ, RZ, UR4 ;  /* 0x00000004ff027e24 */ /* 0x000fc8000f8e00ff */
[----:B-1----:R-:W-:-:S05]  /*21ba0*/  IMAD R9, R9, R2, RZ ;  /* 0x0000000209097224 */ /* 0x002fca00078e02ff */
[----:B------:R-:W-:-:S04]  /*21bb0*/  IADD3 R0, R9, R0, RZ ;  /* 0x0000000009007210 */ /* 0x000fc80007ffe0ff */
[----:B------:R-:W-:-:S13]  /*21bc0*/  ISETP.GT.AND P6, PT, R0, R5, PT ;  /* 0x000000050000720c */ /* 0x000fda0003fc4270 */
[----:B------:R-:W-:Y:S05]  /*21bd0*/  @!P6 BRA `(.L_x_2904) ;  /* 0xfffffffc0054e947 */ /* 0x000fea000383ffff */
.L_x_2901:
        /* <DEDUP_REMOVED lines=12> */
.L_x_3076:
[----:B------:R-:W-:-:S13]  /*21ca0*/  ISETP.NE.AND P0, PT, R0, RZ, PT ;  /* 0x000000ff0000720c */ /* 0x000fda0003f05270 */
[----:B------:R-:W-:Y:S05]  /*21cb0*/  @!P0 BRA `(.L_x_2906) ;  /* 0x0000000000148947 */ /* 0x000fea0003800000 */
[----:B------:R-:W-:Y:S01]  /*21cc0*/  UMOV UR4, 0xffffffff ;  /* 0xffffffff00047882 */ /* 0x000fe20000000000 */
[----:B-1----:R-:W-:Y:S02]  /*21cd0*/  VIADD R3, R3, 0xffffffff ;  /* 0xffffffff03037836 */ /* 0x002fe40000000000 */
[----:B------:R-:W-:Y:S05]  /*21ce0*/  BRA.DIV UR4, `(.L_x_2907) ;  /* 0x0000004a04d47947 */ /* 0x000fea000b800000 */
[----:B------:R1:W3:Y:S02]  /*21cf0*/  SHFL.IDX PT, R3, R7, R3, 0x1f ;  /* 0x00001f0307037589 */ /* 0x0002e400000e0000 */
.L_x_3079:
[----:B---3--:R-:W-:-:S07]  /*21d00*/  IMAD.MOV.U32 R8, RZ, RZ, R3 ;  /* 0x000000ffff087224 */ /* 0x008fce00078e0003 */
.L_x_2906:
[----:B------:R-:W-:Y:S01]  /*21d10*/  ISETP.NE.AND P0, PT, R6, 0x1, PT ;  /* 0x000000010600780c */ /* 0x000fe20003f05270 */
[----:B------:R-:W-:-:S05]  /*21d20*/  IMAD R0, R8, R2, R9 ;  /* 0x0000000208007224 */ /* 0x000fca00078e0209 */
[----:B------:R3:W-:Y:S02]  /*21d30*/  STL [R1], R0 ;  /* 0x0000000001007387 */ /* 0x0007e40000100800 */
[----:B---3--:R-:W-:-:S05]  /*21d40*/  IADD3 R0, R5, -R0, RZ ;  /* 0x8000000005007210 */ /* 0x008fca0007ffe0ff */
        /* <DEDUP_REMOVED lines=20> */
[----:B------:R-:W-:-:S04]  /*21e90*/  IABS R5, R6 ;  /* 0x0000000600057213 */ /* 0x000fc80000000000 */
[----:B------:R-:W1:Y:S07]  /*21ea0*/  I2F.RP R2, R5 ;  /* 0x0000000500027306 */ /* 0x000e6e0000209400 */
[----:B------:R-:W-:Y:S01]  /*21eb0*/  @P0 IADD3 R8, R8, 0x1, RZ ;  /* 0x0000000108080810 */ /* 0x000fe20007ffe0ff */
[----:B-1----:R-:W1:Y:S02]  /*21ec0*/  MUFU.RCP R2, R2 ;  /* 0x0000000200027308 */ /* 0x002e640000001000 */
[----:B-1----:R-:W-:-:S06]  /*21ed0*/  VIADD R2, R2, 0xffffffe ;  /* 0x0ffffffe02027836 */ /* 0x002fcc0000000000 */
[----:B------:R-:W1:Y:S02]  /*21ee0*/  F2I.FTZ.U32.TRUNC.NTZ R3, R2 ;  /* 0x0000000200037305 */ /* 0x000e64000021f000 */
[----:B-1----:R-:W-:-:S04]  /*21ef0*/  IMAD.MOV R2, RZ, RZ, -R3 ;  /* 0x000000ffff027224 */ /* 0x002fc800078e0a03 */
[----:B0-----:R-:W-:Y:S02]  /*21f00*/  IMAD R7, R2, R5, RZ ;  /* 0x0000000502077224 */ /* 0x001fe400078e02ff */
        /* <DEDUP_REMOVED lines=17> */
[----:B------:R-:W-:-:S05]  /*22020*/  IADD3 R2, -R3, RZ, RZ ;  /* 0x000000ff03027210 */ /* 0x000fca0007ffe1ff */
[----:B------:R-:W-:Y:S01]  /*22030*/  IMAD R0, R4, R2, R0 ;  /* 0x0000000204007224 */ /* 0x000fe200078e0200 */
[----:B------:R-:W-:-:S04]  /*22040*/  LOP3.LUT R2, R3, R6, RZ, 0x3c, !PT ;  /* 0x0000000603027212 */ /* 0x000fc800078e3cff */
[----:B------:R-:W-:Y:S01]  /*22050*/  ISETP.GE.AND P2, PT, R2, RZ, PT ;  /* 0x000000ff0200720c */ /* 0x000fe20003f46270 */
[----:B------:R-:W-:-:S12]  /*22060*/  @P0 VIADD R7, R7, 0x1 ;  /* 0x0000000107070836 */ /* 0x000fd80000000000 */
[----:B------:R-:W-:Y:S01]  /*22070*/  @!P2 IMAD.MOV R7, RZ, RZ, -R7 ;  /* 0x000000ffff07a224 */ /* 0x000fe200078e0a07 */
[----:B------:R-:W-:-:S05]  /*22080*/  @!P1 LOP3.LUT R7, RZ, R6, RZ, 0x33, !PT ;  /* 0x00000006ff079212 */ /* 0x000fca00078e33ff */
[----:B------:R-:W-:Y:S01]  /*22090*/  IMAD.MOV R2, RZ, RZ, -R7 ;  /* 0x000000ffff027224 */ /* 0x000fe200078e0a07 */
[----:B------:R-:W-:-:S03]  /*220a0*/  LEA R7, R6, R7, 0x18 ;  /* 0x0000000706077211 */ /* 0x000fc600078ec0ff */
[----:B------:R-:W-:-:S04]  /*220b0*/  IMAD R2, R6, R2, R3 ;  /* 0x0000000206027224 */ /* 0x000fc800078e0203 */
[----:B------:R-:W-:-:S05]  /*220c0*/  IMAD R2, R2, 0x10000, R7 ;  /* 0x0001000002027824 */ /* 0x000fca00078e0207 */
[----:B------:R0:W-:Y:S01]  /*220d0*/  STL [R1+0x8], R2 ;  /* 0x0000080201007387 */ /* 0x0001e20000100800 */
[----:B------:R-:W-:Y:S05]  /*220e0*/  BRA `(.L_x_2909) ;  /* 0x0000000000fc7947 */ /* 0x000fea0003800000 */
.L_x_2908:
        /* <DEDUP_REMOVED lines=30> */
[----:B------:R-:W-:-:S03]  /*222d0*/  IMAD.MOV R6, RZ, RZ, -R6 ;  /* 0x000000ffff067224 */ /* 0x000fc600078e0a06 */
[----:B------:R-:W-:Y:S01]  /*222e0*/  IADD3 R8, -R7, RZ, RZ ;  /* 0x000000ff07087210 */ /* 0x000fe20007ffe1ff */
[----:B------:R-:W-:-:S03]  /*222f0*/  IMAD R6, R5, R6, R0 ;  /* 0x0000000605067224 */ /* 0x000fc600078e0200 */
[----:B------:R-:W-:Y:S02]  /*22300*/  VIADDMNMX R8, R8, R2, R3, PT ;  /* 0x0000000208087246 */ /* 0x000fe40003800103 */
[----:B------:R-:W-:Y:S02]  /*22310*/  IADD3 R7, R7, 0x1000000, R6 ;  /* 0x0100000007077810 */ /* 0x000fe40007ffe006 */
        /* <DEDUP_REMOVED lines=21> */
[----:B------:R-:W-:-:S04]  /*22470*/  @P0 VIADD R2, R2, 0x1 ;  /* 0x0000000102020836 */ /* 0x000fc80000000000 */
[----:B------:R-:W-:-:S05]  /*22480*/  IMAD.MOV.U32 R0, RZ, RZ, R2 ;  /* 0x000000ffff007224 */ /* 0x000fca00078e0002 */
[----:B------:R-:W-:Y:S02]  /*22490*/  @!P2 IADD3 R0, -R0, RZ, RZ ;  /* 0x000000ff0000a210 */ /* 0x000fe40007ffe1ff */
[----:B------:R-:W-:Y:S01]  /*224a0*/  @!P1 LOP3.LUT R0, RZ, R8, RZ, 0x33, !PT ;  /* 0x00000008ff009212 */ /* 0x000fe200078e33ff */
[----:B------:R-:W-:-:S04]  /*224b0*/  IMAD.MOV R8, RZ, RZ, -R8 ;  /* 0x000000ffff087224 */ /* 0x000fc800078e0a08 */
[----:B------:R-:W-:-:S05]  /*224c0*/  IMAD R2, R0, R8, R7 ;  /* 0x0000000800027224 */ /* 0x000fca00078e0207 */
[----:B------:R1:W-:Y:S02]  /*224d0*/  STL [R1+0x8], R2 ;  /* 0x0000080201007387 */ /* 0x0003e40000100800 */
.L_x_2909:
[----:B------:R-:W-:-:S05]  /*224e0*/  LOP3.LUT R3, RZ, R0, RZ, 0x33, !PT ;  /* 0x00000000ff037212 */ /* 0x000fca00078e33ff */
[----:B------:R-:W-:-:S05]  /*224f0*/  IMAD.IADD R0, R4, 0x1, R3 ;  /* 0x0000000104007824 */ /* 0x000fca00078e0203 */
[----:B------:R3:W-:Y:S01]  /*22500*/  STL [R1+0x4], R0 ;  /* 0x0000040001007387 */ /* 0x0007e20000100800 */
[----:B------:R-:W-:Y:S05]  /*22510*/  BRA `(.L_x_2910) ;  /* 0x0000000000287947 */ /* 0x000fea0003800000 */
.L_x_2902:
        /* <DEDUP_REMOVED lines=10> */
.L_x_2910:
[----:B-1----:R-:W4:Y:S04]  /*225c0*/  LDL R3, [R1+0x8] ;  /* 0x0000080001037983 */ /* 0x002f280000100800 */
[----:B0-----:R-:W5:Y:S04]  /*225d0*/  LDL R2, [R1+0xc] ;  /* 0x00000c0001027983 */ /* 0x001f680000100800 */
[----:B------:R-:W2:Y:S04]  /*225e0*/  LDL R5, [R1+0x4] ;  /* 0x0000040001057983 */ /* 0x000ea80000100800 */
[----:B------:R-:W2:Y:S01]  /*225f0*/  LDL R4, [R1] ;  /* 0x0000000001047983 */ /* 0x000ea20000100800 */
[----:B---3--:R-:W0:Y:S01]  /*22600*/  S2R R0, SR_TID.X ;  /* 0x0000000000007919 */ /* 0x008e220000002100 */
[----:B------:R-:W-:Y:S05]  /*22610*/  WARPSYNC.ALL ;  /* 0x0000000000007948 */ /* 0x000fea0003800000 */
[----:B0-----:R-:W-:Y:S01]  /*22620*/  LOP3.LUT R0, R0, 0x1f, RZ, 0xc0, !PT ;  /* 0x0000001f00007812 */ /* 0x001fe200078ec0ff */
[----:B------:R-:W-:Y:S03]  /*22630*/  BAR.SYNC.DEFER_BLOCKING 0x4, 0x180 ;  /* 0x0106000000007b1d */ /* 0x000fe60000010000 */
[----:B------:R-:W-:-:S13]  /*22640*/  ISETP.NE.AND P0, PT, R0, RZ, PT ;  /* 0x000000ff0000720c */ /* 0x000fda0003f05270 */
[----:B------:R-:W-:Y:S01]  /*22650*/  @!P0 MOV R0, 0x400 ;  /* 0x0000040000008802 */ /* 0x000fe20000000f00 */
[----:B----4-:R-:W-:Y:S02]  /*22660*/  IMAD.MOV.U32 R6, RZ, RZ, R3 ;  /* 0x000000ffff067224 */ /* 0x010fe400078e0003 */
[----:B------:R-:W0:Y:S01]  /*22670*/  @!P0 S2R R3, SR_CgaCtaId ;  /* 0x0000000000038919 */ /* 0x000e220000008800 */
[----:B-----5:R-:W-:Y:S01]  /*22680*/  IMAD.MOV.U32 R7, RZ, RZ, R2 ;  /* 0x000000ffff077224 */ /* 0x020fe200078e0002 */
[----:B0-----:R-:W-:-:S05]  /*22690*/  @!P0 LEA R18, R3, R0, 0x18 ;  /* 0x0000000003128211 */ /* 0x001fca00078ec0ff */
[----:B--2---:R0:W-:Y:S01]  /*226a0*/  @!P0 STS.128 [R18+0x288d0], R4 ;  /* 0x0288d00412008388 */ /* 0x0041e20000000c00 */
[----:B------:R-:W-:Y:S06]  /*226b0*/  BAR.ARV 0x5, 0x180 ;  /* 0x0146000000007b1d */ /* 0x000fec0000002000 */
.L_x_2899:
[----:B------:R-:W2:Y:S01]  /*226c0*/  LDL R0, [R1+0xc] ;  /* 0x00000c0001007983 */ /* 0x000ea20000100800 */
[----:B------:R-:W-:Y:S02]  /*226d0*/  ULDC UR4, c[0x0][0xc3c] ;  /* 0x00030f0000047ab9 */ /* 0x000fe40000000800 */
[----:B--2---:R-:W-:-:S13]  /*226e0*/  ISETP.GE.AND P0, PT, R0, UR4, PT ;  /* 0x0000000400007c0c */ /* 0x004fda000bf06270 */
[----:B------:R-:W-:Y:S05]  /*226f0*/  @!P0 BRA `(.L_x_2911) ;  /* 0xffffff9000908947 */ /* 0x000fea000383ffff */
[----:B------:R-:W-:Y:S05]  /*22700*/  BSYNC B8 ;  /* 0x0000000000087941 */ /* 0x000fea0003800000 */
.L_x_2772:
        /* <DEDUP_REMOVED lines=12> */
.L_x_3080:
[----:B------:R-:W-:Y:S05]  /*227d0*/  BSYNC B0 ;  /* 0x0000000000007941 */ /* 0x000fea0003800000 */
.L_x_2912:
[----:B------:R-:W-:-:S03]  /*227e0*/  UMOV UR4, 0xffffffff ;  /* 0xffffffff00047882 */ /* 0x000fc60000000000 */
[----:B------:R-:W-:Y:S05]  /*227f0*/  BRA.DIV UR4, `(.L_x_2914) ;  /* 0x0000004204507947 */ /* 0x000fea000b800000 */
[----:B------:R-:W1:Y:S02]  /*22800*/  S2R R2, SR_TID.X ;  /* 0x0000000000027919 */ /* 0x000e640000002100 */
[----:B-1----:R-:W-:-:S04]  /*22810*/  SHF.R.U32.HI R2, RZ, 0x5, R2 ;  /* 0x00000005ff027819 */ /* 0x002fc80000011602 */
[----:B------:R-:W-:-:S05]  /*22820*/  LOP3.LUT R2, R2, 0x3, RZ, 0xc0, !PT ;  /* 0x0000000302027812 */ /* 0x000fca00078ec0ff */
[----:B------:R1:W2:Y:S02]  /*22830*/  SHFL.IDX PT, R14, R2, RZ, 0x1f ;  /* 0x00001fff020e7589 */ /* 0x0002a400000e0000 */
.L_x_3083:
[----:B--2---:R-:W-:-:S13]  /*22840*/  ISETP.NE.AND P0, PT, R14, RZ, PT ;  /* 0x000000ff0e00720c */ /* 0x004fda0003f05270 */
[----:B------:R-:W-:Y:S05]  /*22850*/  @P0 BRA `(.L_x_2546) ;  /* 0x00000000008c0947 */ /* 0x000fea0003800000 */
[----:B------:R-:W-:-:S03]  /*22860*/  UMOV UR4, 0xffffffff ;  /* 0xffffffff00047882 */ /* 0x000fc60000000000 */
[----:B------:R-:W-:Y:S05]  /*22870*/  BRA.DIV UR4, `(.L_x_2915) ;  /* 0x0000004204647947 */ /* 0x000fea000b800000 */
[----:B------:R-:W-:-:S13]  /*22880*/  ELECT P6, URZ, PT ;  /* 0x00000000003f782f */ /* 0x000fda00038c0000 */
.L_x_3086:
[----:B------:R-:W-:Y:S05]  /*22890*/  @!P6 BRA `(.L_x_2546) ;  /* 0x00000000007ce947 */ /* 0x000fea0003800000 */
[----:B------:R-:W-:-:S06]  /*228a0*/  ULOP3.LUT UR4, UR40, 0x2, URZ, 0xfc, !UPT ;  /* 0x0000000228047892 */ /* 0x000fcc000f8efc3f */
[----:B-1----:R-:W-:-:S04]  /*228b0*/  MOV R2, UR4 ;  /* 0x0000000400027c02 */ /* 0x002fc80008000f00 */
[----:B------:R-:W-:-:S13]  /*228c0*/  ISETP.NE.AND P2, PT, R2, 0x3, PT ;  /* 0x000000030200780c */ /* 0x000fda0003f45270 */
[----:B------:R-:W-:Y:S05]  /*228d0*/  @!P2 BRA `(.L_x_2916) ;  /* 0x000000000004a947 */ /* 0x000fea0003800000 */
[----:B------:R-:W-:Y:S01]  /*228e0*/  BPT.TRAP 0x1 ;  /* 0x000000040000795c */ /* 0x000fe20000300000 */
.L_x_2916:
        /* <DEDUP_REMOVED lines=13> */
.L_x_3087:
[----:B------:R-:W1:Y:S02]  /*229c0*/  SYNCS.PHASECHK.TRANS64.TRYWAIT P0, [R7+URZ], R2 ;  /* 0x00000002070075a7 */ /* 0x000e64000800017f */
[----:B-1----:R-:W-:Y:S05]  /*229d0*/  @!P0 BRA `(.L_x_2918) ;  /* 0x0000004000408947 */ /* 0x002fea0003800000 */
.L_x_3088:
[----:B------:R-:W-:Y:S05]  /*229e0*/  @!P2 BRA `(.L_x_2919) ;  /* 0x000000000004a947 */ /* 0x000fea0003800000 */
[----:B------:R-:W-:Y:S01]  /*229f0*/  BPT.TRAP 0x1 ;  /* 0x000000040000795c */ /* 0x000fe20000300000 */
.L_x_2919:
[----:B------:R-:W-:-:S05]  /*22a00*/  IADD3 R0, R0, 0x28860, RZ ;  /* 0x0002886000007810 */ /* 0x000fca0007ffe0ff */
[----:B------:R-:W-:-:S04]  /*22a10*/  IMAD R4, R19, 0x8, R0 ;  /* 0x0000000813047824 */ /* 0x000fc800078e0200 */
[----:B------:R-:W2:Y:S02]  /*22a20*/  SYNCS.PHASECHK.TRANS64.TRYWAIT P0, [R4+URZ], R5 ;  /* 0x00000005040075a7 */ /* 0x000ea4000800017f */
[----:B--2---:R-:W-:Y:S05]  /*22a30*/  @!P0 BRA `(.L_x_2920) ;  /* 0x00000040003c8947 */ /* 0x004fea0003800000 */
.L_x_3089:
[----:B------:R-:W-:-:S07]  /*22a40*/  IMAD R3, R3, 0x8, R0 ;  /* 0x0000000803037824 */ /* 0x000fce00078e0200 */
.L_x_2921:
[----:B---3--:R3:W4:Y:S02]  /*22a50*/  SYNCS.PHASECHK.TRANS64.TRYWAIT P0, [R3+URZ], R2 ;  /* 0x00000002030075a7 */ /* 0x008724000800017f */
[----:B----4-:R-:W-:Y:S05]  /*22a60*/  @!P0 NANOSLEEP.SYNCS 0x989680 ;  /* 0x009896800000895d */ /* 0x010fea0003900000 */
[----:B------:R-:W4:Y:S02]  /*22a70*/  @!P0 SYNCS.PHASECHK.TRANS64 P0, [R3+URZ], R2 ;  /* 0x00000002030085a7 */ /* 0x000f24000800007f */
[----:B----4-:R-:W-:Y:S05]  /*22a80*/  @!P0 BRA `(.L_x_2921) ;  /* 0xfffffffc00f08947 */ /* 0x010fea000383ffff */
.L_x_2546:
[----:B------:R-:W-:Y:S05]  /*22a90*/  BSYNC B9 ;  /* 0x0000000000097941 */ /* 0x000fea0003800000 */
.L_x_2543:
[----:B------:R-:W-:Y:S05]  /*22aa0*/  EXIT ;  /* 0x000000000000794d */ /* 0x000fea0003800000 */
.L_x_2570:
[----:B0-----:R0:W1:Y:S02]  /*22ab0*/  SYNCS.PHASECHK.TRANS64.TRYWAIT P6, [R110+URZ+0x28890], R117 ;  /* 0x028890756e0075a7 */ /* 0x00106400080c017f */
[----:B-1----:R-:W-:Y:S05]  /*22ac0*/  @!P6 NANOSLEEP.SYNCS 0x989680 ;  /* 0x009896800000e95d */ /* 0x002fea0003900000 */
[----:B------:R-:W1:Y:S02]  /*22ad0*/  @!P6 SYNCS.PHASECHK.TRANS64 P6, [R110+URZ+0x28890], R117 ;  /* 0x028890756e00e5a7 */ /* 0x000e6400080c007f */
[----:B-1----:R-:W-:Y:S05]  /*22ae0*/  @!P6 BRA `(.L_x_2570) ;  /* 0xfffffffc00f0e947 */ /* 0x002fea000383ffff */
[----:B------:R-:W-:Y:S05]  /*22af0*/  BRA `(.L_x_2922) ;  /* 0xfffffe0800d87947 */ /* 0x000fea000383ffff */
.L_x_2606:
[----:B0-----:R0:W1:Y:S02]  /*22b00*/  SYNCS.PHASECHK.TRANS64.TRYWAIT P4, [R110+URZ+0x28890], R117 ;  /* 0x028890756e0075a7 */ /* 0x001064000808017f */
[----:B-1----:R-:W-:Y:S05]  /*22b10*/  @!P4 NANOSLEEP.SYNCS 0x989680 ;  /* 0x009896800000c95d */ /* 0x002fea0003900000 */
[----:B------:R-:W1:Y:S02]  /*22b20*/  @!P4 SYNCS.PHASECHK.TRANS64 P4, [R110+URZ+0x28890], R117 ;  /* 0x028890756e00c5a7 */ /* 0x000e64000808007f */
[----:B-1----:R-:W-:Y:S05]  /*22b30*/  @!P4 BRA `(.L_x_2606) ;  /* 0xfffffffc00f0c947 */ /* 0x002fea000383ffff */
[----:B------:R-:W-:Y:S05]  /*22b40*/  BRA `(.L_x_2923) ;  /* 0xfffffe30004c7947 */ /* 0x000fea000383ffff */
.L_x_2623:
[----:B0-----:R0:W1:Y:S02]  /*22b50*/  SYNCS.PHASECHK.TRANS64.TRYWAIT P3, [R110+URZ+0x28890], R117 ;  /* 0x028890756e0075a7 */ /* 0x001064000806017f */
[----:B-1----:R-:W-:Y:S05]  /*22b60*/  @!P3 NANOSLEEP.SYNCS 0x989680 ;  /* 0x009896800000b95d */ /* 0x002fea0003900000 */
[----:B------:R-:W1:Y:S02]  /*22b70*/  @!P3 SYNCS.PHASECHK.TRANS64 P3, [R110+URZ+0x28890], R117 ;  /* 0x028890756e00b5a7 */ /* 0x000e64000806007f */
[----:B-1----:R-:W-:Y:S05]  /*22b80*/  @!P3 BRA `(.L_x_2623) ;  /* 0xfffffffc00f0b947 */ /* 0x002fea000383ffff */
[----:B------:R-:W-:Y:S05]  /*22b90*/  BRA `(.L_x_2924) ;  /* 0xfffffe5000987947 */ /* 0x000fea000383ffff */
.L_x_2633:
[----:B--2---:R2:W3:Y:S02]  /*22ba0*/  SYNCS.PHASECHK.TRANS64.TRYWAIT P0, [R110+URZ+0x288b0], R117 ;  /* 0x0288b0756e0075a7 */ /* 0x0044e4000800017f */
[----:B---3--:R-:W-:Y:S05]  /*22bb0*/  @!P0 NANOSLEEP.SYNCS 0x989680 ;  /* 0x009896800000895d */ /* 0x008fea0003900000 */
[----:B------:R-:W3:Y:S02]  /*22bc0*/  @!P0 SYNCS.PHASECHK.TRANS64 P0, [R110+URZ+0x288b0], R117 ;  /* 0x0288b0756e0085a7 */ /* 0x000ee4000800007f */
[----:B---3--:R-:W-:Y:S05]  /*22bd0*/  @!P0 BRA `(.L_x_2633) ;  /* 0xfffffffc00f08947 */ /* 0x008fea000383ffff */
[----:B------:R-:W-:Y:S05]  /*22be0*/  BRA `(.L_x_2925) ;  /* 0xfffffe5800347947 */ /* 0x000fea000383ffff */
.L_x_2647:
[----:B------:R-:W0:Y:S01]  /*22bf0*/  S2R R5, SR_TID.X ;  /* 0x0000000000057919 */ /* 0x000e220000002100 */
[----:B------:R-:W-:Y:S01]  /*22c00*/  BSSY B0, `(.L_x_2926) ;  /* 0x000000c000007945 */ /* 0x000fe20003800000 */
[----:B------:R-:W-:Y:S01]  /*22c10*/  MOV R12, RZ ;  /* 0x000000ff000c7202 */ /* 0x000fe20000000f00 */
        /* <DEDUP_REMOVED lines=10> */
.L_x_2927:
[----:B------:R-:W-:Y:S05]  /*22cc0*/  BSYNC B0 ;  /* 0x0000000000007941 */ /* 0x000fea0003800000 */
.L_x_2926:
[----:B------:R-:W-:Y:S01]  /*22cd0*/  IMAD.MOV.U32 R189, RZ, RZ, R14 ;  /* 0x000000ffffbd7224 */ /* 0x000fe200078e000e */
[----:B------:R-:W-:Y:S06]  /*22ce0*/  BRA `(.L_x_2928) ;  /* 0xfffffe6400147947 */ /* 0x000fec000383ffff */
.L_x_2657:
[----:B------:R-:W-:Y:S01]  /*22cf0*/  BSSY B1, `(.L_x_2929) ;  /* 0x0000008000017945 */ /* 0x000fe20003800000 */
[----:B------:R-:W-:Y:S01]  /*22d00*/  IMAD.MOV.U32 R13, RZ, RZ, R7 ;  /* 0x000000ffff0d7224 */ /* 0x000fe200078e0007 */
[----:B------:R-:W-:Y:S01]  /*22d10*/  MOV R12, RZ ;  /* 0x000000ff000c7202 */ /* 0x000fe20000000f00 */
[----:B------:R-:W-:Y:S02]  /*22d20*/  IMAD.MOV.U32 R11, RZ, RZ, 0x181f ;  /* 0x0000181fff0b7424 */ /* 0x000fe400078e00ff */
[----:B------:R-:W-:-:S07]  /*22d30*/  IMAD.MOV.U32 R15, RZ, RZ, -0x1 ;  /* 0xffffffffff0f7424 */ /* 0x000fce00078e00ff */
[----:B------:R-:W-:Y:S05]  /*22d40*/  WARPSYNC.COLLECTIVE R15, `(.L_x_2930) ;  /* 0x000000000f087348 */ /* 0x000fea0003c00000 */
[----:B------:R0:W1:Y:S02]  /*22d50*/  SHFL.IDX P6, R14, R13, R12, R11 ;  /* 0x0000000c0d0e7389 */ /* 0x00006400000c000b */
[----:B01----:R-:W-:Y:S01]  /*22d60*/  ENDCOLLECTIVE ;  /* 0x000000000000791b */ /* 0x003fe20003800000 */
.L_x_2930:
[----:B------:R-:W-:Y:S05]  /*22d70*/  BSYNC B1 ;  /* 0x0000000000017941 */ /* 0x000fea0003800000 */
.L_x_2929:
        /* <DEDUP_REMOVED lines=8> */
.L_x_2931:
[----:B------:R-:W-:Y:S02]  /*22e00*/  IMAD.MOV.U32 R13, RZ, RZ, R10 ;  /* 0x000000ffff0d7224 */ /* 0x000fe400078e000a */
[----:B------:R-:W-:-:S07]  /*22e10*/  IMAD.MOV.U32 R3, RZ, RZ, R14 ;  /* 0x000000ffff037224 */ /* 0x000fce00078e000e */
[----:B------:R-:W-:Y:S05]  /*22e20*/  WARPSYNC.COLLECTIVE R15, `(.L_x_2932) ;  /* 0x000000000f087348 */ /* 0x000fea0003c00000 */
[----:B------:R0:W1:Y:S02]  /*22e30*/  SHFL.IDX P6, R14, R13, R12, R11 ;  /* 0x0000000c0d0e7389 */ /* 0x00006400000c000b */
[----:B01----:R-:W-:Y:S01]  /*22e40*/  ENDCOLLECTIVE ;  /* 0x000000000000791b */ /* 0x003fe20003800000 */
.L_x_2932:
[----:B------:R-:W-:Y:S01]  /*22e50*/  IMAD.MOV.U32 R13, RZ, RZ, R5 ;  /* 0x000000ffff0d7224 */ /* 0x000fe200078e0005 */
[----:B------:R-:W-:-:S07]  /*22e60*/  MOV R4, R14 ;  /* 0x0000000e00047202 */ /* 0x000fce0000000f00 */
[----:B------:R-:W-:Y:S05]  /*22e70*/  WARPSYNC.COLLECTIVE R15, `(.L_x_2933) ;  /* 0x000000000f087348 */ /* 0x000fea0003c00000 */
[----:B------:R0:W1:Y:S02]  /*22e80*/  SHFL.IDX P6, R14, R13, R12, R11 ;  /* 0x0000000c0d0e7389 */ /* 0x00006400000c000b */
[----:B01----:R-:W-:Y:S01]  /*22e90*/  ENDCOLLECTIVE ;  /* 0x000000000000791b */ /* 0x003fe20003800000 */
.L_x_2933:
[----:B------:R-:W-:Y:S05]  /*22ea0*/  BRA `(.L_x_2934) ;  /* 0xfffffe6800687947 */ /* 0x000fea000383ffff */
.L_x_2660:
[----:B------:R-:W-:Y:S01]  /*22eb0*/  BSSY B1, `(.L_x_2935) ;  /* 0x0000008000017945 */ /* 0x000fe20003800000 */
[----:B------:R-:W-:Y:S01]  /*22ec0*/  IMAD.MOV.U32 R13, RZ, RZ, R7 ;  /* 0x000000ffff0d7224 */ /* 0x000fe200078e0007 */
[----:B------:R-:W-:Y:S01]  /*22ed0*/  MOV R15, 0xffffffff ;  /* 0xffffffff000f7802 */ /* 0x000fe20000000f00 */
[----:B------:R-:W-:Y:S02]  /*22ee0*/  IMAD.MOV.U32 R12, RZ, RZ, 0x1 ;  /* 0x00000001ff0c7424 */ /* 0x000fe400078e00ff */
[----:B------:R-:W-:-:S07]  /*22ef0*/  IMAD.MOV.U32 R11, RZ, RZ, 0x181f ;  /* 0x0000181fff0b7424 */ /* 0x000fce00078e00ff */
[----:B0---4-:R-:W-:Y:S05]  /*22f00*/  WARPSYNC.COLLECTIVE R15, `(.L_x_2936) ;  /* 0x000000000f087348 */ /* 0x011fea0003c00000 */
[----:B----4-:R1:W2:Y:S02]  /*22f10*/  SHFL.IDX P6, R14, R13, R12, R11 ;  /* 0x0000000c0d0e7389 */ /* 0x0102a400000c000b */
[----:B012---:R-:W-:Y:S01]  /*22f20*/  ENDCOLLECTIVE ;  /* 0x000000000000791b */ /* 0x007fe20003800000 */
.L_x_2936:
[----:B------:R-:W-:Y:S05]  /*22f30*/  BSYNC B1 ;  /* 0x0000000000017941 */ /* 0x000fea0003800000 */
.L_x_2935:
[----:B------:R-:W-:Y:S01]  /*22f40*/  IMAD.MOV.U32 R13, RZ, RZ, R6 ;  /* 0x000000ffff0d7224 */ /* 0x000fe200078e0006 */
[----:B------:R-:W-:Y:S01]  /*22f50*/  MOV R15, 0xffffffff ;  /* 0xffffffff000f7802 */ /* 0x000fe20000000f00 */
[----:B------:R-:W-:Y:S02]  /*22f60*/  IMAD.MOV.U32 R12, RZ, RZ, 0x1 ;  /* 0x00000001ff0c7424 */ /* 0x000fe400078e00ff */
[----:B------:R-:W-:Y:S02]  /*22f70*/  IMAD.MOV.U32 R11, RZ, RZ, 0x181f ;  /* 0x0000181fff0b7424 */ /* 0x000fe400078e00ff */
[----:B------:R-:W-:-:S07]  /*22f80*/  IMAD.MOV.U32 R0, RZ, RZ, R14 ;  /* 0x000000ffff007224 */ /* 0x000fce00078e000e */
[----:B------:R-:W-:Y:S05]  /*22f90*/  WARPSYNC.COLLECTIVE R15, `(.L_x_2937) ;  /* 0x000000000f087348 */ /* 0x000fea0003c00000 */
[----:B------:R0:W1:Y:S02]  /*22fa0*/  SHFL.IDX P6, R14, R13, R12, R11 ;  /* 0x0000000c0d0e7389 */ /* 0x00006400000c000b */
[----:B01----:R-:W-:Y:S01]  /*22fb0*/  ENDCOLLECTIVE ;  /* 0x000000000000791b */ /* 0x003fe20003800000 */
.L_x_2937:
[----:B------:R-:W-:Y:S02]  /*22fc0*/  IMAD.MOV.U32 R13, RZ, RZ, R10 ;  /* 0x000000ffff0d7224 */ /* 0x000fe400078e000a */
[----:B------:R-:W-:-:S07]  /*22fd0*/  IMAD.MOV.U32 R3, RZ, RZ, R14 ;  /* 0x000000ffff037224 */ /* 0x000fce00078e000e */
[----:B------:R-:W-:Y:S05]  /*22fe0*/  WARPSYNC.COLLECTIVE R15, `(.L_x_2938) ;  /* 0x000000000f087348 */ /* 0x000fea0003c00000 */
[----:B------:R0:W1:Y:S02]  /*22ff0*/  SHFL.IDX P6, R14, R13, R12, R11 ;  /* 0x0000000c0d0e7389 */ /* 0x00006400000c000b */
[----:B01----:R-:W-:Y:S01]  /*23000*/  ENDCOLLECTIVE ;  /* 0x000000000000791b */ /* 0x003fe20003800000 */
.L_x_2938:
[----:B------:R-:W-:Y:S02]  /*23010*/  IMAD.MOV.U32 R13, RZ, RZ, R5 ;  /* 0x000000ffff0d7224 */ /* 0x000fe400078e0005 */
[----:B------:R-:W-:-:S07]  /*23020*/  IMAD.MOV.U32 R4, RZ, RZ, R14 ;  /* 0x000000ffff047224 */ /* 0x000fce00078e000e */
[----:B------:R-:W-:Y:S05]  /*23030*/  WARPSYNC.COLLECTIVE R15, `(.L_x_2939) ;  /* 0x000000000f087348 */ /* 0x000fea0003c00000 */
[----:B------:R0:W1:Y:S02]  /*23040*/  SHFL.IDX P6, R14, R13, R12, R11 ;  /* 0x0000000c0d0e7389 */ /* 0x00006400000c000b */
[----:B01----:R-:W-:Y:S01]  /*23050*/  ENDCOLLECTIVE ;  /* 0x000000000000791b */ /* 0x003fe20003800000 */
.L_x_2939:
[----:B------:R-:W-:Y:S05]  /*23060*/  BRA `(.L_x_2940) ;  /* 0xfffffe6800d47947 */ /* 0x000fea000383ffff */
.L_x_2663:
        /* <DEDUP_REMOVED lines=8> */
.L_x_2942:
[----:B------:R-:W-:Y:S05]  /*230f0*/  BSYNC B1 ;  /* 0x0000000000017941 */ /* 0x000fea0003800000 */
.L_x_2941:
        /* <DEDUP_REMOVED lines=8> */
.L_x_2943:
[----:B------:R-:W-:Y:S01]  /*23180*/  MOV R13, R10 ;  /* 0x0000000a000d7202 */ /* 0x000fe20000000f00 */
[----:B------:R-:W-:-:S07]  /*23190*/  IMAD.MOV.U32 R3, RZ, RZ, R14 ;  /* 0x000000ffff037224 */ /* 0x000fce00078e000e */
[----:B------:R-:W-:Y:S05]  /*231a0*/  WARPSYNC.COLLECTIVE R15, `(.L_x_2944) ;  /* 0x000000000f087348 */ /* 0x000fea0003c00000 */
[----:B------:R0:W1:Y:S02]  /*231b0*/  SHFL.IDX P6, R14, R13, R12, R11 ;  /* 0x0000000c0d0e7389 */ /* 0x00006400000c000b */
[----:B01----:R-:W-:Y:S01]  /*231c0*/  ENDCOLLECTIVE ;  /* 0x000000000000791b */ /* 0x003fe20003800000 */
.L_x_2944:
[----:B------:R-:W-:Y:S02]  /*231d0*/  IMAD.MOV.U32 R13, RZ, RZ, R5 ;  /* 0x000000ffff0d7224 */ /* 0x000fe400078e0005 */
[----:B------:R-:W-:-:S07]  /*231e0*/  IMAD.MOV.U32 R4, RZ, RZ, R14 ;  /* 0x000000ffff047224 */ /* 0x000fce00078e000e */
[----:B------:R-:W-:Y:S05]  /*231f0*/  WARPSYNC.COLLECTIVE R15, `(.L_x_2945) ;  /* 0x000000000f087348 */ /* 0x000fea0003c00000 */
[----:B------:R0:W1:Y:S02]  /*23200*/  SHFL.IDX P6, R14, R13, R12, R11 ;  /* 0x0000000c0d0e7389 */ /* 0x00006400000c000b */
[----:B01----:R-:W-:Y:S01]  /*23210*/  ENDCOLLECTIVE ;  /* 0x000000000000791b */ /* 0x003fe20003800000 */
.L_x_2945:
[----:B------:R-:W-:Y:S05]  /*23220*/  BRA `(.L_x_2946) ;  /* 0xfffffe6c00287947 */ /* 0x000fea000383ffff */
.L_x_2666:
[----:B------:R-:W-:Y:S01]  /*23230*/  BSSY B1, `(.L_x_2947) ;  /* 0x0000008000017945 */ /* 0x000fe20003800000 */
[----:B------:R-:W-:Y:S01]  /*23240*/  IMAD.MOV.U32 R13, RZ, RZ, R7 ;  /* 0x000000ffff0d7224 */ /* 0x000fe200078e0007 */
[----:B------:R-:W-:Y:S01]  /*23250*/  MOV R11, 0x181f ;  /* 0x0000181f000b7802 */ /* 0x000fe20000000f00 */
[----:B------:R-:W-:Y:S02]  /*23260*/  IMAD.MOV.U32 R12, RZ, RZ, 0x3 ;  /* 0x00000003ff0c7424 */ /* 0x000fe400078e00ff */
[----:B------:R-:W-:-:S07]  /*23270*/  IMAD.MOV.U32 R15, RZ, RZ, -0x1 ;  /* 0xffffffffff0f7424 */ /* 0x000fce00078e00ff */
[----:B-1--4-:R-:W-:Y:S05]  /*23280*/  WARPSYNC.COLLECTIVE R15, `(.L_x_2948) ;  /* 0x000000000f087348 */ /* 0x012fea0003c00000 */
[----:B------:R0:W2:Y:S02]  /*23290*/  SHFL.IDX P6, R14, R13, R12, R11 ;  /* 0x0000000c0d0e7389 */ /* 0x0000a400000c000b */
[----:B012-4-:R-:W-:Y:S01]  /*232a0*/  ENDCOLLECTIVE ;  /* 0x000000000000791b */ /* 0x017fe20003800000 */
.L_x_2948:
[----:B------:R-:W-:Y:S05]  /*232b0*/  BSYNC B1 ;  /* 0x0000000000017941 */ /* 0x000fea0003800000 */
.L_x_2947:
        /* <DEDUP_REMOVED lines=8> */
.L_x_2949:
[----:B------:R-:W-:Y:S02]  /*23340*/  IMAD.MOV.U32 R13, RZ, RZ, R10 ;  /* 0x000000ffff0d7224 */ /* 0x000fe400078e000a */
[----:B------:R-:W-:-:S07]  /*23350*/  IMAD.MOV.U32 R3, RZ, RZ, R14 ;  /* 0x000000ffff037224 */ /* 0x000fce00078e000e */
[----:B------:R-:W-:Y:S05]  /*23360*/  WARPSYNC.COLLECTIVE R15, `(.L_x_2950) ;  /* 0x000000000f087348 */ /* 0x000fea0003c00000 */
[----:B------:R0:W1:Y:S02]  /*23370*/  SHFL.IDX P6, R14, R13, R12, R11 ;  /* 0x0000000c0d0e7389 */ /* 0x00006400000c000b */
[----:B01----:R-:W-:Y:S01]  /*23380*/  ENDCOLLECTIVE ;  /* 0x000000000000791b */ /* 0x003fe20003800000 */
.L_x_2950:
[----:B------:R-:W-:Y:S01]  /*23390*/  MOV R13, R5 ;  /* 0x00000005000d7202 */ /* 0x000fe20000000f00 */
[----:B------:R-:W-:-:S07]  /*233a0*/  IMAD.MOV.U32 R4, RZ, RZ, R14 ;  /* 0x000000ffff047224 */ /* 0x000fce00078e000e */
[----:B------:R-:W-:Y:S05]  /*233b0*/  WARPSYNC.COLLECTIVE R15, `(.L_x_2951) ;  /* 0x000000000f087348 */ /* 0x000fea0003c00000 */
[----:B------:R0:W1:Y:S02]  /*233c0*/  SHFL.IDX P6, R14, R13, R12, R11 ;  /* 0x0000000c0d0e7389 */ /* 0x00006400000c000b */
[----:B01----:R-:W-:Y:S01]  /*233d0*/  ENDCOLLECTIVE ;  /* 0x000000000000791b */ /* 0x003fe20003800000 */
.L_x_2951:
[----:B------:R-:W-:Y:S01]  /*233e0*/  IMAD.MOV.U32 R5, RZ, RZ, R14 ;  /* 0x000000ffff057224 */ /* 0x000fe200078e000e */
[----:B------:R-:W-:Y:S06]  /*233f0*/  BRA `(.L_x_2952) ;  /* 0xfffffe6c00807947 */ /* 0x000fec000383ffff */
.L_x_2670:
[----:B0-----:R0:W1:Y:S02]  /*23400*/  SYNCS.PHASECHK.TRANS64.TRYWAIT P0, [R2+URZ+0x28800], R67 ;  /* 0x02880043020075a7 */ /* 0x001064000800017f */
[----:B-1----:R-:W-:Y:S05]  /*23410*/  @!P0 NANOSLEEP.SYNCS 0x989680 ;  /* 0x009896800000895d */ /* 0x002fea0003900000 */
[----:B------:R-:W1:Y:S02]  /*23420*/  @!P0 SYNCS.PHASECHK.TRANS64 P0, [R2+URZ+0x28800], R67 ;  /* 0x02880043020085a7 */ /* 0x000e64000800007f */
[----:B-1----:R-:W-:Y:S05]  /*23430*/  @!P0 BRA `(.L_x_2670) ;  /* 0xfffffffc00f08947 */ /* 0x002fea000383ffff */
[----:B------:R-:W-:Y:S05]  /*23440*/  BRA `(.L_x_2953) ;  /* 0xfffffe7000387947 */ /* 0x000fea000383ffff */
.L_x_2686:
[----:B------:R-:W0:Y:S01]  /*23450*/  LDC R54, c[0x0][0x3f4] ;  /* 0x0000fd00ff367b82 */ /* 0x000e220000000800 */
[----:B------:R-:W-:Y:S01]  /*23460*/  BSSY B1, `(.L_x_2954) ;  /* 0x0000008000017945 */ /* 0x000fe20003800000 */
[----:B------:R-:W-:Y:S01]  /*23470*/  IMAD.MOV.U32 R13, RZ, RZ, R35 ;  /* 0x000000ffff0d7224 */ /* 0x000fe200078e0023 */
[----:B------:R-:W-:Y:S01]  /*23480*/  MOV R15, 0xffffffff ;  /* 0xffffffff000f7802 */ /* 0x000fe20000000f00 */
[----:B------:R-:W-:Y:S02]  /*23490*/  IMAD.MOV.U32 R12, RZ, RZ, RZ ;  /* 0x000000ffff0c7224 */ /* 0x000fe400078e00ff */
[----:B------:R-:W-:-:S07]  /*234a0*/  IMAD.MOV.U32 R11, RZ, RZ, 0x181f ;  /* 0x0000181fff0b7424 */ /* 0x000fce00078e00ff */
[----:B0-----:R-:W-:Y:S05]  /*234b0*/  WARPSYNC.COLLECTIVE R15, `(.L_x_2955) ;  /* 0x000000000f087348 */ /* 0x001fea0003c00000 */
[----:B------:R1:W2:Y:S02]  /*234c0*/  SHFL.IDX P6, R14, R13, R12, R11 ;  /* 0x0000000c0d0e7389 */ /* 0x0002a400000c000b */
[----:B012---:R-:W-:Y:S01]  /*234d0*/  ENDCOLLECTIVE ;  /* 0x000000000000791b */ /* 0x007fe20003800000 */
.L_x_2955:
[----:B------:R-:W-:Y:S05]  /*234e0*/  BSYNC B1 ;  /* 0x0000000000017941 */ /* 0x000fea0003800000 */
.L_x_2954:
[----:B------:R-:W-:Y:S01]  /*234f0*/  IMAD.MOV.U32 R13, RZ, RZ, R32 ;  /* 0x000000ffff0d7224 */ /* 0x000fe200078e0020 */
[----:B------:R-:W-:Y:S01]  /*23500*/  MOV R15, 0xffffffff ;  /* 0xffffffff000f7802 */ /* 0x000fe20000000f00 */
[----:B------:R-:W-:Y:S01]  /*23510*/  IMAD.MOV.U32 R12, RZ, RZ, RZ ;  /* 0x000000ffff0c7224 */ /* 0x000fe200078e00ff */
[----:B------:R-:W-:Y:S01]  /*23520*/  ISETP.GE.AND P0, PT, R16, R54, PT ;  /* 0x000000361000720c */ /* 0x000fe20003f06270 */
[----:B------:R-:W-:Y:S02]  /*23530*/  IMAD.MOV.U32 R11, RZ, RZ, 0x181f ;  /* 0x0000181fff0b7424 */ /* 0x000fe400078e00ff */
[----:B------:R-:W-:Y:S02]  /*23540*/  IMAD.MOV.U32 R0, RZ, RZ, R14 ;  /* 0x000000ffff007224 */ /* 0x000fe400078e000e */
[----:B------:R-:W-:-:S08]  /*23550*/  IMAD R3, R192, R5, RZ ;  /* 0x00000005c0037224 */ /* 0x000fd000078e02ff */
[----:B------:R-:W-:Y:S05]  /*23560*/  WARPSYNC.COLLECTIVE R15, `(.L_x_2956) ;  /* 0x000000000f087348 */ /* 0x000fea0003c00000 */
[----:B------:R0:W1:Y:S02]  /*23570*/  SHFL.IDX P6, R14, R13, R12, R11 ;  /* 0x0000000c0d0e7389 */ /* 0x00006400000c000b */
[----:B01----:R-:W-:Y:S01]  /*23580*/  ENDCOLLECTIVE ;  /* 0x000000000000791b */ /* 0x003fe20003800000 */
.L_x_2956:
[----:B------:R-:W-:Y:S01]  /*23590*/  ISETP.GE.OR P1, PT, R56, R3, P0 ;  /* 0x000000033800720c */ /* 0x000fe20000726670 */
[----:B------:R-:W-:-:S12]  /*235a0*/  IMAD.MOV.U32 R13, RZ, RZ, R33 ;  /* 0x000000ffff0d7224 */ /* 0x000fd800078e0021 */
[C---:B------:R-:W-:Y:S02]  /*235b0*/  @!P1 SHF.L.U32 R21, R16.reuse, 0x1, RZ ;  /* 0x0000000110159819 */ /* 0x040fe400000006ff */
[----:B------:R-:W-:Y:S01]  /*235c0*/  @!P1 SHF.L.U64.HI R6, R16, 0x1, R17 ;  /* 0x0000000110069819 */ /* 0x000fe20000010211 */
[----:B------:R-:W-:-:S07]  /*235d0*/  IMAD.MOV.U32 R4, RZ, RZ, R14 ;  /* 0x000000ffff047224 */ /* 0x000fce00078e000e */
[----:B------:R-:W-:Y:S05]  /*235e0*/  WARPSYNC.COLLECTIVE R15, `(.L_x_2957) ;  /* 0x000000000f087348 */ /* 0x000fea0003c00000 */
[----:B------:R0:W1:Y:S02]  /*235f0*/  SHFL.IDX P6, R14, R13, R12, R11 ;  /* 0x0000000c0d0e7389 */ /* 0x00006400000c000b */
[----:B01----:R-:W-:Y:S01]  /*23600*/  ENDCOLLECTIVE ;  /* 0x000000000000791b */ /* 0x003fe20003800000 */
.L_x_2957:
        /* <DEDUP_REMOVED lines=9> */
.L_x_2958:
        /* <DEDUP_REMOVED lines=11> */
[----:B--2---:R-:W-:Y:S01]  /*23750*/  @!P1 IMAD.MOV.U32 R47, RZ, RZ, R9 ;  /* 0x000000ffff2f9224 */ /* 0x004fe200078e0009 */
[----:B------:R-:W-:Y:S01]  /*23760*/  @!P1 MOV R48, R10 ;  /* 0x0000000a00309202 */ /* 0x000fe20000000f00 */
[----:B------:R-:W-:-:S02]  /*23770*/  @!P1 IMAD.MOV.U32 R49, RZ, RZ, R11 ;  /* 0x000000ffff319224 */ /* 0x000fc400078e000b */
[----:B------:R-:W-:Y:S02]  /*23780*/  IMAD.MOV.U32 R12, RZ, RZ, R47 ;  /* 0x000000ffff0c7224 */ /* 0x000fe400078e002f */
[----:B------:R-:W-:Y:S02]  /*23790*/  IMAD.MOV.U32 R11, RZ, RZ, 0x181f ;  /* 0x0000181fff0b7424 */ /* 0x000fe400078e00ff */
[----:B------:R-:W-:Y:S01]  /*237a0*/  @!P1 IMAD.MOV.U32 R46, RZ, RZ, R8 ;  /* 0x000000ffff2e9224 */ /* 0x000fe200078e0008 */
[----:B------:R-:W-:Y:S01]  /*237b0*/  PRMT R67, R12, 0x7610, R67 ;  /* 0x000076100c437816 */ /* 0x000fe20000000043 */
[----:B------:R-:W-:Y:S02]  /*237c0*/  IMAD.MOV.U32 R12, RZ, RZ, 0x1 ;  /* 0x00000001ff0c7424 */ /* 0x000fe400078e00ff */
[----:B------:R-:W-:Y:S02]  /*237d0*/  IMAD.MOV.U32 R0, RZ, RZ, R46 ;  /* 0x000000ffff007224 */ /* 0x000fe400078e002e */
[----:B------:R-:W-:-:S07]  /*237e0*/  IMAD.MOV.U32 R10, RZ, RZ, R48 ;  /* 0x000000ffff0a7224 */ /* 0x000fce00078e0030 */
[----:B-----5:R-:W-:Y:S05]  /*237f0*/  WARPSYNC.COLLECTIVE R15, `(.L_x_2959) ;  /* 0x000000000f087348 */ /* 0x020fea0003c00000 */
[----:B------:R0:W1:Y:S02]  /*23800*/  SHFL.IDX P6, R14, R13, R12, R11 ;  /* 0x0000000c0d0e7389 */ /* 0x00006400000c000b */
[----:B01---5:R-:W-:Y:S01]  /*23810*/  ENDCOLLECTIVE ;  /* 0x000000000000791b */ /* 0x023fe20003800000 */
.L_x_2959:
        /* <DEDUP_REMOVED lines=8> */
[----:B------:R-:W-:Y:S01]  /*238a0*/  IMAD.MOV.U32 R13, RZ, RZ, R32 ;  /* 0x000000ffff0d7224 */ /* 0x000fe200078e0020 */
[----:B------:R-:W-:Y:S01]  /*238b0*/  MOV R7, R51 ;  /* 0x0000003300077202 */ /* 0x000fe20000000f00 */
[----:B------:R-:W-:Y:S02]  /*238c0*/  IMAD.MOV.U32 R5, RZ, RZ, R45 ;  /* 0x000000ffff057224 */ /* 0x000fe400078e002d */
[----:B------:R-:W-:Y:S01]  /*238d0*/  IMAD.MOV.U32 R6, RZ, RZ, R50 ;  /* 0x000000ffff067224 */ /* 0x000fe200078e0032 */
[----:B------:R-:W-:Y:S02]  /*238e0*/  PRMT R64, R7, 0x7610, R64 ;  /* 0x0000761007407816 */ /* 0x000fe40000000040 */
[----:B------:R-:W-:Y:S02]  /*238f0*/  PRMT R67, R67, 0x5410, R5 ;  /* 0x0000541043437816 */ /* 0x000fe40000000005 */
[----:B------:R-:W-:-:S07]  /*23900*/  MOV R0, R14 ;  /* 0x0000000e00007202 */ /* 0x000fce0000000f00 */
[----:B------:R-:W-:Y:S05]  /*23910*/  WARPSYNC.COLLECTIVE R15, `(.L_x_2960) ;  /* 0x000000000f087348 */ /* 0x000fea0003c00000 */
[----:B------:R0:W1:Y:S02]  /*23920*/  SHFL.IDX P6, R14, R13, R12, R11 ;  /* 0x0000000c0d0e7389 */ /* 0x00006400000c000b */
[----:B01----:R-:W-:Y:S01]  /*23930*/  ENDCOLLECTIVE ;  /* 0x000000000000791b */ /* 0x003fe20003800000 */
.L_x_2960:
[----:B------:R-:W-:Y:S01]  /*23940*/  PRMT R66, R6, 0x5410, R4 ;  /* 0x0000541006427816 */ /* 0x000fe20000000004 */
[----:B------:R-:W-:Y:S02]  /*23950*/  IMAD.MOV.U32 R13, RZ, RZ, R33 ;  /* 0x000000ffff0d7224 */ /* 0x000fe400078e0021 */
[----:B------:R-:W-:-:S07]  /*23960*/  IMAD.MOV.U32 R8, RZ, RZ, R14 ;  /* 0x000000ffff087224 */ /* 0x000fce00078e000e */
[----:B------:R-:W-:Y:S05]  /*23970*/  WARPSYNC.COLLECTIVE R15, `(.L_x_2961) ;  /* 0x000000000f087348 */ /* 0x000fea0003c00000 */
[----:B------:R0:W1:Y:S02]  /*23980*/  SHFL.IDX P6, R14, R13, R12, R11 ;  /* 0x0000000c0d0e7389 */ /* 0x00006400000c000b */
[----:B01----:R-:W-:Y:S01]  /*23990*/  ENDCOLLECTIVE ;  /* 0x000000000000791b */ /* 0x003fe20003800000 */
.L_x_2961:
[----:B------:R-:W-:Y:S01]  /*239a0*/  MOV R13, R34 ;  /* 0x00000022000d7202 */ /* 0x000fe20000000f00 */
[----:B------:R-:W-:-:S07]  /*239b0*/  IMAD.MOV.U32 R9, RZ, RZ, R14 ;  /* 0x000000ffff097224 */ /* 0x000fce00078e000e */
[----:B------:R-:W-:Y:S05]  /*239c0*/  WARPSYNC.COLLECTIVE R15, `(.L_x_2962) ;  /* 0x000000000f087348 */ /* 0x000fea0003c00000 */
[----:B------:R0:W1:Y:S02]  /*239d0*/  SHFL.IDX P6, R14, R13, R12, R11 ;  /* 0x0000000c0d0e7389 */ /* 0x00006400000c000b */
[----:B01----:R-:W-:Y:S01]  /*239e0*/  ENDCOLLECTIVE ;  /* 0x000000000000791b */ /* 0x003fe20003800000 */
.L_x_2962:
[----:B------:R-:W-:Y:S05]  /*239f0*/  BRA `(.L_x_2963) ;  /* 0xfffffe8400f07947 */ /* 0x000fea000383ffff */
.L_x_2689:
[----:B------:R-:W-:Y:S01]  /*23a00*/  BSSY B1, `(.L_x_2964) ;  /* 0x0000008000017945 */ /* 0x000fe20003800000 */
[----:B------:R-:W-:Y:S02]  /*23a10*/  IMAD.MOV.U32 R13, RZ, RZ, R35 ;  /* 0x000000ffff0d7224 */ /* 0x000fe400078e0023 */
[----:B------:R-:W-:Y:S02]  /*23a20*/  IMAD.MOV.U32 R12, RZ, RZ, 0x2 ;  /* 0x00000002ff0c7424 */ /* 0x000fe400078e00ff */
[----:B------:R-:W-:Y:S02]  /*23a30*/  IMAD.MOV.U32 R11, RZ, RZ, 0x181f ;  /* 0x0000181fff0b7424 */ /* 0x000fe400078e00ff */
[----:B-1----:R-:W-:-:S07]  /*23a40*/  IMAD.MOV.U32 R15, RZ, RZ, -0x1 ;  /* 0xffffffffff0f7424 */ /* 0x002fce00078e00ff */
[----:B------:R-:W-:Y:S05]  /*23a50*/  WARPSYNC.COLLECTIVE R15, `(.L_x_2965) ;  /* 0x000000000f087348 */ /* 0x000fea0003c00000 */
[----:B------:R0:W1:Y:S02]  /*23a60*/  SHFL.IDX P6, R14, R13, R12, R11 ;  /* 0x0000000c0d0e7389 */ /* 0x00006400000c000b */
[----:B01----:R-:W-:Y:S01]  /*23a70*/  ENDCOLLECTIVE ;  /* 0x000000000000791b */ /* 0x003fe20003800000 */
.L_x_2965:
[----:B------:R-:W-:Y:S05]  /*23a80*/  BSYNC B1 ;  /* 0x0000000000017941 */ /* 0x000fea0003800000 */
.L_x_2964:
[----:B------:R-:W-:Y:S01]  /*23a90*/  IMAD.MOV.U32 R13, RZ, RZ, R32 ;  /* 0x000000ffff0d7224 */ /* 0x000fe200078e0020 */
[----:B------:R-:W-:Y:S01]  /*23aa0*/  MOV R0, R14 ;  /* 0x0000000e00007202 */ /* 0x000fe20000000f00 */
[----:B------:R-:W-:Y:S02]  /*23ab0*/  IMAD.MOV.U32 R12, RZ, RZ, 0x2 ;  /* 0x00000002ff0c7424 */ /* 0x000fe400078e00ff */
[----:B------:R-:W-:Y:S02]  /*23ac0*/  IMAD.MOV.U32 R11, RZ, RZ, 0x181f ;  /* 0x0000181fff0b7424 */ /* 0x000fe400078e00ff */
[----:B------:R-:W-:Y:S02]  /*23ad0*/  IMAD.MOV.U32 R15, RZ, RZ, -0x1 ;  /* 0xffffffffff0f7424 */ /* 0x000fe400078e00ff */
[----:B------:R-:W-:-:S07]  /*23ae0*/  VIADD R10, R56, 0x40 ;  /* 0x00000040380a7836 */ /* 0x000fce0000000000 */
[----:B------:R-:W-:Y:S05]  /*23af0*/  WARPSYNC.COLLECTIVE R15, `(.L_x_2966) ;  /* 0x000000000f087348 */ /* 0x000fea0003c00000 */
[----:B------:R0:W1:Y:S02]  /*23b00*/  SHFL.IDX P6, R14, R13, R12, R11 ;  /* 0x0000000c0d0e7389 */ /* 0x00006400000c000b */
[----:B01----:R-:W-:Y:S01]  /*23b10*/  ENDCOLLECTIVE ;  /* 0x000000000000791b */ /* 0x003fe20003800000 */
.L_x_2966:
[----:B------:R-:W-:Y:S01]  /*23b20*/  ISETP.GE.OR P1, PT, R10, R3, P0 ;  /* 0x000000030a00720c */ /* 0x000fe20000726670 */
[----:B------:R-:W-:-:S12]  /*23b30*/  IMAD.MOV.U32 R13, RZ, RZ, R33 ;  /* 0x000000ffff0d7224 */ /* 0x000fd800078e0021 */
[C---:B------:R-:W-:Y:S02]  /*23b40*/  @!P1 SHF.L.U32 R21, R16.reuse, 0x1, RZ ;  /* 0x0000000110159819 */ /* 0x040fe400000006ff */
[----:B------:R-:W-:Y:S02]  /*23b50*/  @!P1 SHF.L.U64.HI R29, R16, 0x1, R17 ;  /* 0x00000001101d9819 */ /* 0x000fe40000010211 */
[----:B------:R-:W-:-:S07]  /*23b60*/  MOV R8, R14 ;  /* 0x0000000e00087202 */ /* 0x000fce0000000f00 */
[----:B------:R-:W-:Y:S05]  /*23b70*/  WARPSYNC.COLLECTIVE R15, `(.L_x_2967) ;  /* 0x000000000f087348 */ /* 0x000fea0003c00000 */
[----:B------:R0:W1:Y:S02]  /*23b80*/  SHFL.IDX P6, R14, R13, R12, R11 ;  /* 0x0000000c0d0e7389 */ /* 0x00006400000c000b */
[----:B01----:R-:W-:Y:S01]  /*23b90*/  ENDCOLLECTIVE ;  /* 0x000000000000791b */ /* 0x003fe20003800000 */
.L_x_2967:
[----:B------:R-:W-:-:S05]  /*23ba0*/  @!P1 IADD3 R8, P2, R8, R21, RZ ;  /* 0x0000001508089210 */ /* 0x000fca0007f5e0ff */
[----:B------:R-:W-:Y:S02]  /*23bb0*/  @!P1 IMAD.X R9, R0, 0x1, R29, P2 ;  /* 0x0000000100099824 */ /* 0x000fe400010e061d */
[----:B------:R-:W-:Y:S02]  /*23bc0*/  IMAD.MOV.U32 R13, RZ, RZ, R34 ;  /* 0x000000ffff0d7224 */ /* 0x000fe400078e0022 */
[----:B------:R-:W-:-:S07]  /*23bd0*/  IMAD.MOV.U32 R20, RZ, RZ, R14 ;  /* 0x000000ffff147224 */ /* 0x000fce00078e000e */
[----:B------:R-:W-:Y:S05]  /*23be0*/  WARPSYNC.COLLECTIVE R15, `(.L_x_2968) ;  /* 0x000000000f087348 */ /* 0x000fea0003c00000 */
[----:B------:R0:W1:Y:S02]  /*23bf0*/  SHFL.IDX P6, R14, R13, R12, R11 ;  /* 0x0000000c0d0e7389 */ /* 0x00006400000c000b */
[----:B01----:R-:W-:Y:S01]  /*23c00*/  ENDCOLLECTIVE ;  /* 0x000000000000791b */ /* 0x003fe20003800000 */
.L_x_2968:
        /* <DEDUP_REMOVED lines=14> */
[----:B------:R-:W-:Y:S01]  /*23cf0*/  IMAD.MOV.U32 R11, RZ, RZ, 0x181f ;  /* 0x0000181fff0b7424 */ /* 0x000fe200078e00ff */
[----:B------:R-:W-:Y:S01]  /*23d00*/  MOV R9, R39 ;  /* 0x0000002700097202 */ /* 0x000fe20000000f00 */
[----:B------:R-:W-:Y:S01]  /*23d10*/  @!P1 IMAD.MOV.U32 R38, RZ, RZ, R10 ;  /* 0x000000ffff269224 */ /* 0x000fe200078e000a */
[----:B------:R-:W-:Y:S02]  /*23d20*/  PRMT R59, R0, 0x5410, R12 ;  /* 0x00005410003b7816 */ /* 0x000fe4000000000c */
[----:B------:R-:W-:Y:S01]  /*23d30*/  MOV R12, 0x3 ;  /* 0x00000003000c7802 */ /* 0x000fe20000000f00 */
[----:B------:R-:W-:-:S07]  /*23d40*/  IMAD.MOV.U32 R8, RZ, RZ, R38 ;  /* 0x000000ffff087224 */ /* 0x000fce00078e0026 */
[----:B-----5:R-:W-:Y:S05]  /*23d50*/  WARPSYNC.COLLECTIVE R15, `(.L_x_2969) ;  /* 0x000000000f087348 */ /* 0x020fea0003c00000 */
[----:B------:R0:W1:Y:S02]  /*23d60*/  SHFL.IDX P6, R14, R13, R12, R11 ;  /* 0x0000000c0d0e7389 */ /* 0x00006400000c000b */
[----:B01---5:R-:W-:Y:S01]  /*23d70*/  ENDCOLLECTIVE ;  /* 0x000000000000791b */ /* 0x023fe20003800000 */
.L_x_2969:
[----:B------:R-:W-:Y:S01]  /*23d80*/  PRMT R52, R8, 0x5410, R9 ;  /* 0x0000541008347816 */ /* 0x000fe20000000009 */
[----:B------:R-:W-:Y:S02]  /*23d90*/  @!P1 IMAD.MOV.U32 R40, RZ, RZ, R28 ;  /* 0x000000ffff289224 */ /* 0x000fe400078e001c */
[----:B------:R-:W-:Y:S02]  /*23da0*/  @!P1 IMAD.MOV.U32 R41, RZ, RZ, R29 ;  /* 0x000000ffff299224 */ /* 0x000fe400078e001d */
[----:B------:R-:W-:Y:S01]  /*23db0*/  @!P1 IMAD.MOV.U32 R42, RZ, RZ, R30 ;  /* 0x000000ffff2a9224 */ /* 0x000fe200078e001e */
[----:B------:R-:W-:Y:S01]  /*23dc0*/  MOV R8, R40 ;  /* 0x0000002800087202 */ /* 0x000fe20000000f00 */
[----:B------:R-:W-:Y:S02]  /*23dd0*/  @!P1 IMAD.MOV.U32 R43, RZ, RZ, R31 ;  /* 0x000000ffff2b9224 */ /* 0x000fe400078e001f */
        /* <DEDUP_REMOVED lines=9> */
.L_x_2970:
[----:B------:R-:W-:Y:S01]  /*23e70*/  MOV R13, R33 ;  /* 0x00000021000d7202 */ /* 0x000fe20000000f00 */
[----:B------:R-:W-:-:S07]  /*23e80*/  IMAD.MOV.U32 R32, RZ, RZ, R14 ;  /* 0x000000ffff207224 */ /* 0x000fce00078e000e */
[----:B------:R-:W-:Y:S05]  /*23e90*/  WARPSYNC.COLLECTIVE R15, `(.L_x_2971) ;  /* 0x000000000f087348 */ /* 0x000fea0003c00000 */
[----:B------:R0:W1:Y:S02]  /*23ea0*/  SHFL.IDX P6, R14, R13, R12, R11 ;  /* 0x0000000c0d0e7389 */ /* 0x00006400000c000b */
[----:B01----:R-:W-:Y:S01]  /*23eb0*/  ENDCOLLECTIVE ;  /* 0x000000000000791b */ /* 0x003fe20003800000 */
.L_x_2971:
[----:B------:R-:W-:Y:S02]  /*23ec0*/  IMAD.MOV.U32 R13, RZ, RZ, R34 ;  /* 0x000000ffff0d7224 */ /* 0x000fe400078e0022 */
[----:B------:R-:W-:-:S07]  /*23ed0*/  IMAD.MOV.U32 R33, RZ, RZ, R14 ;  /* 0x000000ffff217224 */ /* 0x000fce00078e000e */
[----:B------:R-:W-:Y:S05]  /*23ee0*/  WARPSYNC.COLLECTIVE R15, `(.L_x_2972) ;  /* 0x000000000f087348 */ /* 0x000fea0003c00000 */
[----:B------:R0:W1:Y:S02]  /*23ef0*/  SHFL.IDX P6, R14, R13, R12, R11 ;  /* 0x0000000c0d0e7389 */ /* 0x00006400000c000b */
[----:B01----:R-:W-:Y:S01]  /*23f00*/  ENDCOLLECTIVE ;  /* 0x000000000000791b */ /* 0x003fe20003800000 */
.L_x_2972:
[----:B------:R-:W-:-:S05]  /*23f10*/  IMAD.MOV.U32 R11, RZ, RZ, R43 ;  /* 0x000000ffff0b7224 */ /* 0x000fca00078e002b */
[----:B------:R-:W-:Y:S01]  /*23f20*/  PRMT R63, R10, 0x5410, R11 ;  /* 0x000054100a3f7816 */ /* 0x000fe2000000000b */
[----:B------:R-:W-:Y:S01]  /*23f30*/  IMAD.MOV.U32 R34, RZ, RZ, R14 ;  /* 0x000000ffff227224 */ /* 0x000fe200078e000e */
[----:B------:R-:W-:Y:S06]  /*23f40*/  BRA `(.L_x_2973) ;  /* 0xfffffe8400d07947 */ /* 0x000fec000383ffff */
.L_x_2693:
[----:B0-----:R0:W1:Y:S02]  /*23f50*/  SYNCS.PHASECHK.TRANS64.TRYWAIT P4, [R2+URZ+0x28800], R29 ;  /* 0x0288001d020075a7 */ /* 0x001064000808017f */
[----:B-1----:R-:W-:Y:S05]  /*23f60*/  @!P4 NANOSLEEP.SYNCS 0x989680 ;  /* 0x009896800000c95d */ /* 0x002fea0003900000 */
[----:B------:R-:W1:Y:S02]  /*23f70*/  @!P4 SYNCS.PHASECHK.TRANS64 P4, [R2+URZ+0x28800], R29 ;  /* 0x0288001d0200c5a7 */ /* 0x000e64000808007f */
[----:B-1----:R-:W-:Y:S05]  /*23f80*/  @!P4 BRA `(.L_x_2693) ;  /* 0xfffffffc00f0c947 */ /* 0x002fea000383ffff */
[----:B------:R-:W-:Y:S05]  /*23f90*/  BRA `(.L_x_2974) ;  /* 0xfffffe8800687947 */ /* 0x000fea000383ffff */
.L_x_2703:
[----:B-1----:R1:W2:Y:S02]  /*23fa0*/  SYNCS.PHASECHK.TRANS64.TRYWAIT P2, [R0+URZ+0x28830], R3 ;  /* 0x02883003000075a7 */ /* 0x0022a4000804017f */
[----:B--2---:R-:W-:Y:S05]  /*23fb0*/  @!P2 NANOSLEEP.SYNCS 0x989680 ;  /* 0x009896800000a95d */ /* 0x004fea0003900000 */
[----:B------:R-:W2:Y:S02]  /*23fc0*/  @!P2 SYNCS.PHASECHK.TRANS64 P2, [R0+URZ+0x28830], R3 ;  /* 0x028830030000a5a7 */ /* 0x000ea4000804007f */
[----:B--2---:R-:W-:Y:S05]  /*23fd0*/  @!P2 BRA `(.L_x_2703) ;  /* 0xfffffffc00f0a947 */ /* 0x004fea000383ffff */
[----:B------:R-:W-:Y:S05]  /*23fe0*/  BRA `(.L_x_2702) ;  /* 0xfffffea000e47947 */ /* 0x000fea000383ffff */
.L_x_2709:
[----:B-1----:R1:W2:Y:S02]  /*23ff0*/  SYNCS.PHASECHK.TRANS64.TRYWAIT P4, [R7+URZ+0x28830], R8 ;  /* 0x02883008070075a7 */ /* 0x0022a4000808017f */
[----:B--2---:R-:W-:Y:S05]  /*24000*/  @!P4 NANOSLEEP.SYNCS 0x989680 ;  /* 0x009896800000c95d */ /* 0x004fea0003900000 */
[----:B------:R-:W2:Y:S02]  /*24010*/  @!P4 SYNCS.PHASECHK.TRANS64 P4, [R7+URZ+0x28830], R8 ;  /* 0x028830080700c5a7 */ /* 0x000ea4000808007f */
[----:B--2---:R-:W-:Y:S05]  /*24020*/  @!P4 BRA `(.L_x_2709) ;  /* 0xfffffffc00f0c947 */ /* 0x004fea000383ffff */
[----:B------:R-:W-:Y:S05]  /*24030*/  BRA `(.L_x_2708) ;  /* 0xfffffed0002c7947 */ /* 0x000fea000383ffff */
.L_x_2713:
[----:B-1----:R1:W2:Y:S02]  /*24040*/  SYNCS.PHASECHK.TRANS64.TRYWAIT P3, [R7+URZ+0x28850], R6 ;  /* 0x02885006070075a7 */ /* 0x0022a4000806017f */
[----:B--2---:R-:W-:Y:S05]  /*24050*/  @!P3 NANOSLEEP.SYNCS 0x989680 ;  /* 0x009896800000b95d */ /* 0x004fea0003900000 */
[----:B------:R-:W2:Y:S02]  /*24060*/  @!P3 SYNCS.PHASECHK.TRANS64 P3, [R7+URZ+0x28850], R6 ;  /* 0x028850060700b5a7 */ /* 0x000ea4000806007f */
[----:B--2---:R-:W-:Y:S05]  /*24070*/  @!P3 BRA `(.L_x_2713) ;  /* 0xfffffffc00f0b947 */ /* 0x004fea000383ffff */
[----:B------:R-:W-:Y:S05]  /*24080*/  BRA `(.L_x_2710) ;  /* 0xfffffed4002c7947 */ /* 0x000fea000383ffff */
.L_x_2720:
[----:B-1----:R1:W2:Y:S02]  /*24090*/  SYNCS.PHASECHK.TRANS64.TRYWAIT P3, [R7+URZ+0x28830], R8 ;  /* 0x02883008070075a7 */ /* 0x0022a4000806017f */
[----:B--2---:R-:W-:Y:S05]  /*240a0*/  @!P3 NANOSLEEP.SYNCS 0x989680 ;  /* 0x009896800000b95d */ /* 0x004fea0003900000 */
[----:B------:R-:W2:Y:S02]  /*240b0*/  @!P3 SYNCS.PHASECHK.TRANS64 P3, [R7+URZ+0x28830], R8 ;  /* 0x028830080700b5a7 */ /* 0x000ea4000806007f */
[----:B--2---:R-:W-:Y:S05]  /*240c0*/  @!P3 BRA `(.L_x_2720) ;  /* 0xfffffffc00f0b947 */ /* 0x004fea000383ffff */
[----:B------:R-:W-:Y:S05]  /*240d0*/  BRA `(.L_x_2719) ;  /* 0xffffff0000cc7947 */ /* 0x000fea000383ffff */
.L_x_2724:
[----:B-1----:R1:W2:Y:S02]  /*240e0*/  SYNCS.PHASECHK.TRANS64.TRYWAIT P2, [R7+URZ+0x28850], R6 ;  /* 0x02885006070075a7 */ /* 0x0022a4000804017f */
[----:B--2---:R-:W-:Y:S05]  /*240f0*/  @!P2 NANOSLEEP.SYNCS 0x989680 ;  /* 0x009896800000a95d */ /* 0x004fea0003900000 */
[----:B------:R-:W2:Y:S02]  /*24100*/  @!P2 SYNCS.PHASECHK.TRANS64 P2, [R7+URZ+0x28850], R6 ;  /* 0x028850060700a5a7 */ /* 0x000ea4000804007f */
[----:B--2---:R-:W-:Y:S05]  /*24110*/  @!P2 BRA `(.L_x_2724) ;  /* 0xfffffffc00f0a947 */ /* 0x004fea000383ffff */
[----:B------:R-:W-:Y:S05]  /*24120*/  BRA `(.L_x_2721) ;  /* 0xffffff0400cc7947 */ /* 0x000fea000383ffff */
.L_x_2729:
[----:B-1----:R1:W2:Y:S02]  /*24130*/  SYNCS.PHASECHK.TRANS64.TRYWAIT P0, [R11+URZ+0x28850], R4 ;  /* 0x028850040b0075a7 */ /* 0x0022a4000800017f */
[----:B--2---:R-:W-:Y:S05]  /*24140*/  @!P0 NANOSLEEP.SYNCS 0x989680 ;  /* 0x009896800000895d */ /* 0x004fea0003900000 */
[----:B------:R-:W2:Y:S02]  /*24150*/  @!P0 SYNCS.PHASECHK.TRANS64 P0, [R11+URZ+0x28850], R4 ;  /* 0x028850040b0085a7 */ /* 0x000ea4000800007f */
[----:B--2---:R-:W-:Y:S05]  /*24160*/  @!P0 BRA `(.L_x_2729) ;  /* 0xfffffffc00f08947 */ /* 0x004fea000383ffff */
[----:B------:R-:W-:Y:S05]  /*24170*/  BRA `(.L_x_2728) ;  /* 0xffffff2800fc7947 */ /* 0x000fea000383ffff */
.L_x_2734:
[----:B------:R-:W-:Y:S01]  /*24180*/  IMAD.MOV.U32 R13, RZ, RZ, R4 ;  /* 0x000000ffff0d7224 */ /* 0x000fe200078e0004 */
[----:B------:R-:W-:Y:S01]  /*24190*/  MOV R12, RZ ;  /* 0x000000ff000c7202 */ /* 0x000fe20000000f00 */
[----:B------:R-:W-:Y:S02]  /*241a0*/  IMAD.MOV.U32 R11, RZ, RZ, 0x181f ;  /* 0x0000181fff0b7424 */ /* 0x000fe400078e00ff */
[----:B------:R-:W-:-:S07]  /*241b0*/  IMAD.MOV.U32 R15, RZ, RZ, -0x1 ;  /* 0xffffffffff0f7424 */ /* 0x000fce00078e00ff */
[----:B-----5:R-:W-:Y:S05]  /*241c0*/  WARPSYNC.COLLECTIVE R15, `(.L_x_2975) ;  /* 0x000000000f087348 */ /* 0x020fea0003c00000 */
[----:B------:R0:W1:Y:S02]  /*241d0*/  SHFL.IDX P6, R14, R13, R12, R11 ;  /* 0x0000000c0d0e7389 */ /* 0x00006400000c000b */
[----:B01---5:R-:W-:Y:S01]  /*241e0*/  ENDCOLLECTIVE ;  /* 0x000000000000791b */ /* 0x023fe20003800000 */
.L_x_2975:
[----:B------:R-:W-:Y:S02]  /*241f0*/  IMAD.MOV.U32 R13, RZ, RZ, R0 ;  /* 0x000000ffff0d7224 */ /* 0x000fe400078e0000 */
[----:B------:R-:W-:-:S07]  /*24200*/  IMAD.MOV.U32 R3, RZ, RZ, R14 ;  /* 0x000000ffff037224 */ /* 0x000fce00078e000e */
[----:B------:R-:W-:Y:S05]  /*24210*/  WARPSYNC.COLLECTIVE R15, `(.L_x_2976) ;  /* 0x000000000f087348 */ /* 0x000fea0003c00000 */
[----:B------:R0:W1:Y:S02]  /*24220*/  SHFL.IDX P6, R14, R13, R12, R11 ;  /* 0x0000000c0d0e7389 */ /* 0x00006400000c000b */
[----:B01----:R-:W-:Y:S01]  /*24230*/  ENDCOLLECTIVE ;  /* 0x000000000000791b */ /* 0x003fe20003800000 */
.L_x_2976:
[----:B------:R-:W-:Y:S05]  /*24240*/  BRA `(.L_x_2977) ;  /* 0xffffff4400bc7947 */ /* 0x000fea000383ffff */
.L_x_2737:
[----:B------:R-:W-:Y:S01]  /*24250*/  BSSY B1, `(.L_x_2978) ;  /* 0x0000008000017945 */ /* 0x000fe20003800000 */
[----:B------:R-:W-:Y:S01]  /*24260*/  MOV R13, R4 ;  /* 0x00000004000d7202 */ /* 0x000fe20000000f00 */
[----:B------:R-:W-:Y:S02]  /*24270*/  IMAD.MOV.U32 R12, RZ, RZ, 0x1 ;  /* 0x00000001ff0c7424 */ /* 0x000fe400078e00ff */
[----:B------:R-:W-:Y:S02]  /*24280*/  IMAD.MOV.U32 R11, RZ, RZ, 0x181f ;  /* 0x0000181fff0b7424 */ /* 0x000fe400078e00ff */
[----:B---3--:R-:W-:-:S07]  /*24290*/  IMAD.MOV.U32 R15, RZ, RZ, -0x1 ;  /* 0xffffffffff0f7424 */ /* 0x008fce00078e00ff */
[----:B012--5:R-:W-:Y:S05]  /*242a0*/  WARPSYNC.COLLECTIVE R15, `(.L_x_2979) ;  /* 0x000000000f087348 */ /* 0x027fea0003c00000 */
[----:B--2---:R2:W3:Y:S02]  /*242b0*/  SHFL.IDX P6, R14, R13, R12, R11 ;  /* 0x0000000c0d0e7389 */ /* 0x0044e400000c000b */
[----:B0123-5:R-:W-:Y:S01]  /*242c0*/  ENDCOLLECTIVE ;  /* 0x000000000000791b */ /* 0x02ffe20003800000 */
.L_x_2979:
[----:B------:R-:W-:Y:S05]  /*242d0*/  BSYNC B1 ;  /* 0x0000000000017941 */ /* 0x000fea0003800000 */
.L_x_2978:
        /* <DEDUP_REMOVED lines=8> */
.L_x_2980:
[----:B------:R-:W-:Y:S05]  /*24360*/  BRA `(.L_x_2981) ;  /* 0xffffff4400b87947 */ /* 0x000fea000383ffff */
.L_x_2740:
[----:B------:R-:W-:Y:S01]  /*24370*/  BSSY B1, `(.L_x_2982) ;  /* 0x0000008000017945 */ /* 0x000fe20003800000 */
[----:B------:R-:W-:Y:S01]  /*24380*/  IMAD.MOV.U32 R13, RZ, RZ, R4 ;  /* 0x000000ffff0d7224 */ /* 0x000fe200078e0004 */
[----:B------:R-:W-:Y:S01]  /*24390*/  MOV R12, 0x2 ;  /* 0x00000002000c7802 */ /* 0x000fe20000000f00 */
[----:B------:R-:W-:Y:S02]  /*243a0*/  IMAD.MOV.U32 R11, RZ, RZ, 0x181f ;  /* 0x0000181fff0b7424 */ /* 0x000fe400078e00ff */
[----:B---3--:R-:W-:-:S07]  /*243b0*/  IMAD.MOV.U32 R15, RZ, RZ, -0x1 ;  /* 0xffffffffff0f7424 */ /* 0x008fce00078e00ff */
[----:B012-45:R-:W-:Y:S05]  /*243c0*/  WARPSYNC.COLLECTIVE R15, `(.L_x_2983) ;  /* 0x000000000f087348 */ /* 0x037fea0003c00000 */
[----:B--2---:R2:W3:Y:S02]  /*243d0*/  SHFL.IDX P6, R14, R13, R12, R11 ;  /* 0x0000000c0d0e7389 */ /* 0x0044e400000c000b */
[----:B012345:R-:W-:Y:S01]  /*243e0*/  ENDCOLLECTIVE ;  /* 0x000000000000791b */ /* 0x03ffe20003800000 */
.L_x_2983:
[----:B------:R-:W-:Y:S05]  /*243f0*/  BSYNC B1 ;  /* 0x0000000000017941 */ /* 0x000fea0003800000 */
.L_x_2982:
        /* <DEDUP_REMOVED lines=8> */
.L_x_2984:
[----:B------:R-:W-:Y:S05]  /*24480*/  BRA `(.L_x_2985) ;  /* 0xffffff4400b87947 */ /* 0x000fea000383ffff */
.L_x_2743:
        /* <DEDUP_REMOVED lines=8> */
.L_x_2987:
[----:B------:R-:W-:Y:S05]  /*24510*/  BSYNC B1 ;  /* 0x0000000000017941 */ /* 0x000fea0003800000 */
.L_x_2986:
        /* <DEDUP_REMOVED lines=8> */
.L_x_2988:
[----:B------:R-:W-:Y:S05]  /*245a0*/  BRA `(.L_x_2989) ;  /* 0xffffff4400b87947 */ /* 0x000fea000383ffff */
.L_x_2745:
[----:B------:R-:W-:Y:S01]  /*245b0*/  IMAD.MOV.U32 R13, RZ, RZ, R4 ;  /* 0x000000ffff0d7224 */ /* 0x000fe200078e0004 */
[----:B------:R-:W-:Y:S01]  /*245c0*/  MOV R15, 0xffffffff ;  /* 0xffffffff000f7802 */ /* 0x000fe20000000f00 */
[----:B------:R-:W-:Y:S02]  /*245d0*/  IMAD.MOV.U32 R12, RZ, RZ, RZ ;  /* 0x000000ffff0c7224 */ /* 0x000fe400078e00ff */
[----:B------:R-:W-:-:S07]  /*245e0*/  IMAD.MOV.U32 R11, RZ, RZ, 0x1c1f ;  /* 0x00001c1fff0b7424 */ /* 0x000fce00078e00ff */
[----:B------:R-:W-:Y:S05]  /*245f0*/  WARPSYNC.COLLECTIVE R15, `(.L_x_2990) ;  /* 0x000000000f087348 */ /* 0x000fea0003c00000 */
[----:B------:R0:W1:Y:S02]  /*24600*/  SHFL.IDX P6, R14, R13, R12, R11 ;  /* 0x0000000c0d0e7389 */ /* 0x00006400000c000b */
[----:B01----:R-:W-:Y:S01]  /*24610*/  ENDCOLLECTIVE ;  /* 0x000000000000791b */ /* 0x003fe20003800000 */
.L_x_2990:
[----:B------:R-:W-:Y:S02]  /*24620*/  IMAD.MOV.U32 R13, RZ, RZ, R3 ;  /* 0x000000ffff0d7224 */ /* 0x000fe400078e0003 */
[----:B------:R-:W-:-:S07]  /*24630*/  IMAD.MOV.U32 R0, RZ, RZ, R14 ;  /* 0x000000ffff007224 */ /* 0x000fce00078e000e */
[----:B------:R-:W-:Y:S05]  /*24640*/  WARPSYNC.COLLECTIVE R15, `(.L_x_2991) ;  /* 0x000000000f087348 */ /* 0x000fea0003c00000 */
[----:B------:R0:W1:Y:S02]  /*24650*/  SHFL.IDX P6, R14, R13, R12, R11 ;  /* 0x0000000c0d0e7389 */ /* 0x00006400000c000b */
[----:B01----:R-:W-:Y:S01]  /*24660*/  ENDCOLLECTIVE ;  /* 0x000000000000791b */ /* 0x003fe20003800000 */
.L_x_2991:
[----:B------:R-:W-:Y:S05]  /*24670*/  BRA `(.L_x_2992) ;  /* 0xffffff4800747947 */ /* 0x000fea000383ffff */
.L_x_2748:
[----:B------:R-:W-:Y:S01]  /*24680*/  BSSY B1, `(.L_x_2993) ;  /* 0x0000008000017945 */ /* 0x000fe20003800000 */
[----:B0-----:R-:W-:Y:S01]  /*24690*/  IMAD.MOV.U32 R13, RZ, RZ, R4 ;  /* 0x000000ffff0d7224 */ /* 0x001fe200078e0004 */
[----:B------:R-:W-:Y:S01]  /*246a0*/  MOV R11, 0x1c1f ;  /* 0x00001c1f000b7802 */ /* 0x000fe20000000f00 */
[----:B------:R-:W-:Y:S02]  /*246b0*/  IMAD.MOV.U32 R12, RZ, RZ, 0x1 ;  /* 0x00000001ff0c7424 */ /* 0x000fe400078e00ff */
[----:B------:R-:W-:-:S07]  /*246c0*/  IMAD.MOV.U32 R15, RZ, RZ, -0x1 ;  /* 0xffffffffff0f7424 */ /* 0x000fce00078e00ff */
[----:B-12---:R-:W-:Y:S05]  /*246d0*/  WARPSYNC.COLLECTIVE R15, `(.L_x_2994) ;  /* 0x000000000f087348 */ /* 0x006fea0003c00000 */
[----:B--2---:R0:W2:Y:S02]  /*246e0*/  SHFL.IDX P6, R14, R13, R12, R11 ;  /* 0x0000000c0d0e7389 */ /* 0x0040a400000c000b */
[----:B012---:R-:W-:Y:S01]  /*246f0*/  ENDCOLLECTIVE ;  /* 0x000000000000791b */ /* 0x007fe20003800000 */
.L_x_2994:
[----:B------:R-:W-:Y:S05]  /*24700*/  BSYNC B1 ;  /* 0x0000000000017941 */ /* 0x000fea0003800000 */
.L_x_2993:
        /* <DEDUP_REMOVED lines=8> */
.L_x_2995:
[----:B------:R-:W-:Y:S05]  /*24790*/  BRA `(.L_x_2996) ;  /* 0xffffff4c00847947 */ /* 0x000fea000383ffff */
.L_x_2752:
[----:B------:R-:W-:Y:S01]  /*247a0*/  IMAD.MOV.U32 R13, RZ, RZ, R4 ;  /* 0x000000ffff0d7224 */ /* 0x000fe200078e0004 */
[----:B------:R-:W-:Y:S01]  /*247b0*/  MOV R15, 0xffffffff ;  /* 0xffffffff000f7802 */ /* 0x000fe20000000f00 */
[----:B------:R-:W-:Y:S02]  /*247c0*/  IMAD.MOV.U32 R12, RZ, RZ, RZ ;  /* 0x000000ffff0c7224 */ /* 0x000fe400078e00ff */
[----:B------:R-:W-:-:S07]  /*247d0*/  IMAD.MOV.U32 R11, RZ, RZ, 0x181f ;  /* 0x0000181fff0b7424 */ /* 0x000fce00078e00ff */
[----:B0-----:R-:W-:Y:S05]  /*247e0*/  WARPSYNC.COLLECTIVE R15, `(.L_x_2997) ;  /* 0x000000000f087348 */ /* 0x001fea0003c00000 */
[----:B------:R1:W2:Y:S02]  /*247f0*/  SHFL.IDX P6, R14, R13, R12, R11 ;  /* 0x0000000c0d0e7389 */ /* 0x0002a400000c000b */
[----:B012---:R-:W-:Y:S01]  /*24800*/  ENDCOLLECTIVE ;  /* 0x000000000000791b */ /* 0x007fe20003800000 */
.L_x_2997:
[----:B------:R-:W-:Y:S02]  /*24810*/  IMAD.MOV.U32 R13, RZ, RZ, R0 ;  /* 0x000000ffff0d7224 */ /* 0x000fe400078e0000 */
[----:B------:R-:W-:-:S07]  /*24820*/  IMAD.MOV.U32 R3, RZ, RZ, R14 ;  /* 0x000000ffff037224 */ /* 0x000fce00078e000e */
[----:B------:R-:W-:Y:S05]  /*24830*/  WARPSYNC.COLLECTIVE R15, `(.L_x_2998) ;  /* 0x000000000f087348 */ /* 0x000fea0003c00000 */
[----:B------:R0:W1:Y:S02]  /*24840*/  SHFL.IDX P6, R14, R13, R12, R11 ;  /* 0x0000000c0d0e7389 */ /* 0x00006400000c000b */
[----:B01----:R-:W-:Y:S01]  /*24850*/  ENDCOLLECTIVE ;  /* 0x000000000000791b */ /* 0x003fe20003800000 */
.L_x_2998:
[----:B------:R-:W-:Y:S05]  /*24860*/  BRA `(.L_x_2999) ;  /* 0xffffff5800907947 */ /* 0x000fea000383ffff */
.L_x_2755:
[----:B------:R-:W-:Y:S01]  /*24870*/  BSSY B1, `(.L_x_3000) ;  /* 0x0000008000017945 */ /* 0x000fe20003800000 */
[----:B------:R-:W-:Y:S01]  /*24880*/  IMAD.MOV.U32 R13, RZ, RZ, R4 ;  /* 0x000000ffff0d7224 */ /* 0x000fe200078e0004 */
[----:B------:R-:W-:Y:S01]  /*24890*/  MOV R11, 0x181f ;  /* 0x0000181f000b7802 */ /* 0x000fe20000000f00 */
[----:B------:R-:W-:Y:S02]  /*248a0*/  IMAD.MOV.U32 R12, RZ, RZ, 0x1 ;  /* 0x00000001ff0c7424 */ /* 0x000fe400078e00ff */
[----:B----4-:R-:W-:-:S07]  /*248b0*/  IMAD.MOV.U32 R15, RZ, RZ, -0x1 ;  /* 0xffffffffff0f7424 */ /* 0x010fce00078e00ff */
[----:B0123--:R-:W-:Y:S05]  /*248c0*/  WARPSYNC.COLLECTIVE R15, `(.L_x_3001) ;  /* 0x000000000f087348 */ /* 0x00ffea0003c00000 */
[----:B---3--:R3:W4:Y:S02]  /*248d0*/  SHFL.IDX P6, R14, R13, R12, R11 ;  /* 0x0000000c0d0e7389 */ /* 0x00872400000c000b */
[----:B01234-:R-:W-:Y:S01]  /*248e0*/  ENDCOLLECTIVE ;  /* 0x000000000000791b */ /* 0x01ffe20003800000 */
.L_x_3001:
[----:B------:R-:W-:Y:S05]  /*248f0*/  BSYNC B1 ;  /* 0x0000000000017941 */ /* 0x000fea0003800000 */
.L_x_3000:
        /* <DEDUP_REMOVED lines=8> */
.L_x_3002:
[----:B------:R-:W-:Y:S05]  /*24980*/  BRA `(.L_x_3003) ;  /* 0xffffff5800907947 */ /* 0x000fea000383ffff */
.L_x_2758:
[----:B------:R-:W-:Y:S01]  /*24990*/  BSSY B1, `(.L_x_3004) ;  /* 0x0000008000017945 */ /* 0x000fe20003800000 */
[----:B------:R-:W-:Y:S01]  /*249a0*/  IMAD.MOV.U32 R13, RZ, RZ, R4 ;  /* 0x000000ffff0d7224 */ /* 0x000fe200078e0004 */
[----:B----4-:R-:W-:Y:S01]  /*249b0*/  MOV R15, 0xffffffff ;  /* 0xffffffff000f7802 */ /* 0x010fe20000000f00 */
[----:B------:R-:W-:Y:S02]  /*249c0*/  IMAD.MOV.U32 R12, RZ, RZ, 0x2 ;  /* 0x00000002ff0c7424 */ /* 0x000fe400078e00ff */
[----:B------:R-:W-:-:S07]  /*249d0*/  IMAD.MOV.U32 R11, RZ, RZ, 0x181f ;  /* 0x0000181fff0b7424 */ /* 0x000fce00078e00ff */
[----:B0123--:R-:W-:Y:S05]  /*249e0*/  WARPSYNC.COLLECTIVE R15, `(.L_x_3005) ;  /* 0x000000000f087348 */ /* 0x00ffea0003c00000 */
[----:B---3--:R3:W4:Y:S02]  /*249f0*/  SHFL.IDX P6, R14, R13, R12, R11 ;  /* 0x0000000c0d0e7389 */ /* 0x00872400000c000b */
[----:B01234-:R-:W-:Y:S01]  /*24a00*/  ENDCOLLECTIVE ;  /* 0x000000000000791b */ /* 0x01ffe20003800000 */
.L_x_3005:
[----:B------:R-:W-:Y:S05]  /*24a10*/  BSYNC B1 ;  /* 0x0000000000017941 */ /* 0x000fea0003800000 */
.L_x_3004:
        /* <DEDUP_REMOVED lines=8> */
.L_x_3006:
[----:B------:R-:W-:Y:S05]  /*24aa0*/  BRA `(.L_x_3007) ;  /* 0xffffff5800907947 */ /* 0x000fea000383ffff */
.L_x_2761:
[----:B------:R-:W-:Y:S01]  /*24ab0*/  BSSY B1, `(.L_x_3008) ;  /* 0x0000008000017945 */ /* 0x000fe20003800000 */
[----:B------:R-:W-:Y:S02]  /*24ac0*/  IMAD.MOV.U32 R13, RZ, RZ, R4 ;  /* 0x000000ffff0d7224 */ /* 0x000fe400078e0004 */
[----:B------:R-:W-:Y:S02]  /*24ad0*/  IMAD.MOV.U32 R12, RZ, RZ, 0x3 ;  /* 0x00000003ff0c7424 */ /* 0x000fe400078e00ff */
[----:B------:R-:W-:Y:S02]  /*24ae0*/  IMAD.MOV.U32 R11, RZ, RZ, 0x181f ;  /* 0x0000181fff0b7424 */ /* 0x000fe400078e00ff */
[----:B0-----:R-:W-:-:S07]  /*24af0*/  IMAD.MOV.U32 R15, RZ, RZ, -0x1 ;  /* 0xffffffffff0f7424 */ /* 0x001fce00078e00ff */
[----:B-1234-:R-:W-:Y:S05]  /*24b00*/  WARPSYNC.COLLECTIVE R15, `(.L_x_3009) ;  /* 0x000000000f087348 */ /* 0x01efea0003c00000 */
[----:B----4-:R0:W4:Y:S02]  /*24b10*/  SHFL.IDX P6, R14, R13, R12, R11 ;  /* 0x0000000c0d0e7389 */ /* 0x01012400000c000b */
[----:B01234-:R-:W-:Y:S01]  /*24b20*/  ENDCOLLECTIVE ;  /* 0x000000000000791b */ /* 0x01ffe20003800000 */
.L_x_3009:
[----:B------:R-:W-:Y:S05]  /*24b30*/  BSYNC B1 ;  /* 0x0000000000017941 */ /* 0x000fea0003800000 */
.L_x_3008:
        /* <DEDUP_REMOVED lines=8> */
.L_x_3010:
[----:B------:R-:W-:Y:S05]  /*24bc0*/  BRA `(.L_x_3011) ;  /* 0xffffff5800907947 */ /* 0x000fea000383ffff */
.L_x_2780:
[----:B------:R-:W0:Y:S01]  /*24bd0*/  S2R R3, SR_TID.X ;  /* 0x0000000000037919 */ /* 0x000e220000002100 */
[----:B------:R-:W-:Y:S01]  /*24be0*/  BSSY B1, `(.L_x_3012) ;  /* 0x000000a000017945 */ /* 0x000fe20003800000 */
[----:B------:R-:W-:Y:S02]  /*24bf0*/  IMAD.MOV.U32 R12, RZ, RZ, RZ ;  /* 0x000000ffff0c7224 */ /* 0x000fe400078e00ff */
[----:B------:R-:W-:Y:S02]  /*24c00*/  IMAD.MOV.U32 R11, RZ, RZ, 0x1f ;  /* 0x0000001fff0b7424 */ /* 0x000fe400078e00ff */
[----:B------:R-:W-:Y:S01]  /*24c10*/  IMAD.MOV.U32 R15, RZ, RZ, -0x1 ;  /* 0xffffffffff0f7424 */ /* 0x000fe200078e00ff */
[----:B0-----:R-:W-:-:S04]  /*24c20*/  SHF.R.U32.HI R3, RZ, 0x5, R3 ;  /* 0x00000005ff037819 */ /* 0x001fc80000011603 */
[----:B------:R-:W-:-:S04]  /*24c30*/  LOP3.LUT R3, R3, 0x3, RZ, 0xc0, !PT ;  /* 0x0000000303037812 */ /* 0x000fc800078ec0ff */
[----:B------:R-:W-:-:S07]  /*24c40*/  MOV R13, R3 ;  /* 0x00000003000d7202 */ /* 0x000fce0000000f00 */
[----:B------:R-:W-:Y:S05]  /*24c50*/  WARPSYNC.COLLECTIVE R15, `(.L_x_3013) ;  /* 0x000000000f087348 */ /* 0x000fea0003c00000 */
[----:B------:R0:W1:Y:S02]  /*24c60*/  SHFL.IDX P6, R14, R13, R12, R11 ;  /* 0x0000000c0d0e7389 */ /* 0x00006400000c000b */
[----:B01----:R-:W-:Y:S01]  /*24c70*/  ENDCOLLECTIVE ;  /* 0x000000000000791b */ /* 0x003fe20003800000 */
.L_x_3013:
[----:B------:R-:W-:Y:S05]  /*24c80*/  BSYNC B1 ;  /* 0x0000000000017941 */ /* 0x000fea0003800000 */
.L_x_3012:
[----:B------:R-:W-:Y:S05]  /*24c90*/  BRA `(.L_x_3014) ;  /* 0xffffff7400dc7947 */ /* 0x000fea000383ffff */
.L_x_2782:
[----:B------:R-:W-:Y:S01]  /*24ca0*/  BSSY B1, `(.L_x_3015) ;  /* 0x0000006000017945 */ /* 0x000fe20003800000 */
[----:B------:R-:W-:-:S07]  /*24cb0*/  IMAD.MOV.U32 R15, RZ, RZ, -0x1 ;  /* 0xffffffffff0f7424 */ /* 0x000fce00078e00ff */
[----:B0-----:R-:W-:Y:S05]  /*24cc0*/  WARPSYNC.COLLECTIVE R15, `(.L_x_3016) ;  /* 0x000000000f0c7348 */ /* 0x001fea0003c00000 */
[----:B------:R-:W-:Y:S02]  /*24cd0*/  ELECT P6, UR62, PT ;  /* 0x00000000003e782f */ /* 0x000fe400038c0000 */
[----:B------:R-:W-:Y:S01]  /*24ce0*/  MOV R14, UR62 ;  /* 0x0000003e000e7c02 */ /* 0x000fe20008000f00 */
[----:B0-----:R-:W-:Y:S10]  /*24cf0*/  ENDCOLLECTIVE ;  /* 0x000000000000791b */ /* 0x001ff40003800000 */
.L_x_3016:
[----:B------:R-:W-:Y:S05]  /*24d00*/  BSYNC B1 ;  /* 0x0000000000017941 */ /* 0x000fea0003800000 */
.L_x_3015:
[----:B------:R-:W-:Y:S05]  /*24d10*/  BRA `(.L_x_2781) ;  /* 0xffffff7400d47947 */ /* 0x000fea000383ffff */
.L_x_2784:
[----:B0-----:R0:W1:Y:S02]  /*24d20*/  SYNCS.PHASECHK.TRANS64.TRYWAIT P0, [R18+URZ+0x28820], R3 ;  /* 0x02882003120075a7 */ /* 0x001064000800017f */
[----:B-1----:R-:W-:Y:S05]  /*24d30*/  @!P0 NANOSLEEP.SYNCS 0x989680 ;  /* 0x009896800000895d */ /* 0x002fea0003900000 */
[----:B------:R-:W1:Y:S02]  /*24d40*/  @!P0 SYNCS.PHASECHK.TRANS64 P0, [R18+URZ+0x28820], R3 ;  /* 0x02882003120085a7 */ /* 0x000e64000800007f */
[----:B-1----:R-:W-:Y:S05]  /*24d50*/  @!P0 BRA `(.L_x_2784) ;  /* 0xfffffffc00f08947 */ /* 0x002fea000383ffff */
[----:B------:R-:W-:Y:S05]  /*24d60*/  BRA `(.L_x_3017) ;  /* 0xffffff7400e47947 */ /* 0x000fea000383ffff */
.L_x_2788:
[----:B-1----:R1:W2:Y:S02]  /*24d70*/  SYNCS.PHASECHK.TRANS64.TRYWAIT P0, [R5+URZ+0x288a0], R9 ;  /* 0x0288a009050075a7 */ /* 0x0022a4000800017f */
[----:B--2---:R-:W-:Y:S05]  /*24d80*/  @!P0 NANOSLEEP.SYNCS 0x989680 ;  /* 0x009896800000895d */ /* 0x004fea0003900000 */
[----:B------:R-:W2:Y:S02]  /*24d90*/  @!P0 SYNCS.PHASECHK.TRANS64 P0, [R5+URZ+0x288a0], R9 ;  /* 0x0288a009050085a7 */ /* 0x000ea4000800007f */
[----:B--2---:R-:W-:Y:S05]  /*24da0*/  @!P0 BRA `(.L_x_2788) ;  /* 0xfffffffc00f08947 */ /* 0x004fea000383ffff */
[----:B------:R-:W-:Y:S05]  /*24db0*/  BRA `(.L_x_3018) ;  /* 0xffffff7800047947 */ /* 0x000fea000383ffff */
.L_x_2794:
[----:B0-----:R0:W2:Y:S02]  /*24dc0*/  SYNCS.PHASECHK.TRANS64.TRYWAIT P0, [R5+URZ+0x288c0], R9 ;  /* 0x0288c009050075a7 */ /* 0x0010a4000800017f */
[----:B--2---:R-:W-:Y:S05]  /*24dd0*/  @!P0 NANOSLEEP.SYNCS 0x989680 ;  /* 0x009896800000895d */ /* 0x004fea0003900000 */
[----:B------:R-:W2:Y:S02]  /*24de0*/  @!P0 SYNCS.PHASECHK.TRANS64 P0, [R5+URZ+0x288c0], R9 ;  /* 0x0288c009050085a7 */ /* 0x000ea4000800007f */
[----:B--2---:R-:W-:Y:S05]  /*24df0*/  @!P0 BRA `(.L_x_2794) ;  /* 0xfffffffc00f08947 */ /* 0x004fea000383ffff */
[----:B------:R-:W-:Y:S05]  /*24e00*/  BRA `(.L_x_3019) ;  /* 0xffffff7800c87947 */ /* 0x000fea000383ffff */
.L_x_2802:
[----:B0-----:R0:W1:Y:S02]  /*24e10*/  SYNCS.PHASECHK.TRANS64.TRYWAIT P1, [R7+URZ+0x288a0], R6 ;  /* 0x0288a006070075a7 */ /* 0x001064000802017f */
[----:B-1----:R-:W-:Y:S05]  /*24e20*/  @!P1 NANOSLEEP.SYNCS 0x989680 ;  /* 0x009896800000995d */ /* 0x002fea0003900000 */
[----:B------:R-:W1:Y:S02]  /*24e30*/  @!P1 SYNCS.PHASECHK.TRANS64 P1, [R7+URZ+0x288a0], R6 ;  /* 0x0288a006070095a7 */ /* 0x000e64000802007f */
[----:B-1----:R-:W-:Y:S05]  /*24e40*/  @!P1 BRA `(.L_x_2802) ;  /* 0xfffffffc00f09947 */ /* 0x002fea000383ffff */
[----:B------:R-:W-:Y:S05]  /*24e50*/  BRA `(.L_x_3020) ;  /* 0xffffff7c00dc7947 */ /* 0x000fea000383ffff */
.L_x_2808:
[----:B-1----:R1:W2:Y:S02]  /*24e60*/  SYNCS.PHASECHK.TRANS64.TRYWAIT P1, [R7+URZ+0x288c0], R6 ;  /* 0x0288c006070075a7 */ /* 0x0022a4000802017f */
[----:B--2---:R-:W-:Y:S05]  /*24e70*/  @!P1 NANOSLEEP.SYNCS 0x989680 ;  /* 0x009896800000995d */ /* 0x004fea0003900000 */
[----:B------:R-:W2:Y:S02]  /*24e80*/  @!P1 SYNCS.PHASECHK.TRANS64 P1, [R7+URZ+0x288c0], R6 ;  /* 0x0288c006070095a7 */ /* 0x000ea4000802007f */
[----:B--2---:R-:W-:Y:S05]  /*24e90*/  @!P1 BRA `(.L_x_2808) ;  /* 0xfffffffc00f09947 */ /* 0x004fea000383ffff */
[----:B------:R-:W-:Y:S05]  /*24ea0*/  BRA `(.L_x_3021) ;  /* 0xffffff8000987947 */ /* 0x000fea000383ffff */
.L_x_2824:
        /* <DEDUP_REMOVED lines=11> */
.L_x_3023:
[----:B------:R-:W-:Y:S05]  /*24f60*/  BSYNC B0 ;  /* 0x0000000000007941 */ /* 0x000fea0003800000 */
.L_x_3022:
[----:B------:R-:W-:Y:S05]  /*24f70*/  BRA `(.L_x_3024) ;  /* 0xffffff8c00d07947 */ /* 0x000fea000383ffff */
.L_x_2826:
[----:B------:R-:W-:Y:S01]  /*24f80*/  BSSY B0, `(.L_x_3025) ;  /* 0x0000006000007945 */ /* 0x000fe20003800000 */
[----:B------:R-:W-:-:S07]  /*24f90*/  IMAD.MOV.U32 R15, RZ, RZ, -0x1 ;  /* 0xffffffffff0f7424 */ /* 0x000fce00078e00ff */
[----:B0-----:R-:W-:Y:S05]  /*24fa0*/  WARPSYNC.COLLECTIVE R15, `(.L_x_3026) ;  /* 0x000000000f0c7348 */ /* 0x001fea0003c00000 */
[----:B------:R-:W-:Y:S02]  /*24fb0*/  ELECT P6, UR62, PT ;  /* 0x00000000003e782f */ /* 0x000fe400038c0000 */
[----:B------:R-:W-:Y:S01]  /*24fc0*/  MOV R14, UR62 ;  /* 0x0000003e000e7c02 */ /* 0x000fe20008000f00 */
[----:B0-----:R-:W-:Y:S10]  /*24fd0*/  ENDCOLLECTIVE ;  /* 0x000000000000791b */ /* 0x001ff40003800000 */
.L_x_3026:
[----:B------:R-:W-:Y:S05]  /*24fe0*/  BSYNC B0 ;  /* 0x0000000000007941 */ /* 0x000fea0003800000 */
.L_x_3025:
[----:B------:R-:W-:Y:S05]  /*24ff0*/  BRA `(.L_x_3027) ;  /* 0xffffff8c00dc7947 */ /* 0x000fea000383ffff */
.L_x_2828:
[----:B0-----:R0:W1:Y:S02]  /*25000*/  SYNCS.PHASECHK.TRANS64.TRYWAIT P0, [R0+URZ+0x28840], R2 ;  /* 0x02884002000075a7 */ /* 0x001064000800017f */
[----:B-1----:R-:W-:Y:S05]  /*25010*/  @!P0 NANOSLEEP.SYNCS 0x989680 ;  /* 0x009896800000895d */ /* 0x002fea0003900000 */
[----:B------:R-:W1:Y:S02]  /*25020*/  @!P0 SYNCS.PHASECHK.TRANS64 P0, [R0+URZ+0x28840], R2 ;  /* 0x02884002000085a7 */ /* 0x000e64000800007f */
[----:B-1----:R-:W-:Y:S05]  /*25030*/  @!P0 BRA `(.L_x_2828) ;  /* 0xfffffffc00f08947 */ /* 0x002fea000383ffff */
[----:B------:R-:W-:Y:S05]  /*25040*/  BRA `(.L_x_3028) ;  /* 0xffffff90003c7947 */ /* 0x000fea000383ffff */
.L_x_2832:
[----:B------:R-:W2:Y:S01]  /*25050*/  LDL.LU R11, [R1+0x50] ;  /* 0x00005000010b7983 */ /* 0x000ea20000300800 */
[----:B------:R-:W-:Y:S01]  /*25060*/  MOV R13, R3 ;  /* 0x00000003000d7202 */ /* 0x000fe20000000f00 */
[----:B------:R-:W-:Y:S02]  /*25070*/  IMAD.MOV.U32 R12, RZ, RZ, RZ ;  /* 0x000000ffff0c7224 */ /* 0x000fe400078e00ff */
[----:B------:R-:W-:Y:S01]  /*25080*/  IMAD.MOV.U32 R15, RZ, RZ, -0x1 ;  /* 0xffffffffff0f7424 */ /* 0x000fe200078e00ff */
[----:B------:R-:W0:Y:S02]  /*25090*/  S2R R5, SR_TID.X ;  /* 0x0000000000057919 */ /* 0x000e240000002100 */
[----:B0-----:R-:W-:-:S04]  /*250a0*/  LOP3.LUT R5, R5, 0x7f, RZ, 0xc0, !PT ;  /* 0x0000007f05057812 */ /* 0x001fc800078ec0ff */
        /* <DEDUP_REMOVED lines=9> */
.L_x_3029:
[----:B------:R-:W-:Y:S01]  /*25140*/  MOV R13, R4 ;  /* 0x00000004000d7202 */ /* 0x000fe20000000f00 */
[----:B------:R-:W-:-:S07]  /*25150*/  IMAD.MOV.U32 R6, RZ, RZ, R14 ;  /* 0x000000ffff067224 */ /* 0x000fce00078e000e */
[----:B------:R-:W-:Y:S05]  /*25160*/  WARPSYNC.COLLECTIVE R15, `(.L_x_3030) ;  /* 0x000000000f087348 */ /* 0x000fea0003c00000 */
[----:B------:R0:W1:Y:S02]  /*25170*/  SHFL.IDX P6, R14, R13, R12, R11 ;  /* 0x0000000c0d0e7389 */ /* 0x00006400000c000b */
[----:B01----:R-:W-:Y:S01]  /*25180*/  ENDCOLLECTIVE ;  /* 0x000000000000791b */ /* 0x003fe20003800000 */
.L_x_3030:
[----:B------:R-:W-:Y:S01]  /*25190*/  MOV R13, R3 ;  /* 0x00000003000d7202 */ /* 0x000fe20000000f00 */
[----:B------:R-:W-:Y:S02]  /*251a0*/  IMAD.MOV.U32 R12, RZ, RZ, 0x1 ;  /* 0x00000001ff0c7424 */ /* 0x000fe400078e00ff */
[----:B------:R-:W-:-:S07]  /*251b0*/  IMAD.MOV.U32 R7, RZ, RZ, R14 ;  /* 0x000000ffff077224 */ /* 0x000fce00078e000e */
[----:B------:R-:W-:Y:S05]  /*251c0*/  WARPSYNC.COLLECTIVE R15, `(.L_x_3031) ;  /* 0x000000000f087348 */ /* 0x000fea0003c00000 */
[----:B------:R0:W1:Y:S02]  /*251d0*/  SHFL.IDX P6, R14, R13, R12, R11 ;  /* 0x0000000c0d0e7389 */ /* 0x00006400000c000b */
[----:B01----:R-:W-:Y:S01]  /*251e0*/  ENDCOLLECTIVE ;  /* 0x000000000000791b */ /* 0x003fe20003800000 */
.L_x_3031:
        /* <DEDUP_REMOVED lines=10> */
.L_x_3032:
        /* <DEDUP_REMOVED lines=12> */
.L_x_3033:
[----:B------:R-:W-:Y:S01]  /*25350*/  @!P2 LEA R7, P3, R10, R5, 0x1 ;  /* 0x000000050a07a211 */ /* 0x000fe200078608ff */
[----:B------:R-:W-:-:S03]  /*25360*/  VIADD R5, R0, 0x20 ;  /* 0x0000002000057836 */ /* 0x000fc60000000000 */
[----:B------:R-:W-:-:S04]  /*25370*/  @!P2 IADD3.X R6, RZ, R8, RZ, P3, !PT ;  /* 0x00000008ff06a210 */ /* 0x000fc80001ffe4ff */
        /* <DEDUP_REMOVED lines=14> */
.L_x_3034:
[----:B------:R-:W-:Y:S02]  /*25460*/  IMAD.MOV.U32 R13, RZ, RZ, R3 ;  /* 0x000000ffff0d7224 */ /* 0x000fe400078e0003 */
[----:B------:R-:W-:Y:S02]  /*25470*/  IMAD.MOV.U32 R12, RZ, RZ, 0x3 ;  /* 0x00000003ff0c7424 */ /* 0x000fe400078e00ff */
[----:B------:R-:W-:-:S07]  /*25480*/  IMAD.MOV.U32 R5, RZ, RZ, R14 ;  /* 0x000000ffff057224 */ /* 0x000fce00078e000e */
[----:B------:R-:W-:Y:S05]  /*25490*/  WARPSYNC.COLLECTIVE R15, `(.L_x_3035) ;  /* 0x000000000f087348 */ /* 0x000fea0003c00000 */
[----:B------:R0:W1:Y:S02]  /*254a0*/  SHFL.IDX P6, R14, R13, R12, R11 ;  /* 0x0000000c0d0e7389 */ /* 0x00006400000c000b */
[----:B01----:R-:W-:Y:S01]  /*254b0*/  ENDCOLLECTIVE ;  /* 0x000000000000791b */ /* 0x003fe20003800000 */
.L_x_3035:
[----:B------:R-:W-:-:S05]  /*254c0*/  @!P2 LEA R5, P3, R10, R5, 0x1 ;  /* 0x000000050a05a211 */ /* 0x000fca00078608ff */
[----:B------:R-:W-:-:S04]  /*254d0*/  @!P2 IMAD.X R6, RZ, RZ, R6, P3 ;  /* 0x000000ffff06a224 */ /* 0x000fc800018e0606 */
[----:B------:R-:W-:Y:S02]  /*254e0*/  @!P2 IMAD.MOV.U32 R7, RZ, RZ, R6 ;  /* 0x000000ffff07a224 */ /* 0x000fe400078e0006 */
[----:B------:R-:W-:Y:S01]  /*254f0*/  @!P2 IMAD.MOV.U32 R6, RZ, RZ, R5 ;  /* 0x000000ffff06a224 */ /* 0x000fe200078e0005 */
[----:B------:R-:W-:Y:S01]  /*25500*/  IADD3 R5, R0, 0x30, RZ ;  /* 0x0000003000057810 */ /* 0x000fe20007ffe0ff */
[----:B------:R-:W-:-:S03]  /*25510*/  IMAD.MOV.U32 R13, RZ, RZ, R4 ;  /* 0x000000ffff0d7224 */ /* 0x000fc600078e0004 */
        /* <DEDUP_REMOVED lines=10> */
.L_x_3036:
[----:B------:R-:W-:Y:S01]  /*255c0*/  MOV R13, R3 ;  /* 0x00000003000d7202 */ /* 0x000fe20000000f00 */
[----:B------:R-:W-:Y:S01]  /*255d0*/  IMAD.MOV.U32 R12, RZ, RZ, 0x4 ;  /* 0x00000004ff0c7424 */ /* 0x000fe200078e00ff */
[----:B------:R-:W-:-:S07]  /*255e0*/  MOV R5, R14 ;  /* 0x0000000e00057202 */ /* 0x000fce0000000f00 */
[----:B------:R-:W-:Y:S05]  /*255f0*/  WARPSYNC.COLLECTIVE R15, `(.L_x_3037) ;  /* 0x000000000f087348 */ /* 0x000fea0003c00000 */
[----:B------:R0:W1:Y:S02]  /*25600*/  SHFL.IDX P6, R14, R13, R12, R11 ;  /* 0x0000000c0d0e7389 */ /* 0x00006400000c000b */
[----:B01----:R-:W-:Y:S01]  /*25610*/  ENDCOLLECTIVE ;  /* 0x000000000000791b */ /* 0x003fe20003800000 */
.L_x_3037:
        /* <DEDUP_REMOVED lines=16> */
.L_x_3038:
[----:B------:R-:W-:Y:S01]  /*25720*/  IMAD.MOV.U32 R13, RZ, RZ, R3 ;  /* 0x000000ffff0d7224 */ /* 0x000fe200078e0003 */
[----:B------:R-:W-:Y:S01]  /*25730*/  MOV R12, 0x5 ;  /* 0x00000005000c7802 */ /* 0x000fe20000000f00 */
[----:B------:R-:W-:-:S07]  /*25740*/  IMAD.MOV.U32 R5, RZ, RZ, R14 ;  /* 0x000000ffff057224 */ /* 0x000fce00078e000e */
[----:B------:R-:W-:Y:S05]  /*25750*/  WARPSYNC.COLLECTIVE R15, `(.L_x_3039) ;  /* 0x000000000f087348 */ /* 0x000fea0003c00000 */
[----:B------:R0:W1:Y:S02]  /*25760*/  SHFL.IDX P6, R14, R13, R12, R11 ;  /* 0x0000000c0d0e7389 */ /* 0x00006400000c000b */
[----:B01----:R-:W-:Y:S01]  /*25770*/  ENDCOLLECTIVE ;  /* 0x000000000000791b */ /* 0x003fe20003800000 */
.L_x_3039:
[----:B------:R-:W-:-:S04]  /*25780*/  @!P2 LEA R5, P3, R10, R5, 0x1 ;  /* 0x000000050a05a211 */ /* 0x000fc800078608ff */
[----:B------:R-:W-:-:S05]  /*25790*/  @!P2 IADD3.X R6, RZ, R6, RZ, P3, !PT ;  /* 0x00000006ff06a210 */ /* 0x000fca0001ffe4ff */
        /* <DEDUP_REMOVED lines=14> */
.L_x_3040:
[----:B------:R-:W-:Y:S02]  /*25880*/  IMAD.MOV.U32 R13, RZ, RZ, R3 ;  /* 0x000000ffff0d7224 */ /* 0x000fe400078e0003 */
[----:B------:R-:W-:Y:S02]  /*25890*/  IMAD.MOV.U32 R12, RZ, RZ, 0x6 ;  /* 0x00000006ff0c7424 */ /* 0x000fe400078e00ff */
[----:B------:R-:W-:-:S07]  /*258a0*/  IMAD.MOV.U32 R5, RZ, RZ, R14 ;  /* 0x000000ffff057224 */ /* 0x000fce00078e000e */
[----:B------:R-:W-:Y:S05]  /*258b0*/  WARPSYNC.COLLECTIVE R15, `(.L_x_3041) ;  /* 0x000000000f087348 */ /* 0x000fea0003c00000 */
[----:B------:R0:W1:Y:S02]  /*258c0*/  SHFL.IDX P6, R14, R13, R12, R11 ;  /* 0x0000000c0d0e7389 */ /* 0x00006400000c000b */
[----:B01----:R-:W-:Y:S01]  /*258d0*/  ENDCOLLECTIVE ;  /* 0x000000000000791b */ /* 0x003fe20003800000 */
.L_x_3041:
[----:B------:R-:W-:-:S05]  /*258e0*/  @!P2 LEA R5, P3, R10, R5, 0x1 ;  /* 0x000000050a05a211 */ /* 0x000fca00078608ff */
[----:B------:R-:W-:-:S05]  /*258f0*/  @!P2 IMAD.X R6, RZ, RZ, R6, P3 ;  /* 0x000000ffff06a224 */ /* 0x000fca00018e0606 */
[----:B------:R-:W-:Y:S01]  /*25900*/  @!P2 MOV R7, R6 ;  /* 0x000000060007a202 */ /* 0x000fe20000000f00 */
[----:B------:R-:W-:Y:S01]  /*25910*/  @!P2 IMAD.MOV.U32 R6, RZ, RZ, R5 ;  /* 0x000000ffff06a224 */ /* 0x000fe200078e0005 */
[----:B------:R-:W-:-:S04]  /*25920*/  MOV R13, R4 ;  /* 0x00000004000d7202 */ /* 0x000fc80000000f00 */
        /* <DEDUP_REMOVED lines=9> */
.L_x_3042:
        /* <DEDUP_REMOVED lines=8> */
.L_x_3043:
[----:B------:R-:W-:-:S05]  /*25a40*/  @!P2 LEA R5, P3, R10, R5, 0x1 ;  /* 0x000000050a05a211 */ /* 0x000fca00078608ff */
[----:B------:R-:W-:-:S04]  /*25a50*/  @!P2 IMAD.X R6, RZ, RZ, R6, P3 ;  /* 0x000000ffff06a224 */ /* 0x000fc800018e0606 */
[----:B------:R-:W-:Y:S01]  /*25a60*/  @!P2 IMAD.MOV.U32 R7, RZ, RZ, R6 ;  /* 0x000000ffff07a224 */ /* 0x000fe200078e0006 */
[----:B------:R-:W-:Y:S01]  /*25a70*/  @!P2 MOV R6, R5 ;  /* 0x000000050006a202 */ /* 0x000fe20000000f00 */
[----:B------:R-:W-:-:S04]  /*25a80*/  IMAD.MOV.U32 R13, RZ, RZ, R4 ;  /* 0x000000ffff0d7224 */ /* 0x000fc800078e0004 */
        /* <DEDUP_REMOVED lines=9> */
.L_x_3044:
[----:B------:R-:W-:Y:S01]  /*25b20*/  MOV R3, R14 ;  /* 0x0000000e00037202 */ /* 0x000fe20000000f00 */
[----:B------:R-:W-:Y:S06]  /*25b30*/  BRA `(.L_x_3045) ;  /* 0xffffff9000ec7947 */ /* 0x000fec000383ffff */
.L_x_2837:
[----:B---3--:R3:W4:Y:S02]  /*25b40*/  SYNCS.PHASECHK.TRANS64.TRYWAIT P0, [R18+URZ+0x28820], R0 ;  /* 0x02882000120075a7 */ /* 0x008724000800017f */
[----:B----4-:R-:W-:Y:S05]  /*25b50*/  @!P0 NANOSLEEP.SYNCS 0x989680 ;  /* 0x009896800000895d */ /* 0x010fea0003900000 */
[----:B------:R-:W4:Y:S02]  /*25b60*/  @!P0 SYNCS.PHASECHK.TRANS64 P0, [R18+URZ+0x28820], R0 ;  /* 0x02882000120085a7 */ /* 0x000f24000800007f */
[----:B----4-:R-:W-:Y:S05]  /*25b70*/  @!P0 BRA `(.L_x_2837) ;  /* 0xfffffffc00f08947 */ /* 0x010fea000383ffff */
[----:B------:R-:W-:Y:S05]  /*25b80*/  BRA `(.L_x_3046) ;  /* 0xffffff94005c7947 */ /* 0x000fea000383ffff */
.L_x_2846:
[----:B-1----:R1:W2:Y:S02]  /*25b90*/  SYNCS.PHASECHK.TRANS64.TRYWAIT P0, [R3+URZ+0x28840], R2 ;  /* 0x02884002030075a7 */ /* 0x0022a4000800017f */
[----:B--2---:R-:W-:Y:S05]  /*25ba0*/  @!P0 NANOSLEEP.SYNCS 0x989680 ;  /* 0x009896800000895d */ /* 0x004fea0003900000 */
[----:B------:R-:W2:Y:S02]  /*25bb0*/  @!P0 SYNCS.PHASECHK.TRANS64 P0, [R3+URZ+0x28840], R2 ;  /* 0x02884002030085a7 */ /* 0x000ea4000800007f */
[----:B--2---:R-:W-:Y:S05]  /*25bc0*/  @!P0 BRA `(.L_x_2846) ;  /* 0xfffffffc00f08947 */ /* 0x004fea000383ffff */
[----:B------:R-:W-:Y:S05]  /*25bd0*/  BRA `(.L_x_3047) ;  /* 0xffffff9800387947 */ /* 0x000fea000383ffff */
.L_x_2852:
[----:B0-----:R0:W1:Y:S02]  /*25be0*/  SYNCS.PHASECHK.TRANS64.TRYWAIT P0, [R3+URZ+0x60], R2 ;  /* 0x00006002030075a7 */ /* 0x001064000800017f */
[----:B-1----:R-:W-:Y:S05]  /*25bf0*/  @!P0 NANOSLEEP.SYNCS 0x989680 ;  /* 0x009896800000895d */ /* 0x002fea0003900000 */
[----:B------:R-:W1:Y:S02]  /*25c00*/  @!P0 SYNCS.PHASECHK.TRANS64 P0, [R3+URZ+0x60], R2 ;  /* 0x00006002030085a7 */ /* 0x000e64000800007f */
[----:B-1----:R-:W-:Y:S05]  /*25c10*/  @!P0 BRA `(.L_x_2852) ;  /* 0xfffffffc00f08947 */ /* 0x002fea000383ffff */
[----:B------:R-:W-:Y:S05]  /*25c20*/  BRA `(.L_x_3048) ;  /* 0xffffff9c000c7947 */ /* 0x000fea000383ffff */
.L_x_2861:
[----:B-1----:R1:W2:Y:S02]  /*25c30*/  SYNCS.PHASECHK.TRANS64.TRYWAIT P0, [R3+URZ+0x28840], R2 ;  /* 0x02884002030075a7 */ /* 0x0022a4000800017f */
[----:B--2---:R-:W-:Y:S05]  /*25c40*/  @!P0 NANOSLEEP.SYNCS 0x989680 ;  /* 0x009896800000895d */ /* 0x004fea0003900000 */
[----:B------:R-:W2:Y:S02]  /*25c50*/  @!P0 SYNCS.PHASECHK.TRANS64 P0, [R3+URZ+0x28840], R2 ;  /* 0x02884002030085a7 */ /* 0x000ea4000800007f */
[----:B--2---:R-:W-:Y:S05]  /*25c60*/  @!P0 BRA `(.L_x_2861) ;  /* 0xfffffffc00f08947 */ /* 0x004fea000383ffff */
[----:B------:R-:W-:Y:S05]  /*25c70*/  BRA `(.L_x_3049) ;  /* 0xffffffa0009c7947 */ /* 0x000fea000383ffff */
.L_x_2867:
[----:B0-----:R0:W1:Y:S02]  /*25c80*/  SYNCS.PHASECHK.TRANS64.TRYWAIT P0, [R2+URZ+0x60], R3 ;  /* 0x00006003020075a7 */ /* 0x001064000800017f */
[----:B-1----:R-:W-:Y:S05]  /*25c90*/  @!P0 NANOSLEEP.SYNCS 0x989680 ;  /* 0x009896800000895d */ /* 0x002fea0003900000 */
[----:B------:R-:W1:Y:S02]  /*25ca0*/  @!P0 SYNCS.PHASECHK.TRANS64 P0, [R2+URZ+0x60], R3 ;  /* 0x00006003020085a7 */ /* 0x000e64000800007f */
[----:B-1----:R-:W-:Y:S05]  /*25cb0*/  @!P0 BRA `(.L_x_2867) ;  /* 0xfffffffc00f08947 */ /* 0x002fea000383ffff */
[----:B------:R-:W-:Y:S05]  /*25cc0*/  BRA `(.L_x_3050) ;  /* 0xffffffa400707947 */ /* 0x000fea000383ffff */
.L_x_2876:
[----:B--2---:R2:W3:Y:S02]  /*25cd0*/  SYNCS.PHASECHK.TRANS64.TRYWAIT P0, [R2+URZ+0x28840], R3 ;  /* 0x02884003020075a7 */ /* 0x0044e4000800017f */
[----:B---3--:R-:W-:Y:S05]  /*25ce0*/  @!P0 NANOSLEEP.SYNCS 0x989680 ;  /* 0x009896800000895d */ /* 0x008fea0003900000 */
[----:B------:R-:W3:Y:S02]  /*25cf0*/  @!P0 SYNCS.PHASECHK.TRANS64 P0, [R2+URZ+0x28840], R3 ;  /* 0x02884003020085a7 */ /* 0x000ee4000800007f */
[----:B---3--:R-:W-:Y:S05]  /*25d00*/  @!P0 BRA `(.L_x_2876) ;  /* 0xfffffffc00f08947 */ /* 0x008fea000383ffff */
[----:B------:R-:W-:Y:S05]  /*25d10*/  BRA `(.L_x_3051) ;  /* 0xffffffa800d07947 */ /* 0x000fea000383ffff */
.L_x_2882:
[----:B0-----:R0:W1:Y:S02]  /*25d20*/  SYNCS.PHASECHK.TRANS64.TRYWAIT P0, [R2+URZ+0x60], R5 ;  /* 0x00006005020075a7 */ /* 0x001064000800017f */
[----:B-1----:R-:W-:Y:S05]  /*25d30*/  @!P0 NANOSLEEP.SYNCS 0x989680 ;  /* 0x009896800000895d */ /* 0x002fea0003900000 */
[----:B------:R-:W1:Y:S02]  /*25d40*/  @!P0 SYNCS.PHASECHK.TRANS64 P0, [R2+URZ+0x60], R5 ;  /* 0x00006005020085a7 */ /* 0x000e64000800007f */
[----:B-1----:R-:W-:Y:S05]  /*25d50*/  @!P0 BRA `(.L_x_2882) ;  /* 0xfffffffc00f08947 */ /* 0x002fea000383ffff */
[----:B------:R-:W-:Y:S05]  /*25d60*/  BRA `(.L_x_3052) ;  /* 0xffffffac00a47947 */ /* 0x000fea000383ffff */
.L_x_2893:
[----:B--2---:R2:W3:Y:S02]  /*25d70*/  SYNCS.PHASECHK.TRANS64.TRYWAIT P0, [R0+URZ+0x28860], R2 ;  /* 0x02886002000075a7 */ /* 0x0044e4000800017f */
[----:B---3--:R-:W-:Y:S05]  /*25d80*/  @!P0 NANOSLEEP.SYNCS 0x989680 ;  /* 0x009896800000895d */ /* 0x008fea0003900000 */
[----:B------:R-:W3:Y:S02]  /*25d90*/  @!P0 SYNCS.PHASECHK.TRANS64 P0, [R0+URZ+0x28860], R2 ;  /* 0x02886002000085a7 */ /* 0x000ee4000800007f */
[----:B---3--:R-:W-:Y:S05]  /*25da0*/  @!P0 BRA `(.L_x_2893) ;  /* 0xfffffffc00f08947 */ /* 0x008fea000383ffff */
[----:B------:R-:W-:Y:S05]  /*25db0*/  BRA `(.L_x_3053) ;  /* 0xffffffb000f07947 */ /* 0x000fea000383ffff */
.L_x_2900:
[----:B------:R-:W3:Y:S01]  /*25dc0*/  LDL R0, [R1] ;  /* 0x0000000001007983 */ /* 0x000ee20000100800 */
[----:B------:R-:W-:Y:S01]  /*25dd0*/  BSSY B0, `(.L_x_3054) ;  /* 0x0000008000007945 */ /* 0x000fe20003800000 */
[----:B------:R-:W-:Y:S02]  /*25de0*/  IMAD.MOV.U32 R12, RZ, RZ, RZ ;  /* 0x000000ffff0c7224 */ /* 0x000fe400078e00ff */
[----:B------:R-:W-:Y:S02]  /*25df0*/  IMAD.MOV.U32 R11, RZ, RZ, 0x1f ;  /* 0x0000001fff0b7424 */ /* 0x000fe400078e00ff */
[----:B------:R-:W-:Y:S02]  /*25e00*/  IMAD.MOV.U32 R15, RZ, RZ, -0x1 ;  /* 0xffffffffff0f7424 */ /* 0x000fe400078e00ff */
[----:B---3--:R-:W-:-:S07]  /*25e10*/  IMAD.MOV.U32 R13, RZ, RZ, R0 ;  /* 0x000000ffff0d7224 */ /* 0x008fce00078e0000 */
[----:B012---:R-:W-:Y:S05]  /*25e20*/  WARPSYNC.COLLECTIVE R15, `(.L_x_3055) ;  /* 0x000000000f087348 */ /* 0x007fea0003c00000 */
[----:B------:R3:W4:Y:S02]  /*25e30*/  SHFL.IDX P6, R14, R13, R12, R11 ;  /* 0x0000000c0d0e7389 */ /* 0x00072400000c000b */
[----:B01234-:R-:W-:Y:S01]  /*25e40*/  ENDCOLLECTIVE ;  /* 0x000000000000791b */ /* 0x01ffe20003800000 */
.L_x_3055:
[----:B------:R-:W-:Y:S05]  /*25e50*/  BSYNC B0 ;  /* 0x0000000000007941 */ /* 0x000fea0003800000 */
.L_x_3054:
[----:B------:R0:W5:Y:S01]  /*25e60*/  LDL R2, [R1+0xc] ;  /* 0x00000c0001027983 */ /* 0x0001620000100800 */
[----:B------:R-:W-:Y:S01]  /*25e70*/  IMAD.MOV.U32 R13, RZ, RZ, R0 ;  /* 0x000000ffff0d7224 */ /* 0x000fe200078e0000 */
[----:B------:R-:W-:Y:S01]  /*25e80*/  MOV R5, R14 ;  /* 0x0000000e00057202 */ /* 0x000fe20000000f00 */
[----:B------:R-:W-:Y:S02]  /*25e90*/  IMAD.MOV.U32 R12, RZ, RZ, 0x1 ;  /* 0x00000001ff0c7424 */ /* 0x000fe400078e00ff */
[----:B------:R-:W-:Y:S02]  /*25ea0*/  IMAD.MOV.U32 R11, RZ, RZ, 0x1f ;  /* 0x0000001fff0b7424 */ /* 0x000fe400078e00ff */
[----:B------:R-:W-:-:S07]  /*25eb0*/  IMAD.MOV.U32 R15, RZ, RZ, -0x1 ;  /* 0xffffffffff0f7424 */ /* 0x000fce00078e00ff */
[----:B0----5:R-:W-:Y:S05]  /*25ec0*/  WARPSYNC.COLLECTIVE R15, `(.L_x_3056) ;  /* 0x000000000f087348 */ /* 0x021fea0003c00000 */
[----:B------:R1:W2:Y:S02]  /*25ed0*/  SHFL.IDX P6, R14, R13, R12, R11 ;  /* 0x0000000c0d0e7389 */ /* 0x0002a400000c000b */
[----:B012--5:R-:W-:Y:S01]  /*25ee0*/  ENDCOLLECTIVE ;  /* 0x000000000000791b */ /* 0x027fe20003800000 */
.L_x_3056:
[----:B------:R-:W-:Y:S01]  /*25ef0*/  ULDC UR4, c[0x0][0xc3c] ;  /* 0x00030f0000047ab9 */ /* 0x000fe20000000800 */
[----:B------:R-:W-:Y:S01]  /*25f00*/  IMAD.IADD R4, R2, 0x1, R16 ;  /* 0x0000000102047824 */ /* 0x000fe200078e0210 */
[----:B------:R-:W-:-:S04]  /*25f10*/  MOV R0, R14 ;  /* 0x0000000e00007202 */ /* 0x000fc80000000f00 */
        /* <DEDUP_REMOVED lines=11> */
[----:B------:R-:W-:Y:S01]  /*25fd0*/  IMAD.MOV.U32 R11, RZ, RZ, RZ ;  /* 0x000000ffff0b7224 */ /* 0x000fe200078e00ff */
[C---:B------:R-:W-:Y:S02]  /*25fe0*/  ISETP.GE.U32.AND P4, PT, R16.reuse, 0x8, PT ;  /* 0x000000081000780c */ /* 0x040fe40003f86070 */
[----:B------:R-:W-:Y:S01]  /*25ff0*/  ISETP.GE.U32.AND P5, PT, R16, 0x10, PT ;  /* 0x000000101000780c */ /* 0x000fe20003fa6070 */
[----:B--2---:R-:W-:Y:S01]  /*26000*/  @!P1 IMAD.MOV.U32 R4, RZ, RZ, R8 ;  /* 0x000000ffff049224 */ /* 0x004fe200078e0008 */
[----:B------:R-:W-:-:S02]  /*26010*/  MOV R8, RZ ;  /* 0x000000ff00087202 */ /* 0x000fc40000000f00 */
[----:B---3--:R-:W-:Y:S02]  /*26020*/  @!P1 MOV R6, R2 ;  /* 0x0000000200069202 */ /* 0x008fe40000000f00 */
[----:B------:R-:W-:-:S03]  /*26030*/  ISETP.NE.AND P1, PT, R16, RZ, PT ;  /* 0x000000ff1000720c */ /* 0x000fc60003f25270 */
[----:B------:R-:W-:-:S04]  /*26040*/  IMAD R2, R6, R4, RZ ;  /* 0x0000000406027224 */ /* 0x000fc800078e02ff */
[----:B------:R-:W-:-:S07]  /*26050*/  IMAD.MOV.U32 R13, RZ, RZ, R2 ;  /* 0x000000ffff0d7224 */ /* 0x000fce00078e0002 */
[----:B------:R-:W-:Y:S05]  /*26060*/  WARPSYNC.COLLECTIVE R15, `(.L_x_3057) ;  /* 0x000000000f087348 */ /* 0x000fea0003c00000 */
[----:B------:R0:W1:Y:S02]  /*26070*/  SHFL.UP P6, R14, R13, R12, R11 ;  /* 0x0400000c0d0e7389 */ /* 0x00006400000c000b */
[----:B01----:R-:W-:Y:S01]  /*26080*/  ENDCOLLECTIVE ;  /* 0x000000000000791b */ /* 0x003fe20003800000 */
.L_x_3057:
        /* <DEDUP_REMOVED lines=8> */
.L_x_3058:
        /* <DEDUP_REMOVED lines=8> */
.L_x_3059:
        /* <DEDUP_REMOVED lines=8> */
.L_x_3060:
        /* <DEDUP_REMOVED lines=8> */
.L_x_3061:
        /* <DEDUP_REMOVED lines=9> */
.L_x_3062:
[----:B------:R-:W-:Y:S01]  /*26320*/  IMAD.MOV.U32 R9, RZ, RZ, R14 ;  /* 0x000000ffff097224 */ /* 0x000fe200078e000e */
[----:B------:R-:W-:Y:S06]  /*26330*/  BRA `(.L_x_3063) ;  /* 0xffffffb400647947 */ /* 0x000fec000383ffff */
.L_x_2903:
        /* <DEDUP_REMOVED lines=8> */
.L_x_3065:
[----:B------:R-:W-:Y:S05]  /*263c0*/  BSYNC B0 ;  /* 0x0000000000007941 */ /* 0x000fea0003800000 */
.L_x_3064:
[----:B------:R-:W-:Y:S01]  /*263d0*/  MOV R3, R14 ;  /* 0x0000000e00037202 */ /* 0x000fe20000000f00 */
[----:B------:R-:W-:Y:S01]  /*263e0*/  IMAD.MOV.U32 R12, RZ, RZ, 0x2 ;  /* 0x00000002ff0c7424 */ /* 0x000fe200078e00ff */
[----:B------:R-:W-:Y:S01]  /*263f0*/  MOV R15, 0xffffffff ;  /* 0xffffffff000f7802 */ /* 0x000fe20000000f00 */
[----:B------:R-:W-:Y:S01]  /*26400*/  IMAD.MOV.U32 R11, RZ, RZ, RZ ;  /* 0x000000ffff0b7224 */ /* 0x000fe200078e00ff */
[----:B------:R-:W-:-:S05]  /*26410*/  SEL R3, R3, RZ, P1 ;  /* 0x000000ff03037207 */ /* 0x000fca0000800000 */
[----:B------:R-:W-:-:S04]  /*26420*/  IMAD.IADD R2, R2, 0x1, R3 ;  /* 0x0000000102027824 */ /* 0x000fc800078e0203 */
[----:B------:R-:W-:-:S07]  /*26430*/  IMAD.MOV.U32 R13, RZ, RZ, R2 ;  /* 0x000000ffff0d7224 */ /* 0x000fce00078e0002 */
[----:B------:R-:W-:Y:S05]  /*26440*/  WARPSYNC.COLLECTIVE R15, `(.L_x_3066) ;  /* 0x000000000f087348 */ /* 0x000fea0003c00000 */
[----:B------:R0:W1:Y:S02]  /*26450*/  SHFL.UP P6, R14, R13, R12, R11 ;  /* 0x0400000c0d0e7389 */ /* 0x00006400000c000b */
[----:B01----:R-:W-:Y:S01]  /*26460*/  ENDCOLLECTIVE ;  /* 0x000000000000791b */ /* 0x003fe20003800000 */
.L_x_3066:
        /* <DEDUP_REMOVED lines=8> */
.L_x_3067:
        /* <DEDUP_REMOVED lines=8> */
.L_x_3068:
        /* <DEDUP_REMOVED lines=8> */
.L_x_3069:
        /* <DEDUP_REMOVED lines=9> */
.L_x_3070:
[----:B------:R-:W-:Y:S01]  /*26680*/  IMAD.MOV.U32 R9, RZ, RZ, R14 ;  /* 0x000000ffff097224 */ /* 0x000fe200078e000e */
[----:B------:R-:W-:Y:S06]  /*26690*/  BRA `(.L_x_3071) ;  /* 0xffffffb400387947 */ /* 0x000fec000383ffff */
.L_x_2905:
[----:B------:R-:W-:Y:S01]  /*266a0*/  BSSY B0, `(.L_x_3072) ;  /* 0x0000006000007945 */ /* 0x000fe20003800000 */
[----:B------:R-:W-:Y:S01]  /*266b0*/  PLOP3.LUT P6, PT, P6, PT, PT, 0x8, 0x0 ;  /* 0x000000000000781c */ /* 0x000fe200037ce170 */
[----:B------:R-:W-:-:S12]  /*266c0*/  IMAD.MOV.U32 R15, RZ, RZ, -0x1 ;  /* 0xffffffffff0f7424 */ /* 0x000fd800078e00ff */
[----:B0-----:R-:W-:Y:S05]  /*266d0*/  WARPSYNC.COLLECTIVE R15, `(.L_x_3073) ;  /* 0x000000000f087348 */ /* 0x001fea0003c00000 */
[----:B------:R-:W-:Y:S01]  /*266e0*/  VOTE.ANY R14, PT, P6 ;  /* 0x00000000000e7806 */ /* 0x000fe200030e0100 */
[----:B0-----:R-:W-:Y:S06]  /*266f0*/  ENDCOLLECTIVE ;  /* 0x000000000000791b */ /* 0x001fec0003800000 */
.L_x_3073:
[----:B------:R-:W-:Y:S05]  /*26700*/  BSYNC B0 ;  /* 0x0000000000007941 */ /* 0x000fea0003800000 */
.L_x_3072:
[----:B------:R0:W5:Y:S01]  /*26710*/  LDL.LU R10, [R1+0xc] ;  /* 0x00000c00010a7983 */ /* 0x0001620000300800 */
[----:B------:R-:W-:Y:S01]  /*26720*/  MOV R0, R14 ;  /* 0x0000000e00007202 */ /* 0x000fe20000000f00 */
[----:B------:R-:W-:Y:S02]  /*26730*/  IMAD.MOV.U32 R13, RZ, RZ, R4 ;  /* 0x000000ffff0d7224 */ /* 0x000fe400078e0004 */
[----:B------:R-:W-:Y:S01]  /*26740*/  IMAD.MOV.U32 R11, RZ, RZ, 0x1f ;  /* 0x0000001fff0b7424 */ /* 0x000fe200078e00ff */
[----:B------:R-:W1:Y:S01]  /*26750*/  POPC R3, R0 ;  /* 0x0000000000037309 */ /* 0x000e620000000000 */
[----:B------:R-:W-:Y:S02]  /*26760*/  IMAD.MOV.U32 R15, RZ, RZ, -0x1 ;  /* 0xffffffffff0f7424 */ /* 0x000fe400078e00ff */
[----:B01----:R-:W-:-:S07]  /*26770*/  IMAD.MOV.U32 R12, RZ, RZ, R3 ;  /* 0x000000ffff0c7224 */ /* 0x003fce00078e0003 */
[----:B-----5:R-:W-:Y:S05]  /*26780*/  WARPSYNC.COLLECTIVE R15, `(.L_x_3074) ;  /* 0x000000000f087348 */ /* 0x020fea0003c00000 */
[----:B------:R0:W1:Y:S02]  /*26790*/  SHFL.IDX P6, R14, R13, R12, R11 ;  /* 0x0000000c0d0e7389 */ /* 0x00006400000c000b */
[----:B01---5:R-:W-:Y:S01]  /*267a0*/  ENDCOLLECTIVE ;  /* 0x000000000000791b */ /* 0x023fe20003800000 */
.L_x_3074:
[----:B------:R-:W-:Y:S01]  /*267b0*/  IMAD.MOV.U32 R13, RZ, RZ, R6 ;  /* 0x000000ffff0d7224 */ /* 0x000fe200078e0006 */
[----:B------:R-:W-:-:S07]  /*267c0*/  MOV R4, R14 ;  /* 0x0000000e00047202 */ /* 0x000fce0000000f00 */
[----:B------:R-:W-:Y:S05]  /*267d0*/  WARPSYNC.COLLECTIVE R15, `(.L_x_3075) ;  /* 0x000000000f087348 */ /* 0x000fea0003c00000 */
[----:B------:R0:W1:Y:S02]  /*267e0*/  SHFL.IDX P6, R14, R13, R12, R11 ;  /* 0x0000000c0d0e7389 */ /* 0x00006400000c000b */
[----:B01----:R-:W-:Y:S01]  /*267f0*/  ENDCOLLECTIVE ;  /* 0x000000000000791b */ /* 0x003fe20003800000 */
.L_x_3075:
[----:B------:R-:W-:Y:S02]  /*26800*/  IMAD.MOV.U32 R6, RZ, RZ, R14 ;  /* 0x000000ffff067224 */ /* 0x000fe400078e000e */
[----:B------:R-:W-:-:S05]  /*26810*/  IMAD.IADD R10, R3, 0x1, R10 ;  /* 0x00000001030a7824 */ /* 0x000fca00078e020a */
[----:B------:R2:W-:Y:S01]  /*26820*/  STL [R1+0xc], R10 ;  /* 0x00000c0a01007387 */ /* 0x0005e20000100800 */
[----:B------:R-:W-:Y:S05]  /*26830*/  BRA `(.L_x_3076) ;  /* 0xffffffb400187947 */ /* 0x000fea000383ffff */
.L_x_2907:
[----:B------:R-:W-:Y:S01]  /*26840*/  BSSY B0, `(.L_x_3077) ;  /* 0x0000008000007945 */ /* 0x000fe20003800000 */
[----:B------:R-:W-:Y:S01]  /*26850*/  IMAD.MOV.U32 R13, RZ, RZ, R7 ;  /* 0x000000ffff0d7224 */ /* 0x000fe200078e0007 */
[----:B------:R-:W-:Y:S01]  /*26860*/  MOV R12, R3 ;  /* 0x00000003000c7202 */ /* 0x000fe20000000f00 */
[----:B------:R-:W-:Y:S02]  /*26870*/  IMAD.MOV.U32 R11, RZ, RZ, 0x1f ;  /* 0x0000001fff0b7424 */ /* 0x000fe400078e00ff */
[----:B------:R-:W-:-:S07]  /*26880*/  IMAD.MOV.U32 R15, RZ, RZ, -0x1 ;  /* 0xffffffffff0f7424 */ /* 0x000fce00078e00ff */
[----:B0-2---:R-:W-:Y:S05]  /*26890*/  WARPSYNC.COLLECTIVE R15, `(.L_x_3078) ;  /* 0x000000000f087348 */ /* 0x005fea0003c00000 */
[----:B------:R1:W3:Y:S02]  /*268a0*/  SHFL.IDX P6, R14, R13, R12, R11 ;  /* 0x0000000c0d0e7389 */ /* 0x0002e400000c000b */
[----:B0123--:R-:W-:Y:S01]  /*268b0*/  ENDCOLLECTIVE ;  /* 0x000000000000791b */ /* 0x00ffe20003800000 */
.L_x_3078:
[----:B------:R-:W-:Y:S05]  /*268c0*/  BSYNC B0 ;  /* 0x0000000000007941 */ /* 0x000fea0003800000 */
.L_x_3077:
[----:B------:R-:W-:Y:S01]  /*268d0*/  IMAD.MOV.U32 R3, RZ, RZ, R14 ;  /* 0x000000ffff037224 */ /* 0x000fe200078e000e */
[----:B------:R-:W-:Y:S06]  /*268e0*/  BRA `(.L_x_3079) ;  /* 0xffffffb400047947 */ /* 0x000fec000383ffff */
.L_x_2913:
[----:B0-----:R0:W1:Y:S02]  /*268f0*/  SYNCS.PHASECHK.TRANS64.TRYWAIT P0, [R0+URZ+0x28820], R3 ;  /* 0x02882003000075a7 */ /* 0x001064000800017f */
[----:B-1----:R-:W-:Y:S05]  /*26900*/  @!P0 NANOSLEEP.SYNCS 0x989680 ;  /* 0x009896800000895d */ /* 0x002fea0003900000 */
[----:B------:R-:W1:Y:S02]  /*26910*/  @!P0 SYNCS.PHASECHK.TRANS64 P0, [R0+URZ+0x28820], R3 ;  /* 0x02882003000085a7 */ /* 0x000e64000800007f */
[----:B-1----:R-:W-:Y:S05]  /*26920*/  @!P0 BRA `(.L_x_2913) ;  /* 0xfffffffc00f08947 */ /* 0x002fea000383ffff */
[----:B------:R-:W-:Y:S05]  /*26930*/  BRA `(.L_x_3080) ;  /* 0xffffffbc00a47947 */ /* 0x000fea000383ffff */
.L_x_2914:
        /* <DEDUP_REMOVED lines=11> */
.L_x_3082:
[----:B------:R-:W-:Y:S05]  /*269f0*/  BSYNC B0 ;  /* 0x0000000000007941 */ /* 0x000fea0003800000 */
.L_x_3081:
[----:B------:R-:W-:Y:S05]  /*26a00*/  BRA `(.L_x_3083) ;  /* 0xffffffbc008c7947 */ /* 0x000fea000383ffff */
.L_x_2915:
[----:B------:R-:W-:Y:S01]  /*26a10*/  BSSY B0, `(.L_x_3084) ;  /* 0x0000006000007945 */ /* 0x000fe20003800000 */
[----:B------:R-:W-:-:S07]  /*26a20*/  IMAD.MOV.U32 R15, RZ, RZ, -0x1 ;  /* 0xffffffffff0f7424 */ /* 0x000fce00078e00ff */
[----:B01----:R-:W-:Y:S05]  /*26a30*/  WARPSYNC.COLLECTIVE R15, `(.L_x_3085) ;  /* 0x000000000f0c7348 */ /* 0x003fea0003c00000 */
[----:B------:R-:W-:Y:S02]  /*26a40*/  ELECT P6, UR62, PT ;  /* 0x00000000003e782f */ /* 0x000fe400038c0000 */
[----:B------:R-:W-:Y:S01]  /*26a50*/  MOV R14, UR62 ;  /* 0x0000003e000e7c02 */ /* 0x000fe20008000f00 */
[----:B01----:R-:W-:Y:S10]  /*26a60*/  ENDCOLLECTIVE ;  /* 0x000000000000791b */ /* 0x003ff40003800000 */
.L_x_3085:
[----:B------:R-:W-:Y:S05]  /*26a70*/  BSYNC B0 ;  /* 0x0000000000007941 */ /* 0x000fea0003800000 */
.L_x_3084:
[----:B------:R-:W-:Y:S05]  /*26a80*/  BRA `(.L_x_3086) ;  /* 0xffffffbc00807947 */ /* 0x000fea000383ffff */
.L_x_2917:
[----:B0-----:R0:W1:Y:S02]  /*26a90*/  SYNCS.PHASECHK.TRANS64.TRYWAIT P0, [R6+URZ], R5 ;  /* 0x00000005060075a7 */ /* 0x001064000800017f */
[----:B-1----:R-:W-:Y:S05]  /*26aa0*/  @!P0 NANOSLEEP.SYNCS 0x989680 ;  /* 0x009896800000895d */ /* 0x002fea0003900000 */
[----:B------:R-:W1:Y:S02]  /*26ab0*/  @!P0 SYNCS.PHASECHK.TRANS64 P0, [R6+URZ], R5 ;  /* 0x00000005060085a7 */ /* 0x000e64000800007f */
[----:B-1----:R-:W-:Y:S05]  /*26ac0*/  @!P0 BRA `(.L_x_2917) ;  /* 0xfffffffc00f08947 */ /* 0x002fea000383ffff */
[----:B------:R-:W-:Y:S05]  /*26ad0*/  BRA `(.L_x_3087) ;  /* 0xffffffbc00b87947 */ /* 0x000fea000383ffff */
.L_x_2918:
[----:B-1----:R1:W2:Y:S02]  /*26ae0*/  SYNCS.PHASECHK.TRANS64.TRYWAIT P0, [R7+URZ], R2 ;  /* 0x00000002070075a7 */ /* 0x0022a4000800017f */
[----:B--2---:R-:W-:Y:S05]  /*26af0*/  @!P0 NANOSLEEP.SYNCS 0x989680 ;  /* 0x009896800000895d */ /* 0x004fea0003900000 */
[----:B------:R-:W2:Y:S02]  /*26b00*/  @!P0 SYNCS.PHASECHK.TRANS64 P0, [R7+URZ], R2 ;  /* 0x00000002070085a7 */ /* 0x000ea4000800007f */
[----:B--2---:R-:W-:Y:S05]  /*26b10*/  @!P0 BRA `(.L_x_2918) ;  /* 0xfffffffc00f08947 */ /* 0x004fea000383ffff */
[----:B------:R-:W-:Y:S05]  /*26b20*/  BRA `(.L_x_3088) ;  /* 0xffffffbc00ac7947 */ /* 0x000fea000383ffff */
.L_x_2920:
[----:B--2---:R2:W3:Y:S02]  /*26b30*/  SYNCS.PHASECHK.TRANS64.TRYWAIT P0, [R4+URZ], R5 ;  /* 0x00000005040075a7 */ /* 0x0044e4000800017f */
[----:B---3--:R-:W-:Y:S05]  /*26b40*/  @!P0 NANOSLEEP.SYNCS 0x989680 ;  /* 0x009896800000895d */ /* 0x008fea0003900000 */
[----:B------:R-:W3:Y:S02]  /*26b50*/  @!P0 SYNCS.PHASECHK.TRANS64 P0, [R4+URZ], R5 ;  /* 0x00000005040085a7 */ /* 0x000ee4000800007f */
[----:B---3--:R-:W-:Y:S05]  /*26b60*/  @!P0 BRA `(.L_x_2920) ;  /* 0xfffffffc00f08947 */ /* 0x008fea000383ffff */
[----:B------:R-:W-:Y:S05]  /*26b70*/  BRA `(.L_x_3089) ;  /* 0xffffffbc00b07947 */ /* 0x000fea000383ffff */
.L_x_3090:
        /* <DEDUP_REMOVED lines=16> */
.L_x_3099:


//--------------------- .nv.global.init           --------------------------
	.section	.nv.global.init,"aw",@progbits
.nv.global.init:
	.type		$str$20,@object
	.size		$str$20,($str$21 - $str$20)
$str$20:
        /*0000*/ 	.byte	0x28, 0x61, 0x64, 0x64, 0x72, 0x65, 0x73, 0x73, 0x20, 0x26, 0x20, 0x6d, 0x61, 0x73, 0x6b, 0x29
        /*0010*/ 	.byte	0x20, 0x3d, 0x3d, 0x20, 0x30, 0x00
	.type		$str$21,@object
	.size		$str$21,(__unnamed_4 - $str$21)
$str$21:
        /*0016*/ 	.byte	0x2f, 0x74, 0x6d, 0x70, 0x2f, 0x6f, 0x73, 0x73, 0x5f, 0x6b, 0x65, 0x72, 0x6e, 0x65, 0x6c, 0x73
        /*0026*/ 	.byte	0x5f, 0x73, 0x72, 0x63, 0x2f, 0x66, 0x6c, 0x61, 0x73, 0x68, 0x5f, 0x61, 0x74, 0x74, 0x65, 0x6e
        /*0036*/ 	.byte	0x74, 0x69, 0x6f, 0x6e, 0x2f, 0x63, 0x73, 0x72, 0x63, 0x2f, 0x63, 0x75, 0x74, 0x6c, 0x61, 0x73
        /*0046*/ 	.byte	0x73, 0x2f, 0x69, 0x6e, 0x63, 0x6c, 0x75, 0x64, 0x65, 0x2f, 0x63, 0x75, 0x74, 0x65, 0x2f, 0x70
        /*0056*/ 	.byte	0x6f, 0x69, 0x6e, 0x74, 0x65, 0x72, 0x5f, 0x66, 0x6c, 0x61, 0x67, 0x67, 0x65, 0x64, 0x2e, 0x68
        /*0066*/ 	.byte	0x70, 0x70, 0x00
	.type		__unnamed_4,@object
	.size		__unnamed_4,(__unnamed_8 - __unnamed_4)
__unnamed_4:
        /* <DEDUP_REMOVED lines=24> */
	.type		__unnamed_8,@object
	.size		__unnamed_8,(__unnamed_3 - __unnamed_8)
__unnamed_8:
        /* <DEDUP_REMOVED lines=24> */
        /*0369*/ 	.byte	0x00
	.type		__unnamed_3,@object
	.size		__unnamed_3,(__unnamed_2 - __unnamed_3)
__unnamed_3:
        /* <DEDUP_REMOVED lines=29> */
	.type		__unnamed_2,@object
	.size		__unnamed_2,(__unnamed_7 - __unnamed_2)
__unnamed_2:
        /* <DEDUP_REMOVED lines=29> */
	.type		__unnamed_7,@object
	.size		__unnamed_7,(__unnamed_6 - __unnamed_7)
__unnamed_7:
        /* <DEDUP_REMOVED lines=28> */
        /*08c2*/ 	.byte	0x3c, 0x32, 0x32, 0x35, 0x32, 0x38, 0x3e, 0x3e, 0x3e, 0x3e, 0x3e, 0x5d, 0x00
	.type		__unnamed_6,@object
	.size		__unnamed_6,(__unnamed_1 - __unnamed_6)
__unnamed_6:
        /* <DEDUP_REMOVED lines=29> */
	.type		__unnamed_1,@object
	.size		__unnamed_1,(__unnamed_5 - __unnamed_1)
__unnamed_1:
        /* <DEDUP_REMOVED lines=28> */
        /*0c5c*/ 	.byte	0x31, 0x36, 0x33, 0x38, 0x34, 0x3e, 0x3e, 0x3e, 0x3e, 0x3e, 0x20, 0x26, 0x5d, 0x00
	.type		__unnamed_5,@object
	.size		__unnamed_5,(.L_4 - __unnamed_5)
__unnamed_5:
        /* <DEDUP_REMOVED lines=28> */
        /*0e2a*/ 	.byte	0x3c, 0x32, 0x32, 0x35, 0x32, 0x38, 0x3e, 0x3e, 0x3e, 0x3e, 0x3e, 0x20, 0x26, 0x5d, 0x00
.L_4:


//--------------------- .nv.shared._ZN7cutlass13device_kernelIN5flash11enable_sm90INS1_16FlashAttnFwdSm90INS1_25CollectiveMainloopFwdSm90ILi2EN4cute5tupleIJNS5_1CILi1EEES8_S8_EEENS6_IJNS7_ILi128EEENS7_ILi176EEESA_EEELi128ENS_6half_tEfNS_4arch4Sm90ELb0ELb0ELb1ELb0ELb0ELb0ELb0ELb1ELb1ELb1ELb1ELb0EEENS1_21CollectiveEpilogueFwdINS6_IJSA_SA_SB_EEES9_SD_SF_Li256ELb0ELb1ELb1ELb0EEENS1_19SingleTileSchedulerILb0ELb1ELb1ELi128EEEEEEEEEvNT_6ParamsE --------------------------
	.section	.nv.shared._ZN7cutlass13device_kernelIN5flash11enable_sm90INS1_16FlashAttnFwdSm90INS1_25CollectiveMainloopFwdSm90ILi2EN4cute5tupleIJNS5_1CILi1EEES8_S8_EEENS6_IJNS7_ILi128EEENS7_ILi176EEESA_EEELi128ENS_6half_tEfNS_4arch4Sm90ELb0ELb0ELb1ELb0ELb0ELb0ELb0ELb1ELb1ELb1ELb1ELb0EEENS1_21CollectiveEpilogueFwdINS6_IJSA_SA_SB_EEES9_SD_SF_Li256ELb0ELb1ELb1ELb0EEENS1_19SingleTileSchedulerILb0ELb1ELb1ELi128EEEEEEEEEvNT_6ParamsE,"aw",@nobits
	.sectionflags	@""
	.align	16
	.zero		1024


//--------------------- .nv.shared.reserved.0     --------------------------
	.section	.nv.shared.reserved.0,"aw",@nobits
	.weak		__nv_reservedSMEM_offset_0_alias
	.size		__nv_reservedSMEM_offset_0_alias, 0, 0
	.other		__nv_reservedSMEM_offset_0_alias,@"STO_CUDA_RESERVED_SHARED STV_DEFAULT"
__nv_reservedSMEM_offset_0_alias:
	.zero		0


//--------------------- .nv.global                --------------------------
	.section	.nv.global,"aw",@nobits
.nv.global:
	.type		_ZN80_INTERNAL_156a6450_44_flash_fwd_hdim128_fp16_split_softcap_sm90_cu_59c7631c_28564cute1_E,@object
	.size		_ZN80_INTERNAL_156a6450_44_flash_fwd_hdim128_fp16_split_softcap_sm90_cu_59c7631c_28564cute1_E,(_ZN80_INTERNAL_156a6450_44_flash_fwd_hdim128_fp16_split_softcap_sm90_cu_59c7631c_28564cuda3std3__45__cpo6cbeginE - _ZN80_INTERNAL_156a6450_44_flash_fwd_hdim128_fp16_split_softcap_sm90_cu_59c7631c_28564cute1_E)
_ZN80_INTERNAL_156a6450_44_flash_fwd_hdim128_fp16_split_softcap_sm90_cu_59c7631c_28564cute1_E:
	.zero		1
	.type		_ZN80_INTERNAL_156a6450_44_flash_fwd_hdim128_fp16_split_softcap_sm90_cu_59c7631c_28564cuda3std3__45__cpo6cbeginE,@object
	.size		_ZN80_INTERNAL_156a6450_44_flash_fwd_hdim128_fp16_split_softcap_sm90_cu_59c7631c_28564cuda3std3__45__cpo6cbeginE,(_ZN80_INTERNAL_156a6450_44_flash_fwd_hdim128_fp16_split_softcap_sm90_cu_59c7631c_28564cuda3std3__48in_placeE - _ZN80_INTERNAL_156a6450_44_flash_fwd_hdim128_fp16_split_softcap_sm90_cu_59c7631c_28564cuda3std3__45__cpo6cbeginE)
_ZN80_INTERNAL_156a6450_44_flash_fwd_hdim128_fp16_split_softcap_sm90_cu_59c7631c_28564cuda3std3__45__cpo6cbeginE:
	.zero		1
	.type		_ZN80_INTERNAL_156a6450_44_flash_fwd_hdim128_fp16_split_softcap_sm90_cu_59c7631c_28564cuda3std3__48in_placeE,@object
	.size		_ZN80_INTERNAL_156a6450_44_flash_fwd_hdim128_fp16_split_softcap_sm90_cu_59c7631c_28564cuda3std3__48in_placeE,(_ZN80_INTERNAL_156a6450_44_flash_fwd_hdim128_fp16_split_softcap_sm90_cu_59c7631c_28564cuda3std6ranges3__45__cpo9iter_moveE - _ZN80_INTERNAL_156a6450_44_flash_fwd_hdim128_fp16_split_softcap_sm90_cu_59c7631c_28564cuda3std3__48in_placeE)
_ZN80_INTERNAL_156a6450_44_flash_fwd_hdim128_fp16_split_softcap_sm90_cu_59c7631c_28564cuda3std3__48in_placeE:
	.zero		1
	.type		_ZN80_INTERNAL_156a6450_44_flash_fwd_hdim128_fp16_split_softcap_sm90_cu_59c7631c_28564cuda3std6ranges3__45__cpo9iter_moveE,@object
	.size		_ZN80_INTERNAL_156a6450_44_flash_fwd_hdim128_fp16_split_softcap_sm90_cu_59c7631c_28564cuda3std6ranges3__45__cpo9iter_moveE,(_ZN80_INTERNAL_156a6450_44_flash_fwd_hdim128_fp16_split_softcap_sm90_cu_59c7631c_28564cuda3std3__45__cpo5beginE - _ZN80_INTERNAL_156a6450_44_flash_fwd_hdim128_fp16_split_softcap_sm90_cu_59c7631c_28564cuda3std6ranges3__45__cpo9iter_moveE)
_ZN80_INTERNAL_156a6450_44_flash_fwd_hdim128_fp16_split_softcap_sm90_cu_59c7631c_28564cuda3std6ranges3__45__cpo9iter_moveE:
	.zero		1
	.type		_ZN80_INTERNAL_156a6450_44_flash_fwd_hdim128_fp16_split_softcap_sm90_cu_59c7631c_28564cuda3std3__45__cpo5beginE,@object
	.size		_ZN80_INTERNAL_156a6450_44_flash_fwd_hdim128_fp16_split_softcap_sm90_cu_59c7631c_28564cuda3std3__45__cpo5beginE,(_ZN80_INTERNAL_156a6450_44_flash_fwd_hdim128_fp16_split_softcap_sm90_cu_59c7631c_28564cuda3std3__482_GLOBAL__N__156a6450_44_flash_fwd_hdim128_fp16_split_softcap_sm90_cu_59c7631c_28566ignoreE - _ZN80_INTERNAL_156a6450_44_flash_fwd_hdim128_fp16_split_softcap_sm90_cu_59c7631c_28564cuda3std3__45__cpo5beginE)
_ZN80_INTERNAL_156a6450_44_flash_fwd_hdim128_fp16_split_softcap_sm90_cu_59c7631c_28564cuda3std3__45__cpo5beginE:
	.zero		1
	.type		_ZN80_INTERNAL_156a6450_44_flash_fwd_hdim128_fp16_split_softcap_sm90_cu_59c7631c_28564cuda3std3__482_GLOBAL__N__156a6450_44_flash_fwd_hdim128_fp16_split_softcap_sm90_cu_59c7631c_28566ignoreE,@object
	.size		_ZN80_INTERNAL_156a6450_44_flash_fwd_hdim128_fp16_split_softcap_sm90_cu_59c7631c_28564cuda3std3__482_GLOBAL__N__156a6450_44_flash_fwd_hdim128_fp16_split_softcap_sm90_cu_59c7631c_28566ignoreE,(_ZN80_INTERNAL_156a6450_44_flash_fwd_hdim128_fp16_split_softcap_sm90_cu_59c7631c_28564cute7productE - _ZN80_INTERNAL_156a6450_44_flash_fwd_hdim128_fp16_split_softcap_sm90_cu_59c7631c_28564cuda3std3__482_GLOBAL__N__156a6450_44_flash_fwd_hdim128_fp16_split_softcap_sm90_cu_59c7631c_28566ignoreE)
_ZN80_INTERNAL_156a6450_44_flash_fwd_hdim128_fp16_split_softcap_sm90_cu_59c7631c_28564cuda3std3__482_GLOBAL__N__156a6450_44_flash_fwd_hdim128_fp16_split_softcap_sm90_cu_59c7631c_28566ignoreE:
	.zero		1
	.type		_ZN80_INTERNAL_156a6450_44_flash_fwd_hdim128_fp16_split_softcap_sm90_cu_59c7631c_28564cute7productE,@object
	.size		_ZN80_INTERNAL_156a6450_44_flash_fwd_hdim128_fp16_split_softcap_sm90_cu_59c7631c_28564cute7productE,(_ZN80_INTERNAL_156a6450_44_flash_fwd_hdim128_fp16_split_softcap_sm90_cu_59c7631c_28564cuda3std3__45__cpo3endE - _ZN80_INTERNAL_156a6450_44_flash_fwd_hdim128_fp16_split_softcap_sm90_cu_59c7631c_28564cute7productE)
_ZN80_INTERNAL_156a6450_44_flash_fwd_hdim128_fp16_split_softcap_sm90_cu_59c7631c_28564cute7productE:
	.zero		1
	.type		_ZN80_INTERNAL_156a6450_44_flash_fwd_hdim128_fp16_split_softcap_sm90_cu_59c7631c_28564cuda3std3__45__cpo3endE,@object
	.size		_ZN80_INTERNAL_156a6450_44_flash_fwd_hdim128_fp16_split_softcap_sm90_cu_59c7631c_28564cuda3std3__45__cpo3endE,(_ZN80_INTERNAL_156a6450_44_flash_fwd_hdim128_fp16_split_softcap_sm90_cu_59c7631c_28564cuda3std3__419piecewise_constructE - _ZN80_INTERNAL_156a6450_44_flash_fwd_hdim128_fp16_split_softcap_sm90_cu_59c7631c_28564cuda3std3__45__cpo3endE)
_ZN80_INTERNAL_156a6450_44_flash_fwd_hdim128_fp16_split_softcap_sm90_cu_59c7631c_28564cuda3std3__45__cpo3endE:
	.zero		1
	.type		_ZN80_INTERNAL_156a6450_44_flash_fwd_hdim128_fp16_split_softcap_sm90_cu_59c7631c_28564cuda3std3__419piecewise_constructE,@object
	.size		_ZN80_INTERNAL_156a6450_44_flash_fwd_hdim128_fp16_split_softcap_sm90_cu_59c7631c_28564cuda3std3__419piecewise_constructE,(_ZN80_INTERNAL_156a6450_44_flash_fwd_hdim128_fp16_split_softcap_sm90_cu_59c7631c_28564cuda3std3__45__cpo4cendE - _ZN80_INTERNAL_156a6450_44_flash_fwd_hdim128_fp16_split_softcap_sm90_cu_59c7631c_28564cuda3std3__419piecewise_constructE)
_ZN80_INTERNAL_156a6450_44_flash_fwd_hdim128_fp16_split_softcap_sm90_cu_59c7631c_28564cuda3std3__419piecewise_constructE:
	.zero		1
	.type		_ZN80_INTERNAL_156a6450_44_flash_fwd_hdim128_fp16_split_softcap_sm90_cu_59c7631c_28564cuda3std3__45__cpo4cendE,@object
	.size		_ZN80_INTERNAL_156a6450_44_flash_fwd_hdim128_fp16_split_softcap_sm90_cu_59c7631c_28564cuda3std3__45__cpo4cendE,(_ZN80_INTERNAL_156a6450_44_flash_fwd_hdim128_fp16_split_softcap_sm90_cu_59c7631c_28564cuda3std6ranges3__45__cpo4swapE - _ZN80_INTERNAL_156a6450_44_flash_fwd_hdim128_fp16_split_softcap_sm90_cu_59c7631c_28564cuda3std3__45__cpo4cendE)
_ZN80_INTERNAL_156a6450_44_flash_fwd_hdim128_fp16_split_softcap_sm90_cu_59c7631c_28564cuda3std3__45__cpo4cendE:
	.zero		1
	.type		_ZN80_INTERNAL_156a6450_44_flash_fwd_hdim128_fp16_split_softcap_sm90_cu_59c7631c_28564cuda3std6ranges3__45__cpo4swapE,@object
	.size		_ZN80_INTERNAL_156a6450_44_flash_fwd_hdim128_fp16_split_softcap_sm90_cu_59c7631c_28564cuda3std6ranges3__45__cpo4swapE,(.L_15 - _ZN80_INTERNAL_156a6450_44_flash_fwd_hdim128_fp16_split_softcap_sm90_cu_59c7631c_28564cuda3std6ranges3__45__cpo4swapE)
_ZN80_INTERNAL_156a6450_44_flash_fwd_hdim128_fp16_split_softcap_sm90_cu_59c7631c_28564cuda3std6ranges3__45__cpo4swapE:
	.zero		1
.L_15:


//--------------------- .nv.shared._ZN7cutlass13device_kernelIN5flash11enable_sm90INS1_16FlashAttnFwdSm90INS1_25CollectiveMainloopFwdSm90ILi2EN4cute5tupleIJNS5_1CILi1EEES8_S8_EEENS6_IJNS7_ILi128EEENS7_ILi176EEESA_EEELi128ENS_6half_tEfNS_4arch4Sm90ELb0ELb0ELb1ELb1ELb0ELb0ELb0ELb1ELb1ELb1ELb1ELb0EEENS1_21CollectiveEpilogueFwdINS6_IJSA_SA_SB_EEES9_SD_SF_Li256ELb1ELb1ELb1ELb0EEENS1_36VarlenDynamicPersistentTileSchedulerILi128ELi176ELi256ELi128ELb1ELb1ELb1ELb0ELb1ELb1EEEEEEEEEvNT_6ParamsE --------------------------
	.section	.nv.shared._ZN7cutlass13device_kernelIN5flash11enable_sm90INS1_16FlashAttnFwdSm90INS1_25CollectiveMainloopFwdSm90ILi2EN4cute5tupleIJNS5_1CILi1EEES8_S8_EEENS6_IJNS7_ILi128EEENS7_ILi176EEESA_EEELi128ENS_6half_tEfNS_4arch4Sm90ELb0ELb0ELb1ELb1ELb0ELb0ELb0ELb1ELb1ELb1ELb1ELb0EEENS1_21CollectiveEpilogueFwdINS6_IJSA_SA_SB_EEES9_SD_SF_Li256ELb1ELb1ELb1ELb0EEENS1_36VarlenDynamicPersistentTileSchedulerILi128ELi176ELi256ELi128ELb1ELb1ELb1ELb0ELb1ELb1EEEEEEEEEvNT_6ParamsE,"aw",@nobits
	.sectionflags	@""
	.align	16
	.zero		1024


//--------------------- .nv.shared._ZN7cutlass13device_kernelIN5flash11enable_sm90INS1_16FlashAttnFwdSm90INS1_25CollectiveMainloopFwdSm90ILi2EN4cute5tupleIJNS5_1CILi1EEES8_S8_EEENS6_IJNS7_ILi128EEENS7_ILi176EEESA_EEELi128ENS_6half_tEfNS_4arch4Sm90ELb0ELb0ELb1ELb1ELb0ELb1ELb0ELb1ELb1ELb1ELb1ELb0EEENS1_21CollectiveEpilogueFwdINS6_IJSA_SA_SB_EEES9_SD_SF_Li256ELb1ELb1ELb1ELb0EEENS1_36VarlenDynamicPersistentTileSchedulerILi128ELi176ELi256ELi128ELb1ELb1ELb1ELb0ELb1ELb1EEEEEEEEEvNT_6ParamsE --------------------------
	.section	.nv.shared._ZN7cutlass13device_kernelIN5flash11enable_sm90INS1_16FlashAttnFwdSm90INS1_25CollectiveMainloopFwdSm90ILi2EN4cute5tupleIJNS5_1CILi1EEES8_S8_EEENS6_IJNS7_ILi128EEENS7_ILi176EEESA_EEELi128ENS_6half_tEfNS_4arch4Sm90ELb0ELb0ELb1ELb1ELb0ELb1ELb0ELb1ELb1ELb1ELb1ELb0EEENS1_21CollectiveEpilogueFwdINS6_IJSA_SA_SB_EEES9_SD_SF_Li256ELb1ELb1ELb1ELb0EEENS1_36VarlenDynamicPersistentTileSchedulerILi128ELi176ELi256ELi128ELb1ELb1ELb1ELb0ELb1ELb1EEEEEEEEEvNT_6ParamsE,"aw",@nobits
	.sectionflags	@""
	.align	16
	.zero		1024


//--------------------- .nv.shared._ZN7cutlass13device_kernelIN5flash11enable_sm90INS1_16FlashAttnFwdSm90INS1_25CollectiveMainloopFwdSm90ILi2EN4cute5tupleIJNS5_1CILi1EEES8_S8_EEENS6_IJNS7_ILi128EEESA_SA_EEELi128ENS_6half_tEfNS_4arch4Sm90ELb0ELb1ELb1ELb0ELb0ELb0ELb0ELb1ELb1ELb1ELb1ELb0EEENS1_21CollectiveEpilogueFwdISB_S9_SC_SE_Li256ELb0ELb1ELb1ELb0EEENS1_19SingleTileSchedulerILb0ELb1ELb1ELi128EEEEEEEEEvNT_6ParamsE --------------------------
	.section	.nv.shared._ZN7cutlass13device_kernelIN5flash11enable_sm90INS1_16FlashAttnFwdSm90INS1_25CollectiveMainloopFwdSm90ILi2EN4cute5tupleIJNS5_1CILi1EEES8_S8_EEENS6_IJNS7_ILi128EEESA_SA_EEELi128ENS_6half_tEfNS_4arch4Sm90ELb0ELb1ELb1ELb0ELb0ELb0ELb0ELb1ELb1ELb1ELb1ELb0EEENS1_21CollectiveEpilogueFwdISB_S9_SC_SE_Li256ELb0ELb1ELb1ELb0EEENS1_19SingleTileSchedulerILb0ELb1ELb1ELi128EEEEEEEEEvNT_6ParamsE,"aw",@nobits
	.sectionflags	@""
	.align	16
	.zero		1024


//--------------------- .nv.shared._ZN7cutlass13device_kernelIN5flash11enable_sm90INS1_16FlashAttnFwdSm90INS1_25CollectiveMainloopFwdSm90ILi2EN4cute5tupleIJNS5_1CILi1EEES8_S8_EEENS6_IJNS7_ILi128EEESA_SA_EEELi128ENS_6half_tEfNS_4arch4Sm90ELb0ELb1ELb1ELb1ELb0ELb0ELb0ELb1ELb1ELb1ELb1ELb0EEENS1_21CollectiveEpilogueFwdISB_S9_SC_SE_Li256ELb1ELb1ELb1ELb0EEENS1_36VarlenDynamicPersistentTileSchedulerILi128ELi128ELi256ELi128ELb1ELb1ELb1ELb1ELb0ELb1EEEEEEEEEvNT_6ParamsE --------------------------
	.section	.nv.shared._ZN7cutlass13device_kernelIN5flash11enable_sm90INS1_16FlashAttnFwdSm90INS1_25CollectiveMainloopFwdSm90ILi2EN4cute5tupleIJNS5_1CILi1EEES8_S8_EEENS6_IJNS7_ILi128EEESA_SA_EEELi128ENS_6half_tEfNS_4arch4Sm90ELb0ELb1ELb1ELb1ELb0ELb0ELb0ELb1ELb1ELb1ELb1ELb0EEENS1_21CollectiveEpilogueFwdISB_S9_SC_SE_Li256ELb1ELb1ELb1ELb0EEENS1_36VarlenDynamicPersistentTileSchedulerILi128ELi128ELi256ELi128ELb1ELb1ELb1ELb1ELb0ELb1EEEEEEEEEvNT_6ParamsE,"aw",@nobits
	.sectionflags	@""
	.align	16
	.zero		1024


//--------------------- .nv.shared._ZN7cutlass13device_kernelIN5flash11enable_sm90INS1_16FlashAttnFwdSm90INS1_25CollectiveMainloopFwdSm90ILi2EN4cute5tupleIJNS5_1CILi1EEES8_S8_EEENS6_IJNS7_ILi128EEESA_SA_EEELi128ENS_6half_tEfNS_4arch4Sm90ELb0ELb1ELb1ELb1ELb0ELb1ELb0ELb1ELb1ELb1ELb1ELb0EEENS1_21CollectiveEpilogueFwdISB_S9_SC_SE_Li256ELb1ELb1ELb1ELb0EEENS1_36VarlenDynamicPersistentTileSchedulerILi128ELi128ELi256ELi128ELb1ELb1ELb1ELb1ELb0ELb1EEEEEEEEEvNT_6ParamsE --------------------------
	.section	.nv.shared._ZN7cutlass13device_kernelIN5flash11enable_sm90INS1_16FlashAttnFwdSm90INS1_25CollectiveMainloopFwdSm90ILi2EN4cute5tupleIJNS5_1CILi1EEES8_S8_EEENS6_IJNS7_ILi128EEESA_SA_EEELi128ENS_6half_tEfNS_4arch4Sm90ELb0ELb1ELb1ELb1ELb0ELb1ELb0ELb1ELb1ELb1ELb1ELb0EEENS1_21CollectiveEpilogueFwdISB_S9_SC_SE_Li256ELb1ELb1ELb1ELb0EEENS1_36VarlenDynamicPersistentTileSchedulerILi128ELi128ELi256ELi128ELb1ELb1ELb1ELb1ELb0ELb1EEEEEEEEEvNT_6ParamsE,"aw",@nobits
	.sectionflags	@""
	.align	16
	.zero		1024


//--------------------- .nv.shared._ZN7cutlass13device_kernelIN5flash11enable_sm90INS1_16FlashAttnFwdSm90INS1_25CollectiveMainloopFwdSm90ILi2EN4cute5tupleIJNS5_1CILi1EEES8_S8_EEENS6_IJNS7_ILi128EEESA_SA_EEELi128ENS_6half_tEfNS_4arch4Sm90ELb1ELb0ELb1ELb0ELb0ELb0ELb0ELb1ELb1ELb1ELb1ELb0EEENS1_21CollectiveEpilogueFwdISB_S9_SC_SE_Li256ELb0ELb1ELb1ELb0EEENS1_19SingleTileSchedulerILb0ELb1ELb1ELi128EEEEEEEEEvNT_6ParamsE --------------------------
	.section	.nv.shared._ZN7cutlass13device_kernelIN5flash11enable_sm90INS1_16FlashAttnFwdSm90INS1_25CollectiveMainloopFwdSm90ILi2EN4cute5tupleIJNS5_1CILi1EEES8_S8_EEENS6_IJNS7_ILi128EEESA_SA_EEELi128ENS_6half_tEfNS_4arch4Sm90ELb1ELb0ELb1ELb0ELb0ELb0ELb0ELb1ELb1ELb1ELb1ELb0EEENS1_21CollectiveEpilogueFwdISB_S9_SC_SE_Li256ELb0ELb1ELb1ELb0EEENS1_19SingleTileSchedulerILb0ELb1ELb1ELi128EEEEEEEEEvNT_6ParamsE,"aw",@nobits
	.sectionflags	@""
	.align	16
	.zero		1024


//--------------------- .nv.shared._ZN7cutlass13device_kernelIN5flash11enable_sm90INS1_16FlashAttnFwdSm90INS1_25CollectiveMainloopFwdSm90ILi2EN4cute5tupleIJNS5_1CILi1EEES8_S8_EEENS6_IJNS7_ILi128EEESA_SA_EEELi128ENS_6half_tEfNS_4arch4Sm90ELb1ELb0ELb1ELb1ELb0ELb0ELb0ELb1ELb1ELb1ELb1ELb0EEENS1_21CollectiveEpilogueFwdISB_S9_SC_SE_Li256ELb1ELb1ELb1ELb0EEENS1_36VarlenDynamicPersistentTileSchedulerILi128ELi128ELi256ELi128ELb1ELb1ELb1ELb1ELb1ELb1EEEEEEEEEvNT_6ParamsE --------------------------
	.section	.nv.shared._ZN7cutlass13device_kernelIN5flash11enable_sm90INS1_16FlashAttnFwdSm90INS1_25CollectiveMainloopFwdSm90ILi2EN4cute5tupleIJNS5_1CILi1EEES8_S8_EEENS6_IJNS7_ILi128EEESA_SA_EEELi128ENS_6half_tEfNS_4arch4Sm90ELb1ELb0ELb1ELb1ELb0ELb0ELb0ELb1ELb1ELb1ELb1ELb0EEENS1_21CollectiveEpilogueFwdISB_S9_SC_SE_Li256ELb1ELb1ELb1ELb0EEENS1_36VarlenDynamicPersistentTileSchedulerILi128ELi128ELi256ELi128ELb1ELb1ELb1ELb1ELb1ELb1EEEEEEEEEvNT_6ParamsE,"aw",@nobits
	.sectionflags	@""
	.align	16
	.zero		1024


//--------------------- .nv.shared._ZN7cutlass13device_kernelIN5flash11enable_sm90INS1_16FlashAttnFwdSm90INS1_25CollectiveMainloopFwdSm90ILi2EN4cute5tupleIJNS5_1CILi1EEES8_S8_EEENS6_IJNS7_ILi128EEESA_SA_EEELi128ENS_6half_tEfNS_4arch4Sm90ELb1ELb0ELb1ELb1ELb0ELb1ELb0ELb1ELb1ELb1ELb1ELb0EEENS1_21CollectiveEpilogueFwdISB_S9_SC_SE_Li256ELb1ELb1ELb1ELb0EEENS1_36VarlenDynamicPersistentTileSchedulerILi128ELi128ELi256ELi128ELb1ELb1ELb1ELb1ELb1ELb1EEEEEEEEEvNT_6ParamsE --------------------------
	.section	.nv.shared._ZN7cutlass13device_kernelIN5flash11enable_sm90INS1_16FlashAttnFwdSm90INS1_25CollectiveMainloopFwdSm90ILi2EN4cute5tupleIJNS5_1CILi1EEES8_S8_EEENS6_IJNS7_ILi128EEESA_SA_EEELi128ENS_6half_tEfNS_4arch4Sm90ELb1ELb0ELb1ELb1ELb0ELb1ELb0ELb1ELb1ELb1ELb1ELb0EEENS1_21CollectiveEpilogueFwdISB_S9_SC_SE_Li256ELb1ELb1ELb1ELb0EEENS1_36VarlenDynamicPersistentTileSchedulerILi128ELi128ELi256ELi128ELb1ELb1ELb1ELb1ELb1ELb1EEEEEEEEEvNT_6ParamsE,"aw",@nobits
	.sectionflags	@""
	.align	16
	.zero		1024


//--------------------- .nv.constant0._ZN7cutlass13device_kernelIN5flash11enable_sm90INS1_16FlashAttnFwdSm90INS1_25CollectiveMainloopFwdSm90ILi2EN4cute5tupleIJNS5_1CILi1EEES8_S8_EEENS6_IJNS7_ILi128EEENS7_ILi176EEESA_EEELi128ENS_6half_tEfNS_4arch4Sm90ELb0ELb0ELb1ELb0ELb0ELb0ELb0ELb1ELb1ELb1ELb1ELb0EEENS1_21CollectiveEpilogueFwdINS6_IJSA_SA_SB_EEES9_SD_SF_Li256ELb0ELb1ELb1ELb0EEENS1_19SingleTileSchedulerILb0ELb1ELb1ELi128EEEEEEEEEvNT_6ParamsE --------------------------
	.section	.nv.constant0._ZN7cutlass13device_kernelIN5flash11enable_sm90INS1_16FlashAttnFwdSm90INS1_25CollectiveMainloopFwdSm90ILi2EN4cute5tupleIJNS5_1CILi1EEES8_S8_EEENS6_IJNS7_ILi128EEENS7_ILi176EEESA_EEELi128ENS_6half_tEfNS_4arch4Sm90ELb0ELb0ELb1ELb0ELb0ELb0ELb0ELb1ELb1ELb1ELb1ELb0EEENS1_21CollectiveEpilogueFwdINS6_IJSA_SA_SB_EEES9_SD_SF_Li256ELb0ELb1ELb1ELb0EEENS1_19SingleTileSchedulerILb0ELb1ELb1ELi128EEEEEEEEEvNT_6ParamsE,"a",@progbits
	.sectionflags	@""
	.align	4
.nv.constant0._ZN7cutlass13device_kernelIN5flash11enable_sm90INS1_16FlashAttnFwdSm90INS1_25CollectiveMainloopFwdSm90ILi2EN4cute5tupleIJNS5_1CILi1EEES8_S8_EEENS6_IJNS7_ILi128EEENS7_ILi176EEESA_EEELi128ENS_6half_tEfNS_4arch4Sm90ELb0ELb0ELb1ELb0ELb0ELb0ELb0ELb1ELb1ELb1ELb1ELb0EEENS1_21CollectiveEpilogueFwdINS6_IJSA_SA_SB_EEES9_SD_SF_Li256ELb0ELb1ELb1ELb0EEENS1_19SingleTileSchedulerILb0ELb1ELb1ELi128EEEEEEEEEvNT_6ParamsE:
	.zero		3200


//--------------------- .nv.constant0._ZN7cutlass13device_kernelIN5flash11enable_sm90INS1_16FlashAttnFwdSm90INS1_25CollectiveMainloopFwdSm90ILi2EN4cute5tupleIJNS5_1CILi1EEES8_S8_EEENS6_IJNS7_ILi128EEENS7_ILi176EEESA_EEELi128ENS_6half_tEfNS_4arch4Sm90ELb0ELb0ELb1ELb1ELb0ELb0ELb0ELb1ELb1ELb1ELb1ELb0EEENS1_21CollectiveEpilogueFwdINS6_IJSA_SA_SB_EEES9_SD_SF_Li256ELb1ELb1ELb1ELb0EEENS1_36VarlenDynamicPersistentTileSchedulerILi128ELi176ELi256ELi128ELb1ELb1ELb1ELb0ELb1ELb1EEEEEEEEEvNT_6ParamsE --------------------------
	.section	.nv.constant0._ZN7cutlass13device_kernelIN5flash11enable_sm90INS1_16FlashAttnFwdSm90INS1_25CollectiveMainloopFwdSm90ILi2EN4cute5tupleIJNS5_1CILi1EEES8_S8_EEENS6_IJNS7_ILi128EEENS7_ILi176EEESA_EEELi128ENS_6half_tEfNS_4arch4Sm90ELb0ELb0ELb1ELb1ELb0ELb0ELb0ELb1ELb1ELb1ELb1ELb0EEENS1_21CollectiveEpilogueFwdINS6_IJSA_SA_SB_EEES9_SD_SF_Li256ELb1ELb1ELb1ELb0EEENS1_36VarlenDynamicPersistentTileSchedulerILi128ELi176ELi256ELi128ELb1ELb1ELb1ELb0ELb1ELb1EEEEEEEEEvNT_6ParamsE,"a",@progbits
	.sectionflags	@""
	.align	4
.nv.constant0._ZN7cutlass13device_kernelIN5flash11enable_sm90INS1_16FlashAttnFwdSm90INS1_25CollectiveMainloopFwdSm90ILi2EN4cute5tupleIJNS5_1CILi1EEES8_S8_EEENS6_IJNS7_ILi128EEENS7_ILi176EEESA_EEELi128ENS_6half_tEfNS_4arch4Sm90ELb0ELb0ELb1ELb1ELb0ELb0ELb0ELb1ELb1ELb1ELb1ELb0EEENS1_21CollectiveEpilogueFwdINS6_IJSA_SA_SB_EEES9_SD_SF_Li256ELb1ELb1ELb1ELb0EEENS1_36VarlenDynamicPersistentTileSchedulerILi128ELi176ELi256ELi128ELb1ELb1ELb1ELb0ELb1ELb1EEEEEEEEEvNT_6ParamsE:
	.zero		3328


//--------------------- .nv.constant0._ZN7cutlass13device_kernelIN5flash11enable_sm90INS1_16FlashAttnFwdSm90INS1_25CollectiveMainloopFwdSm90ILi2EN4cute5tupleIJNS5_1CILi1EEES8_S8_EEENS6_IJNS7_ILi128EEENS7_ILi176EEESA_EEELi128ENS_6half_tEfNS_4arch4Sm90ELb0ELb0ELb1ELb1ELb0ELb1ELb0ELb1ELb1ELb1ELb1ELb0EEENS1_21CollectiveEpilogueFwdINS6_IJSA_SA_SB_EEES9_SD_SF_Li256ELb1ELb1ELb1ELb0EEENS1_36VarlenDynamicPersistentTileSchedulerILi128ELi176ELi256ELi128ELb1ELb1ELb1ELb0ELb1ELb1EEEEEEEEEvNT_6ParamsE --------------------------
	.section	.nv.constant0._ZN7cutlass13device_kernelIN5flash11enable_sm90INS1_16FlashAttnFwdSm90INS1_25CollectiveMainloopFwdSm90ILi2EN4cute5tupleIJNS5_1CILi1EEES8_S8_EEENS6_IJNS7_ILi128EEENS7_ILi176EEESA_EEELi128ENS_6half_tEfNS_4arch4Sm90ELb0ELb0ELb1ELb1ELb0ELb1ELb0ELb1ELb1ELb1ELb1ELb0EEENS1_21CollectiveEpilogueFwdINS6_IJSA_SA_SB_EEES9_SD_SF_Li256ELb1ELb1ELb1ELb0EEENS1_36VarlenDynamicPersistentTileSchedulerILi128ELi176ELi256ELi128ELb1ELb1ELb1ELb0ELb1ELb1EEEEEEEEEvNT_6ParamsE,"a",@progbits
	.sectionflags	@""
	.align	4
.nv.constant0._ZN7cutlass13device_kernelIN5flash11enable_sm90INS1_16FlashAttnFwdSm90INS1_25CollectiveMainloopFwdSm90ILi2EN4cute5tupleIJNS5_1CILi1EEES8_S8_EEENS6_IJNS7_ILi128EEENS7_ILi176EEESA_EEELi128ENS_6half_tEfNS_4arch4Sm90ELb0ELb0ELb1ELb1ELb0ELb1ELb0ELb1ELb1ELb1ELb1ELb0EEENS1_21CollectiveEpilogueFwdINS6_IJSA_SA_SB_EEES9_SD_SF_Li256ELb1ELb1ELb1ELb0EEENS1_36VarlenDynamicPersistentTileSchedulerILi128ELi176ELi256ELi128ELb1ELb1ELb1ELb0ELb1ELb1EEEEEEEEEvNT_6ParamsE:
	.zero		3328


//--------------------- .nv.constant0._ZN7cutlass13device_kernelIN5flash11enable_sm90INS1_16FlashAttnFwdSm90INS1_25CollectiveMainloopFwdSm90ILi2EN4cute5tupleIJNS5_1CILi1EEES8_S8_EEENS6_IJNS7_ILi128EEESA_SA_EEELi128ENS_6half_tEfNS_4arch4Sm90ELb0ELb1ELb1ELb0ELb0ELb0ELb0ELb1ELb1ELb1ELb1ELb0EEENS1_21CollectiveEpilogueFwdISB_S9_SC_SE_Li256ELb0ELb1ELb1ELb0EEENS1_19SingleTileSchedulerILb0ELb1ELb1ELi128EEEEEEEEEvNT_6ParamsE --------------------------
	.section	.nv.constant0._ZN7cutlass13device_kernelIN5flash11enable_sm90INS1_16FlashAttnFwdSm90INS1_25CollectiveMainloopFwdSm90ILi2EN4cute5tupleIJNS5_1CILi1EEES8_S8_EEENS6_IJNS7_ILi128EEESA_SA_EEELi128ENS_6half_tEfNS_4arch4Sm90ELb0ELb1ELb1ELb0ELb0ELb0ELb0ELb1ELb1ELb1ELb1ELb0EEENS1_21CollectiveEpilogueFwdISB_S9_SC_SE_Li256ELb0ELb1ELb1ELb0EEENS1_19SingleTileSchedulerILb0ELb1ELb1ELi128EEEEEEEEEvNT_6ParamsE,"a",@progbits
	.sectionflags	@""
	.align	4
.nv.constant0._ZN7cutlass13device_kernelIN5flash11enable_sm90INS1_16FlashAttnFwdSm90INS1_25CollectiveMainloopFwdSm90ILi2EN4cute5tupleIJNS5_1CILi1EEES8_S8_EEENS6_IJNS7_ILi128EEESA_SA_EEELi128ENS_6half_tEfNS_4arch4Sm90ELb0ELb1ELb1ELb0ELb0ELb0ELb0ELb1ELb1ELb1ELb1ELb0EEENS1_21CollectiveEpilogueFwdISB_S9_SC_SE_Li256ELb0ELb1ELb1ELb0EEENS1_19SingleTileSchedulerILb0ELb1ELb1ELi128EEEEEEEEEvNT_6ParamsE:
	.zero		3200


//--------------------- .nv.constant0._ZN7cutlass13device_kernelIN5flash11enable_sm90INS1_16FlashAttnFwdSm90INS1_25CollectiveMainloopFwdSm90ILi2EN4cute5tupleIJNS5_1CILi1EEES8_S8_EEENS6_IJNS7_ILi128EEESA_SA_EEELi128ENS_6half_tEfNS_4arch4Sm90ELb0ELb1ELb1ELb1ELb0ELb0ELb0ELb1ELb1ELb1ELb1ELb0EEENS1_21CollectiveEpilogueFwdISB_S9_SC_SE_Li256ELb1ELb1ELb1ELb0EEENS1_36VarlenDynamicPersistentTileSchedulerILi128ELi128ELi256ELi128ELb1ELb1ELb1ELb1ELb0ELb1EEEEEEEEEvNT_6ParamsE --------------------------
	.section	.nv.constant0._ZN7cutlass13device_kernelIN5flash11enable_sm90INS1_16FlashAttnFwdSm90INS1_25CollectiveMainloopFwdSm90ILi2EN4cute5tupleIJNS5_1CILi1EEES8_S8_EEENS6_IJNS7_ILi128EEESA_SA_EEELi128ENS_6half_tEfNS_4arch4Sm90ELb0ELb1ELb1ELb1ELb0ELb0ELb0ELb1ELb1ELb1ELb1ELb0EEENS1_21CollectiveEpilogueFwdISB_S9_SC_SE_Li256ELb1ELb1ELb1ELb0EEENS1_36VarlenDynamicPersistentTileSchedulerILi128ELi128ELi256ELi128ELb1ELb1ELb1ELb1ELb0ELb1EEEEEEEEEvNT_6ParamsE,"a",@progbits
	.sectionflags	@""
	.align	4
.nv.constant0._ZN7cutlass13device_kernelIN5flash11enable_sm90INS1_16FlashAttnFwdSm90INS1_25CollectiveMainloopFwdSm90ILi2EN4cute5tupleIJNS5_1CILi1EEES8_S8_EEENS6_IJNS7_ILi128EEESA_SA_EEELi128ENS_6half_tEfNS_4arch4Sm90ELb0ELb1ELb1ELb1ELb0ELb0ELb0ELb1ELb1ELb1ELb1ELb0EEENS1_21CollectiveEpilogueFwdISB_S9_SC_SE_Li256ELb1ELb1ELb1ELb0EEENS1_36VarlenDynamicPersistentTileSchedulerILi128ELi128ELi256ELi128ELb1ELb1ELb1ELb1ELb0ELb1EEEEEEEEEvNT_6ParamsE:
	.zero		3328


//--------------------- .nv.constant0._ZN7cutlass13device_kernelIN5flash11enable_sm90INS1_16FlashAttnFwdSm90INS1_25CollectiveMainloopFwdSm90ILi2EN4cute5tupleIJNS5_1CILi1EEES8_S8_EEENS6_IJNS7_ILi128EEESA_SA_EEELi128ENS_6half_tEfNS_4arch4Sm90ELb0ELb1ELb1ELb1ELb0ELb1ELb0ELb1ELb1ELb1ELb1ELb0EEENS1_21CollectiveEpilogueFwdISB_S9_SC_SE_Li256ELb1ELb1ELb1ELb0EEENS1_36VarlenDynamicPersistentTileSchedulerILi128ELi128ELi256ELi128ELb1ELb1ELb1ELb1ELb0ELb1EEEEEEEEEvNT_6ParamsE --------------------------
	.section	.nv.constant0._ZN7cutlass13device_kernelIN5flash11enable_sm90INS1_16FlashAttnFwdSm90INS1_25CollectiveMainloopFwdSm90ILi2EN4cute5tupleIJNS5_1CILi1EEES8_S8_EEENS6_IJNS7_ILi128EEESA_SA_EEELi128ENS_6half_tEfNS_4arch4Sm90ELb0ELb1ELb1ELb1ELb0ELb1ELb0ELb1ELb1ELb1ELb1ELb0EEENS1_21CollectiveEpilogueFwdISB_S9_SC_SE_Li256ELb1ELb1ELb1ELb0EEENS1_36VarlenDynamicPersistentTileSchedulerILi128ELi128ELi256ELi128ELb1ELb1ELb1ELb1ELb0ELb1EEEEEEEEEvNT_6ParamsE,"a",@progbits
	.sectionflags	@""
	.align	4
.nv.constant0._ZN7cutlass13device_kernelIN5flash11enable_sm90INS1_16FlashAttnFwdSm90INS1_25CollectiveMainloopFwdSm90ILi2EN4cute5tupleIJNS5_1CILi1EEES8_S8_EEENS6_IJNS7_ILi128EEESA_SA_EEELi128ENS_6half_tEfNS_4arch4Sm90ELb0ELb1ELb1ELb1ELb0ELb1ELb0ELb1ELb1ELb1ELb1ELb0EEENS1_21CollectiveEpilogueFwdISB_S9_SC_SE_Li256ELb1ELb1ELb1ELb0EEENS1_36VarlenDynamicPersistentTileSchedulerILi128ELi128ELi256ELi128ELb1ELb1ELb1ELb1ELb0ELb1EEEEEEEEEvNT_6ParamsE:
	.zero		3328


//--------------------- .nv.constant0._ZN7cutlass13device_kernelIN5flash11enable_sm90INS1_16FlashAttnFwdSm90INS1_25CollectiveMainloopFwdSm90ILi2EN4cute5tupleIJNS5_1CILi1EEES8_S8_EEENS6_IJNS7_ILi128EEESA_SA_EEELi128ENS_6half_tEfNS_4arch4Sm90ELb1ELb0ELb1ELb0ELb0ELb0ELb0ELb1ELb1ELb1ELb1ELb0EEENS1_21CollectiveEpilogueFwdISB_S9_SC_SE_Li256ELb0ELb1ELb1ELb0EEENS1_19SingleTileSchedulerILb0ELb1ELb1ELi128EEEEEEEEEvNT_6ParamsE --------------------------
	.section	.nv.constant0._ZN7cutlass13device_kernelIN5flash11enable_sm90INS1_16FlashAttnFwdSm90INS1_25CollectiveMainloopFwdSm90ILi2EN4cute5tupleIJNS5_1CILi1EEES8_S8_EEENS6_IJNS7_ILi128EEESA_SA_EEELi128ENS_6half_tEfNS_4arch4Sm90ELb1ELb0ELb1ELb0ELb0ELb0ELb0ELb1ELb1ELb1ELb1ELb0EEENS1_21CollectiveEpilogueFwdISB_S9_SC_SE_Li256ELb0ELb1ELb1ELb0EEENS1_19SingleTileSchedulerILb0ELb1ELb1ELi128EEEEEEEEEvNT_6ParamsE,"a",@progbits
	.sectionflags	@""
	.align	4
.nv.constant0._ZN7cutlass13device_kernelIN5flash11enable_sm90INS1_16FlashAttnFwdSm90INS1_25CollectiveMainloopFwdSm90ILi2EN4cute5tupleIJNS5_1CILi1EEES8_S8_EEENS6_IJNS7_ILi128EEESA_SA_EEELi128ENS_6half_tEfNS_4arch4Sm90ELb1ELb0ELb1ELb0ELb0ELb0ELb0ELb1ELb1ELb1ELb1ELb0EEENS1_21CollectiveEpilogueFwdISB_S9_SC_SE_Li256ELb0ELb1ELb1ELb0EEENS1_19SingleTileSchedulerILb0ELb1ELb1ELi128EEEEEEEEEvNT_6ParamsE:
	.zero		3200


//--------------------- .nv.constant0._ZN7cutlass13device_kernelIN5flash11enable_sm90INS1_16FlashAttnFwdSm90INS1_25CollectiveMainloopFwdSm90ILi2EN4cute5tupleIJNS5_1CILi1EEES8_S8_EEENS6_IJNS7_ILi128EEESA_SA_EEELi128ENS_6half_tEfNS_4arch4Sm90ELb1ELb0ELb1ELb1ELb0ELb0ELb0ELb1ELb1ELb1ELb1ELb0EEENS1_21CollectiveEpilogueFwdISB_S9_SC_SE_Li256ELb1ELb1ELb1ELb0EEENS1_36VarlenDynamicPersistentTileSchedulerILi128ELi128ELi256ELi128ELb1ELb1ELb1ELb1ELb1ELb1EEEEEEEEEvNT_6ParamsE --------------------------
	.section	.nv.constant0._ZN7cutlass13device_kernelIN5flash11enable_sm90INS1_16FlashAttnFwdSm90INS1_25CollectiveMainloopFwdSm90ILi2EN4cute5tupleIJNS5_1CILi1EEES8_S8_EEENS6_IJNS7_ILi128EEESA_SA_EEELi128ENS_6half_tEfNS_4arch4Sm90ELb1ELb0ELb1ELb1ELb0ELb0ELb0ELb1ELb1ELb1ELb1ELb0EEENS1_21CollectiveEpilogueFwdISB_S9_SC_SE_Li256ELb1ELb1ELb1ELb0EEENS1_36VarlenDynamicPersistentTileSchedulerILi128ELi128ELi256ELi128ELb1ELb1ELb1ELb1ELb1ELb1EEEEEEEEEvNT_6ParamsE,"a",@progbits
	.sectionflags	@""
	.align	4
.nv.constant0._ZN7cutlass13device_kernelIN5flash11enable_sm90INS1_16FlashAttnFwdSm90INS1_25CollectiveMainloopFwdSm90ILi2EN4cute5tupleIJNS5_1CILi1EEES8_S8_EEENS6_IJNS7_ILi128EEESA_SA_EEELi128ENS_6half_tEfNS_4arch4Sm90ELb1ELb0ELb1ELb1ELb0ELb0ELb0ELb1ELb1ELb1ELb1ELb0EEENS1_21CollectiveEpilogueFwdISB_S9_SC_SE_Li256ELb1ELb1ELb1ELb0EEENS1_36VarlenDynamicPersistentTileSchedulerILi128ELi128ELi256ELi128ELb1ELb1ELb1ELb1ELb1ELb1EEEEEEEEEvNT_6ParamsE:
	.zero		3328


//--------------------- .nv.constant0._ZN7cutlass13device_kernelIN5flash11enable_sm90INS1_16FlashAttnFwdSm90INS1_25CollectiveMainloopFwdSm90ILi2EN4cute5tupleIJNS5_1CILi1EEES8_S8_EEENS6_IJNS7_ILi128EEESA_SA_EEELi128ENS_6half_tEfNS_4arch4Sm90ELb1ELb0ELb1ELb1ELb0ELb1ELb0ELb1ELb1ELb1ELb1ELb0EEENS1_21CollectiveEpilogueFwdISB_S9_SC_SE_Li256ELb1ELb1ELb1ELb0EEENS1_36VarlenDynamicPersistentTileSchedulerILi128ELi128ELi256ELi128ELb1ELb1ELb1ELb1ELb1ELb1EEEEEEEEEvNT_6ParamsE --------------------------
	.section	.nv.constant0._ZN7cutlass13device_kernelIN5flash11enable_sm90INS1_16FlashAttnFwdSm90INS1_25CollectiveMainloopFwdSm90ILi2EN4cute5tupleIJNS5_1CILi1EEES8_S8_EEENS6_IJNS7_ILi128EEESA_SA_EEELi128ENS_6half_tEfNS_4arch4Sm90ELb1ELb0ELb1ELb1ELb0ELb1ELb0ELb1ELb1ELb1ELb1ELb0EEENS1_21CollectiveEpilogueFwdISB_S9_SC_SE_Li256ELb1ELb1ELb1ELb0EEENS1_36VarlenDynamicPersistentTileSchedulerILi128ELi128ELi256ELi128ELb1ELb1ELb1ELb1ELb1ELb1EEEEEEEEEvNT_6ParamsE,"a",@progbits
	.sectionflags	@""
	.align	4
.nv.constant0._ZN7cutlass13device_kernelIN5flash11enable_sm90INS1_16FlashAttnFwdSm90INS1_25CollectiveMainloopFwdSm90ILi2EN4cute5tupleIJNS5_1CILi1EEES8_S8_EEENS6_IJNS7_ILi128EEESA_SA_EEELi128ENS_6half_tEfNS_4arch4Sm90ELb1ELb0ELb1ELb1ELb0ELb1ELb0ELb1ELb1ELb1ELb1ELb0EEENS1_21CollectiveEpilogueFwdISB_S9_SC_SE_Li256ELb1ELb1ELb1ELb0EEENS1_36VarlenDynamicPersistentTileSchedulerILi128ELi128ELi256ELi128ELb1ELb1ELb1ELb1ELb1ELb1EEEEEEEEEvNT_6ParamsE:
	.zero		3328


//--------------------- SYMBOLS --------------------------

	.type		.nv.reservedSmem.offset0,@object
	.size		.nv.reservedSmem.offset0,0x4
	.type		__assertfail,@function
